	.target	sm_80

	.elftype	@"ET_EXEC"


//--------------------- .note.nv.tkinfo           --------------------------
	.section	.note.nv.tkinfo,"",@"SHT_NOTE"
	.sectionflags	@"SHF_NOTE_NV_TKINFO"
	.tkinfo
        /*0018*/ 	.word	0x00000002
        /*0030*/ 	.string	""
        /*0030*/ 	.string	"ptxas"
        /*0030*/ 	.string	"Cuda compilation tools, release 13.0, V13.0.88"
        /*0030*/ 	.string	"Build cuda_13.0.r13.0/compiler.36424714_0"
        /*0030*/ 	.string	"-arch sm_80 -m 64 "



//--------------------- .note.nv.cuinfo           --------------------------
	.section	.note.nv.cuinfo,"",@"SHT_NOTE"
	.sectionflags	@"SHF_NOTE_NV_CUINFO"
        /*0018*/ 	.short	0x0002
        /*001a*/ 	.short	0x0050
        /*001c*/ 	.short	0x0082
	.zero		2


//--------------------- .nv.info                  --------------------------
	.section	.nv.info,"",@"SHT_CUDA_INFO"
	.align	4


	//----- nvinfo : EIATTR_REGCOUNT
	.align		4
        /*0000*/ 	.byte	0x04, 0x2f
        /*0002*/ 	.short	(.L_12 - .L_11)
	.align		4
.L_11:
        /*0004*/ 	.word	index@(_ZN7cutlass13device_kernelIN5flash19enable_sm80_to_sm89INS1_16FlashAttnFwdSm80INS1_25CollectiveMainloopFwdSm80ILi8ELi2ELb0EN4cute5tupleIJNS5_1CILi128EEENS7_ILi64EEENS7_ILi192EEEEEELi192ENS_6half_tEfNS_4arch4Sm80ELb1ELb0ELb0ELb1ELb0ELb1ELb1ELb0EEENS1_21CollectiveEpilogueFwdINS6_IJS8_SA_S9_EEENS6_IJNS7_ILi1EEESI_SI_EEESC_SE_Li256ELb1ELb1ELb0ELb0EEENS1_19SingleTileSchedulerILb1ELb0ELb1ELi128EEEEEEEEEvNT_6ParamsE)
        /*0008*/ 	.word	0x000000ff


	//----- nvinfo : EIATTR_FRAME_SIZE
	.align		4
.L_12:
        /*000c*/ 	.byte	0x04, 0x11
        /*000e*/ 	.short	(.L_14 - .L_13)
	.align		4
.L_13:
        /*0010*/ 	.word	index@(_ZN7cutlass13device_kernelIN5flash19enable_sm80_to_sm89INS1_16FlashAttnFwdSm80INS1_25CollectiveMainloopFwdSm80ILi8ELi2ELb0EN4cute5tupleIJNS5_1CILi128EEENS7_ILi64EEENS7_ILi192EEEEEELi192ENS_6half_tEfNS_4arch4Sm80ELb1ELb0ELb0ELb1ELb0ELb1ELb1ELb0EEENS1_21CollectiveEpilogueFwdINS6_IJS8_SA_S9_EEENS6_IJNS7_ILi1EEESI_SI_EEESC_SE_Li256ELb1ELb1ELb0ELb0EEENS1_19SingleTileSchedulerILb1ELb0ELb1ELi128EEEEEEEEEvNT_6ParamsE)
        /*0014*/ 	.word	0x00000000


	//----- nvinfo : EIATTR_REGCOUNT
	.align		4
.L_14:
        /*0018*/ 	.byte	0x04, 0x2f
        /*001a*/ 	.short	(.L_16 - .L_15)
	.align		4
.L_15:
        /*001c*/ 	.word	index@(_ZN7cutlass13device_kernelIN5flash19enable_sm80_to_sm89INS1_16FlashAttnFwdSm80INS1_25CollectiveMainloopFwdSm80ILi8ELi2ELb1EN4cute5tupleIJNS5_1CILi128EEENS7_ILi96EEENS7_ILi192EEEEEELi192ENS_6half_tEfNS_4arch4Sm80ELb1ELb0ELb0ELb1ELb0ELb0ELb1ELb0EEENS1_21CollectiveEpilogueFwdINS6_IJS8_SA_S9_EEENS6_IJNS7_ILi1EEESI_SI_EEESC_SE_Li256ELb1ELb1ELb0ELb0EEENS1_19SingleTileSchedulerILb1ELb0ELb1ELi128EEEEEEEEEvNT_6ParamsE)
        /*0020*/ 	.word	0x000000ff


	//----- nvinfo : EIATTR_FRAME_SIZE
	.align		4
.L_16:
        /*0024*/ 	.byte	0x04, 0x11
        /*0026*/ 	.short	(.L_18 - .L_17)
	.align		4
.L_17:
        /*0028*/ 	.word	index@(_ZN7cutlass13device_kernelIN5flash19enable_sm80_to_sm89INS1_16FlashAttnFwdSm80INS1_25CollectiveMainloopFwdSm80ILi8ELi2ELb1EN4cute5tupleIJNS5_1CILi128EEENS7_ILi96EEENS7_ILi192EEEEEELi192ENS_6half_tEfNS_4arch4Sm80ELb1ELb0ELb0ELb1ELb0ELb0ELb1ELb0EEENS1_21CollectiveEpilogueFwdINS6_IJS8_SA_S9_EEENS6_IJNS7_ILi1EEESI_SI_EEESC_SE_Li256ELb1ELb1ELb0ELb0EEENS1_19SingleTileSchedulerILb1ELb0ELb1ELi128EEEEEEEEEvNT_6ParamsE)
        /*002c*/ 	.word	0x00000048


	//----- nvinfo : EIATTR_REGCOUNT
	.align		4
.L_18:
        /*0030*/ 	.byte	0x04, 0x2f
        /*0032*/ 	.short	(.L_20 - .L_19)
	.align		4
.L_19:
        /*0034*/ 	.word	index@(_ZN7cutlass13device_kernelIN5flash19enable_sm80_to_sm89INS1_16FlashAttnFwdSm80INS1_25CollectiveMainloopFwdSm80ILi8ELi2ELb1EN4cute5tupleIJNS5_1CILi128EEENS7_ILi96EEENS7_ILi192EEEEEELi192ENS_6half_tEfNS_4arch4Sm80ELb1ELb0ELb0ELb0ELb0ELb0ELb1ELb0EEENS1_21CollectiveEpilogueFwdINS6_IJS8_SA_S9_EEENS6_IJNS7_ILi1EEESI_SI_EEESC_SE_Li256ELb0ELb1ELb0ELb0EEENS1_30DynamicPersistentTileSchedulerILi256ELi256ELb0ELb1ELb0EEEEEEEEEvNT_6ParamsE)
        /*0038*/ 	.word	0x000000ff


	//----- nvinfo : EIATTR_FRAME_SIZE
	.align		4
.L_20:
        /*003c*/ 	.byte	0x04, 0x11
        /*003e*/ 	.short	(.L_22 - .L_21)
	.align		4
.L_21:
        /*0040*/ 	.word	index@($__internal_3_$__cuda_sm70_shflsync_idx_p)
        /*0044*/ 	.word	0x00000000


	//----- nvinfo : EIATTR_FRAME_SIZE
	.align		4
.L_22:
        /*0048*/ 	.byte	0x04, 0x11
        /*004a*/ 	.short	(.L_24 - .L_23)
	.align		4
.L_23:
        /*004c*/ 	.word	index@($__internal_2_$__cuda_sm70_shflsync_bfly_p)
        /*0050*/ 	.word	0x00000000


	//----- nvinfo : EIATTR_FRAME_SIZE
	.align		4
.L_24:
        /*0054*/ 	.byte	0x04, 0x11
        /*0056*/ 	.short	(.L_26 - .L_25)
	.align		4
.L_25:
        /*0058*/ 	.word	index@(_ZN7cutlass13device_kernelIN5flash19enable_sm80_to_sm89INS1_16FlashAttnFwdSm80INS1_25CollectiveMainloopFwdSm80ILi8ELi2ELb1EN4cute5tupleIJNS5_1CILi128EEENS7_ILi96EEENS7_ILi192EEEEEELi192ENS_6half_tEfNS_4arch4Sm80ELb1ELb0ELb0ELb0ELb0ELb0ELb1ELb0EEENS1_21CollectiveEpilogueFwdINS6_IJS8_SA_S9_EEENS6_IJNS7_ILi1EEESI_SI_EEESC_SE_Li256ELb0ELb1ELb0ELb0EEENS1_30DynamicPersistentTileSchedulerILi256ELi256ELb0ELb1ELb0EEEEEEEEEvNT_6ParamsE)
        /*005c*/ 	.word	0x000000a8


	//----- nvinfo : EIATTR_REGCOUNT
	.align		4
.L_26:
        /*0060*/ 	.byte	0x04, 0x2f
        /*0062*/ 	.short	(.L_28 - .L_27)
	.align		4
.L_27:
        /*0064*/ 	.word	index@(_ZN7cutlass13device_kernelIN5flash19enable_sm80_to_sm89INS1_16FlashAttnFwdSm80INS1_25CollectiveMainloopFwdSm80ILi8ELi2ELb0EN4cute5tupleIJNS5_1CILi128EEENS7_ILi64EEENS7_ILi192EEEEEELi192ENS_6half_tEfNS_4arch4Sm80ELb0ELb1ELb0ELb1ELb0ELb1ELb1ELb0EEENS1_21CollectiveEpilogueFwdINS6_IJS8_SA_S9_EEENS6_IJNS7_ILi1EEESI_SI_EEESC_SE_Li256ELb1ELb1ELb0ELb0EEENS1_19SingleTileSchedulerILb1ELb0ELb1ELi128EEEEEEEEEvNT_6ParamsE)
        /*0068*/ 	.word	0x000000ec


	//----- nvinfo : EIATTR_FRAME_SIZE
	.align		4
.L_28:
        /*006c*/ 	.byte	0x04, 0x11
        /*006e*/ 	.short	(.L_30 - .L_29)
	.align		4
.L_29:
        /*0070*/ 	.word	index@(_ZN7cutlass13device_kernelIN5flash19enable_sm80_to_sm89INS1_16FlashAttnFwdSm80INS1_25CollectiveMainloopFwdSm80ILi8ELi2ELb0EN4cute5tupleIJNS5_1CILi128EEENS7_ILi64EEENS7_ILi192EEEEEELi192ENS_6half_tEfNS_4arch4Sm80ELb0ELb1ELb0ELb1ELb0ELb1ELb1ELb0EEENS1_21CollectiveEpilogueFwdINS6_IJS8_SA_S9_EEENS6_IJNS7_ILi1EEESI_SI_EEESC_SE_Li256ELb1ELb1ELb0ELb0EEENS1_19SingleTileSchedulerILb1ELb0ELb1ELi128EEEEEEEEEvNT_6ParamsE)
        /*0074*/ 	.word	0x00000000


	//----- nvinfo : EIATTR_REGCOUNT
	.align		4
.L_30:
        /*0078*/ 	.byte	0x04, 0x2f
        /*007a*/ 	.short	(.L_32 - .L_31)
	.align		4
.L_31:
        /*007c*/ 	.word	index@(_ZN7cutlass13device_kernelIN5flash19enable_sm80_to_sm89INS1_16FlashAttnFwdSm80INS1_25CollectiveMainloopFwdSm80ILi8ELi2ELb0EN4cute5tupleIJNS5_1CILi128EEENS7_ILi64EEENS7_ILi192EEEEEELi192ENS_6half_tEfNS_4arch4Sm80ELb0ELb1ELb0ELb1ELb0ELb0ELb1ELb0EEENS1_21CollectiveEpilogueFwdINS6_IJS8_SA_S9_EEENS6_IJNS7_ILi1EEESI_SI_EEESC_SE_Li256ELb1ELb1ELb0ELb0EEENS1_19SingleTileSchedulerILb1ELb0ELb1ELi128EEEEEEEEEvNT_6ParamsE)
        /*0080*/ 	.word	0x000000f0


	//----- nvinfo : EIATTR_FRAME_SIZE
	.align		4
.L_32:
        /*0084*/ 	.byte	0x04, 0x11
        /*0086*/ 	.short	(.L_34 - .L_33)
	.align		4
.L_33:
        /*0088*/ 	.word	index@(_ZN7cutlass13device_kernelIN5flash19enable_sm80_to_sm89INS1_16FlashAttnFwdSm80INS1_25CollectiveMainloopFwdSm80ILi8ELi2ELb0EN4cute5tupleIJNS5_1CILi128EEENS7_ILi64EEENS7_ILi192EEEEEELi192ENS_6half_tEfNS_4arch4Sm80ELb0ELb1ELb0ELb1ELb0ELb0ELb1ELb0EEENS1_21CollectiveEpilogueFwdINS6_IJS8_SA_S9_EEENS6_IJNS7_ILi1EEESI_SI_EEESC_SE_Li256ELb1ELb1ELb0ELb0EEENS1_19SingleTileSchedulerILb1ELb0ELb1ELi128EEEEEEEEEvNT_6ParamsE)
        /*008c*/ 	.word	0x00000000


	//----- nvinfo : EIATTR_REGCOUNT
	.align		4
.L_34:
        /*0090*/ 	.byte	0x04, 0x2f
        /*0092*/ 	.short	(.L_36 - .L_35)
	.align		4
.L_35:
        /*0094*/ 	.word	index@(_ZN7cutlass13device_kernelIN5flash19enable_sm80_to_sm89INS1_16FlashAttnFwdSm80INS1_25CollectiveMainloopFwdSm80ILi8ELi2ELb0EN4cute5tupleIJNS5_1CILi128EEENS7_ILi64EEENS7_ILi192EEEEEELi192ENS_6half_tEfNS_4arch4Sm80ELb0ELb1ELb0ELb0ELb0ELb0ELb1ELb0EEENS1_21CollectiveEpilogueFwdINS6_IJS8_SA_S9_EEENS6_IJNS7_ILi1EEESI_SI_EEESC_SE_Li256ELb0ELb1ELb0ELb0EEENS1_19SingleTileSchedulerILb0ELb0ELb1ELi128EEEEEEEEEvNT_6ParamsE)
        /*0098*/ 	.word	0x000000e9


	//----- nvinfo : EIATTR_FRAME_SIZE
	.align		4
.L_36:
        /*009c*/ 	.byte	0x04, 0x11
        /*009e*/ 	.short	(.L_38 - .L_37)
	.align		4
.L_37:
        /*00a0*/ 	.word	index@(_ZN7cutlass13device_kernelIN5flash19enable_sm80_to_sm89INS1_16FlashAttnFwdSm80INS1_25CollectiveMainloopFwdSm80ILi8ELi2ELb0EN4cute5tupleIJNS5_1CILi128EEENS7_ILi64EEENS7_ILi192EEEEEELi192ENS_6half_tEfNS_4arch4Sm80ELb0ELb1ELb0ELb0ELb0ELb0ELb1ELb0EEENS1_21CollectiveEpilogueFwdINS6_IJS8_SA_S9_EEENS6_IJNS7_ILi1EEESI_SI_EEESC_SE_Li256ELb0ELb1ELb0ELb0EEENS1_19SingleTileSchedulerILb0ELb0ELb1ELi128EEEEEEEEEvNT_6ParamsE)
        /*00a4*/ 	.word	0x00000000


	//----- nvinfo : EIATTR_REGCOUNT
	.align		4
.L_38:
        /*00a8*/ 	.byte	0x04, 0x2f
        /*00aa*/ 	.short	(.L_40 - .L_39)
	.align		4
.L_39:
        /*00ac*/ 	.word	index@(_ZN7cutlass13device_kernelIN5flash19enable_sm80_to_sm89INS1_16FlashAttnFwdSm80INS1_25CollectiveMainloopFwdSm80ILi8ELi2ELb0EN4cute5tupleIJNS5_1CILi128EEENS7_ILi64EEENS7_ILi192EEEEEELi192ENS_6half_tEfNS_4arch4Sm80ELb0ELb0ELb0ELb1ELb0ELb1ELb1ELb0EEENS1_21CollectiveEpilogueFwdINS6_IJS8_SA_S9_EEENS6_IJNS7_ILi1EEESI_SI_EEESC_SE_Li256ELb1ELb1ELb0ELb0EEENS1_19SingleTileSchedulerILb1ELb0ELb1ELi128EEEEEEEEEvNT_6ParamsE)
        /*00b0*/ 	.word	0x000000ea


	//----- nvinfo : EIATTR_FRAME_SIZE
	.align		4
.L_40:
        /*00b4*/ 	.byte	0x04, 0x11
        /*00b6*/ 	.short	(.L_42 - .L_41)
	.align		4
.L_41:
        /*00b8*/ 	.word	index@(_ZN7cutlass13device_kernelIN5flash19enable_sm80_to_sm89INS1_16FlashAttnFwdSm80INS1_25CollectiveMainloopFwdSm80ILi8ELi2ELb0EN4cute5tupleIJNS5_1CILi128EEENS7_ILi64EEENS7_ILi192EEEEEELi192ENS_6half_tEfNS_4arch4Sm80ELb0ELb0ELb0ELb1ELb0ELb1ELb1ELb0EEENS1_21CollectiveEpilogueFwdINS6_IJS8_SA_S9_EEENS6_IJNS7_ILi1EEESI_SI_EEESC_SE_Li256ELb1ELb1ELb0ELb0EEENS1_19SingleTileSchedulerILb1ELb0ELb1ELi128EEEEEEEEEvNT_6ParamsE)
        /*00bc*/ 	.word	0x00000000


	//----- nvinfo : EIATTR_REGCOUNT
	.align		4
.L_42:
        /*00c0*/ 	.byte	0x04, 0x2f
        /*00c2*/ 	.short	(.L_44 - .L_43)
	.align		4
.L_43:
        /*00c4*/ 	.word	index@(_ZN7cutlass13device_kernelIN5flash19enable_sm80_to_sm89INS1_16FlashAttnFwdSm80INS1_25CollectiveMainloopFwdSm80ILi8ELi2ELb1EN4cute5tupleIJNS5_1CILi128EEENS7_ILi96EEENS7_ILi192EEEEEELi192ENS_6half_tEfNS_4arch4Sm80ELb0ELb0ELb0ELb1ELb0ELb0ELb1ELb0EEENS1_21CollectiveEpilogueFwdINS6_IJS8_SA_S9_EEENS6_IJNS7_ILi1EEESI_SI_EEESC_SE_Li256ELb1ELb1ELb0ELb0EEENS1_19SingleTileSchedulerILb1ELb0ELb1ELi128EEEEEEEEEvNT_6ParamsE)
        /*00c8*/ 	.word	0x000000ff


	//----- nvinfo : EIATTR_FRAME_SIZE
	.align		4
.L_44:
        /*00cc*/ 	.byte	0x04, 0x11
        /*00ce*/ 	.short	(.L_46 - .L_45)
	.align		4
.L_45:
        /*00d0*/ 	.word	index@(_ZN7cutlass13device_kernelIN5flash19enable_sm80_to_sm89INS1_16FlashAttnFwdSm80INS1_25CollectiveMainloopFwdSm80ILi8ELi2ELb1EN4cute5tupleIJNS5_1CILi128EEENS7_ILi96EEENS7_ILi192EEEEEELi192ENS_6half_tEfNS_4arch4Sm80ELb0ELb0ELb0ELb1ELb0ELb0ELb1ELb0EEENS1_21CollectiveEpilogueFwdINS6_IJS8_SA_S9_EEENS6_IJNS7_ILi1EEESI_SI_EEESC_SE_Li256ELb1ELb1ELb0ELb0EEENS1_19SingleTileSchedulerILb1ELb0ELb1ELi128EEEEEEEEEvNT_6ParamsE)
        /*00d4*/ 	.word	0x00000030


	//----- nvinfo : EIATTR_REGCOUNT
	.align		4
.L_46:
        /*00d8*/ 	.byte	0x04, 0x2f
        /*00da*/ 	.short	(.L_48 - .L_47)
	.align		4
.L_47:
        /*00dc*/ 	.word	index@(_ZN7cutlass13device_kernelIN5flash19enable_sm80_to_sm89INS1_16FlashAttnFwdSm80INS1_25CollectiveMainloopFwdSm80ILi8ELi2ELb1EN4cute5tupleIJNS5_1CILi128EEENS7_ILi96EEENS7_ILi192EEEEEELi192ENS_6half_tEfNS_4arch4Sm80ELb0ELb0ELb0ELb0ELb0ELb0ELb1ELb0EEENS1_21CollectiveEpilogueFwdINS6_IJS8_SA_S9_EEENS6_IJNS7_ILi1EEESI_SI_EEESC_SE_Li256ELb0ELb1ELb0ELb0EEENS1_19SingleTileSchedulerILb0ELb0ELb1ELi128EEEEEEEEEvNT_6ParamsE)
        /*00e0*/ 	.word	0x000000ff


	//----- nvinfo : EIATTR_FRAME_SIZE
	.align		4
.L_48:
        /*00e4*/ 	.byte	0x04, 0x11
        /*00e6*/ 	.short	(.L_50 - .L_49)
	.align		4
.L_49:
        /*00e8*/ 	.word	index@(_ZN7cutlass13device_kernelIN5flash19enable_sm80_to_sm89INS1_16FlashAttnFwdSm80INS1_25CollectiveMainloopFwdSm80ILi8ELi2ELb1EN4cute5tupleIJNS5_1CILi128EEENS7_ILi96EEENS7_ILi192EEEEEELi192ENS_6half_tEfNS_4arch4Sm80ELb0ELb0ELb0ELb0ELb0ELb0ELb1ELb0EEENS1_21CollectiveEpilogueFwdINS6_IJS8_SA_S9_EEENS6_IJNS7_ILi1EEESI_SI_EEESC_SE_Li256ELb0ELb1ELb0ELb0EEENS1_19SingleTileSchedulerILb0ELb0ELb1ELi128EEEEEEEEEvNT_6ParamsE)
        /*00ec*/ 	.word	0x00000028


	//----- nvinfo : EIATTR_REGCOUNT
	.align		4
.L_50:
        /*00f0*/ 	.byte	0x04, 0x2f
        /*00f2*/ 	.short	(.L_52 - .L_51)
	.align		4
.L_51:
        /*00f4*/ 	.word	index@(_ZN7cutlass13device_kernelIN5flash19enable_sm80_to_sm89INS1_16FlashAttnFwdSm80INS1_25CollectiveMainloopFwdSm80ILi8ELi1ELb0EN4cute5tupleIJNS5_1CILi128EEENS7_ILi64EEENS7_ILi192EEEEEELi192ENS_6half_tEfNS_4arch4Sm80ELb1ELb0ELb0ELb1ELb0ELb1ELb1ELb0EEENS1_21CollectiveEpilogueFwdINS6_IJS8_SA_S9_EEENS6_IJNS7_ILi1EEESI_SI_EEESC_SE_Li256ELb1ELb1ELb0ELb0EEENS1_19SingleTileSchedulerILb1ELb0ELb1ELi128EEEEEEEEEvNT_6ParamsE)
        /*00f8*/ 	.word	0x000000fe


	//----- nvinfo : EIATTR_FRAME_SIZE
	.align		4
.L_52:
        /*00fc*/ 	.byte	0x04, 0x11
        /*00fe*/ 	.short	(.L_54 - .L_53)
	.align		4
.L_53:
        /*0100*/ 	.word	index@(_ZN7cutlass13device_kernelIN5flash19enable_sm80_to_sm89INS1_16FlashAttnFwdSm80INS1_25CollectiveMainloopFwdSm80ILi8ELi1ELb0EN4cute5tupleIJNS5_1CILi128EEENS7_ILi64EEENS7_ILi192EEEEEELi192ENS_6half_tEfNS_4arch4Sm80ELb1ELb0ELb0ELb1ELb0ELb1ELb1ELb0EEENS1_21CollectiveEpilogueFwdINS6_IJS8_SA_S9_EEENS6_IJNS7_ILi1EEESI_SI_EEESC_SE_Li256ELb1ELb1ELb0ELb0EEENS1_19SingleTileSchedulerILb1ELb0ELb1ELi128EEEEEEEEEvNT_6ParamsE)
        /*0104*/ 	.word	0x00000000


	//----- nvinfo : EIATTR_REGCOUNT
	.align		4
.L_54:
        /*0108*/ 	.byte	0x04, 0x2f
        /*010a*/ 	.short	(.L_56 - .L_55)
	.align		4
.L_55:
        /*010c*/ 	.word	index@(_ZN7cutlass13device_kernelIN5flash19enable_sm80_to_sm89INS1_16FlashAttnFwdSm80INS1_25CollectiveMainloopFwdSm80ILi8ELi1ELb1EN4cute5tupleIJNS5_1CILi128EEENS7_ILi96EEENS7_ILi192EEEEEELi192ENS_6half_tEfNS_4arch4Sm80ELb1ELb0ELb0ELb1ELb0ELb0ELb1ELb0EEENS1_21CollectiveEpilogueFwdINS6_IJS8_SA_S9_EEENS6_IJNS7_ILi1EEESI_SI_EEESC_SE_Li256ELb1ELb1ELb0ELb0EEENS1_19SingleTileSchedulerILb1ELb0ELb1ELi128EEEEEEEEEvNT_6ParamsE)
        /*0110*/ 	.word	0x000000ff


	//----- nvinfo : EIATTR_FRAME_SIZE
	.align		4
.L_56:
        /*0114*/ 	.byte	0x04, 0x11
        /*0116*/ 	.short	(.L_58 - .L_57)
	.align		4
.L_57:
        /*0118*/ 	.word	index@(_ZN7cutlass13device_kernelIN5flash19enable_sm80_to_sm89INS1_16FlashAttnFwdSm80INS1_25CollectiveMainloopFwdSm80ILi8ELi1ELb1EN4cute5tupleIJNS5_1CILi128EEENS7_ILi96EEENS7_ILi192EEEEEELi192ENS_6half_tEfNS_4arch4Sm80ELb1ELb0ELb0ELb1ELb0ELb0ELb1ELb0EEENS1_21CollectiveEpilogueFwdINS6_IJS8_SA_S9_EEENS6_IJNS7_ILi1EEESI_SI_EEESC_SE_Li256ELb1ELb1ELb0ELb0EEENS1_19SingleTileSchedulerILb1ELb0ELb1ELi128EEEEEEEEEvNT_6ParamsE)
        /*011c*/ 	.word	0x00000068


	//----- nvinfo : EIATTR_REGCOUNT
	.align		4
.L_58:
        /*0120*/ 	.byte	0x04, 0x2f
        /*0122*/ 	.short	(.L_60 - .L_59)
	.align		4
.L_59:
        /*0124*/ 	.word	index@(_ZN7cutlass13device_kernelIN5flash19enable_sm80_to_sm89INS1_16FlashAttnFwdSm80INS1_25CollectiveMainloopFwdSm80ILi8ELi1ELb1EN4cute5tupleIJNS5_1CILi128EEENS7_ILi96EEENS7_ILi192EEEEEELi192ENS_6half_tEfNS_4arch4Sm80ELb1ELb0ELb0ELb0ELb0ELb0ELb1ELb0EEENS1_21CollectiveEpilogueFwdINS6_IJS8_SA_S9_EEENS6_IJNS7_ILi1EEESI_SI_EEESC_SE_Li256ELb0ELb1ELb0ELb0EEENS1_30DynamicPersistentTileSchedulerILi256ELi256ELb0ELb1ELb0EEEEEEEEEvNT_6ParamsE)
        /*0128*/ 	.word	0x000000ff


	//----- nvinfo : EIATTR_FRAME_SIZE
	.align		4
.L_60:
        /*012c*/ 	.byte	0x04, 0x11
        /*012e*/ 	.short	(.L_62 - .L_61)
	.align		4
.L_61:
        /*0130*/ 	.word	index@($__internal_1_$__cuda_sm70_shflsync_idx_p)
        /*0134*/ 	.word	0x00000000


	//----- nvinfo : EIATTR_FRAME_SIZE
	.align		4
.L_62:
        /*0138*/ 	.byte	0x04, 0x11
        /*013a*/ 	.short	(.L_64 - .L_63)
	.align		4
.L_63:
        /*013c*/ 	.word	index@($__internal_0_$__cuda_sm70_shflsync_bfly_p)
        /*0140*/ 	.word	0x00000000


	//----- nvinfo : EIATTR_FRAME_SIZE
	.align		4
.L_64:
        /*0144*/ 	.byte	0x04, 0x11
        /*0146*/ 	.short	(.L_66 - .L_65)
	.align		4
.L_65:
        /*0148*/ 	.word	index@(_ZN7cutlass13device_kernelIN5flash19enable_sm80_to_sm89INS1_16FlashAttnFwdSm80INS1_25CollectiveMainloopFwdSm80ILi8ELi1ELb1EN4cute5tupleIJNS5_1CILi128EEENS7_ILi96EEENS7_ILi192EEEEEELi192ENS_6half_tEfNS_4arch4Sm80ELb1ELb0ELb0ELb0ELb0ELb0ELb1ELb0EEENS1_21CollectiveEpilogueFwdINS6_IJS8_SA_S9_EEENS6_IJNS7_ILi1EEESI_SI_EEESC_SE_Li256ELb0ELb1ELb0ELb0EEENS1_30DynamicPersistentTileSchedulerILi256ELi256ELb0ELb1ELb0EEEEEEEEEvNT_6ParamsE)
        /*014c*/ 	.word	0x000000a0


	//----- nvinfo : EIATTR_REGCOUNT
	.align		4
.L_66:
        /*0150*/ 	.byte	0x04, 0x2f
        /*0152*/ 	.short	(.L_68 - .L_67)
	.align		4
.L_67:
        /*0154*/ 	.word	index@(_ZN7cutlass13device_kernelIN5flash19enable_sm80_to_sm89INS1_16FlashAttnFwdSm80INS1_25CollectiveMainloopFwdSm80ILi8ELi1ELb0EN4cute5tupleIJNS5_1CILi128EEENS7_ILi64EEENS7_ILi192EEEEEELi192ENS_6half_tEfNS_4arch4Sm80ELb0ELb1ELb0ELb1ELb0ELb1ELb1ELb0EEENS1_21CollectiveEpilogueFwdINS6_IJS8_SA_S9_EEENS6_IJNS7_ILi1EEESI_SI_EEESC_SE_Li256ELb1ELb1ELb0ELb0EEENS1_19SingleTileSchedulerILb1ELb0ELb1ELi128EEEEEEEEEvNT_6ParamsE)
        /*0158*/ 	.word	0x000000f1


	//----- nvinfo : EIATTR_FRAME_SIZE
	.align		4
.L_68:
        /*015c*/ 	.byte	0x04, 0x11
        /*015e*/ 	.short	(.L_70 - .L_69)
	.align		4
.L_69:
        /*0160*/ 	.word	index@(_ZN7cutlass13device_kernelIN5flash19enable_sm80_to_sm89INS1_16FlashAttnFwdSm80INS1_25CollectiveMainloopFwdSm80ILi8ELi1ELb0EN4cute5tupleIJNS5_1CILi128EEENS7_ILi64EEENS7_ILi192EEEEEELi192ENS_6half_tEfNS_4arch4Sm80ELb0ELb1ELb0ELb1ELb0ELb1ELb1ELb0EEENS1_21CollectiveEpilogueFwdINS6_IJS8_SA_S9_EEENS6_IJNS7_ILi1EEESI_SI_EEESC_SE_Li256ELb1ELb1ELb0ELb0EEENS1_19SingleTileSchedulerILb1ELb0ELb1ELi128EEEEEEEEEvNT_6ParamsE)
        /*0164*/ 	.word	0x00000000


	//----- nvinfo : EIATTR_REGCOUNT
	.align		4
.L_70:
        /*0168*/ 	.byte	0x04, 0x2f
        /*016a*/ 	.short	(.L_72 - .L_71)
	.align		4
.L_71:
        /*016c*/ 	.word	index@(_ZN7cutlass13device_kernelIN5flash19enable_sm80_to_sm89INS1_16FlashAttnFwdSm80INS1_25CollectiveMainloopFwdSm80ILi8ELi1ELb0EN4cute5tupleIJNS5_1CILi128EEENS7_ILi64EEENS7_ILi192EEEEEELi192ENS_6half_tEfNS_4arch4Sm80ELb0ELb1ELb0ELb1ELb0ELb0ELb1ELb0EEENS1_21CollectiveEpilogueFwdINS6_IJS8_SA_S9_EEENS6_IJNS7_ILi1EEESI_SI_EEESC_SE_Li256ELb1ELb1ELb0ELb0EEENS1_19SingleTileSchedulerILb1ELb0ELb1ELi128EEEEEEEEEvNT_6ParamsE)
        /*0170*/ 	.word	0x000000f0


	//----- nvinfo : EIATTR_FRAME_SIZE
	.align		4
.L_72:
        /*0174*/ 	.byte	0x04, 0x11
        /*0176*/ 	.short	(.L_74 - .L_73)
	.align		4
.L_73:
        /*0178*/ 	.word	index@(_ZN7cutlass13device_kernelIN5flash19enable_sm80_to_sm89INS1_16FlashAttnFwdSm80INS1_25CollectiveMainloopFwdSm80ILi8ELi1ELb0EN4cute5tupleIJNS5_1CILi128EEENS7_ILi64EEENS7_ILi192EEEEEELi192ENS_6half_tEfNS_4arch4Sm80ELb0ELb1ELb0ELb1ELb0ELb0ELb1ELb0EEENS1_21CollectiveEpilogueFwdINS6_IJS8_SA_S9_EEENS6_IJNS7_ILi1EEESI_SI_EEESC_SE_Li256ELb1ELb1ELb0ELb0EEENS1_19SingleTileSchedulerILb1ELb0ELb1ELi128EEEEEEEEEvNT_6ParamsE)
        /*017c*/ 	.word	0x00000000


	//----- nvinfo : EIATTR_REGCOUNT
	.align		4
.L_74:
        /*0180*/ 	.byte	0x04, 0x2f
        /*0182*/ 	.short	(.L_76 - .L_75)
	.align		4
.L_75:
        /*0184*/ 	.word	index@(_ZN7cutlass13device_kernelIN5flash19enable_sm80_to_sm89INS1_16FlashAttnFwdSm80INS1_25CollectiveMainloopFwdSm80ILi8ELi1ELb0EN4cute5tupleIJNS5_1CILi128EEENS7_ILi64EEENS7_ILi192EEEEEELi192ENS_6half_tEfNS_4arch4Sm80ELb0ELb1ELb0ELb0ELb0ELb0ELb1ELb0EEENS1_21CollectiveEpilogueFwdINS6_IJS8_SA_S9_EEENS6_IJNS7_ILi1EEESI_SI_EEESC_SE_Li256ELb0ELb1ELb0ELb0EEENS1_19SingleTileSchedulerILb0ELb0ELb1ELi128EEEEEEEEEvNT_6ParamsE)
        /*0188*/ 	.word	0x000000f0


	//----- nvinfo : EIATTR_FRAME_SIZE
	.align		4
.L_76:
        /*018c*/ 	.byte	0x04, 0x11
        /*018e*/ 	.short	(.L_78 - .L_77)
	.align		4
.L_77:
        /*0190*/ 	.word	index@(_ZN7cutlass13device_kernelIN5flash19enable_sm80_to_sm89INS1_16FlashAttnFwdSm80INS1_25CollectiveMainloopFwdSm80ILi8ELi1ELb0EN4cute5tupleIJNS5_1CILi128EEENS7_ILi64EEENS7_ILi192EEEEEELi192ENS_6half_tEfNS_4arch4Sm80ELb0ELb1ELb0ELb0ELb0ELb0ELb1ELb0EEENS1_21CollectiveEpilogueFwdINS6_IJS8_SA_S9_EEENS6_IJNS7_ILi1EEESI_SI_EEESC_SE_Li256ELb0ELb1ELb0ELb0EEENS1_19SingleTileSchedulerILb0ELb0ELb1ELi128EEEEEEEEEvNT_6ParamsE)
        /*0194*/ 	.word	0x00000000


	//----- nvinfo : EIATTR_REGCOUNT
	.align		4
.L_78:
        /*0198*/ 	.byte	0x04, 0x2f
        /*019a*/ 	.short	(.L_80 - .L_79)
	.align		4
.L_79:
        /*019c*/ 	.word	index@(_ZN7cutlass13device_kernelIN5flash19enable_sm80_to_sm89INS1_16FlashAttnFwdSm80INS1_25CollectiveMainloopFwdSm80ILi8ELi1ELb0EN4cute5tupleIJNS5_1CILi128EEENS7_ILi64EEENS7_ILi192EEEEEELi192ENS_6half_tEfNS_4arch4Sm80ELb0ELb0ELb0ELb1ELb0ELb1ELb1ELb0EEENS1_21CollectiveEpilogueFwdINS6_IJS8_SA_S9_EEENS6_IJNS7_ILi1EEESI_SI_EEESC_SE_Li256ELb1ELb1ELb0ELb0EEENS1_19SingleTileSchedulerILb1ELb0ELb1ELi128EEEEEEEEEvNT_6ParamsE)
        /*01a0*/ 	.word	0x000000f2


	//----- nvinfo : EIATTR_FRAME_SIZE
	.align		4
.L_80:
        /*01a4*/ 	.byte	0x04, 0x11
        /*01a6*/ 	.short	(.L_82 - .L_81)
	.align		4
.L_81:
        /*01a8*/ 	.word	index@(_ZN7cutlass13device_kernelIN5flash19enable_sm80_to_sm89INS1_16FlashAttnFwdSm80INS1_25CollectiveMainloopFwdSm80ILi8ELi1ELb0EN4cute5tupleIJNS5_1CILi128EEENS7_ILi64EEENS7_ILi192EEEEEELi192ENS_6half_tEfNS_4arch4Sm80ELb0ELb0ELb0ELb1ELb0ELb1ELb1ELb0EEENS1_21CollectiveEpilogueFwdINS6_IJS8_SA_S9_EEENS6_IJNS7_ILi1EEESI_SI_EEESC_SE_Li256ELb1ELb1ELb0ELb0EEENS1_19SingleTileSchedulerILb1ELb0ELb1ELi128EEEEEEEEEvNT_6ParamsE)
        /*01ac*/ 	.word	0x00000000


	//----- nvinfo : EIATTR_REGCOUNT
	.align		4
.L_82:
        /*01b0*/ 	.byte	0x04, 0x2f
        /*01b2*/ 	.short	(.L_84 - .L_83)
	.align		4
.L_83:
        /*01b4*/ 	.word	index@(_ZN7cutlass13device_kernelIN5flash19enable_sm80_to_sm89INS1_16FlashAttnFwdSm80INS1_25CollectiveMainloopFwdSm80ILi8ELi1ELb1EN4cute5tupleIJNS5_1CILi128EEENS7_ILi96EEENS7_ILi192EEEEEELi192ENS_6half_tEfNS_4arch4Sm80ELb0ELb0ELb0ELb1ELb0ELb0ELb1ELb0EEENS1_21CollectiveEpilogueFwdINS6_IJS8_SA_S9_EEENS6_IJNS7_ILi1EEESI_SI_EEESC_SE_Li256ELb1ELb1ELb0ELb0EEENS1_19SingleTileSchedulerILb1ELb0ELb1ELi128EEEEEEEEEvNT_6ParamsE)
        /*01b8*/ 	.word	0x000000ff


	//----- nvinfo : EIATTR_FRAME_SIZE
	.align		4
.L_84:
        /*01bc*/ 	.byte	0x04, 0x11
        /*01be*/ 	.short	(.L_86 - .L_85)
	.align		4
.L_85:
        /*01c0*/ 	.word	index@(_ZN7cutlass13device_kernelIN5flash19enable_sm80_to_sm89INS1_16FlashAttnFwdSm80INS1_25CollectiveMainloopFwdSm80ILi8ELi1ELb1EN4cute5tupleIJNS5_1CILi128EEENS7_ILi96EEENS7_ILi192EEEEEELi192ENS_6half_tEfNS_4arch4Sm80ELb0ELb0ELb0ELb1ELb0ELb0ELb1ELb0EEENS1_21CollectiveEpilogueFwdINS6_IJS8_SA_S9_EEENS6_IJNS7_ILi1EEESI_SI_EEESC_SE_Li256ELb1ELb1ELb0ELb0EEENS1_19SingleTileSchedulerILb1ELb0ELb1ELi128EEEEEEEEEvNT_6ParamsE)
        /*01c4*/ 	.word	0x00000070


	//----- nvinfo : EIATTR_REGCOUNT
	.align		4
.L_86:
        /*01c8*/ 	.byte	0x04, 0x2f
        /*01ca*/ 	.short	(.L_88 - .L_87)
	.align		4
.L_87:
        /*01cc*/ 	.word	index@(_ZN7cutlass13device_kernelIN5flash19enable_sm80_to_sm89INS1_16FlashAttnFwdSm80INS1_25CollectiveMainloopFwdSm80ILi8ELi1ELb1EN4cute5tupleIJNS5_1CILi128EEENS7_ILi96EEENS7_ILi192EEEEEELi192ENS_6half_tEfNS_4arch4Sm80ELb0ELb0ELb0ELb0ELb0ELb0ELb1ELb0EEENS1_21CollectiveEpilogueFwdINS6_IJS8_SA_S9_EEENS6_IJNS7_ILi1EEESI_SI_EEESC_SE_Li256ELb0ELb1ELb0ELb0EEENS1_19SingleTileSchedulerILb0ELb0ELb1ELi128EEEEEEEEEvNT_6ParamsE)
        /*01d0*/ 	.word	0x000000ff


	//----- nvinfo : EIATTR_FRAME_SIZE
	.align		4
.L_88:
        /*01d4*/ 	.byte	0x04, 0x11
        /*01d6*/ 	.short	(.L_90 - .L_89)
	.align		4
.L_89:
        /*01d8*/ 	.word	index@(_ZN7cutlass13device_kernelIN5flash19enable_sm80_to_sm89INS1_16FlashAttnFwdSm80INS1_25CollectiveMainloopFwdSm80ILi8ELi1ELb1EN4cute5tupleIJNS5_1CILi128EEENS7_ILi96EEENS7_ILi192EEEEEELi192ENS_6half_tEfNS_4arch4Sm80ELb0ELb0ELb0ELb0ELb0ELb0ELb1ELb0EEENS1_21CollectiveEpilogueFwdINS6_IJS8_SA_S9_EEENS6_IJNS7_ILi1EEESI_SI_EEESC_SE_Li256ELb0ELb1ELb0ELb0EEENS1_19SingleTileSchedulerILb0ELb0ELb1ELi128EEEEEEEEEvNT_6ParamsE)
        /*01dc*/ 	.word	0x00000090


	//----- nvinfo : EIATTR_MIN_STACK_SIZE
	.align		4
.L_90:
        /*01e0*/ 	.byte	0x04, 0x12
        /*01e2*/ 	.short	(.L_92 - .L_91)
	.align		4
.L_91:
        /*01e4*/ 	.word	index@(_ZN7cutlass13device_kernelIN5flash19enable_sm80_to_sm89INS1_16FlashAttnFwdSm80INS1_25CollectiveMainloopFwdSm80ILi8ELi1ELb1EN4cute5tupleIJNS5_1CILi128EEENS7_ILi96EEENS7_ILi192EEEEEELi192ENS_6half_tEfNS_4arch4Sm80ELb0ELb0ELb0ELb0ELb0ELb0ELb1ELb0EEENS1_21CollectiveEpilogueFwdINS6_IJS8_SA_S9_EEENS6_IJNS7_ILi1EEESI_SI_EEESC_SE_Li256ELb0ELb1ELb0ELb0EEENS1_19SingleTileSchedulerILb0ELb0ELb1ELi128EEEEEEEEEvNT_6ParamsE)
        /*01e8*/ 	.word	0x00000090


	//----- nvinfo : EIATTR_MIN_STACK_SIZE
	.align		4
.L_92:
        /*01ec*/ 	.byte	0x04, 0x12
        /*01ee*/ 	.short	(.L_94 - .L_93)
	.align		4
.L_93:
        /*01f0*/ 	.word	index@(_ZN7cutlass13device_kernelIN5flash19enable_sm80_to_sm89INS1_16FlashAttnFwdSm80INS1_25CollectiveMainloopFwdSm80ILi8ELi1ELb1EN4cute5tupleIJNS5_1CILi128EEENS7_ILi96EEENS7_ILi192EEEEEELi192ENS_6half_tEfNS_4arch4Sm80ELb0ELb0ELb0ELb1ELb0ELb0ELb1ELb0EEENS1_21CollectiveEpilogueFwdINS6_IJS8_SA_S9_EEENS6_IJNS7_ILi1EEESI_SI_EEESC_SE_Li256ELb1ELb1ELb0ELb0EEENS1_19SingleTileSchedulerILb1ELb0ELb1ELi128EEEEEEEEEvNT_6ParamsE)
        /*01f4*/ 	.word	0x00000070


	//----- nvinfo : EIATTR_MIN_STACK_SIZE
	.align		4
.L_94:
        /*01f8*/ 	.byte	0x04, 0x12
        /*01fa*/ 	.short	(.L_96 - .L_95)
	.align		4
.L_95:
        /*01fc*/ 	.word	index@(_ZN7cutlass13device_kernelIN5flash19enable_sm80_to_sm89INS1_16FlashAttnFwdSm80INS1_25CollectiveMainloopFwdSm80ILi8ELi1ELb0EN4cute5tupleIJNS5_1CILi128EEENS7_ILi64EEENS7_ILi192EEEEEELi192ENS_6half_tEfNS_4arch4Sm80ELb0ELb0ELb0ELb1ELb0ELb1ELb1ELb0EEENS1_21CollectiveEpilogueFwdINS6_IJS8_SA_S9_EEENS6_IJNS7_ILi1EEESI_SI_EEESC_SE_Li256ELb1ELb1ELb0ELb0EEENS1_19SingleTileSchedulerILb1ELb0ELb1ELi128EEEEEEEEEvNT_6ParamsE)
        /*0200*/ 	.word	0x00000000


	//----- nvinfo : EIATTR_MIN_STACK_SIZE
	.align		4
.L_96:
        /*0204*/ 	.byte	0x04, 0x12
        /*0206*/ 	.short	(.L_98 - .L_97)
	.align		4
.L_97:
        /*0208*/ 	.word	index@(_ZN7cutlass13device_kernelIN5flash19enable_sm80_to_sm89INS1_16FlashAttnFwdSm80INS1_25CollectiveMainloopFwdSm80ILi8ELi1ELb0EN4cute5tupleIJNS5_1CILi128EEENS7_ILi64EEENS7_ILi192EEEEEELi192ENS_6half_tEfNS_4arch4Sm80ELb0ELb1ELb0ELb0ELb0ELb0ELb1ELb0EEENS1_21CollectiveEpilogueFwdINS6_IJS8_SA_S9_EEENS6_IJNS7_ILi1EEESI_SI_EEESC_SE_Li256ELb0ELb1ELb0ELb0EEENS1_19SingleTileSchedulerILb0ELb0ELb1ELi128EEEEEEEEEvNT_6ParamsE)
        /*020c*/ 	.word	0x00000000


	//----- nvinfo : EIATTR_MIN_STACK_SIZE
	.align		4
.L_98:
        /*0210*/ 	.byte	0x04, 0x12
        /*0212*/ 	.short	(.L_100 - .L_99)
	.align		4
.L_99:
        /*0214*/ 	.word	index@(_ZN7cutlass13device_kernelIN5flash19enable_sm80_to_sm89INS1_16FlashAttnFwdSm80INS1_25CollectiveMainloopFwdSm80ILi8ELi1ELb0EN4cute5tupleIJNS5_1CILi128EEENS7_ILi64EEENS7_ILi192EEEEEELi192ENS_6half_tEfNS_4arch4Sm80ELb0ELb1ELb0ELb1ELb0ELb0ELb1ELb0EEENS1_21CollectiveEpilogueFwdINS6_IJS8_SA_S9_EEENS6_IJNS7_ILi1EEESI_SI_EEESC_SE_Li256ELb1ELb1ELb0ELb0EEENS1_19SingleTileSchedulerILb1ELb0ELb1ELi128EEEEEEEEEvNT_6ParamsE)
        /*0218*/ 	.word	0x00000000


	//----- nvinfo : EIATTR_MIN_STACK_SIZE
	.align		4
.L_100:
        /*021c*/ 	.byte	0x04, 0x12
        /*021e*/ 	.short	(.L_102 - .L_101)
	.align		4
.L_101:
        /*0220*/ 	.word	index@(_ZN7cutlass13device_kernelIN5flash19enable_sm80_to_sm89INS1_16FlashAttnFwdSm80INS1_25CollectiveMainloopFwdSm80ILi8ELi1ELb0EN4cute5tupleIJNS5_1CILi128EEENS7_ILi64EEENS7_ILi192EEEEEELi192ENS_6half_tEfNS_4arch4Sm80ELb0ELb1ELb0ELb1ELb0ELb1ELb1ELb0EEENS1_21CollectiveEpilogueFwdINS6_IJS8_SA_S9_EEENS6_IJNS7_ILi1EEESI_SI_EEESC_SE_Li256ELb1ELb1ELb0ELb0EEENS1_19SingleTileSchedulerILb1ELb0ELb1ELi128EEEEEEEEEvNT_6ParamsE)
        /*0224*/ 	.word	0x00000000


	//----- nvinfo : EIATTR_MIN_STACK_SIZE
	.align		4
.L_102:
        /*0228*/ 	.byte	0x04, 0x12
        /*022a*/ 	.short	(.L_104 - .L_103)
	.align		4
.L_103:
        /*022c*/ 	.word	index@(_ZN7cutlass13device_kernelIN5flash19enable_sm80_to_sm89INS1_16FlashAttnFwdSm80INS1_25CollectiveMainloopFwdSm80ILi8ELi1ELb1EN4cute5tupleIJNS5_1CILi128EEENS7_ILi96EEENS7_ILi192EEEEEELi192ENS_6half_tEfNS_4arch4Sm80ELb1ELb0ELb0ELb0ELb0ELb0ELb1ELb0EEENS1_21CollectiveEpilogueFwdINS6_IJS8_SA_S9_EEENS6_IJNS7_ILi1EEESI_SI_EEESC_SE_Li256ELb0ELb1ELb0ELb0EEENS1_30DynamicPersistentTileSchedulerILi256ELi256ELb0ELb1ELb0EEEEEEEEEvNT_6ParamsE)
        /*0230*/ 	.word	0x000000a0


	//----- nvinfo : EIATTR_MIN_STACK_SIZE
	.align		4
.L_104:
        /*0234*/ 	.byte	0x04, 0x12
        /*0236*/ 	.short	(.L_106 - .L_105)
	.align		4
.L_105:
        /*0238*/ 	.word	index@(_ZN7cutlass13device_kernelIN5flash19enable_sm80_to_sm89INS1_16FlashAttnFwdSm80INS1_25CollectiveMainloopFwdSm80ILi8ELi1ELb1EN4cute5tupleIJNS5_1CILi128EEENS7_ILi96EEENS7_ILi192EEEEEELi192ENS_6half_tEfNS_4arch4Sm80ELb1ELb0ELb0ELb1ELb0ELb0ELb1ELb0EEENS1_21CollectiveEpilogueFwdINS6_IJS8_SA_S9_EEENS6_IJNS7_ILi1EEESI_SI_EEESC_SE_Li256ELb1ELb1ELb0ELb0EEENS1_19SingleTileSchedulerILb1ELb0ELb1ELi128EEEEEEEEEvNT_6ParamsE)
        /*023c*/ 	.word	0x00000068


	//----- nvinfo : EIATTR_MIN_STACK_SIZE
	.align		4
.L_106:
        /*0240*/ 	.byte	0x04, 0x12
        /*0242*/ 	.short	(.L_108 - .L_107)
	.align		4
.L_107:
        /*0244*/ 	.word	index@(_ZN7cutlass13device_kernelIN5flash19enable_sm80_to_sm89INS1_16FlashAttnFwdSm80INS1_25CollectiveMainloopFwdSm80ILi8ELi1ELb0EN4cute5tupleIJNS5_1CILi128EEENS7_ILi64EEENS7_ILi192EEEEEELi192ENS_6half_tEfNS_4arch4Sm80ELb1ELb0ELb0ELb1ELb0ELb1ELb1ELb0EEENS1_21CollectiveEpilogueFwdINS6_IJS8_SA_S9_EEENS6_IJNS7_ILi1EEESI_SI_EEESC_SE_Li256ELb1ELb1ELb0ELb0EEENS1_19SingleTileSchedulerILb1ELb0ELb1ELi128EEEEEEEEEvNT_6ParamsE)
        /*0248*/ 	.word	0x00000000


	//----- nvinfo : EIATTR_MIN_STACK_SIZE
	.align		4
.L_108:
        /*024c*/ 	.byte	0x04, 0x12
        /*024e*/ 	.short	(.L_110 - .L_109)
	.align		4
.L_109:
        /*0250*/ 	.word	index@(_ZN7cutlass13device_kernelIN5flash19enable_sm80_to_sm89INS1_16FlashAttnFwdSm80INS1_25CollectiveMainloopFwdSm80ILi8ELi2ELb1EN4cute5tupleIJNS5_1CILi128EEENS7_ILi96EEENS7_ILi192EEEEEELi192ENS_6half_tEfNS_4arch4Sm80ELb0ELb0ELb0ELb0ELb0ELb0ELb1ELb0EEENS1_21CollectiveEpilogueFwdINS6_IJS8_SA_S9_EEENS6_IJNS7_ILi1EEESI_SI_EEESC_SE_Li256ELb0ELb1ELb0ELb0EEENS1_19SingleTileSchedulerILb0ELb0ELb1ELi128EEEEEEEEEvNT_6ParamsE)
        /*0254*/ 	.word	0x00000028


	//----- nvinfo : EIATTR_MIN_STACK_SIZE
	.align		4
.L_110:
        /*0258*/ 	.byte	0x04, 0x12
        /*025a*/ 	.short	(.L_112 - .L_111)
	.align		4
.L_111:
        /*025c*/ 	.word	index@(_ZN7cutlass13device_kernelIN5flash19enable_sm80_to_sm89INS1_16FlashAttnFwdSm80INS1_25CollectiveMainloopFwdSm80ILi8ELi2ELb1EN4cute5tupleIJNS5_1CILi128EEENS7_ILi96EEENS7_ILi192EEEEEELi192ENS_6half_tEfNS_4arch4Sm80ELb0ELb0ELb0ELb1ELb0ELb0ELb1ELb0EEENS1_21CollectiveEpilogueFwdINS6_IJS8_SA_S9_EEENS6_IJNS7_ILi1EEESI_SI_EEESC_SE_Li256ELb1ELb1ELb0ELb0EEENS1_19SingleTileSchedulerILb1ELb0ELb1ELi128EEEEEEEEEvNT_6ParamsE)
        /*0260*/ 	.word	0x00000030


	//----- nvinfo : EIATTR_MIN_STACK_SIZE
	.align		4
.L_112:
        /*0264*/ 	.byte	0x04, 0x12
        /*0266*/ 	.short	(.L_114 - .L_113)
	.align		4
.L_113:
        /*0268*/ 	.word	index@(_ZN7cutlass13device_kernelIN5flash19enable_sm80_to_sm89INS1_16FlashAttnFwdSm80INS1_25CollectiveMainloopFwdSm80ILi8ELi2ELb0EN4cute5tupleIJNS5_1CILi128EEENS7_ILi64EEENS7_ILi192EEEEEELi192ENS_6half_tEfNS_4arch4Sm80ELb0ELb0ELb0ELb1ELb0ELb1ELb1ELb0EEENS1_21CollectiveEpilogueFwdINS6_IJS8_SA_S9_EEENS6_IJNS7_ILi1EEESI_SI_EEESC_SE_Li256ELb1ELb1ELb0ELb0EEENS1_19SingleTileSchedulerILb1ELb0ELb1ELi128EEEEEEEEEvNT_6ParamsE)
        /*026c*/ 	.word	0x00000000


	//----- nvinfo : EIATTR_MIN_STACK_SIZE
	.align		4
.L_114:
        /*0270*/ 	.byte	0x04, 0x12
        /*0272*/ 	.short	(.L_116 - .L_115)
	.align		4
.L_115:
        /*0274*/ 	.word	index@(_ZN7cutlass13device_kernelIN5flash19enable_sm80_to_sm89INS1_16FlashAttnFwdSm80INS1_25CollectiveMainloopFwdSm80ILi8ELi2ELb0EN4cute5tupleIJNS5_1CILi128EEENS7_ILi64EEENS7_ILi192EEEEEELi192ENS_6half_tEfNS_4arch4Sm80ELb0ELb1ELb0ELb0ELb0ELb0ELb1ELb0EEENS1_21CollectiveEpilogueFwdINS6_IJS8_SA_S9_EEENS6_IJNS7_ILi1EEESI_SI_EEESC_SE_Li256ELb0ELb1ELb0ELb0EEENS1_19SingleTileSchedulerILb0ELb0ELb1ELi128EEEEEEEEEvNT_6ParamsE)
        /*0278*/ 	.word	0x00000000


	//----- nvinfo : EIATTR_MIN_STACK_SIZE
	.align		4
.L_116:
        /*027c*/ 	.byte	0x04, 0x12
        /*027e*/ 	.short	(.L_118 - .L_117)
	.align		4
.L_117:
        /*0280*/ 	.word	index@(_ZN7cutlass13device_kernelIN5flash19enable_sm80_to_sm89INS1_16FlashAttnFwdSm80INS1_25CollectiveMainloopFwdSm80ILi8ELi2ELb0EN4cute5tupleIJNS5_1CILi128EEENS7_ILi64EEENS7_ILi192EEEEEELi192ENS_6half_tEfNS_4arch4Sm80ELb0ELb1ELb0ELb1ELb0ELb0ELb1ELb0EEENS1_21CollectiveEpilogueFwdINS6_IJS8_SA_S9_EEENS6_IJNS7_ILi1EEESI_SI_EEESC_SE_Li256ELb1ELb1ELb0ELb0EEENS1_19SingleTileSchedulerILb1ELb0ELb1ELi128EEEEEEEEEvNT_6ParamsE)
        /*0284*/ 	.word	0x00000000


	//----- nvinfo : EIATTR_MIN_STACK_SIZE
	.align		4
.L_118:
        /*0288*/ 	.byte	0x04, 0x12
        /*028a*/ 	.short	(.L_120 - .L_119)
	.align		4
.L_119:
        /*028c*/ 	.word	index@(_ZN7cutlass13device_kernelIN5flash19enable_sm80_to_sm89INS1_16FlashAttnFwdSm80INS1_25CollectiveMainloopFwdSm80ILi8ELi2ELb0EN4cute5tupleIJNS5_1CILi128EEENS7_ILi64EEENS7_ILi192EEEEEELi192ENS_6half_tEfNS_4arch4Sm80ELb0ELb1ELb0ELb1ELb0ELb1ELb1ELb0EEENS1_21CollectiveEpilogueFwdINS6_IJS8_SA_S9_EEENS6_IJNS7_ILi1EEESI_SI_EEESC_SE_Li256ELb1ELb1ELb0ELb0EEENS1_19SingleTileSchedulerILb1ELb0ELb1ELi128EEEEEEEEEvNT_6ParamsE)
        /*0290*/ 	.word	0x00000000


	//----- nvinfo : EIATTR_MIN_STACK_SIZE
	.align		4
.L_120:
        /*0294*/ 	.byte	0x04, 0x12
        /*0296*/ 	.short	(.L_122 - .L_121)
	.align		4
.L_121:
        /*0298*/ 	.word	index@(_ZN7cutlass13device_kernelIN5flash19enable_sm80_to_sm89INS1_16FlashAttnFwdSm80INS1_25CollectiveMainloopFwdSm80ILi8ELi2ELb1EN4cute5tupleIJNS5_1CILi128EEENS7_ILi96EEENS7_ILi192EEEEEELi192ENS_6half_tEfNS_4arch4Sm80ELb1ELb0ELb0ELb0ELb0ELb0ELb1ELb0EEENS1_21CollectiveEpilogueFwdINS6_IJS8_SA_S9_EEENS6_IJNS7_ILi1EEESI_SI_EEESC_SE_Li256ELb0ELb1ELb0ELb0EEENS1_30DynamicPersistentTileSchedulerILi256ELi256ELb0ELb1ELb0EEEEEEEEEvNT_6ParamsE)
        /*029c*/ 	.word	0x000000a8


	//----- nvinfo : EIATTR_MIN_STACK_SIZE
	.align		4
.L_122:
        /*02a0*/ 	.byte	0x04, 0x12
        /*02a2*/ 	.short	(.L_124 - .L_123)
	.align		4
.L_123:
        /*02a4*/ 	.word	index@(_ZN7cutlass13device_kernelIN5flash19enable_sm80_to_sm89INS1_16FlashAttnFwdSm80INS1_25CollectiveMainloopFwdSm80ILi8ELi2ELb1EN4cute5tupleIJNS5_1CILi128EEENS7_ILi96EEENS7_ILi192EEEEEELi192ENS_6half_tEfNS_4arch4Sm80ELb1ELb0ELb0ELb1ELb0ELb0ELb1ELb0EEENS1_21CollectiveEpilogueFwdINS6_IJS8_SA_S9_EEENS6_IJNS7_ILi1EEESI_SI_EEESC_SE_Li256ELb1ELb1ELb0ELb0EEENS1_19SingleTileSchedulerILb1ELb0ELb1ELi128EEEEEEEEEvNT_6ParamsE)
        /*02a8*/ 	.word	0x00000048


	//----- nvinfo : EIATTR_MIN_STACK_SIZE
	.align		4
.L_124:
        /*02ac*/ 	.byte	0x04, 0x12
        /*02ae*/ 	.short	(.L_126 - .L_125)
	.align		4
.L_125:
        /*02b0*/ 	.word	index@(_ZN7cutlass13device_kernelIN5flash19enable_sm80_to_sm89INS1_16FlashAttnFwdSm80INS1_25CollectiveMainloopFwdSm80ILi8ELi2ELb0EN4cute5tupleIJNS5_1CILi128EEENS7_ILi64EEENS7_ILi192EEEEEELi192ENS_6half_tEfNS_4arch4Sm80ELb1ELb0ELb0ELb1ELb0ELb1ELb1ELb0EEENS1_21CollectiveEpilogueFwdINS6_IJS8_SA_S9_EEENS6_IJNS7_ILi1EEESI_SI_EEESC_SE_Li256ELb1ELb1ELb0ELb0EEENS1_19SingleTileSchedulerILb1ELb0ELb1ELi128EEEEEEEEEvNT_6ParamsE)
        /*02b4*/ 	.word	0x00000000
.L_126:


//--------------------- .nv.info._ZN7cutlass13device_kernelIN5flash19enable_sm80_to_sm89INS1_16FlashAttnFwdSm80INS1_25CollectiveMainloopFwdSm80ILi8ELi1ELb1EN4cute5tupleIJNS5_1CILi128EEENS7_ILi96EEENS7_ILi192EEEEEELi192ENS_6half_tEfNS_4arch4Sm80ELb0ELb0ELb0ELb0ELb0ELb0ELb1ELb0EEENS1_21CollectiveEpilogueFwdINS6_IJS8_SA_S9_EEENS6_IJNS7_ILi1EEESI_SI_EEESC_SE_Li256ELb0ELb1ELb0ELb0EEENS1_19SingleTileSchedulerILb0ELb0ELb1ELi128EEEEEEEEEvNT_6ParamsE --------------------------
	.section	.nv.info._ZN7cutlass13device_kernelIN5flash19enable_sm80_to_sm89INS1_16FlashAttnFwdSm80INS1_25CollectiveMainloopFwdSm80ILi8ELi1ELb1EN4cute5tupleIJNS5_1CILi128EEENS7_ILi96EEENS7_ILi192EEEEEELi192ENS_6half_tEfNS_4arch4Sm80ELb0ELb0ELb0ELb0ELb0ELb0ELb1ELb0EEENS1_21CollectiveEpilogueFwdINS6_IJS8_SA_S9_EEENS6_IJNS7_ILi1EEESI_SI_EEESC_SE_Li256ELb0ELb1ELb0ELb0EEENS1_19SingleTileSchedulerILb0ELb0ELb1ELi128EEEEEEEEEvNT_6ParamsE,"",@"SHT_CUDA_INFO"
	.sectionflags	@""
	.align	4


	//----- nvinfo : EIATTR_CUDA_API_VERSION
	.align		4
        /*0000*/ 	.byte	0x04, 0x37
        /*0002*/ 	.short	(.L_128 - .L_127)
.L_127:
        /*0004*/ 	.word	0x00000082


	//----- nvinfo : EIATTR_SW2861232_WAR
	.align		4
.L_128:
        /*0008*/ 	.byte	0x01, 0x35
	.zero		2


	//----- nvinfo : EIATTR_PARAM_CBANK
	.align		4
        /*000c*/ 	.byte	0x04, 0x0a
        /*000e*/ 	.short	(.L_130 - .L_129)
	.align		4
.L_129:
        /*0010*/ 	.word	index@(.nv.constant0._ZN7cutlass13device_kernelIN5flash19enable_sm80_to_sm89INS1_16FlashAttnFwdSm80INS1_25CollectiveMainloopFwdSm80ILi8ELi1ELb1EN4cute5tupleIJNS5_1CILi128EEENS7_ILi96EEENS7_ILi192EEEEEELi192ENS_6half_tEfNS_4arch4Sm80ELb0ELb0ELb0ELb0ELb0ELb0ELb1ELb0EEENS1_21CollectiveEpilogueFwdINS6_IJS8_SA_S9_EEENS6_IJNS7_ILi1EEESI_SI_EEESC_SE_Li256ELb0ELb1ELb0ELb0EEENS1_19SingleTileSchedulerILb0ELb0ELb1ELi128EEEEEEEEEvNT_6ParamsE)
        /*0014*/ 	.short	0x0160
        /*0016*/ 	.short	0x0418


	//----- nvinfo : EIATTR_CBANK_PARAM_SIZE
	.align		4
.L_130:
        /*0018*/ 	.byte	0x03, 0x19
        /*001a*/ 	.short	0x0418


	//----- nvinfo : EIATTR_KPARAM_INFO
	.align		4
        /*001c*/ 	.byte	0x04, 0x17
        /*001e*/ 	.short	(.L_132 - .L_131)
.L_131:
        /*0020*/ 	.word	0x00000000
        /*0024*/ 	.short	0x0000
        /*0026*/ 	.short	0x0000
        /*0028*/ 	.byte	0x00, 0xf0, 0x61, 0x10


	//----- nvinfo : EIATTR_MAXREG_COUNT
	.align		4
.L_132:
        /*002c*/ 	.byte	0x03, 0x1b
        /*002e*/ 	.short	0x00ff


	//----- nvinfo : EIATTR_NUM_BARRIERS
	.align		4
        /*0030*/ 	.byte	0x02, 0x4c
        /*0032*/ 	.byte	0x02
	.zero		1


	//----- nvinfo : EIATTR_ANNOTATIONS
	.align		4
        /*0034*/ 	.byte	0x04, 0x55
        /*0036*/ 	.short	(.L_134 - .L_133)


	//   ....[0]....
.L_133:
        /*0038*/ 	.word	0x00000001
        /*003c*/ 	.byte	0x90, 0x02, 0x00, 0x00, 0x01, 0x00, 0x00, 0x00, 0x10, 0x04, 0x00, 0x00, 0x01, 0x00, 0x00, 0x00
        /* <DEDUP_REMOVED lines=27> */
        /*01fc*/ 	.byte	0x80, 0xa4, 0x00, 0x00, 0x01, 0x00, 0x00, 0x00, 0xb0, 0xa4, 0x00, 0x00


	//----- nvinfo : EIATTR_MERCURY_ISA_VERSION
	.align		4
.L_134:
        /*0208*/ 	.byte	0x03, 0x5f
        /*020a*/ 	.short	0x0000


	//----- nvinfo : EIATTR_COOP_GROUP_MASK_REGIDS
	.align		4
        /*020c*/ 	.byte	0x04, 0x29
        /*020e*/ 	.short	(.L_136 - .L_135)


	//   ....[0]....
.L_135:
        /*0210*/ 	.word	0xffffffff


	//   ....[1]....
        /*0214*/ 	.word	0xffffffff


	//   ....[2]....
        /*0218*/ 	.word	0xffffffff


	//   ....[3]....
        /*021c*/ 	.word	0xffffffff


	//   ....[4]....
        /*0220*/ 	.word	0xffffffff


	//   ....[5]....
        /*0224*/ 	.word	0xffffffff


	//   ....[6]....
        /*0228*/ 	.word	0xffffffff


	//   ....[7]....
        /*022c*/ 	.word	0xffffffff


	//   ....[8]....
        /*0230*/ 	.word	0xffffffff


	//   ....[9]....
        /*0234*/ 	.word	0xffffffff


	//   ....[10]....
        /*0238*/ 	.word	0xffffffff


	//   ....[11]....
        /*023c*/ 	.word	0xffffffff


	//   ....[12]....
        /*0240*/ 	.word	0xffffffff


	//   ....[13]....
        /*0244*/ 	.word	0xffffffff


	//   ....[14]....
        /*0248*/ 	.word	0xffffffff


	//   ....[15]....
        /*024c*/ 	.word	0xffffffff


	//   ....[16]....
        /*0250*/ 	.word	0xffffffff


	//   ....[17]....
        /*0254*/ 	.word	0xffffffff


	//   ....[18]....
        /*0258*/ 	.word	0xffffffff


	//   ....[19]....
        /*025c*/ 	.word	0xffffffff


	//   ....[20]....
        /*0260*/ 	.word	0xffffffff


	//   ....[21]....
        /*0264*/ 	.word	0xffffffff


	//   ....[22]....
        /*0268*/ 	.word	0xffffffff


	//   ....[23]....
        /*026c*/ 	.word	0xffffffff


	//   ....[24]....
        /*0270*/ 	.word	0xffffffff


	//   ....[25]....
        /*0274*/ 	.word	0xffffffff


	//   ....[26]....
        /*0278*/ 	.word	0xffffffff


	//   ....[27]....
        /*027c*/ 	.word	0xffffffff


	//   ....[28]....
        /*0280*/ 	.word	0xffffffff


	//   ....[29]....
        /*0284*/ 	.word	0xffffffff


	//   ....[30]....
        /*0288*/ 	.word	0xffffffff


	//   ....[31]....
        /*028c*/ 	.word	0xffffffff


	//----- nvinfo : EIATTR_COOP_GROUP_INSTR_OFFSETS
	.align		4
.L_136:
        /*0290*/ 	.byte	0x04, 0x28
        /*0292*/ 	.short	(.L_138 - .L_137)


	//   ....[0]....
.L_137:
        /*0294*/ 	.word	0x00000610


	//   ....[1]....
        /*0298*/ 	.word	0x00000650


	//   ....[2]....
        /*029c*/ 	.word	0x000006d0


	//   ....[3]....
        /*02a0*/ 	.word	0x00000730


	//   ....[4]....
        /*02a4*/ 	.word	0x00000760


	//   ....[5]....
        /*02a8*/ 	.word	0x00000800


	//   ....[6]....
        /*02ac*/ 	.word	0x00000830


	//   ....[7]....
        /*02b0*/ 	.word	0x00000870


	//   ....[8]....
        /*02b4*/ 	.word	0x00002f80


	//   ....[9]....
        /*02b8*/ 	.word	0x00003050


	//   ....[10]....
        /*02bc*/ 	.word	0x00003090


	//   ....[11]....
        /*02c0*/ 	.word	0x00003110


	//   ....[12]....
        /*02c4*/ 	.word	0x00007e00


	//   ....[13]....
        /*02c8*/ 	.word	0x00007e30


	//   ....[14]....
        /*02cc*/ 	.word	0x00007e50


	//   ....[15]....
        /*02d0*/ 	.word	0x00007e70


	//   ....[16]....
        /*02d4*/ 	.word	0x0000a1d0


	//   ....[17]....
        /*02d8*/ 	.word	0x0000a1e0


	//   ....[18]....
        /*02dc*/ 	.word	0x0000a210


	//   ....[19]....
        /*02e0*/ 	.word	0x0000a230


	//   ....[20]....
        /*02e4*/ 	.word	0x0000b610


	//   ....[21]....
        /*02e8*/ 	.word	0x0000b620


	//   ....[22]....
        /*02ec*/ 	.word	0x0000b640


	//   ....[23]....
        /*02f0*/ 	.word	0x0000b650


	//   ....[24]....
        /*02f4*/ 	.word	0x0000b760


	//   ....[25]....
        /*02f8*/ 	.word	0x0000b780


	//   ....[26]....
        /*02fc*/ 	.word	0x0000b8e0


	//   ....[27]....
        /*0300*/ 	.word	0x0000b910


	//   ....[28]....
        /*0304*/ 	.word	0x0000ba40


	//   ....[29]....
        /*0308*/ 	.word	0x0000ba70


	//   ....[30]....
        /*030c*/ 	.word	0x0000bba0


	//   ....[31]....
        /*0310*/ 	.word	0x0000bbc0


	//----- nvinfo : EIATTR_EXIT_INSTR_OFFSETS
	.align		4
.L_138:
        /*0314*/ 	.byte	0x04, 0x1c
        /*0316*/ 	.short	(.L_140 - .L_139)


	//   ....[0]....
.L_139:
        /*0318*/ 	.word	0x00000040


	//   ....[1]....
        /*031c*/ 	.word	0x0000bbd0


	//   ....[2]....
        /*0320*/ 	.word	0x0000bc80


	//   ....[3]....
        /*0324*/ 	.word	0x0000bce0


	//----- nvinfo : EIATTR_CTAIDZ_USED
	.align		4
.L_140:
        /*0328*/ 	.byte	0x01, 0x04
	.zero		2


	//----- nvinfo : EIATTR_MAX_THREADS
	.align		4
        /*032c*/ 	.byte	0x04, 0x05
        /*032e*/ 	.short	(.L_142 - .L_141)
.L_141:
        /*0330*/ 	.word	0x00000100
        /*0334*/ 	.word	0x00000001
        /*0338*/ 	.word	0x00000001


	//----- nvinfo : EIATTR_CRS_STACK_SIZE
	.align		4
.L_142:
        /*033c*/ 	.byte	0x04, 0x1e
        /*033e*/ 	.short	(.L_144 - .L_143)
.L_143:
        /*0340*/ 	.word	0x00000000
.L_144:


//--------------------- .nv.info._ZN7cutlass13device_kernelIN5flash19enable_sm80_to_sm89INS1_16FlashAttnFwdSm80INS1_25CollectiveMainloopFwdSm80ILi8ELi1ELb1EN4cute5tupleIJNS5_1CILi128EEENS7_ILi96EEENS7_ILi192EEEEEELi192ENS_6half_tEfNS_4arch4Sm80ELb0ELb0ELb0ELb1ELb0ELb0ELb1ELb0EEENS1_21CollectiveEpilogueFwdINS6_IJS8_SA_S9_EEENS6_IJNS7_ILi1EEESI_SI_EEESC_SE_Li256ELb1ELb1ELb0ELb0EEENS1_19SingleTileSchedulerILb1ELb0ELb1ELi128EEEEEEEEEvNT_6ParamsE --------------------------
	.section	.nv.info._ZN7cutlass13device_kernelIN5flash19enable_sm80_to_sm89INS1_16FlashAttnFwdSm80INS1_25CollectiveMainloopFwdSm80ILi8ELi1ELb1EN4cute5tupleIJNS5_1CILi128EEENS7_ILi96EEENS7_ILi192EEEEEELi192ENS_6half_tEfNS_4arch4Sm80ELb0ELb0ELb0ELb1ELb0ELb0ELb1ELb0EEENS1_21CollectiveEpilogueFwdINS6_IJS8_SA_S9_EEENS6_IJNS7_ILi1EEESI_SI_EEESC_SE_Li256ELb1ELb1ELb0ELb0EEENS1_19SingleTileSchedulerILb1ELb0ELb1ELi128EEEEEEEEEvNT_6ParamsE,"",@"SHT_CUDA_INFO"
	.sectionflags	@""
	.align	4


	//----- nvinfo : EIATTR_CUDA_API_VERSION
	.align		4
        /*0000*/ 	.byte	0x04, 0x37
        /*0002*/ 	.short	(.L_146 - .L_145)
.L_145:
        /*0004*/ 	.word	0x00000082


	//----- nvinfo : EIATTR_SW2861232_WAR
	.align		4
.L_146:
        /*0008*/ 	.byte	0x01, 0x35
	.zero		2


	//----- nvinfo : EIATTR_PARAM_CBANK
	.align		4
        /*000c*/ 	.byte	0x04, 0x0a
        /*000e*/ 	.short	(.L_148 - .L_147)
	.align		4
.L_147:
        /*0010*/ 	.word	index@(.nv.constant0._ZN7cutlass13device_kernelIN5flash19enable_sm80_to_sm89INS1_16FlashAttnFwdSm80INS1_25CollectiveMainloopFwdSm80ILi8ELi1ELb1EN4cute5tupleIJNS5_1CILi128EEENS7_ILi96EEENS7_ILi192EEEEEELi192ENS_6half_tEfNS_4arch4Sm80ELb0ELb0ELb0ELb1ELb0ELb0ELb1ELb0EEENS1_21CollectiveEpilogueFwdINS6_IJS8_SA_S9_EEENS6_IJNS7_ILi1EEESI_SI_EEESC_SE_Li256ELb1ELb1ELb0ELb0EEENS1_19SingleTileSchedulerILb1ELb0ELb1ELi128EEEEEEEEEvNT_6ParamsE)
        /*0014*/ 	.short	0x0160
        /*0016*/ 	.short	0x0418


	//----- nvinfo : EIATTR_CBANK_PARAM_SIZE
	.align		4
.L_148:
        /*0018*/ 	.byte	0x03, 0x19
        /*001a*/ 	.short	0x0418


	//----- nvinfo : EIATTR_KPARAM_INFO
	.align		4
        /*001c*/ 	.byte	0x04, 0x17
        /*001e*/ 	.short	(.L_150 - .L_149)
.L_149:
        /*0020*/ 	.word	0x00000000
        /*0024*/ 	.short	0x0000
        /*0026*/ 	.short	0x0000
        /*0028*/ 	.byte	0x00, 0xf0, 0x61, 0x10


	//----- nvinfo : EIATTR_MAXREG_COUNT
	.align		4
.L_150:
        /*002c*/ 	.byte	0x03, 0x1b
        /*002e*/ 	.short	0x00ff


	//----- nvinfo : EIATTR_NUM_BARRIERS
	.align		4
        /*0030*/ 	.byte	0x02, 0x4c
        /*0032*/ 	.byte	0x02
	.zero		1


	//----- nvinfo : EIATTR_ANNOTATIONS
	.align		4
        /*0034*/ 	.byte	0x04, 0x55
        /*0036*/ 	.short	(.L_152 - .L_151)


	//   ....[0]....
.L_151:
        /* <DEDUP_REMOVED lines=25> */
        /*01bc*/ 	.byte	0x60, 0xbf, 0x00, 0x00


	//----- nvinfo : EIATTR_MERCURY_ISA_VERSION
	.align		4
.L_152:
        /*01c0*/ 	.byte	0x03, 0x5f
        /*01c2*/ 	.short	0x0000


	//----- nvinfo : EIATTR_COOP_GROUP_MASK_REGIDS
	.align		4
        /*01c4*/ 	.byte	0x04, 0x29
        /*01c6*/ 	.short	(.L_154 - .L_153)


	//   ....[0]....
.L_153:
        /*01c8*/ 	.word	0xffffffff


	//   ....[1]....
        /*01cc*/ 	.word	0xffffffff


	//   ....[2]....
        /*01d0*/ 	.word	0xffffffff


	//   ....[3]....
        /*01d4*/ 	.word	0xffffffff


	//   ....[4]....
        /*01d8*/ 	.word	0xffffffff


	//   ....[5]....
        /*01dc*/ 	.word	0xffffffff


	//   ....[6]....
        /*01e0*/ 	.word	0xffffffff


	//   ....[7]....
        /*01e4*/ 	.word	0xffffffff


	//   ....[8]....
        /*01e8*/ 	.word	0xffffffff


	//   ....[9]....
        /*01ec*/ 	.word	0xffffffff


	//   ....[10]....
        /*01f0*/ 	.word	0xffffffff


	//   ....[11]....
        /*01f4*/ 	.word	0xffffffff


	//   ....[12]....
        /*01f8*/ 	.word	0xffffffff


	//   ....[13]....
        /*01fc*/ 	.word	0xffffffff


	//   ....[14]....
        /*0200*/ 	.word	0xffffffff


	//   ....[15]....
        /*0204*/ 	.word	0xffffffff


	//   ....[16]....
        /*0208*/ 	.word	0xffffffff


	//   ....[17]....
        /*020c*/ 	.word	0xffffffff


	//   ....[18]....
        /*0210*/ 	.word	0xffffffff


	//   ....[19]....
        /*0214*/ 	.word	0xffffffff


	//   ....[20]....
        /*0218*/ 	.word	0xffffffff


	//   ....[21]....
        /*021c*/ 	.word	0xffffffff


	//   ....[22]....
        /*0220*/ 	.word	0xffffffff


	//   ....[23]....
        /*0224*/ 	.word	0xffffffff


	//   ....[24]....
        /*0228*/ 	.word	0xffffffff


	//   ....[25]....
        /*022c*/ 	.word	0xffffffff


	//   ....[26]....
        /*0230*/ 	.word	0xffffffff


	//   ....[27]....
        /*0234*/ 	.word	0xffffffff


	//   ....[28]....
        /*0238*/ 	.word	0xffffffff


	//   ....[29]....
        /*023c*/ 	.word	0xffffffff


	//   ....[30]....
        /*0240*/ 	.word	0xffffffff


	//   ....[31]....
        /*0244*/ 	.word	0xffffffff


	//   ....[32]....
        /*0248*/ 	.word	0xffffffff


	//   ....[33]....
        /*024c*/ 	.word	0xffffffff


	//   ....[34]....
        /*0250*/ 	.word	0xffffffff


	//   ....[35]....
        /*0254*/ 	.word	0xffffffff


	//   ....[36]....
        /*0258*/ 	.word	0xffffffff


	//   ....[37]....
        /*025c*/ 	.word	0xffffffff


	//   ....[38]....
        /*0260*/ 	.word	0xffffffff


	//   ....[39]....
        /*0264*/ 	.word	0xffffffff


	//   ....[40]....
        /*0268*/ 	.word	0xffffffff


	//----- nvinfo : EIATTR_COOP_GROUP_INSTR_OFFSETS
	.align		4
.L_154:
        /*026c*/ 	.byte	0x04, 0x28
        /*026e*/ 	.short	(.L_156 - .L_155)


	//   ....[0]....
.L_155:
        /*0270*/ 	.word	0x00000090


	//   ....[1]....
        /*0274*/ 	.word	0x00000e60


	//   ....[2]....
        /*0278*/ 	.word	0x00000e90


	//   ....[3]....
        /*027c*/ 	.word	0x00000ff0


	//   ....[4]....
        /*0280*/ 	.word	0x00001020


	//   ....[5]....
        /*0284*/ 	.word	0x000011c0


	//   ....[6]....
        /*0288*/ 	.word	0x00001200


	//   ....[7]....
        /*028c*/ 	.word	0x00001260


	//   ....[8]....
        /*0290*/ 	.word	0x00001280


	//   ....[9]....
        /*0294*/ 	.word	0x000038f0


	//   ....[10]....
        /*0298*/ 	.word	0x000039c0


	//   ....[11]....
        /*029c*/ 	.word	0x000039f0


	//   ....[12]....
        /*02a0*/ 	.word	0x00003a60


	//   ....[13]....
        /*02a4*/ 	.word	0x00007e20


	//   ....[14]....
        /*02a8*/ 	.word	0x00007e50


	//   ....[15]....
        /*02ac*/ 	.word	0x00007e70


	//   ....[16]....
        /*02b0*/ 	.word	0x00007e90


	//   ....[17]....
        /*02b4*/ 	.word	0x0000a120


	//   ....[18]....
        /*02b8*/ 	.word	0x0000a130


	//   ....[19]....
        /*02bc*/ 	.word	0x0000a160


	//   ....[20]....
        /*02c0*/ 	.word	0x0000a170


	//   ....[21]....
        /*02c4*/ 	.word	0x0000b6e0


	//   ....[22]....
        /*02c8*/ 	.word	0x0000b730


	//   ....[23]....
        /*02cc*/ 	.word	0x0000b760


	//   ....[24]....
        /*02d0*/ 	.word	0x0000b780


	//   ....[25]....
        /*02d4*/ 	.word	0x0000b960


	//   ....[26]....
        /*02d8*/ 	.word	0x0000b970


	//   ....[27]....
        /*02dc*/ 	.word	0x0000baf0


	//   ....[28]....
        /*02e0*/ 	.word	0x0000bb20


	//   ....[29]....
        /*02e4*/ 	.word	0x0000bc70


	//   ....[30]....
        /*02e8*/ 	.word	0x0000bca0


	//   ....[31]....
        /*02ec*/ 	.word	0x0000bdf0


	//   ....[32]....
        /*02f0*/ 	.word	0x0000be10


	//   ....[33]....
        /*02f4*/ 	.word	0x0000c610


	//   ....[34]....
        /*02f8*/ 	.word	0x0000c630


	//   ....[35]....
        /*02fc*/ 	.word	0x0000c780


	//   ....[36]....
        /*0300*/ 	.word	0x0000c7b0


	//   ....[37]....
        /*0304*/ 	.word	0x0000c8e0


	//   ....[38]....
        /*0308*/ 	.word	0x0000c910


	//   ....[39]....
        /*030c*/ 	.word	0x0000ca40


	//   ....[40]....
        /*0310*/ 	.word	0x0000ca60


	//----- nvinfo : EIATTR_EXIT_INSTR_OFFSETS
	.align		4
.L_156:
        /*0314*/ 	.byte	0x04, 0x1c
        /*0316*/ 	.short	(.L_158 - .L_157)


	//   ....[0]....
.L_157:
        /*0318*/ 	.word	0x00000350


	//   ....[1]....
        /*031c*/ 	.word	0x0000be20


	//   ....[2]....
        /*0320*/ 	.word	0x0000bef0


	//   ....[3]....
        /*0324*/ 	.word	0x0000bf50


	//   ....[4]....
        /*0328*/ 	.word	0x0000ca70


	//   ....[5]....
        /*032c*/ 	.word	0x0000cb20


	//   ....[6]....
        /*0330*/ 	.word	0x0000cb80


	//----- nvinfo : EIATTR_CTAIDZ_USED
	.align		4
.L_158:
        /*0334*/ 	.byte	0x01, 0x04
	.zero		2


	//----- nvinfo : EIATTR_MAX_THREADS
	.align		4
        /*0338*/ 	.byte	0x04, 0x05
        /*033a*/ 	.short	(.L_160 - .L_159)
.L_159:
        /*033c*/ 	.word	0x00000100
        /*0340*/ 	.word	0x00000001
        /*0344*/ 	.word	0x00000001


	//----- nvinfo : EIATTR_CRS_STACK_SIZE
	.align		4
.L_160:
        /*0348*/ 	.byte	0x04, 0x1e
        /*034a*/ 	.short	(.L_162 - .L_161)
.L_161:
        /*034c*/ 	.word	0x00000000
.L_162:


//--------------------- .nv.info._ZN7cutlass13device_kernelIN5flash19enable_sm80_to_sm89INS1_16FlashAttnFwdSm80INS1_25CollectiveMainloopFwdSm80ILi8ELi1ELb0EN4cute5tupleIJNS5_1CILi128EEENS7_ILi64EEENS7_ILi192EEEEEELi192ENS_6half_tEfNS_4arch4Sm80ELb0ELb0ELb0ELb1ELb0ELb1ELb1ELb0EEENS1_21CollectiveEpilogueFwdINS6_IJS8_SA_S9_EEENS6_IJNS7_ILi1EEESI_SI_EEESC_SE_Li256ELb1ELb1ELb0ELb0EEENS1_19SingleTileSchedulerILb1ELb0ELb1ELi128EEEEEEEEEvNT_6ParamsE --------------------------
	.section	.nv.info._ZN7cutlass13device_kernelIN5flash19enable_sm80_to_sm89INS1_16FlashAttnFwdSm80INS1_25CollectiveMainloopFwdSm80ILi8ELi1ELb0EN4cute5tupleIJNS5_1CILi128EEENS7_ILi64EEENS7_ILi192EEEEEELi192ENS_6half_tEfNS_4arch4Sm80ELb0ELb0ELb0ELb1ELb0ELb1ELb1ELb0EEENS1_21CollectiveEpilogueFwdINS6_IJS8_SA_S9_EEENS6_IJNS7_ILi1EEESI_SI_EEESC_SE_Li256ELb1ELb1ELb0ELb0EEENS1_19SingleTileSchedulerILb1ELb0ELb1ELi128EEEEEEEEEvNT_6ParamsE,"",@"SHT_CUDA_INFO"
	.sectionflags	@""
	.align	4


	//----- nvinfo : EIATTR_CUDA_API_VERSION
	.align		4
        /*0000*/ 	.byte	0x04, 0x37
        /*0002*/ 	.short	(.L_164 - .L_163)
.L_163:
        /*0004*/ 	.word	0x00000082


	//----- nvinfo : EIATTR_SW2861232_WAR
	.align		4
.L_164:
        /*0008*/ 	.byte	0x01, 0x35
	.zero		2


	//----- nvinfo : EIATTR_PARAM_CBANK
	.align		4
        /*000c*/ 	.byte	0x04, 0x0a
        /*000e*/ 	.short	(.L_166 - .L_165)
	.align		4
.L_165:
        /*0010*/ 	.word	index@(.nv.constant0._ZN7cutlass13device_kernelIN5flash19enable_sm80_to_sm89INS1_16FlashAttnFwdSm80INS1_25CollectiveMainloopFwdSm80ILi8ELi1ELb0EN4cute5tupleIJNS5_1CILi128EEENS7_ILi64EEENS7_ILi192EEEEEELi192ENS_6half_tEfNS_4arch4Sm80ELb0ELb0ELb0ELb1ELb0ELb1ELb1ELb0EEENS1_21CollectiveEpilogueFwdINS6_IJS8_SA_S9_EEENS6_IJNS7_ILi1EEESI_SI_EEESC_SE_Li256ELb1ELb1ELb0ELb0EEENS1_19SingleTileSchedulerILb1ELb0ELb1ELi128EEEEEEEEEvNT_6ParamsE)
        /*0014*/ 	.short	0x0160
        /*0016*/ 	.short	0x0418


	//----- nvinfo : EIATTR_CBANK_PARAM_SIZE
	.align		4
.L_166:
        /*0018*/ 	.byte	0x03, 0x19
        /*001a*/ 	.short	0x0418


	//----- nvinfo : EIATTR_KPARAM_INFO
	.align		4
        /*001c*/ 	.byte	0x04, 0x17
        /*001e*/ 	.short	(.L_168 - .L_167)
.L_167:
        /*0020*/ 	.word	0x00000000
        /*0024*/ 	.short	0x0000
        /*0026*/ 	.short	0x0000
        /*0028*/ 	.byte	0x00, 0xf0, 0x61, 0x10


	//----- nvinfo : EIATTR_MAXREG_COUNT
	.align		4
.L_168:
        /*002c*/ 	.byte	0x03, 0x1b
        /*002e*/ 	.short	0x00ff


	//----- nvinfo : EIATTR_NUM_BARRIERS
	.align		4
        /*0030*/ 	.byte	0x02, 0x4c
        /*0032*/ 	.byte	0x02
	.zero		1


	//----- nvinfo : EIATTR_MERCURY_ISA_VERSION
	.align		4
        /*0034*/ 	.byte	0x03, 0x5f
        /*0036*/ 	.short	0x0000


	//----- nvinfo : EIATTR_COOP_GROUP_MASK_REGIDS
	.align		4
        /*0038*/ 	.byte	0x04, 0x29
        /*003a*/ 	.short	(.L_170 - .L_169)


	//   ....[0]....
.L_169:
        /*003c*/ 	.word	0xffffffff


	//   ....[1]....
        /*0040*/ 	.word	0xffffffff


	//   ....[2]....
        /*0044*/ 	.word	0xffffffff


	//   ....[3]....
        /*0048*/ 	.word	0xffffffff


	//   ....[4]....
        /*004c*/ 	.word	0xffffffff


	//   ....[5]....
        /*0050*/ 	.word	0xffffffff


	//   ....[6]....
        /*0054*/ 	.word	0xffffffff


	//   ....[7]....
        /*0058*/ 	.word	0xffffffff


	//   ....[8]....
        /*005c*/ 	.word	0xffffffff


	//   ....[9]....
        /*0060*/ 	.word	0xffffffff


	//   ....[10]....
        /*0064*/ 	.word	0xffffffff


	//   ....[11]....
        /*0068*/ 	.word	0xffffffff


	//   ....[12]....
        /*006c*/ 	.word	0xffffffff


	//   ....[13]....
        /*0070*/ 	.word	0xffffffff


	//   ....[14]....
        /*0074*/ 	.word	0xffffffff


	//   ....[15]....
        /*0078*/ 	.word	0xffffffff


	//   ....[16]....
        /*007c*/ 	.word	0xffffffff


	//   ....[17]....
        /*0080*/ 	.word	0xffffffff


	//   ....[18]....
        /*0084*/ 	.word	0xffffffff


	//   ....[19]....
        /*0088*/ 	.word	0xffffffff


	//   ....[20]....
        /*008c*/ 	.word	0xffffffff


	//   ....[21]....
        /*0090*/ 	.word	0xffffffff


	//   ....[22]....
        /*0094*/ 	.word	0xffffffff


	//   ....[23]....
        /*0098*/ 	.word	0xffffffff


	//   ....[24]....
        /*009c*/ 	.word	0xffffffff


	//   ....[25]....
        /*00a0*/ 	.word	0xffffffff


	//   ....[26]....
        /*00a4*/ 	.word	0xffffffff


	//   ....[27]....
        /*00a8*/ 	.word	0xffffffff


	//   ....[28]....
        /*00ac*/ 	.word	0xffffffff


	//   ....[29]....
        /*00b0*/ 	.word	0xffffffff


	//   ....[30]....
        /*00b4*/ 	.word	0xffffffff


	//   ....[31]....
        /*00b8*/ 	.word	0xffffffff


	//   ....[32]....
        /*00bc*/ 	.word	0xffffffff


	//   ....[33]....
        /*00c0*/ 	.word	0xffffffff


	//   ....[34]....
        /*00c4*/ 	.word	0xffffffff


	//   ....[35]....
        /*00c8*/ 	.word	0xffffffff


	//   ....[36]....
        /*00cc*/ 	.word	0xffffffff


	//   ....[37]....
        /*00d0*/ 	.word	0xffffffff


	//   ....[38]....
        /*00d4*/ 	.word	0xffffffff


	//   ....[39]....
        /*00d8*/ 	.word	0xffffffff


	//   ....[40]....
        /*00dc*/ 	.word	0xffffffff


	//----- nvinfo : EIATTR_COOP_GROUP_INSTR_OFFSETS
	.align		4
.L_170:
        /*00e0*/ 	.byte	0x04, 0x28
        /*00e2*/ 	.short	(.L_172 - .L_171)


	//   ....[0]....
.L_171:
        /*00e4*/ 	.word	0x00000080


	//   ....[1]....
        /*00e8*/ 	.word	0x00006300


	//   ....[2]....
        /*00ec*/ 	.word	0x00006340


	//   ....[3]....
        /*00f0*/ 	.word	0x00006630


	//   ....[4]....
        /*00f4*/ 	.word	0x00006660


	//   ....[5]....
        /*00f8*/ 	.word	0x000067a0


	//   ....[6]....
        /*00fc*/ 	.word	0x000067d0


	//   ....[7]....
        /*0100*/ 	.word	0x00006900


	//   ....[8]....
        /*0104*/ 	.word	0x00006940


	//   ....[9]....
        /*0108*/ 	.word	0x0000dbe0


	//   ....[10]....
        /*010c*/ 	.word	0x0000dca0


	//   ....[11]....
        /*0110*/ 	.word	0x0000dcc0


	//   ....[12]....
        /*0114*/ 	.word	0x0000dd20


	//   ....[13]....
        /*0118*/ 	.word	0x0000ff40


	//   ....[14]....
        /*011c*/ 	.word	0x0000ff60


	//   ....[15]....
        /*0120*/ 	.word	0x0000ff80


	//   ....[16]....
        /*0124*/ 	.word	0x0000ffb0


	//   ....[17]....
        /*0128*/ 	.word	0x00011900


	//   ....[18]....
        /*012c*/ 	.word	0x00011930


	//   ....[19]....
        /*0130*/ 	.word	0x00011990


	//   ....[20]....
        /*0134*/ 	.word	0x000119a0


	//   ....[21]....
        /*0138*/ 	.word	0x00012eb0


	//   ....[22]....
        /*013c*/ 	.word	0x00012ef0


	//   ....[23]....
        /*0140*/ 	.word	0x00012f30


	//   ....[24]....
        /*0144*/ 	.word	0x00012f70


	//   ....[25]....
        /*0148*/ 	.word	0x00013160


	//   ....[26]....
        /*014c*/ 	.word	0x00013170


	//   ....[27]....
        /*0150*/ 	.word	0x000132f0


	//   ....[28]....
        /*0154*/ 	.word	0x00013320


	//   ....[29]....
        /*0158*/ 	.word	0x00013470


	//   ....[30]....
        /*015c*/ 	.word	0x000134a0


	//   ....[31]....
        /*0160*/ 	.word	0x000135f0


	//   ....[32]....
        /*0164*/ 	.word	0x00013610


	//   ....[33]....
        /*0168*/ 	.word	0x00013df0


	//   ....[34]....
        /*016c*/ 	.word	0x00013e10


	//   ....[35]....
        /*0170*/ 	.word	0x00013f40


	//   ....[36]....
        /*0174*/ 	.word	0x00013f70


	//   ....[37]....
        /*0178*/ 	.word	0x000140a0


	//   ....[38]....
        /*017c*/ 	.word	0x000140d0


	//   ....[39]....
        /*0180*/ 	.word	0x00014200


	//   ....[40]....
        /*0184*/ 	.word	0x00014220


	//----- nvinfo : EIATTR_EXIT_INSTR_OFFSETS
	.align		4
.L_172:
        /*0188*/ 	.byte	0x04, 0x1c
        /*018a*/ 	.short	(.L_174 - .L_173)


	//   ....[0]....
.L_173:
        /*018c*/ 	.word	0x00000310


	//   ....[1]....
        /*0190*/ 	.word	0x00013620


	//   ....[2]....
        /*0194*/ 	.word	0x000136f0


	//   ....[3]....
        /*0198*/ 	.word	0x00013750


	//   ....[4]....
        /*019c*/ 	.word	0x00014230


	//   ....[5]....
        /*01a0*/ 	.word	0x000142e0


	//   ....[6]....
        /*01a4*/ 	.word	0x00014340


	//----- nvinfo : EIATTR_CTAIDZ_USED
	.align		4
.L_174:
        /*01a8*/ 	.byte	0x01, 0x04
	.zero		2


	//----- nvinfo : EIATTR_MAX_THREADS
	.align		4
        /*01ac*/ 	.byte	0x04, 0x05
        /*01ae*/ 	.short	(.L_176 - .L_175)
.L_175:
        /*01b0*/ 	.word	0x00000100
        /*01b4*/ 	.word	0x00000001
        /*01b8*/ 	.word	0x00000001


	//----- nvinfo : EIATTR_CRS_STACK_SIZE
	.align		4
.L_176:
        /*01bc*/ 	.byte	0x04, 0x1e
        /*01be*/ 	.short	(.L_178 - .L_177)
.L_177:
        /*01c0*/ 	.word	0x00000000
.L_178:


//--------------------- .nv.info._ZN7cutlass13device_kernelIN5flash19enable_sm80_to_sm89INS1_16FlashAttnFwdSm80INS1_25CollectiveMainloopFwdSm80ILi8ELi1ELb0EN4cute5tupleIJNS5_1CILi128EEENS7_ILi64EEENS7_ILi192EEEEEELi192ENS_6half_tEfNS_4arch4Sm80ELb0ELb1ELb0ELb0ELb0ELb0ELb1ELb0EEENS1_21CollectiveEpilogueFwdINS6_IJS8_SA_S9_EEENS6_IJNS7_ILi1EEESI_SI_EEESC_SE_Li256ELb0ELb1ELb0ELb0EEENS1_19SingleTileSchedulerILb0ELb0ELb1ELi128EEEEEEEEEvNT_6ParamsE --------------------------
	.section	.nv.info._ZN7cutlass13device_kernelIN5flash19enable_sm80_to_sm89INS1_16FlashAttnFwdSm80INS1_25CollectiveMainloopFwdSm80ILi8ELi1ELb0EN4cute5tupleIJNS5_1CILi128EEENS7_ILi64EEENS7_ILi192EEEEEELi192ENS_6half_tEfNS_4arch4Sm80ELb0ELb1ELb0ELb0ELb0ELb0ELb1ELb0EEENS1_21CollectiveEpilogueFwdINS6_IJS8_SA_S9_EEENS6_IJNS7_ILi1EEESI_SI_EEESC_SE_Li256ELb0ELb1ELb0ELb0EEENS1_19SingleTileSchedulerILb0ELb0ELb1ELi128EEEEEEEEEvNT_6ParamsE,"",@"SHT_CUDA_INFO"
	.sectionflags	@""
	.align	4


	//----- nvinfo : EIATTR_CUDA_API_VERSION
	.align		4
        /*0000*/ 	.byte	0x04, 0x37
        /*0002*/ 	.short	(.L_180 - .L_179)
.L_179:
        /*0004*/ 	.word	0x00000082


	//----- nvinfo : EIATTR_SW2861232_WAR
	.align		4
.L_180:
        /*0008*/ 	.byte	0x01, 0x35
	.zero		2


	//----- nvinfo : EIATTR_PARAM_CBANK
	.align		4
        /*000c*/ 	.byte	0x04, 0x0a
        /*000e*/ 	.short	(.L_182 - .L_181)
	.align		4
.L_181:
        /*0010*/ 	.word	index@(.nv.constant0._ZN7cutlass13device_kernelIN5flash19enable_sm80_to_sm89INS1_16FlashAttnFwdSm80INS1_25CollectiveMainloopFwdSm80ILi8ELi1ELb0EN4cute5tupleIJNS5_1CILi128EEENS7_ILi64EEENS7_ILi192EEEEEELi192ENS_6half_tEfNS_4arch4Sm80ELb0ELb1ELb0ELb0ELb0ELb0ELb1ELb0EEENS1_21CollectiveEpilogueFwdINS6_IJS8_SA_S9_EEENS6_IJNS7_ILi1EEESI_SI_EEESC_SE_Li256ELb0ELb1ELb0ELb0EEENS1_19SingleTileSchedulerILb0ELb0ELb1ELi128EEEEEEEEEvNT_6ParamsE)
        /*0014*/ 	.short	0x0160
        /*0016*/ 	.short	0x0418


	//----- nvinfo : EIATTR_CBANK_PARAM_SIZE
	.align		4
.L_182:
        /*0018*/ 	.byte	0x03, 0x19
        /*001a*/ 	.short	0x0418


	//----- nvinfo : EIATTR_KPARAM_INFO
	.align		4
        /*001c*/ 	.byte	0x04, 0x17
        /*001e*/ 	.short	(.L_184 - .L_183)
.L_183:
        /*0020*/ 	.word	0x00000000
        /*0024*/ 	.short	0x0000
        /*0026*/ 	.short	0x0000
        /*0028*/ 	.byte	0x00, 0xf0, 0x61, 0x10


	//----- nvinfo : EIATTR_MAXREG_COUNT
	.align		4
.L_184:
        /*002c*/ 	.byte	0x03, 0x1b
        /*002e*/ 	.short	0x00ff


	//----- nvinfo : EIATTR_NUM_BARRIERS
	.align		4
        /*0030*/ 	.byte	0x02, 0x4c
        /*0032*/ 	.byte	0x02
	.zero		1


	//----- nvinfo : EIATTR_MERCURY_ISA_VERSION
	.align		4
        /*0034*/ 	.byte	0x03, 0x5f
        /*0036*/ 	.short	0x0000


	//----- nvinfo : EIATTR_COOP_GROUP_MASK_REGIDS
	.align		4
        /*0038*/ 	.byte	0x04, 0x29
        /*003a*/ 	.short	(.L_186 - .L_185)


	//   ....[0]....
.L_185:
        /*003c*/ 	.word	0xffffffff


	//   ....[1]....
        /*0040*/ 	.word	0xffffffff


	//   ....[2]....
        /*0044*/ 	.word	0xffffffff


	//   ....[3]....
        /*0048*/ 	.word	0xffffffff


	//   ....[4]....
        /*004c*/ 	.word	0xffffffff


	//   ....[5]....
        /*0050*/ 	.word	0xffffffff


	//   ....[6]....
        /*0054*/ 	.word	0xffffffff


	//   ....[7]....
        /*0058*/ 	.word	0xffffffff


	//   ....[8]....
        /*005c*/ 	.word	0xffffffff


	//   ....[9]....
        /*0060*/ 	.word	0xffffffff


	//   ....[10]....
        /*0064*/ 	.word	0xffffffff


	//   ....[11]....
        /*0068*/ 	.word	0xffffffff


	//   ....[12]....
        /*006c*/ 	.word	0xffffffff


	//   ....[13]....
        /*0070*/ 	.word	0xffffffff


	//   ....[14]....
        /*0074*/ 	.word	0xffffffff


	//   ....[15]....
        /*0078*/ 	.word	0xffffffff


	//   ....[16]....
        /*007c*/ 	.word	0xffffffff


	//   ....[17]....
        /*0080*/ 	.word	0xffffffff


	//   ....[18]....
        /*0084*/ 	.word	0xffffffff


	//   ....[19]....
        /*0088*/ 	.word	0xffffffff


	//   ....[20]....
        /*008c*/ 	.word	0xffffffff


	//   ....[21]....
        /*0090*/ 	.word	0xffffffff


	//   ....[22]....
        /*0094*/ 	.word	0xffffffff


	//   ....[23]....
        /*0098*/ 	.word	0xffffffff


	//   ....[24]....
        /*009c*/ 	.word	0xffffffff


	//   ....[25]....
        /*00a0*/ 	.word	0xffffffff


	//   ....[26]....
        /*00a4*/ 	.word	0xffffffff


	//   ....[27]....
        /*00a8*/ 	.word	0xffffffff


	//   ....[28]....
        /*00ac*/ 	.word	0xffffffff


	//   ....[29]....
        /*00b0*/ 	.word	0xffffffff


	//   ....[30]....
        /*00b4*/ 	.word	0xffffffff


	//   ....[31]....
        /*00b8*/ 	.word	0xffffffff


	//   ....[32]....
        /*00bc*/ 	.word	0xffffffff


	//   ....[33]....
        /*00c0*/ 	.word	0xffffffff


	//   ....[34]....
        /*00c4*/ 	.word	0xffffffff


	//   ....[35]....
        /*00c8*/ 	.word	0xffffffff


	//   ....[36]....
        /*00cc*/ 	.word	0xffffffff


	//   ....[37]....
        /*00d0*/ 	.word	0xffffffff


	//   ....[38]....
        /*00d4*/ 	.word	0xffffffff


	//   ....[39]....
        /*00d8*/ 	.word	0xffffffff


	//   ....[40]....
        /*00dc*/ 	.word	0xffffffff


	//   ....[41]....
        /*00e0*/ 	.word	0xffffffff


	//   ....[42]....
        /*00e4*/ 	.word	0xffffffff


	//   ....[43]....
        /*00e8*/ 	.word	0xffffffff


	//   ....[44]....
        /*00ec*/ 	.word	0xffffffff


	//   ....[45]....
        /*00f0*/ 	.word	0xffffffff


	//   ....[46]....
        /*00f4*/ 	.word	0xffffffff


	//   ....[47]....
        /*00f8*/ 	.word	0xffffffff


	//   ....[48]....
        /*00fc*/ 	.word	0xffffffff


	//   ....[49]....
        /*0100*/ 	.word	0xffffffff


	//   ....[50]....
        /*0104*/ 	.word	0xffffffff


	//   ....[51]....
        /*0108*/ 	.word	0xffffffff


	//   ....[52]....
        /*010c*/ 	.word	0xffffffff


	//   ....[53]....
        /*0110*/ 	.word	0xffffffff


	//----- nvinfo : EIATTR_COOP_GROUP_INSTR_OFFSETS
	.align		4
.L_186:
        /*0114*/ 	.byte	0x04, 0x28
        /*0116*/ 	.short	(.L_188 - .L_187)


	//   ....[0]....
.L_187:
        /*0118*/ 	.word	0x00000d30


	//   ....[1]....
        /*011c*/ 	.word	0x00000d60


	//   ....[2]....
        /*0120*/ 	.word	0x00000d90


	//   ....[3]....
        /*0124*/ 	.word	0x00000dc0


	//   ....[4]....
        /*0128*/ 	.word	0x00000f40


	//   ....[5]....
        /*012c*/ 	.word	0x00000f70


	//   ....[6]....
        /*0130*/ 	.word	0x00000fe0


	//   ....[7]....
        /*0134*/ 	.word	0x00001010


	//   ....[8]....
        /*0138*/ 	.word	0x00002880


	//   ....[9]....
        /*013c*/ 	.word	0x00002b80


	//   ....[10]....
        /*0140*/ 	.word	0x00003580


	//   ....[11]....
        /*0144*/ 	.word	0x000036f0


	//   ....[12]....
        /*0148*/ 	.word	0x00003700


	//   ....[13]....
        /*014c*/ 	.word	0x00003750


	//   ....[14]....
        /*0150*/ 	.word	0x000051d0


	//   ....[15]....
        /*0154*/ 	.word	0x00005c50


	//   ....[16]....
        /*0158*/ 	.word	0x00006410


	//   ....[17]....
        /*015c*/ 	.word	0x00006620


	//   ....[18]....
        /*0160*/ 	.word	0x00006650


	//   ....[19]....
        /*0164*/ 	.word	0x000066c0


	//   ....[20]....
        /*0168*/ 	.word	0x000090b0


	//   ....[21]....
        /*016c*/ 	.word	0x000090d0


	//   ....[22]....
        /*0170*/ 	.word	0x000090f0


	//   ....[23]....
        /*0174*/ 	.word	0x00009110


	//   ....[24]....
        /*0178*/ 	.word	0x0000bb30


	//   ....[25]....
        /*017c*/ 	.word	0x0000be70


	//   ....[26]....
        /*0180*/ 	.word	0x0000c7a0


	//   ....[27]....
        /*0184*/ 	.word	0x0000c7f0


	//   ....[28]....
        /*0188*/ 	.word	0x0000c810


	//   ....[29]....
        /*018c*/ 	.word	0x0000c830


	//   ....[30]....
        /*0190*/ 	.word	0x0000df60


	//   ....[31]....
        /*0194*/ 	.word	0x0000df90


	//   ....[32]....
        /*0198*/ 	.word	0x0000dfd0


	//   ....[33]....
        /*019c*/ 	.word	0x0000dfe0


	//   ....[34]....
        /*01a0*/ 	.word	0x0000f510


	//   ....[35]....
        /*01a4*/ 	.word	0x0000f520


	//   ....[36]....
        /*01a8*/ 	.word	0x0000f540


	//   ....[37]....
        /*01ac*/ 	.word	0x0000f560


	//   ....[38]....
        /*01b0*/ 	.word	0x0000f580


	//   ....[39]....
        /*01b4*/ 	.word	0x0000f5a0


	//   ....[40]....
        /*01b8*/ 	.word	0x0000f7d0


	//   ....[41]....
        /*01bc*/ 	.word	0x0000f800


	//   ....[42]....
        /*01c0*/ 	.word	0x0000f950


	//   ....[43]....
        /*01c4*/ 	.word	0x0000f980


	//   ....[44]....
        /*01c8*/ 	.word	0x0000fad0


	//   ....[45]....
        /*01cc*/ 	.word	0x0000faf0


	//   ....[46]....
        /*01d0*/ 	.word	0x00010180


	//   ....[47]....
        /*01d4*/ 	.word	0x000101a0


	//   ....[48]....
        /*01d8*/ 	.word	0x000102d0


	//   ....[49]....
        /*01dc*/ 	.word	0x00010300


	//   ....[50]....
        /*01e0*/ 	.word	0x00010430


	//   ....[51]....
        /*01e4*/ 	.word	0x00010460


	//   ....[52]....
        /*01e8*/ 	.word	0x00010590


	//   ....[53]....
        /*01ec*/ 	.word	0x000105b0


	//----- nvinfo : EIATTR_EXIT_INSTR_OFFSETS
	.align		4
.L_188:
        /*01f0*/ 	.byte	0x04, 0x1c
        /*01f2*/ 	.short	(.L_190 - .L_189)


	//   ....[0]....
.L_189:
        /*01f4*/ 	.word	0x00000030


	//   ....[1]....
        /*01f8*/ 	.word	0x0000fb00


	//   ....[2]....
        /*01fc*/ 	.word	0x0000fbd0


	//   ....[3]....
        /*0200*/ 	.word	0x0000fc30


	//   ....[4]....
        /*0204*/ 	.word	0x000105c0


	//   ....[5]....
        /*0208*/ 	.word	0x00010670


	//   ....[6]....
        /*020c*/ 	.word	0x000106d0


	//----- nvinfo : EIATTR_CTAIDZ_USED
	.align		4
.L_190:
        /*0210*/ 	.byte	0x01, 0x04
	.zero		2


	//----- nvinfo : EIATTR_MAX_THREADS
	.align		4
        /*0214*/ 	.byte	0x04, 0x05
        /*0216*/ 	.short	(.L_192 - .L_191)
.L_191:
        /*0218*/ 	.word	0x00000100
        /*021c*/ 	.word	0x00000001
        /*0220*/ 	.word	0x00000001


	//----- nvinfo : EIATTR_CRS_STACK_SIZE
	.align		4
.L_192:
        /*0224*/ 	.byte	0x04, 0x1e
        /*0226*/ 	.short	(.L_194 - .L_193)
.L_193:
        /*0228*/ 	.word	0x00000000
.L_194:


//--------------------- .nv.info._ZN7cutlass13device_kernelIN5flash19enable_sm80_to_sm89INS1_16FlashAttnFwdSm80INS1_25CollectiveMainloopFwdSm80ILi8ELi1ELb0EN4cute5tupleIJNS5_1CILi128EEENS7_ILi64EEENS7_ILi192EEEEEELi192ENS_6half_tEfNS_4arch4Sm80ELb0ELb1ELb0ELb1ELb0ELb0ELb1ELb0EEENS1_21CollectiveEpilogueFwdINS6_IJS8_SA_S9_EEENS6_IJNS7_ILi1EEESI_SI_EEESC_SE_Li256ELb1ELb1ELb0ELb0EEENS1_19SingleTileSchedulerILb1ELb0ELb1ELi128EEEEEEEEEvNT_6ParamsE --------------------------
	.section	.nv.info._ZN7cutlass13device_kernelIN5flash19enable_sm80_to_sm89INS1_16FlashAttnFwdSm80INS1_25CollectiveMainloopFwdSm80ILi8ELi1ELb0EN4cute5tupleIJNS5_1CILi128EEENS7_ILi64EEENS7_ILi192EEEEEELi192ENS_6half_tEfNS_4arch4Sm80ELb0ELb1ELb0ELb1ELb0ELb0ELb1ELb0EEENS1_21CollectiveEpilogueFwdINS6_IJS8_SA_S9_EEENS6_IJNS7_ILi1EEESI_SI_EEESC_SE_Li256ELb1ELb1ELb0ELb0EEENS1_19SingleTileSchedulerILb1ELb0ELb1ELi128EEEEEEEEEvNT_6ParamsE,"",@"SHT_CUDA_INFO"
	.sectionflags	@""
	.align	4


	//----- nvinfo : EIATTR_CUDA_API_VERSION
	.align		4
        /*0000*/ 	.byte	0x04, 0x37
        /*0002*/ 	.short	(.L_196 - .L_195)
.L_195:
        /*0004*/ 	.word	0x00000082


	//----- nvinfo : EIATTR_SW2861232_WAR
	.align		4
.L_196:
        /*0008*/ 	.byte	0x01, 0x35
	.zero		2


	//----- nvinfo : EIATTR_PARAM_CBANK
	.align		4
        /*000c*/ 	.byte	0x04, 0x0a
        /*000e*/ 	.short	(.L_198 - .L_197)
	.align		4
.L_197:
        /*0010*/ 	.word	index@(.nv.constant0._ZN7cutlass13device_kernelIN5flash19enable_sm80_to_sm89INS1_16FlashAttnFwdSm80INS1_25CollectiveMainloopFwdSm80ILi8ELi1ELb0EN4cute5tupleIJNS5_1CILi128EEENS7_ILi64EEENS7_ILi192EEEEEELi192ENS_6half_tEfNS_4arch4Sm80ELb0ELb1ELb0ELb1ELb0ELb0ELb1ELb0EEENS1_21CollectiveEpilogueFwdINS6_IJS8_SA_S9_EEENS6_IJNS7_ILi1EEESI_SI_EEESC_SE_Li256ELb1ELb1ELb0ELb0EEENS1_19SingleTileSchedulerILb1ELb0ELb1ELi128EEEEEEEEEvNT_6ParamsE)
        /*0014*/ 	.short	0x0160
        /*0016*/ 	.short	0x0418


	//----- nvinfo : EIATTR_CBANK_PARAM_SIZE
	.align		4
.L_198:
        /*0018*/ 	.byte	0x03, 0x19
        /*001a*/ 	.short	0x0418


	//----- nvinfo : EIATTR_KPARAM_INFO
	.align		4
        /*001c*/ 	.byte	0x04, 0x17
        /*001e*/ 	.short	(.L_200 - .L_199)
.L_199:
        /*0020*/ 	.word	0x00000000
        /*0024*/ 	.short	0x0000
        /*0026*/ 	.short	0x0000
        /*0028*/ 	.byte	0x00, 0xf0, 0x61, 0x10


	//----- nvinfo : EIATTR_MAXREG_COUNT
	.align		4
.L_200:
        /*002c*/ 	.byte	0x03, 0x1b
        /*002e*/ 	.short	0x00ff


	//----- nvinfo : EIATTR_NUM_BARRIERS
	.align		4
        /*0030*/ 	.byte	0x02, 0x4c
        /*0032*/ 	.byte	0x02
	.zero		1


	//----- nvinfo : EIATTR_MERCURY_ISA_VERSION
	.align		4
        /*0034*/ 	.byte	0x03, 0x5f
        /*0036*/ 	.short	0x0000


	//----- nvinfo : EIATTR_COOP_GROUP_MASK_REGIDS
	.align		4
        /*0038*/ 	.byte	0x04, 0x29
        /*003a*/ 	.short	(.L_202 - .L_201)


	//   ....[0]....
.L_201:
        /*003c*/ 	.word	0xffffffff


	//   ....[1]....
        /*0040*/ 	.word	0xffffffff


	//   ....[2]....
        /*0044*/ 	.word	0xffffffff


	//   ....[3]....
        /*0048*/ 	.word	0xffffffff


	//   ....[4]....
        /*004c*/ 	.word	0xffffffff


	//   ....[5]....
        /*0050*/ 	.word	0xffffffff


	//   ....[6]....
        /*0054*/ 	.word	0xffffffff


	//   ....[7]....
        /*0058*/ 	.word	0xffffffff


	//   ....[8]....
        /*005c*/ 	.word	0xffffffff


	//   ....[9]....
        /*0060*/ 	.word	0xffffffff


	//   ....[10]....
        /*0064*/ 	.word	0xffffffff


	//   ....[11]....
        /*0068*/ 	.word	0xffffffff


	//   ....[12]....
        /*006c*/ 	.word	0xffffffff


	//   ....[13]....
        /*0070*/ 	.word	0xffffffff


	//   ....[14]....
        /*0074*/ 	.word	0xffffffff


	//   ....[15]....
        /*0078*/ 	.word	0xffffffff


	//   ....[16]....
        /*007c*/ 	.word	0xffffffff


	//   ....[17]....
        /*0080*/ 	.word	0xffffffff


	//   ....[18]....
        /*0084*/ 	.word	0xffffffff


	//   ....[19]....
        /*0088*/ 	.word	0xffffffff


	//   ....[20]....
        /*008c*/ 	.word	0xffffffff


	//   ....[21]....
        /*0090*/ 	.word	0xffffffff


	//   ....[22]....
        /*0094*/ 	.word	0xffffffff


	//   ....[23]....
        /*0098*/ 	.word	0xffffffff


	//   ....[24]....
        /*009c*/ 	.word	0xffffffff


	//   ....[25]....
        /*00a0*/ 	.word	0xffffffff


	//   ....[26]....
        /*00a4*/ 	.word	0xffffffff


	//   ....[27]....
        /*00a8*/ 	.word	0xffffffff


	//   ....[28]....
        /*00ac*/ 	.word	0xffffffff


	//   ....[29]....
        /*00b0*/ 	.word	0xffffffff


	//   ....[30]....
        /*00b4*/ 	.word	0xffffffff


	//   ....[31]....
        /*00b8*/ 	.word	0xffffffff


	//   ....[32]....
        /*00bc*/ 	.word	0xffffffff


	//   ....[33]....
        /*00c0*/ 	.word	0xffffffff


	//   ....[34]....
        /*00c4*/ 	.word	0xffffffff


	//   ....[35]....
        /*00c8*/ 	.word	0xffffffff


	//   ....[36]....
        /*00cc*/ 	.word	0xffffffff


	//   ....[37]....
        /*00d0*/ 	.word	0xffffffff


	//   ....[38]....
        /*00d4*/ 	.word	0xffffffff


	//   ....[39]....
        /*00d8*/ 	.word	0xffffffff


	//   ....[40]....
        /*00dc*/ 	.word	0xffffffff


	//   ....[41]....
        /*00e0*/ 	.word	0xffffffff


	//   ....[42]....
        /*00e4*/ 	.word	0xffffffff


	//   ....[43]....
        /*00e8*/ 	.word	0xffffffff


	//   ....[44]....
        /*00ec*/ 	.word	0xffffffff


	//   ....[45]....
        /*00f0*/ 	.word	0xffffffff


	//   ....[46]....
        /*00f4*/ 	.word	0xffffffff


	//   ....[47]....
        /*00f8*/ 	.word	0xffffffff


	//   ....[48]....
        /*00fc*/ 	.word	0xffffffff


	//   ....[49]....
        /*0100*/ 	.word	0xffffffff


	//   ....[50]....
        /*0104*/ 	.word	0xffffffff


	//   ....[51]....
        /*0108*/ 	.word	0xffffffff


	//   ....[52]....
        /*010c*/ 	.word	0xffffffff


	//   ....[53]....
        /*0110*/ 	.word	0xffffffff


	//   ....[54]....
        /*0114*/ 	.word	0xffffffff


	//----- nvinfo : EIATTR_COOP_GROUP_INSTR_OFFSETS
	.align		4
.L_202:
        /*0118*/ 	.byte	0x04, 0x28
        /*011a*/ 	.short	(.L_204 - .L_203)


	//   ....[0]....
.L_203:
        /*011c*/ 	.word	0x00000080


	//   ....[1]....
        /*0120*/ 	.word	0x000013c0


	//   ....[2]....
        /*0124*/ 	.word	0x000014a0


	//   ....[3]....
        /*0128*/ 	.word	0x000017c0


	//   ....[4]....
        /*012c*/ 	.word	0x000017f0


	//   ....[5]....
        /*0130*/ 	.word	0x00001930


	//   ....[6]....
        /*0134*/ 	.word	0x00001960


	//   ....[7]....
        /*0138*/ 	.word	0x00001a90


	//   ....[8]....
        /*013c*/ 	.word	0x00001ad0


	//   ....[9]....
        /*0140*/ 	.word	0x00002f50


	//   ....[10]....
        /*0144*/ 	.word	0x00003250


	//   ....[11]....
        /*0148*/ 	.word	0x00003da0


	//   ....[12]....
        /*014c*/ 	.word	0x00003dc0


	//   ....[13]....
        /*0150*/ 	.word	0x00003de0


	//   ....[14]....
        /*0154*/ 	.word	0x00003e00


	//   ....[15]....
        /*0158*/ 	.word	0x00005870


	//   ....[16]....
        /*015c*/ 	.word	0x000062a0


	//   ....[17]....
        /*0160*/ 	.word	0x00006ad0


	//   ....[18]....
        /*0164*/ 	.word	0x00006ce0


	//   ....[19]....
        /*0168*/ 	.word	0x00006d10


	//   ....[20]....
        /*016c*/ 	.word	0x00006d80


	//   ....[21]....
        /*0170*/ 	.word	0x00009740


	//   ....[22]....
        /*0174*/ 	.word	0x00009760


	//   ....[23]....
        /*0178*/ 	.word	0x00009780


	//   ....[24]....
        /*017c*/ 	.word	0x000097a0


	//   ....[25]....
        /*0180*/ 	.word	0x0000c170


	//   ....[26]....
        /*0184*/ 	.word	0x0000c500


	//   ....[27]....
        /*0188*/ 	.word	0x0000ce30


	//   ....[28]....
        /*018c*/ 	.word	0x0000ce80


	//   ....[29]....
        /*0190*/ 	.word	0x0000cea0


	//   ....[30]....
        /*0194*/ 	.word	0x0000cec0


	//   ....[31]....
        /*0198*/ 	.word	0x0000e5f0


	//   ....[32]....
        /*019c*/ 	.word	0x0000e620


	//   ....[33]....
        /*01a0*/ 	.word	0x0000e660


	//   ....[34]....
        /*01a4*/ 	.word	0x0000e670


	//   ....[35]....
        /*01a8*/ 	.word	0x0000fbb0


	//   ....[36]....
        /*01ac*/ 	.word	0x0000fbe0


	//   ....[37]....
        /*01b0*/ 	.word	0x0000fc20


	//   ....[38]....
        /*01b4*/ 	.word	0x0000fc60


	//   ....[39]....
        /*01b8*/ 	.word	0x0000fe50


	//   ....[40]....
        /*01bc*/ 	.word	0x0000fe60


	//   ....[41]....
        /*01c0*/ 	.word	0x0000ffe0


	//   ....[42]....
        /*01c4*/ 	.word	0x00010010


	//   ....[43]....
        /*01c8*/ 	.word	0x00010160


	//   ....[44]....
        /*01cc*/ 	.word	0x00010190


	//   ....[45]....
        /*01d0*/ 	.word	0x000102e0


	//   ....[46]....
        /*01d4*/ 	.word	0x00010300


	//   ....[47]....
        /*01d8*/ 	.word	0x00010b10


	//   ....[48]....
        /*01dc*/ 	.word	0x00010b30


	//   ....[49]....
        /*01e0*/ 	.word	0x00010c60


	//   ....[50]....
        /*01e4*/ 	.word	0x00010c90


	//   ....[51]....
        /*01e8*/ 	.word	0x00010dc0


	//   ....[52]....
        /*01ec*/ 	.word	0x00010df0


	//   ....[53]....
        /*01f0*/ 	.word	0x00010f20


	//   ....[54]....
        /*01f4*/ 	.word	0x00010f40


	//----- nvinfo : EIATTR_EXIT_INSTR_OFFSETS
	.align		4
.L_204:
        /*01f8*/ 	.byte	0x04, 0x1c
        /*01fa*/ 	.short	(.L_206 - .L_205)


	//   ....[0]....
.L_205:
        /*01fc*/ 	.word	0x00000310


	//   ....[1]....
        /*0200*/ 	.word	0x00010310


	//   ....[2]....
        /*0204*/ 	.word	0x000103e0


	//   ....[3]....
        /*0208*/ 	.word	0x00010440


	//   ....[4]....
        /*020c*/ 	.word	0x00010f50


	//   ....[5]....
        /*0210*/ 	.word	0x00011000


	//   ....[6]....
        /*0214*/ 	.word	0x00011060


	//----- nvinfo : EIATTR_CTAIDZ_USED
	.align		4
.L_206:
        /*0218*/ 	.byte	0x01, 0x04
	.zero		2


	//----- nvinfo : EIATTR_MAX_THREADS
	.align		4
        /*021c*/ 	.byte	0x04, 0x05
        /*021e*/ 	.short	(.L_208 - .L_207)
.L_207:
        /*0220*/ 	.word	0x00000100
        /*0224*/ 	.word	0x00000001
        /*0228*/ 	.word	0x00000001


	//----- nvinfo : EIATTR_CRS_STACK_SIZE
	.align		4
.L_208:
        /*022c*/ 	.byte	0x04, 0x1e
        /*022e*/ 	.short	(.L_210 - .L_209)
.L_209:
        /*0230*/ 	.word	0x00000000
.L_210:


//--------------------- .nv.info._ZN7cutlass13device_kernelIN5flash19enable_sm80_to_sm89INS1_16FlashAttnFwdSm80INS1_25CollectiveMainloopFwdSm80ILi8ELi1ELb0EN4cute5tupleIJNS5_1CILi128EEENS7_ILi64EEENS7_ILi192EEEEEELi192ENS_6half_tEfNS_4arch4Sm80ELb0ELb1ELb0ELb1ELb0ELb1ELb1ELb0EEENS1_21CollectiveEpilogueFwdINS6_IJS8_SA_S9_EEENS6_IJNS7_ILi1EEESI_SI_EEESC_SE_Li256ELb1ELb1ELb0ELb0EEENS1_19SingleTileSchedulerILb1ELb0ELb1ELi128EEEEEEEEEvNT_6ParamsE --------------------------
	.section	.nv.info._ZN7cutlass13device_kernelIN5flash19enable_sm80_to_sm89INS1_16FlashAttnFwdSm80INS1_25CollectiveMainloopFwdSm80ILi8ELi1ELb0EN4cute5tupleIJNS5_1CILi128EEENS7_ILi64EEENS7_ILi192EEEEEELi192ENS_6half_tEfNS_4arch4Sm80ELb0ELb1ELb0ELb1ELb0ELb1ELb1ELb0EEENS1_21CollectiveEpilogueFwdINS6_IJS8_SA_S9_EEENS6_IJNS7_ILi1EEESI_SI_EEESC_SE_Li256ELb1ELb1ELb0ELb0EEENS1_19SingleTileSchedulerILb1ELb0ELb1ELi128EEEEEEEEEvNT_6ParamsE,"",@"SHT_CUDA_INFO"
	.sectionflags	@""
	.align	4


	//----- nvinfo : EIATTR_CUDA_API_VERSION
	.align		4
        /*0000*/ 	.byte	0x04, 0x37
        /*0002*/ 	.short	(.L_212 - .L_211)
.L_211:
        /*0004*/ 	.word	0x00000082


	//----- nvinfo : EIATTR_SW2861232_WAR
	.align		4
.L_212:
        /*0008*/ 	.byte	0x01, 0x35
	.zero		2


	//----- nvinfo : EIATTR_PARAM_CBANK
	.align		4
        /*000c*/ 	.byte	0x04, 0x0a
        /*000e*/ 	.short	(.L_214 - .L_213)
	.align		4
.L_213:
        /*0010*/ 	.word	index@(.nv.constant0._ZN7cutlass13device_kernelIN5flash19enable_sm80_to_sm89INS1_16FlashAttnFwdSm80INS1_25CollectiveMainloopFwdSm80ILi8ELi1ELb0EN4cute5tupleIJNS5_1CILi128EEENS7_ILi64EEENS7_ILi192EEEEEELi192ENS_6half_tEfNS_4arch4Sm80ELb0ELb1ELb0ELb1ELb0ELb1ELb1ELb0EEENS1_21CollectiveEpilogueFwdINS6_IJS8_SA_S9_EEENS6_IJNS7_ILi1EEESI_SI_EEESC_SE_Li256ELb1ELb1ELb0ELb0EEENS1_19SingleTileSchedulerILb1ELb0ELb1ELi128EEEEEEEEEvNT_6ParamsE)
        /*0014*/ 	.short	0x0160
        /*0016*/ 	.short	0x0418


	//----- nvinfo : EIATTR_CBANK_PARAM_SIZE
	.align		4
.L_214:
        /*0018*/ 	.byte	0x03, 0x19
        /*001a*/ 	.short	0x0418


	//----- nvinfo : EIATTR_KPARAM_INFO
	.align		4
        /*001c*/ 	.byte	0x04, 0x17
        /*001e*/ 	.short	(.L_216 - .L_215)
.L_215:
        /*0020*/ 	.word	0x00000000
        /*0024*/ 	.short	0x0000
        /*0026*/ 	.short	0x0000
        /*0028*/ 	.byte	0x00, 0xf0, 0x61, 0x10


	//----- nvinfo : EIATTR_MAXREG_COUNT
	.align		4
.L_216:
        /*002c*/ 	.byte	0x03, 0x1b
        /*002e*/ 	.short	0x00ff


	//----- nvinfo : EIATTR_NUM_BARRIERS
	.align		4
        /*0030*/ 	.byte	0x02, 0x4c
        /*0032*/ 	.byte	0x02
	.zero		1


	//----- nvinfo : EIATTR_MERCURY_ISA_VERSION
	.align		4
        /*0034*/ 	.byte	0x03, 0x5f
        /*0036*/ 	.short	0x0000


	//----- nvinfo : EIATTR_COOP_GROUP_MASK_REGIDS
	.align		4
        /*0038*/ 	.byte	0x04, 0x29
        /*003a*/ 	.short	(.L_218 - .L_217)


	//   ....[0]....
.L_217:
        /*003c*/ 	.word	0xffffffff


	//   ....[1]....
        /*0040*/ 	.word	0xffffffff


	//   ....[2]....
        /*0044*/ 	.word	0xffffffff


	//   ....[3]....
        /*0048*/ 	.word	0xffffffff


	//   ....[4]....
        /*004c*/ 	.word	0xffffffff


	//   ....[5]....
        /*0050*/ 	.word	0xffffffff


	//   ....[6]....
        /*0054*/ 	.word	0xffffffff


	//   ....[7]....
        /*0058*/ 	.word	0xffffffff


	//   ....[8]....
        /*005c*/ 	.word	0xffffffff


	//   ....[9]....
        /*0060*/ 	.word	0xffffffff


	//   ....[10]....
        /*0064*/ 	.word	0xffffffff


	//   ....[11]....
        /*0068*/ 	.word	0xffffffff


	//   ....[12]....
        /*006c*/ 	.word	0xffffffff


	//   ....[13]....
        /*0070*/ 	.word	0xffffffff


	//   ....[14]....
        /*0074*/ 	.word	0xffffffff


	//   ....[15]....
        /*0078*/ 	.word	0xffffffff


	//   ....[16]....
        /*007c*/ 	.word	0xffffffff


	//   ....[17]....
        /*0080*/ 	.word	0xffffffff


	//   ....[18]....
        /*0084*/ 	.word	0xffffffff


	//   ....[19]....
        /*0088*/ 	.word	0xffffffff


	//   ....[20]....
        /*008c*/ 	.word	0xffffffff


	//   ....[21]....
        /*0090*/ 	.word	0xffffffff


	//   ....[22]....
        /*0094*/ 	.word	0xffffffff


	//   ....[23]....
        /*0098*/ 	.word	0xffffffff


	//   ....[24]....
        /*009c*/ 	.word	0xffffffff


	//   ....[25]....
        /*00a0*/ 	.word	0xffffffff


	//   ....[26]....
        /*00a4*/ 	.word	0xffffffff


	//   ....[27]....
        /*00a8*/ 	.word	0xffffffff


	//   ....[28]....
        /*00ac*/ 	.word	0xffffffff


	//   ....[29]....
        /*00b0*/ 	.word	0xffffffff


	//   ....[30]....
        /*00b4*/ 	.word	0xffffffff


	//   ....[31]....
        /*00b8*/ 	.word	0xffffffff


	//   ....[32]....
        /*00bc*/ 	.word	0xffffffff


	//   ....[33]....
        /*00c0*/ 	.word	0xffffffff


	//   ....[34]....
        /*00c4*/ 	.word	0xffffffff


	//   ....[35]....
        /*00c8*/ 	.word	0xffffffff


	//   ....[36]....
        /*00cc*/ 	.word	0xffffffff


	//   ....[37]....
        /*00d0*/ 	.word	0xffffffff


	//   ....[38]....
        /*00d4*/ 	.word	0xffffffff


	//   ....[39]....
        /*00d8*/ 	.word	0xffffffff


	//   ....[40]....
        /*00dc*/ 	.word	0xffffffff


	//   ....[41]....
        /*00e0*/ 	.word	0xffffffff


	//   ....[42]....
        /*00e4*/ 	.word	0xffffffff


	//   ....[43]....
        /*00e8*/ 	.word	0xffffffff


	//   ....[44]....
        /*00ec*/ 	.word	0xffffffff


	//   ....[45]....
        /*00f0*/ 	.word	0xffffffff


	//   ....[46]....
        /*00f4*/ 	.word	0xffffffff


	//   ....[47]....
        /*00f8*/ 	.word	0xffffffff


	//   ....[48]....
        /*00fc*/ 	.word	0xffffffff


	//   ....[49]....
        /*0100*/ 	.word	0xffffffff


	//   ....[50]....
        /*0104*/ 	.word	0xffffffff


	//   ....[51]....
        /*0108*/ 	.word	0xffffffff


	//   ....[52]....
        /*010c*/ 	.word	0xffffffff


	//   ....[53]....
        /*0110*/ 	.word	0xffffffff


	//   ....[54]....
        /*0114*/ 	.word	0xffffffff


	//   ....[55]....
        /*0118*/ 	.word	0xffffffff


	//   ....[56]....
        /*011c*/ 	.word	0xffffffff


	//   ....[57]....
        /*0120*/ 	.word	0xffffffff


	//   ....[58]....
        /*0124*/ 	.word	0xffffffff


	//   ....[59]....
        /*0128*/ 	.word	0xffffffff


	//   ....[60]....
        /*012c*/ 	.word	0xffffffff


	//   ....[61]....
        /*0130*/ 	.word	0xffffffff


	//   ....[62]....
        /*0134*/ 	.word	0xffffffff


	//   ....[63]....
        /*0138*/ 	.word	0xffffffff


	//   ....[64]....
        /*013c*/ 	.word	0xffffffff


	//   ....[65]....
        /*0140*/ 	.word	0xffffffff


	//   ....[66]....
        /*0144*/ 	.word	0xffffffff


	//   ....[67]....
        /*0148*/ 	.word	0xffffffff


	//   ....[68]....
        /*014c*/ 	.word	0xffffffff


	//   ....[69]....
        /*0150*/ 	.word	0xffffffff


	//   ....[70]....
        /*0154*/ 	.word	0xffffffff


	//----- nvinfo : EIATTR_COOP_GROUP_INSTR_OFFSETS
	.align		4
.L_218:
        /*0158*/ 	.byte	0x04, 0x28
        /*015a*/ 	.short	(.L_220 - .L_219)


	//   ....[0]....
.L_219:
        /*015c*/ 	.word	0x00000090


	//   ....[1]....
        /*0160*/ 	.word	0x000074e0


	//   ....[2]....
        /*0164*/ 	.word	0x000075b0


	//   ....[3]....
        /*0168*/ 	.word	0x00007740


	//   ....[4]....
        /*016c*/ 	.word	0x00007770


	//   ....[5]....
        /*0170*/ 	.word	0x000078b0


	//   ....[6]....
        /*0174*/ 	.word	0x000078e0


	//   ....[7]....
        /*0178*/ 	.word	0x00007a10


	//   ....[8]....
        /*017c*/ 	.word	0x00007a50


	//   ....[9]....
        /*0180*/ 	.word	0x00008140


	//   ....[10]....
        /*0184*/ 	.word	0x000081a0


	//   ....[11]....
        /*0188*/ 	.word	0x000081e0


	//   ....[12]....
        /*018c*/ 	.word	0x000081f0


	//   ....[13]....
        /*0190*/ 	.word	0x00008620


	//   ....[14]....
        /*0194*/ 	.word	0x00008660


	//   ....[15]....
        /*0198*/ 	.word	0x000086a0


	//   ....[16]....
        /*019c*/ 	.word	0x00008710


	//   ....[17]....
        /*01a0*/ 	.word	0x0000b6a0


	//   ....[18]....
        /*01a4*/ 	.word	0x0000b6f0


	//   ....[19]....
        /*01a8*/ 	.word	0x0000b700


	//   ....[20]....
        /*01ac*/ 	.word	0x0000b710


	//   ....[21]....
        /*01b0*/ 	.word	0x0000b990


	//   ....[22]....
        /*01b4*/ 	.word	0x0000b9d0


	//   ....[23]....
        /*01b8*/ 	.word	0x0000ba10


	//   ....[24]....
        /*01bc*/ 	.word	0x0000ba80


	//   ....[25]....
        /*01c0*/ 	.word	0x0000fe20


	//   ....[26]....
        /*01c4*/ 	.word	0x000100f0


	//   ....[27]....
        /*01c8*/ 	.word	0x00010b10


	//   ....[28]....
        /*01cc*/ 	.word	0x00010c80


	//   ....[29]....
        /*01d0*/ 	.word	0x00010c90


	//   ....[30]....
        /*01d4*/ 	.word	0x00010ce0


	//   ....[31]....
        /*01d8*/ 	.word	0x00012f60


	//   ....[32]....
        /*01dc*/ 	.word	0x000131f0


	//   ....[33]....
        /*01e0*/ 	.word	0x00013a40


	//   ....[34]....
        /*01e4*/ 	.word	0x00013bb0


	//   ....[35]....
        /*01e8*/ 	.word	0x00013bc0


	//   ....[36]....
        /*01ec*/ 	.word	0x00013be0


	//   ....[37]....
        /*01f0*/ 	.word	0x000165c0


	//   ....[38]....
        /*01f4*/ 	.word	0x000165e0


	//   ....[39]....
        /*01f8*/ 	.word	0x00016600


	//   ....[40]....
        /*01fc*/ 	.word	0x00016630


	//   ....[41]....
        /*0200*/ 	.word	0x00019090


	//   ....[42]....
        /*0204*/ 	.word	0x000194f0


	//   ....[43]....
        /*0208*/ 	.word	0x00019d30


	//   ....[44]....
        /*020c*/ 	.word	0x00019d80


	//   ....[45]....
        /*0210*/ 	.word	0x00019da0


	//   ....[46]....
        /*0214*/ 	.word	0x00019dc0


	//   ....[47]....
        /*0218*/ 	.word	0x0001b510


	//   ....[48]....
        /*021c*/ 	.word	0x0001b540


	//   ....[49]....
        /*0220*/ 	.word	0x0001b590


	//   ....[50]....
        /*0224*/ 	.word	0x0001b5a0


	//   ....[51]....
        /*0228*/ 	.word	0x0001cb90


	//   ....[52]....
        /*022c*/ 	.word	0x0001cc10


	//   ....[53]....
        /*0230*/ 	.word	0x0001cc50


	//   ....[54]....
        /*0234*/ 	.word	0x0001cc90


	//   ....[55]....
        /*0238*/ 	.word	0x0001cec0


	//   ....[56]....
        /*023c*/ 	.word	0x0001ced0


	//   ....[57]....
        /*0240*/ 	.word	0x0001d050


	//   ....[58]....
        /*0244*/ 	.word	0x0001d080


	//   ....[59]....
        /*0248*/ 	.word	0x0001d1d0


	//   ....[60]....
        /*024c*/ 	.word	0x0001d200


	//   ....[61]....
        /*0250*/ 	.word	0x0001d350


	//   ....[62]....
        /*0254*/ 	.word	0x0001d370


	//   ....[63]....
        /*0258*/ 	.word	0x0001dcb0


	//   ....[64]....
        /*025c*/ 	.word	0x0001dcc0


	//   ....[65]....
        /*0260*/ 	.word	0x0001ddf0


	//   ....[66]....
        /*0264*/ 	.word	0x0001de20


	//   ....[67]....
        /*0268*/ 	.word	0x0001df50


	//   ....[68]....
        /*026c*/ 	.word	0x0001df80


	//   ....[69]....
        /*0270*/ 	.word	0x0001e0b0


	//   ....[70]....
        /*0274*/ 	.word	0x0001e0d0


	//----- nvinfo : EIATTR_EXIT_INSTR_OFFSETS
	.align		4
.L_220:
        /*0278*/ 	.byte	0x04, 0x1c
        /*027a*/ 	.short	(.L_222 - .L_221)


	//   ....[0]....
.L_221:
        /*027c*/ 	.word	0x00000440


	//   ....[1]....
        /*0280*/ 	.word	0x0001d380


	//   ....[2]....
        /*0284*/ 	.word	0x0001d450


	//   ....[3]....
        /*0288*/ 	.word	0x0001d4b0


	//   ....[4]....
        /*028c*/ 	.word	0x0001e0e0


	//   ....[5]....
        /*0290*/ 	.word	0x0001e190


	//   ....[6]....
        /*0294*/ 	.word	0x0001e1f0


	//----- nvinfo : EIATTR_CTAIDZ_USED
	.align		4
.L_222:
        /*0298*/ 	.byte	0x01, 0x04
	.zero		2


	//----- nvinfo : EIATTR_MAX_THREADS
	.align		4
        /*029c*/ 	.byte	0x04, 0x05
        /*029e*/ 	.short	(.L_224 - .L_223)
.L_223:
        /*02a0*/ 	.word	0x00000100
        /*02a4*/ 	.word	0x00000001
        /*02a8*/ 	.word	0x00000001


	//----- nvinfo : EIATTR_CRS_STACK_SIZE
	.align		4
.L_224:
        /*02ac*/ 	.byte	0x04, 0x1e
        /*02ae*/ 	.short	(.L_226 - .L_225)
.L_225:
        /*02b0*/ 	.word	0x00000000
.L_226:


//--------------------- .nv.info._ZN7cutlass13device_kernelIN5flash19enable_sm80_to_sm89INS1_16FlashAttnFwdSm80INS1_25CollectiveMainloopFwdSm80ILi8ELi1ELb1EN4cute5tupleIJNS5_1CILi128EEENS7_ILi96EEENS7_ILi192EEEEEELi192ENS_6half_tEfNS_4arch4Sm80ELb1ELb0ELb0ELb0ELb0ELb0ELb1ELb0EEENS1_21CollectiveEpilogueFwdINS6_IJS8_SA_S9_EEENS6_IJNS7_ILi1EEESI_SI_EEESC_SE_Li256ELb0ELb1ELb0ELb0EEENS1_30DynamicPersistentTileSchedulerILi256ELi256ELb0ELb1ELb0EEEEEEEEEvNT_6ParamsE --------------------------
	.section	.nv.info._ZN7cutlass13device_kernelIN5flash19enable_sm80_to_sm89INS1_16FlashAttnFwdSm80INS1_25CollectiveMainloopFwdSm80ILi8ELi1ELb1EN4cute5tupleIJNS5_1CILi128EEENS7_ILi96EEENS7_ILi192EEEEEELi192ENS_6half_tEfNS_4arch4Sm80ELb1ELb0ELb0ELb0ELb0ELb0ELb1ELb0EEENS1_21CollectiveEpilogueFwdINS6_IJS8_SA_S9_EEENS6_IJNS7_ILi1EEESI_SI_EEESC_SE_Li256ELb0ELb1ELb0ELb0EEENS1_30DynamicPersistentTileSchedulerILi256ELi256ELb0ELb1ELb0EEEEEEEEEvNT_6ParamsE,"",@"SHT_CUDA_INFO"
	.sectionflags	@""
	.align	4


	//----- nvinfo : EIATTR_CUDA_API_VERSION
	.align		4
        /*0000*/ 	.byte	0x04, 0x37
        /*0002*/ 	.short	(.L_228 - .L_227)
.L_227:
        /*0004*/ 	.word	0x00000082


	//----- nvinfo : EIATTR_SW2861232_WAR
	.align		4
.L_228:
        /*0008*/ 	.byte	0x01, 0x35
	.zero		2


	//----- nvinfo : EIATTR_PARAM_CBANK
	.align		4
        /*000c*/ 	.byte	0x04, 0x0a
        /*000e*/ 	.short	(.L_230 - .L_229)
	.align		4
.L_229:
        /*0010*/ 	.word	index@(.nv.constant0._ZN7cutlass13device_kernelIN5flash19enable_sm80_to_sm89INS1_16FlashAttnFwdSm80INS1_25CollectiveMainloopFwdSm80ILi8ELi1ELb1EN4cute5tupleIJNS5_1CILi128EEENS7_ILi96EEENS7_ILi192EEEEEELi192ENS_6half_tEfNS_4arch4Sm80ELb1ELb0ELb0ELb0ELb0ELb0ELb1ELb0EEENS1_21CollectiveEpilogueFwdINS6_IJS8_SA_S9_EEENS6_IJNS7_ILi1EEESI_SI_EEESC_SE_Li256ELb0ELb1ELb0ELb0EEENS1_30DynamicPersistentTileSchedulerILi256ELi256ELb0ELb1ELb0EEEEEEEEEvNT_6ParamsE)
        /*0014*/ 	.short	0x0160
        /*0016*/ 	.short	0x0428


	//----- nvinfo : EIATTR_CBANK_PARAM_SIZE
	.align		4
.L_230:
        /*0018*/ 	.byte	0x03, 0x19
        /*001a*/ 	.short	0x0428


	//----- nvinfo : EIATTR_KPARAM_INFO
	.align		4
        /*001c*/ 	.byte	0x04, 0x17
        /*001e*/ 	.short	(.L_232 - .L_231)
.L_231:
        /*0020*/ 	.word	0x00000000
        /*0024*/ 	.short	0x0000
        /*0026*/ 	.short	0x0000
        /*0028*/ 	.byte	0x00, 0xf0, 0xa1, 0x10


	//----- nvinfo : EIATTR_MAXREG_COUNT
	.align		4
.L_232:
        /*002c*/ 	.byte	0x03, 0x1b
        /*002e*/ 	.short	0x00ff


	//----- nvinfo : EIATTR_NUM_BARRIERS
	.align		4
        /*0030*/ 	.byte	0x02, 0x4c
        /*0032*/ 	.byte	0x06
	.zero		1


	//----- nvinfo : EIATTR_ANNOTATIONS
	.align		4
        /*0034*/ 	.byte	0x04, 0x55
        /*0036*/ 	.short	(.L_234 - .L_233)


	//   ....[0]....
.L_233:
        /* <DEDUP_REMOVED lines=68> */


	//----- nvinfo : EIATTR_MERCURY_ISA_VERSION
	.align		4
.L_234:
        /*0460*/ 	.byte	0x03, 0x5f
        /*0462*/ 	.short	0x0000


	//----- nvinfo : EIATTR_INT_WARP_WIDE_INSTR_OFFSETS
	.align		4
        /*0464*/ 	.byte	0x04, 0x31
        /*0466*/ 	.short	(.L_236 - .L_235)


	//   ....[0]....
.L_235:
        /*0468*/ 	.word	0x0000e130


	//   ....[1]....
        /*046c*/ 	.word	0x0000e1b0


	//----- nvinfo : EIATTR_COOP_GROUP_MASK_REGIDS
	.align		4
.L_236:
        /*0470*/ 	.byte	0x04, 0x29
        /*0472*/ 	.short	(.L_238 - .L_237)


	//   ....[0]....
.L_237:
        /*0474*/ 	.word	0xffffffff


	//   ....[1]....
        /*0478*/ 	.word	0xffffffff


	//   ....[2]....
        /*047c*/ 	.word	0xffffffff


	//   ....[3]....
        /*0480*/ 	.word	0xffffffff


	//   ....[4]....
        /*0484*/ 	.word	0xffffffff


	//   ....[5]....
        /*0488*/ 	.word	0xffffffff


	//   ....[6]....
        /*048c*/ 	.word	0xffffffff


	//   ....[7]....
        /*0490*/ 	.word	0xffffffff


	//   ....[8]....
        /*0494*/ 	.word	0xffffffff


	//   ....[9]....
        /*0498*/ 	.word	0xffffffff


	//   ....[10]....
        /*049c*/ 	.word	0xffffffff


	//   ....[11]....
        /*04a0*/ 	.word	0xffffffff


	//   ....[12]....
        /*04a4*/ 	.word	0xffffffff


	//   ....[13]....
        /*04a8*/ 	.word	0xffffffff


	//   ....[14]....
        /*04ac*/ 	.word	0xffffffff


	//   ....[15]....
        /*04b0*/ 	.word	0xffffffff


	//   ....[16]....
        /*04b4*/ 	.word	0xffffffff


	//   ....[17]....
        /*04b8*/ 	.word	0xffffffff


	//   ....[18]....
        /*04bc*/ 	.word	0xffffffff


	//   ....[19]....
        /*04c0*/ 	.word	0xffffffff


	//   ....[20]....
        /*04c4*/ 	.word	0xffffffff


	//   ....[21]....
        /*04c8*/ 	.word	0xffffffff


	//   ....[22]....
        /*04cc*/ 	.word	0xffffffff


	//   ....[23]....
        /*04d0*/ 	.word	0xffffffff


	//   ....[24]....
        /*04d4*/ 	.word	0xffffffff


	//   ....[25]....
        /*04d8*/ 	.word	0xffffffff


	//   ....[26]....
        /*04dc*/ 	.word	0xffffffff


	//   ....[27]....
        /*04e0*/ 	.word	0xffffffff


	//   ....[28]....
        /*04e4*/ 	.word	0xffffffff


	//   ....[29]....
        /*04e8*/ 	.word	0xffffffff


	//   ....[30]....
        /*04ec*/ 	.word	0xffffffff


	//   ....[31]....
        /*04f0*/ 	.word	0xffffffff


	//   ....[32]....
        /*04f4*/ 	.word	0xffffffff


	//   ....[33]....
        /*04f8*/ 	.word	0xffffffff


	//   ....[34]....
        /*04fc*/ 	.word	0xffffffff


	//   ....[35]....
        /*0500*/ 	.word	0xffffffff


	//   ....[36]....
        /*0504*/ 	.word	0xffffffff


	//   ....[37]....
        /*0508*/ 	.word	0xffffffff


	//   ....[38]....
        /*050c*/ 	.word	0xffffffff


	//   ....[39]....
        /*0510*/ 	.word	0xffffffff


	//   ....[40]....
        /*0514*/ 	.word	0xffffffff


	//   ....[41]....
        /*0518*/ 	.word	0xffffffff


	//   ....[42]....
        /*051c*/ 	.word	0xffffffff


	//   ....[43]....
        /*0520*/ 	.word	0xffffffff


	//   ....[44]....
        /*0524*/ 	.word	0xffffffff


	//   ....[45]....
        /*0528*/ 	.word	0xffffffff


	//   ....[46]....
        /*052c*/ 	.word	0xffffffff


	//   ....[47]....
        /*0530*/ 	.word	0xffffffff


	//   ....[48]....
        /*0534*/ 	.word	0xffffffff


	//   ....[49]....
        /*0538*/ 	.word	0xffffffff


	//   ....[50]....
        /*053c*/ 	.word	0xffffffff


	//   ....[51]....
        /*0540*/ 	.word	0xffffffff


	//   ....[52]....
        /*0544*/ 	.word	0xffffffff


	//   ....[53]....
        /*0548*/ 	.word	0xffffffff


	//   ....[54]....
        /*054c*/ 	.word	0xffffffff


	//   ....[55]....
        /*0550*/ 	.word	0xffffffff


	//   ....[56]....
        /*0554*/ 	.word	0xffffffff


	//   ....[57]....
        /*0558*/ 	.word	0xffffffff


	//   ....[58]....
        /*055c*/ 	.word	0xffffffff


	//   ....[59]....
        /*0560*/ 	.word	0xffffffff


	//   ....[60]....
        /*0564*/ 	.word	0xffffffff


	//   ....[61]....
        /*0568*/ 	.word	0xffffffff


	//   ....[62]....
        /*056c*/ 	.word	0xffffffff


	//   ....[63]....
        /*0570*/ 	.word	0xffffffff


	//----- nvinfo : EIATTR_COOP_GROUP_INSTR_OFFSETS
	.align		4
.L_238:
        /*0574*/ 	.byte	0x04, 0x28
        /*0576*/ 	.short	(.L_240 - .L_239)


	//   ....[0]....
.L_239:
        /*0578*/ 	.word	0x00000050


	//   ....[1]....
        /*057c*/ 	.word	0x000018f0


	//   ....[2]....
        /*0580*/ 	.word	0x00001900


	//   ....[3]....
        /*0584*/ 	.word	0x00001920


	//   ....[4]....
        /*0588*/ 	.word	0x00001930


	//   ....[5]....
        /*058c*/ 	.word	0x00001a60


	//   ....[6]....
        /*0590*/ 	.word	0x00001a80


	//   ....[7]....
        /*0594*/ 	.word	0x00001b20


	//   ....[8]....
        /*0598*/ 	.word	0x00001b40


	//   ....[9]....
        /*059c*/ 	.word	0x00003400


	//   ....[10]....
        /*05a0*/ 	.word	0x00003410


	//   ....[11]....
        /*05a4*/ 	.word	0x00003c80


	//   ....[12]....
        /*05a8*/ 	.word	0x00003e00


	//   ....[13]....
        /*05ac*/ 	.word	0x00003e10


	//   ....[14]....
        /*05b0*/ 	.word	0x00003e60


	//   ....[15]....
        /*05b4*/ 	.word	0x00006450


	//   ....[16]....
        /*05b8*/ 	.word	0x00007030


	//   ....[17]....
        /*05bc*/ 	.word	0x00007410


	//   ....[18]....
        /*05c0*/ 	.word	0x00007530


	//   ....[19]....
        /*05c4*/ 	.word	0x00007900


	//   ....[20]....
        /*05c8*/ 	.word	0x000079a0


	//   ....[21]....
        /*05cc*/ 	.word	0x0000b4c0


	//   ....[22]....
        /*05d0*/ 	.word	0x0000b510


	//   ....[23]....
        /*05d4*/ 	.word	0x0000b530


	//   ....[24]....
        /*05d8*/ 	.word	0x0000b550


	//   ....[25]....
        /*05dc*/ 	.word	0x0000d8e0


	//   ....[26]....
        /*05e0*/ 	.word	0x0000d930


	//   ....[27]....
        /*05e4*/ 	.word	0x0000d950


	//   ....[28]....
        /*05e8*/ 	.word	0x0000d970


	//   ....[29]....
        /*05ec*/ 	.word	0x0000e990


	//   ....[30]....
        /*05f0*/ 	.word	0x0000ed00


	//   ....[31]....
        /*05f4*/ 	.word	0x0000ed30


	//   ....[32]....
        /*05f8*/ 	.word	0x0000ed50


	//   ....[33]....
        /*05fc*/ 	.word	0x0000ed80


	//   ....[34]....
        /*0600*/ 	.word	0x0000ef50


	//   ....[35]....
        /*0604*/ 	.word	0x0000ef70


	//   ....[36]....
        /*0608*/ 	.word	0x0000f130


	//   ....[37]....
        /*060c*/ 	.word	0x0000f160


	//   ....[38]....
        /*0610*/ 	.word	0x0000f260


	//   ....[39]....
        /*0614*/ 	.word	0x0000f290


	//   ....[40]....
        /*0618*/ 	.word	0x0000f390


	//   ....[41]....
        /*061c*/ 	.word	0x0000f3b0


	//   ....[42]....
        /*0620*/ 	.word	0x0000f960


	//   ....[43]....
        /*0624*/ 	.word	0x0000f980


	//   ....[44]....
        /*0628*/ 	.word	0x0000fb10


	//   ....[45]....
        /*062c*/ 	.word	0x0000fb20


	//   ....[46]....
        /*0630*/ 	.word	0x0000fca0


	//   ....[47]....
        /*0634*/ 	.word	0x0000fcc0


	//   ....[48]....
        /*0638*/ 	.word	0x0000fe40


	//   ....[49]....
        /*063c*/ 	.word	0x0000fe50


	//   ....[50]....
        /*0640*/ 	.word	0x00010040


	//   ....[51]....
        /*0644*/ 	.word	0x00010120


	//   ....[52]....
        /*0648*/ 	.word	0x00010180


	//   ....[53]....
        /*064c*/ 	.word	0x000101d0


	//   ....[54]....
        /*0650*/ 	.word	0x00010220


	//   ....[55]....
        /*0654*/ 	.word	0x00010290


	//   ....[56]....
        /*0658*/ 	.word	0x00010300


	//   ....[57]....
        /*065c*/ 	.word	0x00010360


	//   ....[58]....
        /*0660*/ 	.word	0x000103c0


	//   ....[59]....
        /*0664*/ 	.word	0x00010420


	//   ....[60]....
        /*0668*/ 	.word	0x00010490


	//   ....[61]....
        /*066c*/ 	.word	0x000104f0


	//   ....[62]....
        /*0670*/ 	.word	0x00010550


	//   ....[63]....
        /*0674*/ 	.word	0x000105c0


	//----- nvinfo : EIATTR_EXIT_INSTR_OFFSETS
	.align		4
.L_240:
        /*0678*/ 	.byte	0x04, 0x1c
        /*067a*/ 	.short	(.L_242 - .L_241)


	//   ....[0]....
.L_241:
        /*067c*/ 	.word	0x000000a0


	//   ....[1]....
        /*0680*/ 	.word	0x000100e0


	//----- nvinfo : EIATTR_MAX_THREADS
	.align		4
.L_242:
        /*0684*/ 	.byte	0x04, 0x05
        /*0686*/ 	.short	(.L_244 - .L_243)
.L_243:
        /*0688*/ 	.word	0x00000100
        /*068c*/ 	.word	0x00000001
        /*0690*/ 	.word	0x00000001


	//----- nvinfo : EIATTR_CRS_STACK_SIZE
	.align		4
.L_244:
        /*0694*/ 	.byte	0x04, 0x1e
        /*0696*/ 	.short	(.L_246 - .L_245)
.L_245:
        /*0698*/ 	.word	0x00000000
.L_246:


//--------------------- .nv.info._ZN7cutlass13device_kernelIN5flash19enable_sm80_to_sm89INS1_16FlashAttnFwdSm80INS1_25CollectiveMainloopFwdSm80ILi8ELi1ELb1EN4cute5tupleIJNS5_1CILi128EEENS7_ILi96EEENS7_ILi192EEEEEELi192ENS_6half_tEfNS_4arch4Sm80ELb1ELb0ELb0ELb1ELb0ELb0ELb1ELb0EEENS1_21CollectiveEpilogueFwdINS6_IJS8_SA_S9_EEENS6_IJNS7_ILi1EEESI_SI_EEESC_SE_Li256ELb1ELb1ELb0ELb0EEENS1_19SingleTileSchedulerILb1ELb0ELb1ELi128EEEEEEEEEvNT_6ParamsE --------------------------
	.section	.nv.info._ZN7cutlass13device_kernelIN5flash19enable_sm80_to_sm89INS1_16FlashAttnFwdSm80INS1_25CollectiveMainloopFwdSm80ILi8ELi1ELb1EN4cute5tupleIJNS5_1CILi128EEENS7_ILi96EEENS7_ILi192EEEEEELi192ENS_6half_tEfNS_4arch4Sm80ELb1ELb0ELb0ELb1ELb0ELb0ELb1ELb0EEENS1_21CollectiveEpilogueFwdINS6_IJS8_SA_S9_EEENS6_IJNS7_ILi1EEESI_SI_EEESC_SE_Li256ELb1ELb1ELb0ELb0EEENS1_19SingleTileSchedulerILb1ELb0ELb1ELi128EEEEEEEEEvNT_6ParamsE,"",@"SHT_CUDA_INFO"
	.sectionflags	@""
	.align	4


	//----- nvinfo : EIATTR_CUDA_API_VERSION
	.align		4
        /*0000*/ 	.byte	0x04, 0x37
        /*0002*/ 	.short	(.L_248 - .L_247)
.L_247:
        /*0004*/ 	.word	0x00000082


	//----- nvinfo : EIATTR_SW2861232_WAR
	.align		4
.L_248:
        /*0008*/ 	.byte	0x01, 0x35
	.zero		2


	//----- nvinfo : EIATTR_PARAM_CBANK
	.align		4
        /*000c*/ 	.byte	0x04, 0x0a
        /*000e*/ 	.short	(.L_250 - .L_249)
	.align		4
.L_249:
        /*0010*/ 	.word	index@(.nv.constant0._ZN7cutlass13device_kernelIN5flash19enable_sm80_to_sm89INS1_16FlashAttnFwdSm80INS1_25CollectiveMainloopFwdSm80ILi8ELi1ELb1EN4cute5tupleIJNS5_1CILi128EEENS7_ILi96EEENS7_ILi192EEEEEELi192ENS_6half_tEfNS_4arch4Sm80ELb1ELb0ELb0ELb1ELb0ELb0ELb1ELb0EEENS1_21CollectiveEpilogueFwdINS6_IJS8_SA_S9_EEENS6_IJNS7_ILi1EEESI_SI_EEESC_SE_Li256ELb1ELb1ELb0ELb0EEENS1_19SingleTileSchedulerILb1ELb0ELb1ELi128EEEEEEEEEvNT_6ParamsE)
        /*0014*/ 	.short	0x0160
        /*0016*/ 	.short	0x0418


	//----- nvinfo : EIATTR_CBANK_PARAM_SIZE
	.align		4
.L_250:
        /*0018*/ 	.byte	0x03, 0x19
        /*001a*/ 	.short	0x0418


	//----- nvinfo : EIATTR_KPARAM_INFO
	.align		4
        /*001c*/ 	.byte	0x04, 0x17
        /*001e*/ 	.short	(.L_252 - .L_251)
.L_251:
        /*0020*/ 	.word	0x00000000
        /*0024*/ 	.short	0x0000
        /*0026*/ 	.short	0x0000
        /*0028*/ 	.byte	0x00, 0xf0, 0x61, 0x10


	//----- nvinfo : EIATTR_MAXREG_COUNT
	.align		4
.L_252:
        /*002c*/ 	.byte	0x03, 0x1b
        /*002e*/ 	.short	0x00ff


	//----- nvinfo : EIATTR_NUM_BARRIERS
	.align		4
        /*0030*/ 	.byte	0x02, 0x4c
        /*0032*/ 	.byte	0x02
	.zero		1


	//----- nvinfo : EIATTR_ANNOTATIONS
	.align		4
        /*0034*/ 	.byte	0x04, 0x55
        /*0036*/ 	.short	(.L_254 - .L_253)


	//   ....[0]....
.L_253:
        /* <DEDUP_REMOVED lines=26> */


	//----- nvinfo : EIATTR_MERCURY_ISA_VERSION
	.align		4
.L_254:
        /*01c8*/ 	.byte	0x03, 0x5f
        /*01ca*/ 	.short	0x0000


	//----- nvinfo : EIATTR_COOP_GROUP_MASK_REGIDS
	.align		4
        /*01cc*/ 	.byte	0x04, 0x29
        /*01ce*/ 	.short	(.L_256 - .L_255)


	//   ....[0]....
.L_255:
        /*01d0*/ 	.word	0xffffffff


	//   ....[1]....
        /*01d4*/ 	.word	0xffffffff


	//   ....[2]....
        /*01d8*/ 	.word	0xffffffff


	//   ....[3]....
        /*01dc*/ 	.word	0xffffffff


	//   ....[4]....
        /*01e0*/ 	.word	0xffffffff


	//   ....[5]....
        /*01e4*/ 	.word	0xffffffff


	//   ....[6]....
        /*01e8*/ 	.word	0xffffffff


	//   ....[7]....
        /*01ec*/ 	.word	0xffffffff


	//   ....[8]....
        /*01f0*/ 	.word	0xffffffff


	//   ....[9]....
        /*01f4*/ 	.word	0xffffffff


	//   ....[10]....
        /*01f8*/ 	.word	0xffffffff


	//   ....[11]....
        /*01fc*/ 	.word	0xffffffff


	//   ....[12]....
        /*0200*/ 	.word	0xffffffff


	//   ....[13]....
        /*0204*/ 	.word	0xffffffff


	//   ....[14]....
        /*0208*/ 	.word	0xffffffff


	//   ....[15]....
        /*020c*/ 	.word	0xffffffff


	//   ....[16]....
        /*0210*/ 	.word	0xffffffff


	//   ....[17]....
        /*0214*/ 	.word	0xffffffff


	//   ....[18]....
        /*0218*/ 	.word	0xffffffff


	//   ....[19]....
        /*021c*/ 	.word	0xffffffff


	//   ....[20]....
        /*0220*/ 	.word	0xffffffff


	//   ....[21]....
        /*0224*/ 	.word	0xffffffff


	//   ....[22]....
        /*0228*/ 	.word	0xffffffff


	//   ....[23]....
        /*022c*/ 	.word	0xffffffff


	//   ....[24]....
        /*0230*/ 	.word	0xffffffff


	//   ....[25]....
        /*0234*/ 	.word	0xffffffff


	//   ....[26]....
        /*0238*/ 	.word	0xffffffff


	//   ....[27]....
        /*023c*/ 	.word	0xffffffff


	//   ....[28]....
        /*0240*/ 	.word	0xffffffff


	//   ....[29]....
        /*0244*/ 	.word	0xffffffff


	//   ....[30]....
        /*0248*/ 	.word	0xffffffff


	//   ....[31]....
        /*024c*/ 	.word	0xffffffff


	//   ....[32]....
        /*0250*/ 	.word	0xffffffff


	//   ....[33]....
        /*0254*/ 	.word	0xffffffff


	//   ....[34]....
        /*0258*/ 	.word	0xffffffff


	//   ....[35]....
        /*025c*/ 	.word	0xffffffff


	//   ....[36]....
        /*0260*/ 	.word	0xffffffff


	//   ....[37]....
        /*0264*/ 	.word	0xffffffff


	//   ....[38]....
        /*0268*/ 	.word	0xffffffff


	//   ....[39]....
        /*026c*/ 	.word	0xffffffff


	//   ....[40]....
        /*0270*/ 	.word	0xffffffff


	//   ....[41]....
        /*0274*/ 	.word	0xffffffff


	//   ....[42]....
        /*0278*/ 	.word	0xffffffff


	//   ....[43]....
        /*027c*/ 	.word	0xffffffff


	//   ....[44]....
        /*0280*/ 	.word	0xffffffff


	//   ....[45]....
        /*0284*/ 	.word	0xffffffff


	//   ....[46]....
        /*0288*/ 	.word	0xffffffff


	//   ....[47]....
        /*028c*/ 	.word	0xffffffff


	//   ....[48]....
        /*0290*/ 	.word	0xffffffff


	//----- nvinfo : EIATTR_COOP_GROUP_INSTR_OFFSETS
	.align		4
.L_256:
        /*0294*/ 	.byte	0x04, 0x28
        /*0296*/ 	.short	(.L_258 - .L_257)


	//   ....[0]....
.L_257:
        /*0298*/ 	.word	0x00000090


	//   ....[1]....
        /*029c*/ 	.word	0x000011b0


	//   ....[2]....
        /*02a0*/ 	.word	0x000011f0


	//   ....[3]....
        /*02a4*/ 	.word	0x00001240


	//   ....[4]....
        /*02a8*/ 	.word	0x000012e0


	//   ....[5]....
        /*02ac*/ 	.word	0x00001480


	//   ....[6]....
        /*02b0*/ 	.word	0x000014c0


	//   ....[7]....
        /*02b4*/ 	.word	0x00001540


	//   ....[8]....
        /*02b8*/ 	.word	0x00001550


	//   ....[9]....
        /*02bc*/ 	.word	0x000034c0


	//   ....[10]....
        /*02c0*/ 	.word	0x000034e0


	//   ....[11]....
        /*02c4*/ 	.word	0x00003ec0


	//   ....[12]....
        /*02c8*/ 	.word	0x00003f50


	//   ....[13]....
        /*02cc*/ 	.word	0x00003f70


	//   ....[14]....
        /*02d0*/ 	.word	0x00003f90


	//   ....[15]....
        /*02d4*/ 	.word	0x00006b80


	//   ....[16]....
        /*02d8*/ 	.word	0x00006bc0


	//   ....[17]....
        /*02dc*/ 	.word	0x00007df0


	//   ....[18]....
        /*02e0*/ 	.word	0x00007f80


	//   ....[19]....
        /*02e4*/ 	.word	0x00008030


	//   ....[20]....
        /*02e8*/ 	.word	0x000080b0


	//   ....[21]....
        /*02ec*/ 	.word	0x0000bc90


	//   ....[22]....
        /*02f0*/ 	.word	0x0000bcc0


	//   ....[23]....
        /*02f4*/ 	.word	0x0000bce0


	//   ....[24]....
        /*02f8*/ 	.word	0x0000bd00


	//   ....[25]....
        /*02fc*/ 	.word	0x0000df70


	//   ....[26]....
        /*0300*/ 	.word	0x0000df80


	//   ....[27]....
        /*0304*/ 	.word	0x0000dfb0


	//   ....[28]....
        /*0308*/ 	.word	0x0000dfc0


	//   ....[29]....
        /*030c*/ 	.word	0x0000f530


	//   ....[30]....
        /*0310*/ 	.word	0x0000f580


	//   ....[31]....
        /*0314*/ 	.word	0x0000f5b0


	//   ....[32]....
        /*0318*/ 	.word	0x0000f5d0


	//   ....[33]....
        /*031c*/ 	.word	0x0000f7b0


	//   ....[34]....
        /*0320*/ 	.word	0x0000f7c0


	//   ....[35]....
        /*0324*/ 	.word	0x0000f940


	//   ....[36]....
        /*0328*/ 	.word	0x0000f970


	//   ....[37]....
        /*032c*/ 	.word	0x0000fac0


	//   ....[38]....
        /*0330*/ 	.word	0x0000faf0


	//   ....[39]....
        /*0334*/ 	.word	0x0000fc40


	//   ....[40]....
        /*0338*/ 	.word	0x0000fc60


	//   ....[41]....
        /*033c*/ 	.word	0x00010460


	//   ....[42]....
        /*0340*/ 	.word	0x00010480


	//   ....[43]....
        /*0344*/ 	.word	0x000105d0


	//   ....[44]....
        /*0348*/ 	.word	0x00010600


	//   ....[45]....
        /*034c*/ 	.word	0x00010730


	//   ....[46]....
        /*0350*/ 	.word	0x00010760


	//   ....[47]....
        /*0354*/ 	.word	0x00010890


	//   ....[48]....
        /*0358*/ 	.word	0x000108b0


	//----- nvinfo : EIATTR_EXIT_INSTR_OFFSETS
	.align		4
.L_258:
        /*035c*/ 	.byte	0x04, 0x1c
        /*035e*/ 	.short	(.L_260 - .L_259)


	//   ....[0]....
.L_259:
        /*0360*/ 	.word	0x00000350


	//   ....[1]....
        /*0364*/ 	.word	0x0000fc70


	//   ....[2]....
        /*0368*/ 	.word	0x0000fd40


	//   ....[3]....
        /*036c*/ 	.word	0x0000fda0


	//   ....[4]....
        /*0370*/ 	.word	0x000108c0


	//   ....[5]....
        /*0374*/ 	.word	0x00010970


	//   ....[6]....
        /*0378*/ 	.word	0x000109d0


	//----- nvinfo : EIATTR_CTAIDZ_USED
	.align		4
.L_260:
        /*037c*/ 	.byte	0x01, 0x04
	.zero		2


	//----- nvinfo : EIATTR_MAX_THREADS
	.align		4
        /*0380*/ 	.byte	0x04, 0x05
        /*0382*/ 	.short	(.L_262 - .L_261)
.L_261:
        /*0384*/ 	.word	0x00000100
        /*0388*/ 	.word	0x00000001
        /*038c*/ 	.word	0x00000001


	//----- nvinfo : EIATTR_CRS_STACK_SIZE
	.align		4
.L_262:
        /*0390*/ 	.byte	0x04, 0x1e
        /*0392*/ 	.short	(.L_264 - .L_263)
.L_263:
        /*0394*/ 	.word	0x00000000
.L_264:


//--------------------- .nv.info._ZN7cutlass13device_kernelIN5flash19enable_sm80_to_sm89INS1_16FlashAttnFwdSm80INS1_25CollectiveMainloopFwdSm80ILi8ELi1ELb0EN4cute5tupleIJNS5_1CILi128EEENS7_ILi64EEENS7_ILi192EEEEEELi192ENS_6half_tEfNS_4arch4Sm80ELb1ELb0ELb0ELb1ELb0ELb1ELb1ELb0EEENS1_21CollectiveEpilogueFwdINS6_IJS8_SA_S9_EEENS6_IJNS7_ILi1EEESI_SI_EEESC_SE_Li256ELb1ELb1ELb0ELb0EEENS1_19SingleTileSchedulerILb1ELb0ELb1ELi128EEEEEEEEEvNT_6ParamsE --------------------------
	.section	.nv.info._ZN7cutlass13device_kernelIN5flash19enable_sm80_to_sm89INS1_16FlashAttnFwdSm80INS1_25CollectiveMainloopFwdSm80ILi8ELi1ELb0EN4cute5tupleIJNS5_1CILi128EEENS7_ILi64EEENS7_ILi192EEEEEELi192ENS_6half_tEfNS_4arch4Sm80ELb1ELb0ELb0ELb1ELb0ELb1ELb1ELb0EEENS1_21CollectiveEpilogueFwdINS6_IJS8_SA_S9_EEENS6_IJNS7_ILi1EEESI_SI_EEESC_SE_Li256ELb1ELb1ELb0ELb0EEENS1_19SingleTileSchedulerILb1ELb0ELb1ELi128EEEEEEEEEvNT_6ParamsE,"",@"SHT_CUDA_INFO"
	.sectionflags	@""
	.align	4


	//----- nvinfo : EIATTR_CUDA_API_VERSION
	.align		4
        /*0000*/ 	.byte	0x04, 0x37
        /*0002*/ 	.short	(.L_266 - .L_265)
.L_265:
        /*0004*/ 	.word	0x00000082


	//----- nvinfo : EIATTR_SW2861232_WAR
	.align		4
.L_266:
        /*0008*/ 	.byte	0x01, 0x35
	.zero		2


	//----- nvinfo : EIATTR_PARAM_CBANK
	.align		4
        /*000c*/ 	.byte	0x04, 0x0a
        /*000e*/ 	.short	(.L_268 - .L_267)
	.align		4
.L_267:
        /*0010*/ 	.word	index@(.nv.constant0._ZN7cutlass13device_kernelIN5flash19enable_sm80_to_sm89INS1_16FlashAttnFwdSm80INS1_25CollectiveMainloopFwdSm80ILi8ELi1ELb0EN4cute5tupleIJNS5_1CILi128EEENS7_ILi64EEENS7_ILi192EEEEEELi192ENS_6half_tEfNS_4arch4Sm80ELb1ELb0ELb0ELb1ELb0ELb1ELb1ELb0EEENS1_21CollectiveEpilogueFwdINS6_IJS8_SA_S9_EEENS6_IJNS7_ILi1EEESI_SI_EEESC_SE_Li256ELb1ELb1ELb0ELb0EEENS1_19SingleTileSchedulerILb1ELb0ELb1ELi128EEEEEEEEEvNT_6ParamsE)
        /*0014*/ 	.short	0x0160
        /*0016*/ 	.short	0x0418


	//----- nvinfo : EIATTR_CBANK_PARAM_SIZE
	.align		4
.L_268:
        /*0018*/ 	.byte	0x03, 0x19
        /*001a*/ 	.short	0x0418


	//----- nvinfo : EIATTR_KPARAM_INFO
	.align		4
        /*001c*/ 	.byte	0x04, 0x17
        /*001e*/ 	.short	(.L_270 - .L_269)
.L_269:
        /*0020*/ 	.word	0x00000000
        /*0024*/ 	.short	0x0000
        /*0026*/ 	.short	0x0000
        /*0028*/ 	.byte	0x00, 0xf0, 0x61, 0x10


	//----- nvinfo : EIATTR_MAXREG_COUNT
	.align		4
.L_270:
        /*002c*/ 	.byte	0x03, 0x1b
        /*002e*/ 	.short	0x00ff


	//----- nvinfo : EIATTR_NUM_BARRIERS
	.align		4
        /*0030*/ 	.byte	0x02, 0x4c
        /*0032*/ 	.byte	0x02
	.zero		1


	//----- nvinfo : EIATTR_MERCURY_ISA_VERSION
	.align		4
        /*0034*/ 	.byte	0x03, 0x5f
        /*0036*/ 	.short	0x0000


	//----- nvinfo : EIATTR_COOP_GROUP_MASK_REGIDS
	.align		4
        /*0038*/ 	.byte	0x04, 0x29
        /*003a*/ 	.short	(.L_272 - .L_271)


	//   ....[0]....
.L_271:
        /*003c*/ 	.word	0xffffffff


	//   ....[1]....
        /*0040*/ 	.word	0xffffffff


	//   ....[2]....
        /*0044*/ 	.word	0xffffffff


	//   ....[3]....
        /*0048*/ 	.word	0xffffffff


	//   ....[4]....
        /*004c*/ 	.word	0xffffffff


	//   ....[5]....
        /*0050*/ 	.word	0xffffffff


	//   ....[6]....
        /*0054*/ 	.word	0xffffffff


	//   ....[7]....
        /*0058*/ 	.word	0xffffffff


	//   ....[8]....
        /*005c*/ 	.word	0xffffffff


	//   ....[9]....
        /*0060*/ 	.word	0xffffffff


	//   ....[10]....
        /*0064*/ 	.word	0xffffffff


	//   ....[11]....
        /*0068*/ 	.word	0xffffffff


	//   ....[12]....
        /*006c*/ 	.word	0xffffffff


	//   ....[13]....
        /*0070*/ 	.word	0xffffffff


	//   ....[14]....
        /*0074*/ 	.word	0xffffffff


	//   ....[15]....
        /*0078*/ 	.word	0xffffffff


	//   ....[16]....
        /*007c*/ 	.word	0xffffffff


	//   ....[17]....
        /*0080*/ 	.word	0xffffffff


	//   ....[18]....
        /*0084*/ 	.word	0xffffffff


	//   ....[19]....
        /*0088*/ 	.word	0xffffffff


	//   ....[20]....
        /*008c*/ 	.word	0xffffffff


	//   ....[21]....
        /*0090*/ 	.word	0xffffffff


	//   ....[22]....
        /*0094*/ 	.word	0xffffffff


	//   ....[23]....
        /*0098*/ 	.word	0xffffffff


	//   ....[24]....
        /*009c*/ 	.word	0xffffffff


	//   ....[25]....
        /*00a0*/ 	.word	0xffffffff


	//   ....[26]....
        /*00a4*/ 	.word	0xffffffff


	//   ....[27]....
        /*00a8*/ 	.word	0xffffffff


	//   ....[28]....
        /*00ac*/ 	.word	0xffffffff


	//   ....[29]....
        /*00b0*/ 	.word	0xffffffff


	//   ....[30]....
        /*00b4*/ 	.word	0xffffffff


	//   ....[31]....
        /*00b8*/ 	.word	0xffffffff


	//   ....[32]....
        /*00bc*/ 	.word	0xffffffff


	//   ....[33]....
        /*00c0*/ 	.word	0xffffffff


	//   ....[34]....
        /*00c4*/ 	.word	0xffffffff


	//   ....[35]....
        /*00c8*/ 	.word	0xffffffff


	//   ....[36]....
        /*00cc*/ 	.word	0xffffffff


	//   ....[37]....
        /*00d0*/ 	.word	0xffffffff


	//   ....[38]....
        /*00d4*/ 	.word	0xffffffff


	//   ....[39]....
        /*00d8*/ 	.word	0xffffffff


	//   ....[40]....
        /*00dc*/ 	.word	0xffffffff


	//   ....[41]....
        /*00e0*/ 	.word	0xffffffff


	//   ....[42]....
        /*00e4*/ 	.word	0xffffffff


	//   ....[43]....
        /*00e8*/ 	.word	0xffffffff


	//   ....[44]....
        /*00ec*/ 	.word	0xffffffff


	//   ....[45]....
        /*00f0*/ 	.word	0xffffffff


	//   ....[46]....
        /*00f4*/ 	.word	0xffffffff


	//   ....[47]....
        /*00f8*/ 	.word	0xffffffff


	//   ....[48]....
        /*00fc*/ 	.word	0xffffffff


	//   ....[49]....
        /*0100*/ 	.word	0xffffffff


	//   ....[50]....
        /*0104*/ 	.word	0xffffffff


	//   ....[51]....
        /*0108*/ 	.word	0xffffffff


	//   ....[52]....
        /*010c*/ 	.word	0xffffffff


	//   ....[53]....
        /*0110*/ 	.word	0xffffffff


	//   ....[54]....
        /*0114*/ 	.word	0xffffffff


	//   ....[55]....
        /*0118*/ 	.word	0xffffffff


	//   ....[56]....
        /*011c*/ 	.word	0xffffffff


	//   ....[57]....
        /*0120*/ 	.word	0xffffffff


	//   ....[58]....
        /*0124*/ 	.word	0xffffffff


	//   ....[59]....
        /*0128*/ 	.word	0xffffffff


	//   ....[60]....
        /*012c*/ 	.word	0xffffffff


	//   ....[61]....
        /*0130*/ 	.word	0xffffffff


	//   ....[62]....
        /*0134*/ 	.word	0xffffffff


	//   ....[63]....
        /*0138*/ 	.word	0xffffffff


	//   ....[64]....
        /*013c*/ 	.word	0xffffffff


	//----- nvinfo : EIATTR_COOP_GROUP_INSTR_OFFSETS
	.align		4
.L_272:
        /*0140*/ 	.byte	0x04, 0x28
        /*0142*/ 	.short	(.L_274 - .L_273)


	//   ....[0]....
.L_273:
        /*0144*/ 	.word	0x00000080


	//   ....[1]....
        /*0148*/ 	.word	0x00006620


	//   ....[2]....
        /*014c*/ 	.word	0x00006670


	//   ....[3]....
        /*0150*/ 	.word	0x00006830


	//   ....[4]....
        /*0154*/ 	.word	0x00006860


	//   ....[5]....
        /*0158*/ 	.word	0x000069a0


	//   ....[6]....
        /*015c*/ 	.word	0x000069d0


	//   ....[7]....
        /*0160*/ 	.word	0x00006b00


	//   ....[8]....
        /*0164*/ 	.word	0x00006b40


	//   ....[9]....
        /*0168*/ 	.word	0x00007240


	//   ....[10]....
        /*016c*/ 	.word	0x00007270


	//   ....[11]....
        /*0170*/ 	.word	0x000072a0


	//   ....[12]....
        /*0174*/ 	.word	0x000072b0


	//   ....[13]....
        /*0178*/ 	.word	0x000076e0


	//   ....[14]....
        /*017c*/ 	.word	0x00007720


	//   ....[15]....
        /*0180*/ 	.word	0x00007760


	//   ....[16]....
        /*0184*/ 	.word	0x000077d0


	//   ....[17]....
        /*0188*/ 	.word	0x0000a710


	//   ....[18]....
        /*018c*/ 	.word	0x0000a7a0


	//   ....[19]....
        /*0190*/ 	.word	0x0000a7b0


	//   ....[20]....
        /*0194*/ 	.word	0x0000a7c0


	//   ....[21]....
        /*0198*/ 	.word	0x0000aa40


	//   ....[22]....
        /*019c*/ 	.word	0x0000aa80


	//   ....[23]....
        /*01a0*/ 	.word	0x0000aac0


	//   ....[24]....
        /*01a4*/ 	.word	0x0000ab30


	//   ....[25]....
        /*01a8*/ 	.word	0x0000ece0


	//   ....[26]....
        /*01ac*/ 	.word	0x0000ecf0


	//   ....[27]....
        /*01b0*/ 	.word	0x0000f370


	//   ....[28]....
        /*01b4*/ 	.word	0x0000f410


	//   ....[29]....
        /*01b8*/ 	.word	0x0000f450


	//   ....[30]....
        /*01bc*/ 	.word	0x0000f480


	//   ....[31]....
        /*01c0*/ 	.word	0x00011440


	//   ....[32]....
        /*01c4*/ 	.word	0x00011470


	//   ....[33]....
        /*01c8*/ 	.word	0x00011a90


	//   ....[34]....
        /*01cc*/ 	.word	0x00011bb0


	//   ....[35]....
        /*01d0*/ 	.word	0x00011c00


	//   ....[36]....
        /*01d4*/ 	.word	0x00011d10


	//   ....[37]....
        /*01d8*/ 	.word	0x00014590


	//   ....[38]....
        /*01dc*/ 	.word	0x000145b0


	//   ....[39]....
        /*01e0*/ 	.word	0x000145f0


	//   ....[40]....
        /*01e4*/ 	.word	0x00014640


	//   ....[41]....
        /*01e8*/ 	.word	0x00015f60


	//   ....[42]....
        /*01ec*/ 	.word	0x00015f90


	//   ....[43]....
        /*01f0*/ 	.word	0x00015fe0


	//   ....[44]....
        /*01f4*/ 	.word	0x00015ff0


	//   ....[45]....
        /*01f8*/ 	.word	0x00017530


	//   ....[46]....
        /*01fc*/ 	.word	0x00017570


	//   ....[47]....
        /*0200*/ 	.word	0x000175b0


	//   ....[48]....
        /*0204*/ 	.word	0x000175f0


	//   ....[49]....
        /*0208*/ 	.word	0x000177b0


	//   ....[50]....
        /*020c*/ 	.word	0x000177c0


	//   ....[51]....
        /*0210*/ 	.word	0x00017940


	//   ....[52]....
        /*0214*/ 	.word	0x00017970


	//   ....[53]....
        /*0218*/ 	.word	0x00017ac0


	//   ....[54]....
        /*021c*/ 	.word	0x00017af0


	//   ....[55]....
        /*0220*/ 	.word	0x00017c40


	//   ....[56]....
        /*0224*/ 	.word	0x00017c60


	//   ....[57]....
        /*0228*/ 	.word	0x00018440


	//   ....[58]....
        /*022c*/ 	.word	0x00018460


	//   ....[59]....
        /*0230*/ 	.word	0x00018590


	//   ....[60]....
        /*0234*/ 	.word	0x000185c0


	//   ....[61]....
        /*0238*/ 	.word	0x000186f0


	//   ....[62]....
        /*023c*/ 	.word	0x00018720


	//   ....[63]....
        /*0240*/ 	.word	0x00018850


	//   ....[64]....
        /*0244*/ 	.word	0x00018870


	//----- nvinfo : EIATTR_EXIT_INSTR_OFFSETS
	.align		4
.L_274:
        /*0248*/ 	.byte	0x04, 0x1c
        /*024a*/ 	.short	(.L_276 - .L_275)


	//   ....[0]....
.L_275:
        /*024c*/ 	.word	0x00000330


	//   ....[1]....
        /*0250*/ 	.word	0x00017c70


	//   ....[2]....
        /*0254*/ 	.word	0x00017d40


	//   ....[3]....
        /*0258*/ 	.word	0x00017da0


	//   ....[4]....
        /*025c*/ 	.word	0x00018880


	//   ....[5]....
        /*0260*/ 	.word	0x00018930


	//   ....[6]....
        /*0264*/ 	.word	0x00018990


	//----- nvinfo : EIATTR_CTAIDZ_USED
	.align		4
.L_276:
        /*0268*/ 	.byte	0x01, 0x04
	.zero		2


	//----- nvinfo : EIATTR_MAX_THREADS
	.align		4
        /*026c*/ 	.byte	0x04, 0x05
        /*026e*/ 	.short	(.L_278 - .L_277)
.L_277:
        /*0270*/ 	.word	0x00000100
        /*0274*/ 	.word	0x00000001
        /*0278*/ 	.word	0x00000001


	//----- nvinfo : EIATTR_CRS_STACK_SIZE
	.align		4
.L_278:
        /*027c*/ 	.byte	0x04, 0x1e
        /*027e*/ 	.short	(.L_280 - .L_279)
.L_279:
        /*0280*/ 	.word	0x00000000
.L_280:


//--------------------- .nv.info._ZN7cutlass13device_kernelIN5flash19enable_sm80_to_sm89INS1_16FlashAttnFwdSm80INS1_25CollectiveMainloopFwdSm80ILi8ELi2ELb1EN4cute5tupleIJNS5_1CILi128EEENS7_ILi96EEENS7_ILi192EEEEEELi192ENS_6half_tEfNS_4arch4Sm80ELb0ELb0ELb0ELb0ELb0ELb0ELb1ELb0EEENS1_21CollectiveEpilogueFwdINS6_IJS8_SA_S9_EEENS6_IJNS7_ILi1EEESI_SI_EEESC_SE_Li256ELb0ELb1ELb0ELb0EEENS1_19SingleTileSchedulerILb0ELb0ELb1ELi128EEEEEEEEEvNT_6ParamsE --------------------------
	.section	.nv.info._ZN7cutlass13device_kernelIN5flash19enable_sm80_to_sm89INS1_16FlashAttnFwdSm80INS1_25CollectiveMainloopFwdSm80ILi8ELi2ELb1EN4cute5tupleIJNS5_1CILi128EEENS7_ILi96EEENS7_ILi192EEEEEELi192ENS_6half_tEfNS_4arch4Sm80ELb0ELb0ELb0ELb0ELb0ELb0ELb1ELb0EEENS1_21CollectiveEpilogueFwdINS6_IJS8_SA_S9_EEENS6_IJNS7_ILi1EEESI_SI_EEESC_SE_Li256ELb0ELb1ELb0ELb0EEENS1_19SingleTileSchedulerILb0ELb0ELb1ELi128EEEEEEEEEvNT_6ParamsE,"",@"SHT_CUDA_INFO"
	.sectionflags	@""
	.align	4


	//----- nvinfo : EIATTR_CUDA_API_VERSION
	.align		4
        /*0000*/ 	.byte	0x04, 0x37
        /*0002*/ 	.short	(.L_282 - .L_281)
.L_281:
        /*0004*/ 	.word	0x00000082


	//----- nvinfo : EIATTR_SW2861232_WAR
	.align		4
.L_282:
        /*0008*/ 	.byte	0x01, 0x35
	.zero		2


	//----- nvinfo : EIATTR_PARAM_CBANK
	.align		4
        /*000c*/ 	.byte	0x04, 0x0a
        /*000e*/ 	.short	(.L_284 - .L_283)
	.align		4
.L_283:
        /*0010*/ 	.word	index@(.nv.constant0._ZN7cutlass13device_kernelIN5flash19enable_sm80_to_sm89INS1_16FlashAttnFwdSm80INS1_25CollectiveMainloopFwdSm80ILi8ELi2ELb1EN4cute5tupleIJNS5_1CILi128EEENS7_ILi96EEENS7_ILi192EEEEEELi192ENS_6half_tEfNS_4arch4Sm80ELb0ELb0ELb0ELb0ELb0ELb0ELb1ELb0EEENS1_21CollectiveEpilogueFwdINS6_IJS8_SA_S9_EEENS6_IJNS7_ILi1EEESI_SI_EEESC_SE_Li256ELb0ELb1ELb0ELb0EEENS1_19SingleTileSchedulerILb0ELb0ELb1ELi128EEEEEEEEEvNT_6ParamsE)
        /*0014*/ 	.short	0x0160
        /*0016*/ 	.short	0x0418


	//----- nvinfo : EIATTR_CBANK_PARAM_SIZE
	.align		4
.L_284:
        /*0018*/ 	.byte	0x03, 0x19
        /*001a*/ 	.short	0x0418


	//----- nvinfo : EIATTR_KPARAM_INFO
	.align		4
        /*001c*/ 	.byte	0x04, 0x17
        /*001e*/ 	.short	(.L_286 - .L_285)
.L_285:
        /*0020*/ 	.word	0x00000000
        /*0024*/ 	.short	0x0000
        /*0026*/ 	.short	0x0000
        /*0028*/ 	.byte	0x00, 0xf0, 0x61, 0x10


	//----- nvinfo : EIATTR_MAXREG_COUNT
	.align		4
.L_286:
        /*002c*/ 	.byte	0x03, 0x1b
        /*002e*/ 	.short	0x00ff


	//----- nvinfo : EIATTR_NUM_BARRIERS
	.align		4
        /*0030*/ 	.byte	0x02, 0x4c
        /*0032*/ 	.byte	0x02
	.zero		1


	//----- nvinfo : EIATTR_ANNOTATIONS
	.align		4
        /*0034*/ 	.byte	0x04, 0x55
        /*0036*/ 	.short	(.L_288 - .L_287)


	//   ....[0]....
.L_287:
        /*0038*/ 	.word	0x00000001
        /*003c*/ 	.byte	0xe0, 0x02, 0x00, 0x00, 0x01, 0x00, 0x00, 0x00, 0x10, 0x03, 0x00, 0x00, 0x01, 0x00, 0x00, 0x00
        /*004c*/ 	.byte	0x00, 0x0b, 0x00, 0x00, 0x01, 0x00, 0x00, 0x00, 0x20, 0x0d, 0x00, 0x00, 0x01, 0x00, 0x00, 0x00
        /*005c*/ 	.byte	0x00, 0x11, 0x00, 0x00, 0x01, 0x00, 0x00, 0x00, 0x60, 0x1a, 0x00, 0x00, 0x01, 0x00, 0x00, 0x00
        /*006c*/ 	.byte	0x00, 0x27, 0x00, 0x00, 0x01, 0x00, 0x00, 0x00, 0x70, 0x49, 0x00, 0x00, 0x01, 0x00, 0x00, 0x00
        /*007c*/ 	.byte	0x80, 0x5d, 0x00, 0x00, 0x01, 0x00, 0x00, 0x00, 0xb0, 0x5d, 0x00, 0x00, 0x01, 0x00, 0x00, 0x00
        /*008c*/ 	.byte	0x90, 0x88, 0x00, 0x00, 0x01, 0x00, 0x00, 0x00, 0x70, 0x94, 0x00, 0x00, 0x01, 0x00, 0x00, 0x00
        /*009c*/ 	.byte	0x90, 0x94, 0x00, 0x00, 0x01, 0x00, 0x00, 0x00, 0xe0, 0x96, 0x00, 0x00


	//----- nvinfo : EIATTR_MERCURY_ISA_VERSION
	.align		4
.L_288:
        /*00a8*/ 	.byte	0x03, 0x5f
        /*00aa*/ 	.short	0x0000


	//----- nvinfo : EIATTR_COOP_GROUP_MASK_REGIDS
	.align		4
        /*00ac*/ 	.byte	0x04, 0x29
        /*00ae*/ 	.short	(.L_290 - .L_289)


	//   ....[0]....
.L_289:
        /*00b0*/ 	.word	0xffffffff


	//   ....[1]....
        /*00b4*/ 	.word	0xffffffff


	//   ....[2]....
        /*00b8*/ 	.word	0xffffffff


	//   ....[3]....
        /*00bc*/ 	.word	0xffffffff


	//   ....[4]....
        /*00c0*/ 	.word	0xffffffff


	//   ....[5]....
        /*00c4*/ 	.word	0xffffffff


	//   ....[6]....
        /*00c8*/ 	.word	0xffffffff


	//   ....[7]....
        /*00cc*/ 	.word	0xffffffff


	//   ....[8]....
        /*00d0*/ 	.word	0xffffffff


	//   ....[9]....
        /*00d4*/ 	.word	0xffffffff


	//   ....[10]....
        /*00d8*/ 	.word	0xffffffff


	//   ....[11]....
        /*00dc*/ 	.word	0xffffffff


	//   ....[12]....
        /*00e0*/ 	.word	0xffffffff


	//   ....[13]....
        /*00e4*/ 	.word	0xffffffff


	//   ....[14]....
        /*00e8*/ 	.word	0xffffffff


	//   ....[15]....
        /*00ec*/ 	.word	0xffffffff


	//   ....[16]....
        /*00f0*/ 	.word	0xffffffff


	//   ....[17]....
        /*00f4*/ 	.word	0xffffffff


	//   ....[18]....
        /*00f8*/ 	.word	0xffffffff


	//   ....[19]....
        /*00fc*/ 	.word	0xffffffff


	//   ....[20]....
        /*0100*/ 	.word	0xffffffff


	//   ....[21]....
        /*0104*/ 	.word	0xffffffff


	//   ....[22]....
        /*0108*/ 	.word	0xffffffff


	//   ....[23]....
        /*010c*/ 	.word	0xffffffff


	//   ....[24]....
        /*0110*/ 	.word	0xffffffff


	//   ....[25]....
        /*0114*/ 	.word	0xffffffff


	//   ....[26]....
        /*0118*/ 	.word	0xffffffff


	//   ....[27]....
        /*011c*/ 	.word	0xffffffff


	//   ....[28]....
        /*0120*/ 	.word	0xffffffff


	//   ....[29]....
        /*0124*/ 	.word	0xffffffff


	//   ....[30]....
        /*0128*/ 	.word	0xffffffff


	//   ....[31]....
        /*012c*/ 	.word	0xffffffff


	//----- nvinfo : EIATTR_COOP_GROUP_INSTR_OFFSETS
	.align		4
.L_290:
        /*0130*/ 	.byte	0x04, 0x28
        /*0132*/ 	.short	(.L_292 - .L_291)


	//   ....[0]....
.L_291:
        /*0134*/ 	.word	0x00000610


	//   ....[1]....
        /*0138*/ 	.word	0x000006d0


	//   ....[2]....
        /*013c*/ 	.word	0x00000840


	//   ....[3]....
        /*0140*/ 	.word	0x00000920


	//   ....[4]....
        /*0144*/ 	.word	0x00000950


	//   ....[5]....
        /*0148*/ 	.word	0x00000970


	//   ....[6]....
        /*014c*/ 	.word	0x00000b70


	//   ....[7]....
        /*0150*/ 	.word	0x00000bc0


	//   ....[8]....
        /*0154*/ 	.word	0x00002f80


	//   ....[9]....
        /*0158*/ 	.word	0x00003020


	//   ....[10]....
        /*015c*/ 	.word	0x00003030


	//   ....[11]....
        /*0160*/ 	.word	0x00003060


	//   ....[12]....
        /*0164*/ 	.word	0x00007250


	//   ....[13]....
        /*0168*/ 	.word	0x00007280


	//   ....[14]....
        /*016c*/ 	.word	0x000072a0


	//   ....[15]....
        /*0170*/ 	.word	0x000072c0


	//   ....[16]....
        /*0174*/ 	.word	0x000094c0


	//   ....[17]....
        /*0178*/ 	.word	0x000094d0


	//   ....[18]....
        /*017c*/ 	.word	0x00009520


	//   ....[19]....
        /*0180*/ 	.word	0x00009540


	//   ....[20]....
        /*0184*/ 	.word	0x0000a8f0


	//   ....[21]....
        /*0188*/ 	.word	0x0000a900


	//   ....[22]....
        /*018c*/ 	.word	0x0000a920


	//   ....[23]....
        /*0190*/ 	.word	0x0000a930


	//   ....[24]....
        /*0194*/ 	.word	0x0000aa30


	//   ....[25]....
        /*0198*/ 	.word	0x0000aa50


	//   ....[26]....
        /*019c*/ 	.word	0x0000abb0


	//   ....[27]....
        /*01a0*/ 	.word	0x0000abe0


	//   ....[28]....
        /*01a4*/ 	.word	0x0000ad10


	//   ....[29]....
        /*01a8*/ 	.word	0x0000ad40


	//   ....[30]....
        /*01ac*/ 	.word	0x0000ae70


	//   ....[31]....
        /*01b0*/ 	.word	0x0000ae90


	//----- nvinfo : EIATTR_EXIT_INSTR_OFFSETS
	.align		4
.L_292:
        /*01b4*/ 	.byte	0x04, 0x1c
        /*01b6*/ 	.short	(.L_294 - .L_293)


	//   ....[0]....
.L_293:
        /*01b8*/ 	.word	0x00000040


	//   ....[1]....
        /*01bc*/ 	.word	0x0000aea0


	//   ....[2]....
        /*01c0*/ 	.word	0x0000af50


	//   ....[3]....
        /*01c4*/ 	.word	0x0000afb0


	//----- nvinfo : EIATTR_CTAIDZ_USED
	.align		4
.L_294:
        /*01c8*/ 	.byte	0x01, 0x04
	.zero		2


	//----- nvinfo : EIATTR_MAX_THREADS
	.align		4
        /*01cc*/ 	.byte	0x04, 0x05
        /*01ce*/ 	.short	(.L_296 - .L_295)
.L_295:
        /*01d0*/ 	.word	0x00000100
        /*01d4*/ 	.word	0x00000001
        /*01d8*/ 	.word	0x00000001


	//----- nvinfo : EIATTR_CRS_STACK_SIZE
	.align		4
.L_296:
        /*01dc*/ 	.byte	0x04, 0x1e
        /*01de*/ 	.short	(.L_298 - .L_297)
.L_297:
        /*01e0*/ 	.word	0x00000000
.L_298:


//--------------------- .nv.info._ZN7cutlass13device_kernelIN5flash19enable_sm80_to_sm89INS1_16FlashAttnFwdSm80INS1_25CollectiveMainloopFwdSm80ILi8ELi2ELb1EN4cute5tupleIJNS5_1CILi128EEENS7_ILi96EEENS7_ILi192EEEEEELi192ENS_6half_tEfNS_4arch4Sm80ELb0ELb0ELb0ELb1ELb0ELb0ELb1ELb0EEENS1_21CollectiveEpilogueFwdINS6_IJS8_SA_S9_EEENS6_IJNS7_ILi1EEESI_SI_EEESC_SE_Li256ELb1ELb1ELb0ELb0EEENS1_19SingleTileSchedulerILb1ELb0ELb1ELi128EEEEEEEEEvNT_6ParamsE --------------------------
	.section	.nv.info._ZN7cutlass13device_kernelIN5flash19enable_sm80_to_sm89INS1_16FlashAttnFwdSm80INS1_25CollectiveMainloopFwdSm80ILi8ELi2ELb1EN4cute5tupleIJNS5_1CILi128EEENS7_ILi96EEENS7_ILi192EEEEEELi192ENS_6half_tEfNS_4arch4Sm80ELb0ELb0ELb0ELb1ELb0ELb0ELb1ELb0EEENS1_21CollectiveEpilogueFwdINS6_IJS8_SA_S9_EEENS6_IJNS7_ILi1EEESI_SI_EEESC_SE_Li256ELb1ELb1ELb0ELb0EEENS1_19SingleTileSchedulerILb1ELb0ELb1ELi128EEEEEEEEEvNT_6ParamsE,"",@"SHT_CUDA_INFO"
	.sectionflags	@""
	.align	4


	//----- nvinfo : EIATTR_CUDA_API_VERSION
	.align		4
        /*0000*/ 	.byte	0x04, 0x37
        /*0002*/ 	.short	(.L_300 - .L_299)
.L_299:
        /*0004*/ 	.word	0x00000082


	//----- nvinfo : EIATTR_SW2861232_WAR
	.align		4
.L_300:
        /*0008*/ 	.byte	0x01, 0x35
	.zero		2


	//----- nvinfo : EIATTR_PARAM_CBANK
	.align		4
        /*000c*/ 	.byte	0x04, 0x0a
        /*000e*/ 	.short	(.L_302 - .L_301)
	.align		4
.L_301:
        /*0010*/ 	.word	index@(.nv.constant0._ZN7cutlass13device_kernelIN5flash19enable_sm80_to_sm89INS1_16FlashAttnFwdSm80INS1_25CollectiveMainloopFwdSm80ILi8ELi2ELb1EN4cute5tupleIJNS5_1CILi128EEENS7_ILi96EEENS7_ILi192EEEEEELi192ENS_6half_tEfNS_4arch4Sm80ELb0ELb0ELb0ELb1ELb0ELb0ELb1ELb0EEENS1_21CollectiveEpilogueFwdINS6_IJS8_SA_S9_EEENS6_IJNS7_ILi1EEESI_SI_EEESC_SE_Li256ELb1ELb1ELb0ELb0EEENS1_19SingleTileSchedulerILb1ELb0ELb1ELi128EEEEEEEEEvNT_6ParamsE)
        /*0014*/ 	.short	0x0160
        /*0016*/ 	.short	0x0418


	//----- nvinfo : EIATTR_CBANK_PARAM_SIZE
	.align		4
.L_302:
        /*0018*/ 	.byte	0x03, 0x19
        /*001a*/ 	.short	0x0418


	//----- nvinfo : EIATTR_KPARAM_INFO
	.align		4
        /*001c*/ 	.byte	0x04, 0x17
        /*001e*/ 	.short	(.L_304 - .L_303)
.L_303:
        /*0020*/ 	.word	0x00000000
        /*0024*/ 	.short	0x0000
        /*0026*/ 	.short	0x0000
        /*0028*/ 	.byte	0x00, 0xf0, 0x61, 0x10


	//----- nvinfo : EIATTR_MAXREG_COUNT
	.align		4
.L_304:
        /*002c*/ 	.byte	0x03, 0x1b
        /*002e*/ 	.short	0x00ff


	//----- nvinfo : EIATTR_NUM_BARRIERS
	.align		4
        /*0030*/ 	.byte	0x02, 0x4c
        /*0032*/ 	.byte	0x02
	.zero		1


	//----- nvinfo : EIATTR_ANNOTATIONS
	.align		4
        /*0034*/ 	.byte	0x04, 0x55
        /*0036*/ 	.short	(.L_306 - .L_305)


	//   ....[0]....
.L_305:
        /* <DEDUP_REMOVED lines=10> */


	//----- nvinfo : EIATTR_MERCURY_ISA_VERSION
	.align		4
.L_306:
        /*00c8*/ 	.byte	0x03, 0x5f
        /*00ca*/ 	.short	0x0000


	//----- nvinfo : EIATTR_COOP_GROUP_MASK_REGIDS
	.align		4
        /*00cc*/ 	.byte	0x04, 0x29
        /*00ce*/ 	.short	(.L_308 - .L_307)


	//   ....[0]....
.L_307:
        /*00d0*/ 	.word	0xffffffff


	//   ....[1]....
        /*00d4*/ 	.word	0xffffffff


	//   ....[2]....
        /*00d8*/ 	.word	0xffffffff


	//   ....[3]....
        /*00dc*/ 	.word	0xffffffff


	//   ....[4]....
        /*00e0*/ 	.word	0xffffffff


	//   ....[5]....
        /*00e4*/ 	.word	0xffffffff


	//   ....[6]....
        /*00e8*/ 	.word	0xffffffff


	//   ....[7]....
        /*00ec*/ 	.word	0xffffffff


	//   ....[8]....
        /*00f0*/ 	.word	0xffffffff


	//   ....[9]....
        /*00f4*/ 	.word	0xffffffff


	//   ....[10]....
        /*00f8*/ 	.word	0xffffffff


	//   ....[11]....
        /*00fc*/ 	.word	0xffffffff


	//   ....[12]....
        /*0100*/ 	.word	0xffffffff


	//   ....[13]....
        /*0104*/ 	.word	0xffffffff


	//   ....[14]....
        /*0108*/ 	.word	0xffffffff


	//   ....[15]....
        /*010c*/ 	.word	0xffffffff


	//   ....[16]....
        /*0110*/ 	.word	0xffffffff


	//   ....[17]....
        /*0114*/ 	.word	0xffffffff


	//   ....[18]....
        /*0118*/ 	.word	0xffffffff


	//   ....[19]....
        /*011c*/ 	.word	0xffffffff


	//   ....[20]....
        /*0120*/ 	.word	0xffffffff


	//   ....[21]....
        /*0124*/ 	.word	0xffffffff


	//   ....[22]....
        /*0128*/ 	.word	0xffffffff


	//   ....[23]....
        /*012c*/ 	.word	0xffffffff


	//   ....[24]....
        /*0130*/ 	.word	0xffffffff


	//   ....[25]....
        /*0134*/ 	.word	0xffffffff


	//   ....[26]....
        /*0138*/ 	.word	0xffffffff


	//   ....[27]....
        /*013c*/ 	.word	0xffffffff


	//   ....[28]....
        /*0140*/ 	.word	0xffffffff


	//   ....[29]....
        /*0144*/ 	.word	0xffffffff


	//   ....[30]....
        /*0148*/ 	.word	0xffffffff


	//   ....[31]....
        /*014c*/ 	.word	0xffffffff


	//   ....[32]....
        /*0150*/ 	.word	0xffffffff


	//   ....[33]....
        /*0154*/ 	.word	0xffffffff


	//   ....[34]....
        /*0158*/ 	.word	0xffffffff


	//   ....[35]....
        /*015c*/ 	.word	0xffffffff


	//   ....[36]....
        /*0160*/ 	.word	0xffffffff


	//   ....[37]....
        /*0164*/ 	.word	0xffffffff


	//   ....[38]....
        /*0168*/ 	.word	0xffffffff


	//   ....[39]....
        /*016c*/ 	.word	0xffffffff


	//   ....[40]....
        /*0170*/ 	.word	0xffffffff


	//----- nvinfo : EIATTR_COOP_GROUP_INSTR_OFFSETS
	.align		4
.L_308:
        /*0174*/ 	.byte	0x04, 0x28
        /*0176*/ 	.short	(.L_310 - .L_309)


	//   ....[0]....
.L_309:
        /*0178*/ 	.word	0x00000090


	//   ....[1]....
        /*017c*/ 	.word	0x00001110


	//   ....[2]....
        /*0180*/ 	.word	0x00001170


	//   ....[3]....
        /*0184*/ 	.word	0x00001280


	//   ....[4]....
        /*0188*/ 	.word	0x000012b0


	//   ....[5]....
        /*018c*/ 	.word	0x00001400


	//   ....[6]....
        /*0190*/ 	.word	0x00001420


	//   ....[7]....
        /*0194*/ 	.word	0x00001490


	//   ....[8]....
        /*0198*/ 	.word	0x000014c0


	//   ....[9]....
        /*019c*/ 	.word	0x00003970


	//   ....[10]....
        /*01a0*/ 	.word	0x00003a30


	//   ....[11]....
        /*01a4*/ 	.word	0x00003a40


	//   ....[12]....
        /*01a8*/ 	.word	0x00003a70


	//   ....[13]....
        /*01ac*/ 	.word	0x00007900


	//   ....[14]....
        /*01b0*/ 	.word	0x00007930


	//   ....[15]....
        /*01b4*/ 	.word	0x00007950


	//   ....[16]....
        /*01b8*/ 	.word	0x00007970


	//   ....[17]....
        /*01bc*/ 	.word	0x00009b40


	//   ....[18]....
        /*01c0*/ 	.word	0x00009b70


	//   ....[19]....
        /*01c4*/ 	.word	0x00009bb0


	//   ....[20]....
        /*01c8*/ 	.word	0x00009bc0


	//   ....[21]....
        /*01cc*/ 	.word	0x0000b120


	//   ....[22]....
        /*01d0*/ 	.word	0x0000b170


	//   ....[23]....
        /*01d4*/ 	.word	0x0000b1a0


	//   ....[24]....
        /*01d8*/ 	.word	0x0000b1c0


	//   ....[25]....
        /*01dc*/ 	.word	0x0000b3a0


	//   ....[26]....
        /*01e0*/ 	.word	0x0000b3b0


	//   ....[27]....
        /*01e4*/ 	.word	0x0000b530


	//   ....[28]....
        /*01e8*/ 	.word	0x0000b560


	//   ....[29]....
        /*01ec*/ 	.word	0x0000b6b0


	//   ....[30]....
        /*01f0*/ 	.word	0x0000b6e0


	//   ....[31]....
        /*01f4*/ 	.word	0x0000b830


	//   ....[32]....
        /*01f8*/ 	.word	0x0000b850


	//   ....[33]....
        /*01fc*/ 	.word	0x0000c040


	//   ....[34]....
        /*0200*/ 	.word	0x0000c060


	//   ....[35]....
        /*0204*/ 	.word	0x0000c1b0


	//   ....[36]....
        /*0208*/ 	.word	0x0000c1e0


	//   ....[37]....
        /*020c*/ 	.word	0x0000c310


	//   ....[38]....
        /*0210*/ 	.word	0x0000c340


	//   ....[39]....
        /*0214*/ 	.word	0x0000c470


	//   ....[40]....
        /*0218*/ 	.word	0x0000c490


	//----- nvinfo : EIATTR_EXIT_INSTR_OFFSETS
	.align		4
.L_310:
        /*021c*/ 	.byte	0x04, 0x1c
        /*021e*/ 	.short	(.L_312 - .L_311)


	//   ....[0]....
.L_311:
        /*0220*/ 	.word	0x00000320


	//   ....[1]....
        /*0224*/ 	.word	0x0000b860


	//   ....[2]....
        /*0228*/ 	.word	0x0000b930


	//   ....[3]....
        /*022c*/ 	.word	0x0000b990


	//   ....[4]....
        /*0230*/ 	.word	0x0000c4a0


	//   ....[5]....
        /*0234*/ 	.word	0x0000c550


	//   ....[6]....
        /*0238*/ 	.word	0x0000c5b0


	//----- nvinfo : EIATTR_CTAIDZ_USED
	.align		4
.L_312:
        /*023c*/ 	.byte	0x01, 0x04
	.zero		2


	//----- nvinfo : EIATTR_MAX_THREADS
	.align		4
        /*0240*/ 	.byte	0x04, 0x05
        /*0242*/ 	.short	(.L_314 - .L_313)
.L_313:
        /*0244*/ 	.word	0x00000100
        /*0248*/ 	.word	0x00000001
        /*024c*/ 	.word	0x00000001


	//----- nvinfo : EIATTR_CRS_STACK_SIZE
	.align		4
.L_314:
        /*0250*/ 	.byte	0x04, 0x1e
        /*0252*/ 	.short	(.L_316 - .L_315)
.L_315:
        /*0254*/ 	.word	0x00000000
.L_316:


//--------------------- .nv.info._ZN7cutlass13device_kernelIN5flash19enable_sm80_to_sm89INS1_16FlashAttnFwdSm80INS1_25CollectiveMainloopFwdSm80ILi8ELi2ELb0EN4cute5tupleIJNS5_1CILi128EEENS7_ILi64EEENS7_ILi192EEEEEELi192ENS_6half_tEfNS_4arch4Sm80ELb0ELb0ELb0ELb1ELb0ELb1ELb1ELb0EEENS1_21CollectiveEpilogueFwdINS6_IJS8_SA_S9_EEENS6_IJNS7_ILi1EEESI_SI_EEESC_SE_Li256ELb1ELb1ELb0ELb0EEENS1_19SingleTileSchedulerILb1ELb0ELb1ELi128EEEEEEEEEvNT_6ParamsE --------------------------
	.section	.nv.info._ZN7cutlass13device_kernelIN5flash19enable_sm80_to_sm89INS1_16FlashAttnFwdSm80INS1_25CollectiveMainloopFwdSm80ILi8ELi2ELb0EN4cute5tupleIJNS5_1CILi128EEENS7_ILi64EEENS7_ILi192EEEEEELi192ENS_6half_tEfNS_4arch4Sm80ELb0ELb0ELb0ELb1ELb0ELb1ELb1ELb0EEENS1_21CollectiveEpilogueFwdINS6_IJS8_SA_S9_EEENS6_IJNS7_ILi1EEESI_SI_EEESC_SE_Li256ELb1ELb1ELb0ELb0EEENS1_19SingleTileSchedulerILb1ELb0ELb1ELi128EEEEEEEEEvNT_6ParamsE,"",@"SHT_CUDA_INFO"
	.sectionflags	@""
	.align	4


	//----- nvinfo : EIATTR_CUDA_API_VERSION
	.align		4
        /*0000*/ 	.byte	0x04, 0x37
        /*0002*/ 	.short	(.L_318 - .L_317)
.L_317:
        /*0004*/ 	.word	0x00000082


	//----- nvinfo : EIATTR_SW2861232_WAR
	.align		4
.L_318:
        /*0008*/ 	.byte	0x01, 0x35
	.zero		2


	//----- nvinfo : EIATTR_PARAM_CBANK
	.align		4
        /*000c*/ 	.byte	0x04, 0x0a
        /*000e*/ 	.short	(.L_320 - .L_319)
	.align		4
.L_319:
        /*0010*/ 	.word	index@(.nv.constant0._ZN7cutlass13device_kernelIN5flash19enable_sm80_to_sm89INS1_16FlashAttnFwdSm80INS1_25CollectiveMainloopFwdSm80ILi8ELi2ELb0EN4cute5tupleIJNS5_1CILi128EEENS7_ILi64EEENS7_ILi192EEEEEELi192ENS_6half_tEfNS_4arch4Sm80ELb0ELb0ELb0ELb1ELb0ELb1ELb1ELb0EEENS1_21CollectiveEpilogueFwdINS6_IJS8_SA_S9_EEENS6_IJNS7_ILi1EEESI_SI_EEESC_SE_Li256ELb1ELb1ELb0ELb0EEENS1_19SingleTileSchedulerILb1ELb0ELb1ELi128EEEEEEEEEvNT_6ParamsE)
        /*0014*/ 	.short	0x0160
        /*0016*/ 	.short	0x0418


	//----- nvinfo : EIATTR_CBANK_PARAM_SIZE
	.align		4
.L_320:
        /*0018*/ 	.byte	0x03, 0x19
        /*001a*/ 	.short	0x0418


	//----- nvinfo : EIATTR_KPARAM_INFO
	.align		4
        /*001c*/ 	.byte	0x04, 0x17
        /*001e*/ 	.short	(.L_322 - .L_321)
.L_321:
        /*0020*/ 	.word	0x00000000
        /*0024*/ 	.short	0x0000
        /*0026*/ 	.short	0x0000
        /*0028*/ 	.byte	0x00, 0xf0, 0x61, 0x10


	//----- nvinfo : EIATTR_MAXREG_COUNT
	.align		4
.L_322:
        /*002c*/ 	.byte	0x03, 0x1b
        /*002e*/ 	.short	0x00ff


	//----- nvinfo : EIATTR_NUM_BARRIERS
	.align		4
        /*0030*/ 	.byte	0x02, 0x4c
        /*0032*/ 	.byte	0x02
	.zero		1


	//----- nvinfo : EIATTR_MERCURY_ISA_VERSION
	.align		4
        /*0034*/ 	.byte	0x03, 0x5f
        /*0036*/ 	.short	0x0000


	//----- nvinfo : EIATTR_COOP_GROUP_MASK_REGIDS
	.align		4
        /*0038*/ 	.byte	0x04, 0x29
        /*003a*/ 	.short	(.L_324 - .L_323)


	//   ....[0]....
.L_323:
        /*003c*/ 	.word	0xffffffff


	//   ....[1]....
        /*0040*/ 	.word	0xffffffff


	//   ....[2]....
        /*0044*/ 	.word	0xffffffff


	//   ....[3]....
        /*0048*/ 	.word	0xffffffff


	//   ....[4]....
        /*004c*/ 	.word	0xffffffff


	//   ....[5]....
        /*0050*/ 	.word	0xffffffff


	//   ....[6]....
        /*0054*/ 	.word	0xffffffff


	//   ....[7]....
        /*0058*/ 	.word	0xffffffff


	//   ....[8]....
        /*005c*/ 	.word	0xffffffff


	//   ....[9]....
        /*0060*/ 	.word	0xffffffff


	//   ....[10]....
        /*0064*/ 	.word	0xffffffff


	//   ....[11]....
        /*0068*/ 	.word	0xffffffff


	//   ....[12]....
        /*006c*/ 	.word	0xffffffff


	//   ....[13]....
        /*0070*/ 	.word	0xffffffff


	//   ....[14]....
        /*0074*/ 	.word	0xffffffff


	//   ....[15]....
        /*0078*/ 	.word	0xffffffff


	//   ....[16]....
        /*007c*/ 	.word	0xffffffff


	//   ....[17]....
        /*0080*/ 	.word	0xffffffff


	//   ....[18]....
        /*0084*/ 	.word	0xffffffff


	//   ....[19]....
        /*0088*/ 	.word	0xffffffff


	//   ....[20]....
        /*008c*/ 	.word	0xffffffff


	//   ....[21]....
        /*0090*/ 	.word	0xffffffff


	//   ....[22]....
        /*0094*/ 	.word	0xffffffff


	//   ....[23]....
        /*0098*/ 	.word	0xffffffff


	//   ....[24]....
        /*009c*/ 	.word	0xffffffff


	//   ....[25]....
        /*00a0*/ 	.word	0xffffffff


	//   ....[26]....
        /*00a4*/ 	.word	0xffffffff


	//   ....[27]....
        /*00a8*/ 	.word	0xffffffff


	//   ....[28]....
        /*00ac*/ 	.word	0xffffffff


	//   ....[29]....
        /*00b0*/ 	.word	0xffffffff


	//   ....[30]....
        /*00b4*/ 	.word	0xffffffff


	//   ....[31]....
        /*00b8*/ 	.word	0xffffffff


	//   ....[32]....
        /*00bc*/ 	.word	0xffffffff


	//   ....[33]....
        /*00c0*/ 	.word	0xffffffff


	//   ....[34]....
        /*00c4*/ 	.word	0xffffffff


	//   ....[35]....
        /*00c8*/ 	.word	0xffffffff


	//   ....[36]....
        /*00cc*/ 	.word	0xffffffff


	//   ....[37]....
        /*00d0*/ 	.word	0xffffffff


	//   ....[38]....
        /*00d4*/ 	.word	0xffffffff


	//   ....[39]....
        /*00d8*/ 	.word	0xffffffff


	//   ....[40]....
        /*00dc*/ 	.word	0xffffffff


	//----- nvinfo : EIATTR_COOP_GROUP_INSTR_OFFSETS
	.align		4
.L_324:
        /*00e0*/ 	.byte	0x04, 0x28
        /*00e2*/ 	.short	(.L_326 - .L_325)


	//   ....[0]....
.L_325:
        /*00e4*/ 	.word	0x00000080


	//   ....[1]....
        /*00e8*/ 	.word	0x000067c0


	//   ....[2]....
        /*00ec*/ 	.word	0x000067f0


	//   ....[3]....
        /*00f0*/ 	.word	0x00006bc0


	//   ....[4]....
        /*00f4*/ 	.word	0x00006bf0


	//   ....[5]....
        /*00f8*/ 	.word	0x00006d40


	//   ....[6]....
        /*00fc*/ 	.word	0x00006d70


	//   ....[7]....
        /*0100*/ 	.word	0x00006ec0


	//   ....[8]....
        /*0104*/ 	.word	0x00006f00


	//   ....[9]....
        /*0108*/ 	.word	0x0000e4e0


	//   ....[10]....
        /*010c*/ 	.word	0x0000e570


	//   ....[11]....
        /*0110*/ 	.word	0x0000e580


	//   ....[12]....
        /*0114*/ 	.word	0x0000e5b0


	//   ....[13]....
        /*0118*/ 	.word	0x00010750


	//   ....[14]....
        /*011c*/ 	.word	0x00010770


	//   ....[15]....
        /*0120*/ 	.word	0x00010790


	//   ....[16]....
        /*0124*/ 	.word	0x000107b0


	//   ....[17]....
        /*0128*/ 	.word	0x000121f0


	//   ....[18]....
        /*012c*/ 	.word	0x00012220


	//   ....[19]....
        /*0130*/ 	.word	0x00012270


	//   ....[20]....
        /*0134*/ 	.word	0x00012280


	//   ....[21]....
        /*0138*/ 	.word	0x000137d0


	//   ....[22]....
        /*013c*/ 	.word	0x00013810


	//   ....[23]....
        /*0140*/ 	.word	0x00013850


	//   ....[24]....
        /*0144*/ 	.word	0x00013890


	//   ....[25]....
        /*0148*/ 	.word	0x00013a40


	//   ....[26]....
        /*014c*/ 	.word	0x00013a50


	//   ....[27]....
        /*0150*/ 	.word	0x00013bd0


	//   ....[28]....
        /*0154*/ 	.word	0x00013c00


	//   ....[29]....
        /*0158*/ 	.word	0x00013d50


	//   ....[30]....
        /*015c*/ 	.word	0x00013d80


	//   ....[31]....
        /*0160*/ 	.word	0x00013ed0


	//   ....[32]....
        /*0164*/ 	.word	0x00013ef0


	//   ....[33]....
        /*0168*/ 	.word	0x000146d0


	//   ....[34]....
        /*016c*/ 	.word	0x000146f0


	//   ....[35]....
        /*0170*/ 	.word	0x00014820


	//   ....[36]....
        /*0174*/ 	.word	0x00014850


	//   ....[37]....
        /*0178*/ 	.word	0x00014980


	//   ....[38]....
        /*017c*/ 	.word	0x000149b0


	//   ....[39]....
        /*0180*/ 	.word	0x00014ae0


	//   ....[40]....
        /*0184*/ 	.word	0x00014b00


	//----- nvinfo : EIATTR_EXIT_INSTR_OFFSETS
	.align		4
.L_326:
        /*0188*/ 	.byte	0x04, 0x1c
        /*018a*/ 	.short	(.L_328 - .L_327)


	//   ....[0]....
.L_327:
        /*018c*/ 	.word	0x00000310


	//   ....[1]....
        /*0190*/ 	.word	0x00013f00


	//   ....[2]....
        /*0194*/ 	.word	0x00013fd0


	//   ....[3]....
        /*0198*/ 	.word	0x00014030


	//   ....[4]....
        /*019c*/ 	.word	0x00014b10


	//   ....[5]....
        /*01a0*/ 	.word	0x00014bc0


	//   ....[6]....
        /*01a4*/ 	.word	0x00014c20


	//----- nvinfo : EIATTR_CTAIDZ_USED
	.align		4
.L_328:
        /*01a8*/ 	.byte	0x01, 0x04
	.zero		2


	//----- nvinfo : EIATTR_MAX_THREADS
	.align		4
        /*01ac*/ 	.byte	0x04, 0x05
        /*01ae*/ 	.short	(.L_330 - .L_329)
.L_329:
        /*01b0*/ 	.word	0x00000100
        /*01b4*/ 	.word	0x00000001
        /*01b8*/ 	.word	0x00000001


	//----- nvinfo : EIATTR_CRS_STACK_SIZE
	.align		4
.L_330:
        /*01bc*/ 	.byte	0x04, 0x1e
        /*01be*/ 	.short	(.L_332 - .L_331)
.L_331:
        /*01c0*/ 	.word	0x00000000
.L_332:


//--------------------- .nv.info._ZN7cutlass13device_kernelIN5flash19enable_sm80_to_sm89INS1_16FlashAttnFwdSm80INS1_25CollectiveMainloopFwdSm80ILi8ELi2ELb0EN4cute5tupleIJNS5_1CILi128EEENS7_ILi64EEENS7_ILi192EEEEEELi192ENS_6half_tEfNS_4arch4Sm80ELb0ELb1ELb0ELb0ELb0ELb0ELb1ELb0EEENS1_21CollectiveEpilogueFwdINS6_IJS8_SA_S9_EEENS6_IJNS7_ILi1EEESI_SI_EEESC_SE_Li256ELb0ELb1ELb0ELb0EEENS1_19SingleTileSchedulerILb0ELb0ELb1ELi128EEEEEEEEEvNT_6ParamsE --------------------------
	.section	.nv.info._ZN7cutlass13device_kernelIN5flash19enable_sm80_to_sm89INS1_16FlashAttnFwdSm80INS1_25CollectiveMainloopFwdSm80ILi8ELi2ELb0EN4cute5tupleIJNS5_1CILi128EEENS7_ILi64EEENS7_ILi192EEEEEELi192ENS_6half_tEfNS_4arch4Sm80ELb0ELb1ELb0ELb0ELb0ELb0ELb1ELb0EEENS1_21CollectiveEpilogueFwdINS6_IJS8_SA_S9_EEENS6_IJNS7_ILi1EEESI_SI_EEESC_SE_Li256ELb0ELb1ELb0ELb0EEENS1_19SingleTileSchedulerILb0ELb0ELb1ELi128EEEEEEEEEvNT_6ParamsE,"",@"SHT_CUDA_INFO"
	.sectionflags	@""
	.align	4


	//----- nvinfo : EIATTR_CUDA_API_VERSION
	.align		4
        /*0000*/ 	.byte	0x04, 0x37
        /*0002*/ 	.short	(.L_334 - .L_333)
.L_333:
        /*0004*/ 	.word	0x00000082


	//----- nvinfo : EIATTR_SW2861232_WAR
	.align		4
.L_334:
        /*0008*/ 	.byte	0x01, 0x35
	.zero		2


	//----- nvinfo : EIATTR_PARAM_CBANK
	.align		4
        /*000c*/ 	.byte	0x04, 0x0a
        /*000e*/ 	.short	(.L_336 - .L_335)
	.align		4
.L_335:
        /*0010*/ 	.word	index@(.nv.constant0._ZN7cutlass13device_kernelIN5flash19enable_sm80_to_sm89INS1_16FlashAttnFwdSm80INS1_25CollectiveMainloopFwdSm80ILi8ELi2ELb0EN4cute5tupleIJNS5_1CILi128EEENS7_ILi64EEENS7_ILi192EEEEEELi192ENS_6half_tEfNS_4arch4Sm80ELb0ELb1ELb0ELb0ELb0ELb0ELb1ELb0EEENS1_21CollectiveEpilogueFwdINS6_IJS8_SA_S9_EEENS6_IJNS7_ILi1EEESI_SI_EEESC_SE_Li256ELb0ELb1ELb0ELb0EEENS1_19SingleTileSchedulerILb0ELb0ELb1ELi128EEEEEEEEEvNT_6ParamsE)
        /*0014*/ 	.short	0x0160
        /*0016*/ 	.short	0x0418


	//----- nvinfo : EIATTR_CBANK_PARAM_SIZE
	.align		4
.L_336:
        /*0018*/ 	.byte	0x03, 0x19
        /*001a*/ 	.short	0x0418


	//----- nvinfo : EIATTR_KPARAM_INFO
	.align		4
        /*001c*/ 	.byte	0x04, 0x17
        /*001e*/ 	.short	(.L_338 - .L_337)
.L_337:
        /*0020*/ 	.word	0x00000000
        /*0024*/ 	.short	0x0000
        /*0026*/ 	.short	0x0000
        /*0028*/ 	.byte	0x00, 0xf0, 0x61, 0x10


	//----- nvinfo : EIATTR_MAXREG_COUNT
	.align		4
.L_338:
        /*002c*/ 	.byte	0x03, 0x1b
        /*002e*/ 	.short	0x00ff


	//----- nvinfo : EIATTR_NUM_BARRIERS
	.align		4
        /*0030*/ 	.byte	0x02, 0x4c
        /*0032*/ 	.byte	0x02
	.zero		1


	//----- nvinfo : EIATTR_MERCURY_ISA_VERSION
	.align		4
        /*0034*/ 	.byte	0x03, 0x5f
        /*0036*/ 	.short	0x0000


	//----- nvinfo : EIATTR_COOP_GROUP_MASK_REGIDS
	.align		4
        /*0038*/ 	.byte	0x04, 0x29
        /*003a*/ 	.short	(.L_340 - .L_339)


	//   ....[0]....
.L_339:
        /*003c*/ 	.word	0xffffffff


	//   ....[1]....
        /*0040*/ 	.word	0xffffffff


	//   ....[2]....
        /*0044*/ 	.word	0xffffffff


	//   ....[3]....
        /*0048*/ 	.word	0xffffffff


	//   ....[4]....
        /*004c*/ 	.word	0xffffffff


	//   ....[5]....
        /*0050*/ 	.word	0xffffffff


	//   ....[6]....
        /*0054*/ 	.word	0xffffffff


	//   ....[7]....
        /*0058*/ 	.word	0xffffffff


	//   ....[8]....
        /*005c*/ 	.word	0xffffffff


	//   ....[9]....
        /*0060*/ 	.word	0xffffffff


	//   ....[10]....
        /*0064*/ 	.word	0xffffffff


	//   ....[11]....
        /*0068*/ 	.word	0xffffffff


	//   ....[12]....
        /*006c*/ 	.word	0xffffffff


	//   ....[13]....
        /*0070*/ 	.word	0xffffffff


	//   ....[14]....
        /*0074*/ 	.word	0xffffffff


	//   ....[15]....
        /*0078*/ 	.word	0xffffffff


	//   ....[16]....
        /*007c*/ 	.word	0xffffffff


	//   ....[17]....
        /*0080*/ 	.word	0xffffffff


	//   ....[18]....
        /*0084*/ 	.word	0xffffffff


	//   ....[19]....
        /*0088*/ 	.word	0xffffffff


	//   ....[20]....
        /*008c*/ 	.word	0xffffffff


	//   ....[21]....
        /*0090*/ 	.word	0xffffffff


	//   ....[22]....
        /*0094*/ 	.word	0xffffffff


	//   ....[23]....
        /*0098*/ 	.word	0xffffffff


	//   ....[24]....
        /*009c*/ 	.word	0xffffffff


	//   ....[25]....
        /*00a0*/ 	.word	0xffffffff


	//   ....[26]....
        /*00a4*/ 	.word	0xffffffff


	//   ....[27]....
        /*00a8*/ 	.word	0xffffffff


	//   ....[28]....
        /*00ac*/ 	.word	0xffffffff


	//   ....[29]....
        /*00b0*/ 	.word	0xffffffff


	//   ....[30]....
        /*00b4*/ 	.word	0xffffffff


	//   ....[31]....
        /*00b8*/ 	.word	0xffffffff


	//   ....[32]....
        /*00bc*/ 	.word	0xffffffff


	//   ....[33]....
        /*00c0*/ 	.word	0xffffffff


	//   ....[34]....
        /*00c4*/ 	.word	0xffffffff


	//   ....[35]....
        /*00c8*/ 	.word	0xffffffff


	//   ....[36]....
        /*00cc*/ 	.word	0xffffffff


	//   ....[37]....
        /*00d0*/ 	.word	0xffffffff


	//   ....[38]....
        /*00d4*/ 	.word	0xffffffff


	//   ....[39]....
        /*00d8*/ 	.word	0xffffffff


	//   ....[40]....
        /*00dc*/ 	.word	0xffffffff


	//   ....[41]....
        /*00e0*/ 	.word	0xffffffff


	//   ....[42]....
        /*00e4*/ 	.word	0xffffffff


	//   ....[43]....
        /*00e8*/ 	.word	0xffffffff


	//   ....[44]....
        /*00ec*/ 	.word	0xffffffff


	//   ....[45]....
        /*00f0*/ 	.word	0xffffffff


	//   ....[46]....
        /*00f4*/ 	.word	0xffffffff


	//   ....[47]....
        /*00f8*/ 	.word	0xffffffff


	//   ....[48]....
        /*00fc*/ 	.word	0xffffffff


	//   ....[49]....
        /*0100*/ 	.word	0xffffffff


	//   ....[50]....
        /*0104*/ 	.word	0xffffffff


	//   ....[51]....
        /*0108*/ 	.word	0xffffffff


	//   ....[52]....
        /*010c*/ 	.word	0xffffffff


	//   ....[53]....
        /*0110*/ 	.word	0xffffffff


	//----- nvinfo : EIATTR_COOP_GROUP_INSTR_OFFSETS
	.align		4
.L_340:
        /*0114*/ 	.byte	0x04, 0x28
        /*0116*/ 	.short	(.L_342 - .L_341)


	//   ....[0]....
.L_341:
        /*0118*/ 	.word	0x00000d50


	//   ....[1]....
        /*011c*/ 	.word	0x00000da0


	//   ....[2]....
        /*0120*/ 	.word	0x00000e00


	//   ....[3]....
        /*0124*/ 	.word	0x00000eb0


	//   ....[4]....
        /*0128*/ 	.word	0x00001100


	//   ....[5]....
        /*012c*/ 	.word	0x00001140


	//   ....[6]....
        /*0130*/ 	.word	0x00001180


	//   ....[7]....
        /*0134*/ 	.word	0x000011c0


	//   ....[8]....
        /*0138*/ 	.word	0x00002b40


	//   ....[9]....
        /*013c*/ 	.word	0x00002d70


	//   ....[10]....
        /*0140*/ 	.word	0x00003840


	//   ....[11]....
        /*0144*/ 	.word	0x00003940


	//   ....[12]....
        /*0148*/ 	.word	0x00003950


	//   ....[13]....
        /*014c*/ 	.word	0x00003980


	//   ....[14]....
        /*0150*/ 	.word	0x00005530


	//   ....[15]....
        /*0154*/ 	.word	0x00005ec0


	//   ....[16]....
        /*0158*/ 	.word	0x00006890


	//   ....[17]....
        /*015c*/ 	.word	0x000069c0


	//   ....[18]....
        /*0160*/ 	.word	0x000069f0


	//   ....[19]....
        /*0164*/ 	.word	0x00006a10


	//   ....[20]....
        /*0168*/ 	.word	0x00009810


	//   ....[21]....
        /*016c*/ 	.word	0x00009830


	//   ....[22]....
        /*0170*/ 	.word	0x00009850


	//   ....[23]....
        /*0174*/ 	.word	0x00009870


	//   ....[24]....
        /*0178*/ 	.word	0x0000c140


	//   ....[25]....
        /*017c*/ 	.word	0x0000c570


	//   ....[26]....
        /*0180*/ 	.word	0x0000ce10


	//   ....[27]....
        /*0184*/ 	.word	0x0000ceb0


	//   ....[28]....
        /*0188*/ 	.word	0x0000ced0


	//   ....[29]....
        /*018c*/ 	.word	0x0000cef0


	//   ....[30]....
        /*0190*/ 	.word	0x0000e920


	//   ....[31]....
        /*0194*/ 	.word	0x0000e950


	//   ....[32]....
        /*0198*/ 	.word	0x0000e990


	//   ....[33]....
        /*019c*/ 	.word	0x0000e9a0


	//   ....[34]....
        /*01a0*/ 	.word	0x0000ff20


	//   ....[35]....
        /*01a4*/ 	.word	0x0000ff30


	//   ....[36]....
        /*01a8*/ 	.word	0x0000ff40


	//   ....[37]....
        /*01ac*/ 	.word	0x0000ff50


	//   ....[38]....
        /*01b0*/ 	.word	0x0000ff60


	//   ....[39]....
        /*01b4*/ 	.word	0x0000ff70


	//   ....[40]....
        /*01b8*/ 	.word	0x000101a0


	//   ....[41]....
        /*01bc*/ 	.word	0x000101d0


	//   ....[42]....
        /*01c0*/ 	.word	0x00010320


	//   ....[43]....
        /*01c4*/ 	.word	0x00010350


	//   ....[44]....
        /*01c8*/ 	.word	0x000104a0


	//   ....[45]....
        /*01cc*/ 	.word	0x000104c0


	//   ....[46]....
        /*01d0*/ 	.word	0x00010b50


	//   ....[47]....
        /*01d4*/ 	.word	0x00010b70


	//   ....[48]....
        /*01d8*/ 	.word	0x00010ca0


	//   ....[49]....
        /*01dc*/ 	.word	0x00010cd0


	//   ....[50]....
        /*01e0*/ 	.word	0x00010e00


	//   ....[51]....
        /*01e4*/ 	.word	0x00010e30


	//   ....[52]....
        /*01e8*/ 	.word	0x00010f60


	//   ....[53]....
        /*01ec*/ 	.word	0x00010f80


	//----- nvinfo : EIATTR_EXIT_INSTR_OFFSETS
	.align		4
.L_342:
        /*01f0*/ 	.byte	0x04, 0x1c
        /*01f2*/ 	.short	(.L_344 - .L_343)


	//   ....[0]....
.L_343:
        /*01f4*/ 	.word	0x00000030


	//   ....[1]....
        /*01f8*/ 	.word	0x000104d0


	//   ....[2]....
        /*01fc*/ 	.word	0x000105a0


	//   ....[3]....
        /*0200*/ 	.word	0x00010600


	//   ....[4]....
        /*0204*/ 	.word	0x00010f90


	//   ....[5]....
        /*0208*/ 	.word	0x00011040


	//   ....[6]....
        /*020c*/ 	.word	0x000110a0


	//----- nvinfo : EIATTR_CTAIDZ_USED
	.align		4
.L_344:
        /*0210*/ 	.byte	0x01, 0x04
	.zero		2


	//----- nvinfo : EIATTR_MAX_THREADS
	.align		4
        /*0214*/ 	.byte	0x04, 0x05
        /*0216*/ 	.short	(.L_346 - .L_345)
.L_345:
        /*0218*/ 	.word	0x00000100
        /*021c*/ 	.word	0x00000001
        /*0220*/ 	.word	0x00000001


	//----- nvinfo : EIATTR_CRS_STACK_SIZE
	.align		4
.L_346:
        /*0224*/ 	.byte	0x04, 0x1e
        /*0226*/ 	.short	(.L_348 - .L_347)
.L_347:
        /*0228*/ 	.word	0x00000000
.L_348:


//--------------------- .nv.info._ZN7cutlass13device_kernelIN5flash19enable_sm80_to_sm89INS1_16FlashAttnFwdSm80INS1_25CollectiveMainloopFwdSm80ILi8ELi2ELb0EN4cute5tupleIJNS5_1CILi128EEENS7_ILi64EEENS7_ILi192EEEEEELi192ENS_6half_tEfNS_4arch4Sm80ELb0ELb1ELb0ELb1ELb0ELb0ELb1ELb0EEENS1_21CollectiveEpilogueFwdINS6_IJS8_SA_S9_EEENS6_IJNS7_ILi1EEESI_SI_EEESC_SE_Li256ELb1ELb1ELb0ELb0EEENS1_19SingleTileSchedulerILb1ELb0ELb1ELi128EEEEEEEEEvNT_6ParamsE --------------------------
	.section	.nv.info._ZN7cutlass13device_kernelIN5flash19enable_sm80_to_sm89INS1_16FlashAttnFwdSm80INS1_25CollectiveMainloopFwdSm80ILi8ELi2ELb0EN4cute5tupleIJNS5_1CILi128EEENS7_ILi64EEENS7_ILi192EEEEEELi192ENS_6half_tEfNS_4arch4Sm80ELb0ELb1ELb0ELb1ELb0ELb0ELb1ELb0EEENS1_21CollectiveEpilogueFwdINS6_IJS8_SA_S9_EEENS6_IJNS7_ILi1EEESI_SI_EEESC_SE_Li256ELb1ELb1ELb0ELb0EEENS1_19SingleTileSchedulerILb1ELb0ELb1ELi128EEEEEEEEEvNT_6ParamsE,"",@"SHT_CUDA_INFO"
	.sectionflags	@""
	.align	4


	//----- nvinfo : EIATTR_CUDA_API_VERSION
	.align		4
        /*0000*/ 	.byte	0x04, 0x37
        /*0002*/ 	.short	(.L_350 - .L_349)
.L_349:
        /*0004*/ 	.word	0x00000082


	//----- nvinfo : EIATTR_SW2861232_WAR
	.align		4
.L_350:
        /*0008*/ 	.byte	0x01, 0x35
	.zero		2


	//----- nvinfo : EIATTR_PARAM_CBANK
	.align		4
        /*000c*/ 	.byte	0x04, 0x0a
        /*000e*/ 	.short	(.L_352 - .L_351)
	.align		4
.L_351:
        /*0010*/ 	.word	index@(.nv.constant0._ZN7cutlass13device_kernelIN5flash19enable_sm80_to_sm89INS1_16FlashAttnFwdSm80INS1_25CollectiveMainloopFwdSm80ILi8ELi2ELb0EN4cute5tupleIJNS5_1CILi128EEENS7_ILi64EEENS7_ILi192EEEEEELi192ENS_6half_tEfNS_4arch4Sm80ELb0ELb1ELb0ELb1ELb0ELb0ELb1ELb0EEENS1_21CollectiveEpilogueFwdINS6_IJS8_SA_S9_EEENS6_IJNS7_ILi1EEESI_SI_EEESC_SE_Li256ELb1ELb1ELb0ELb0EEENS1_19SingleTileSchedulerILb1ELb0ELb1ELi128EEEEEEEEEvNT_6ParamsE)
        /*0014*/ 	.short	0x0160
        /*0016*/ 	.short	0x0418


	//----- nvinfo : EIATTR_CBANK_PARAM_SIZE
	.align		4
.L_352:
        /*0018*/ 	.byte	0x03, 0x19
        /*001a*/ 	.short	0x0418


	//----- nvinfo : EIATTR_KPARAM_INFO
	.align		4
        /*001c*/ 	.byte	0x04, 0x17
        /*001e*/ 	.short	(.L_354 - .L_353)
.L_353:
        /*0020*/ 	.word	0x00000000
        /*0024*/ 	.short	0x0000
        /*0026*/ 	.short	0x0000
        /*0028*/ 	.byte	0x00, 0xf0, 0x61, 0x10


	//----- nvinfo : EIATTR_MAXREG_COUNT
	.align		4
.L_354:
        /*002c*/ 	.byte	0x03, 0x1b
        /*002e*/ 	.short	0x00ff


	//----- nvinfo : EIATTR_NUM_BARRIERS
	.align		4
        /*0030*/ 	.byte	0x02, 0x4c
        /*0032*/ 	.byte	0x02
	.zero		1


	//----- nvinfo : EIATTR_MERCURY_ISA_VERSION
	.align		4
        /*0034*/ 	.byte	0x03, 0x5f
        /*0036*/ 	.short	0x0000


	//----- nvinfo : EIATTR_COOP_GROUP_MASK_REGIDS
	.align		4
        /*0038*/ 	.byte	0x04, 0x29
        /*003a*/ 	.short	(.L_356 - .L_355)


	//   ....[0]....
.L_355:
        /*003c*/ 	.word	0xffffffff


	//   ....[1]....
        /*0040*/ 	.word	0xffffffff


	//   ....[2]....
        /*0044*/ 	.word	0xffffffff


	//   ....[3]....
        /*0048*/ 	.word	0xffffffff


	//   ....[4]....
        /*004c*/ 	.word	0xffffffff


	//   ....[5]....
        /*0050*/ 	.word	0xffffffff


	//   ....[6]....
        /*0054*/ 	.word	0xffffffff


	//   ....[7]....
        /*0058*/ 	.word	0xffffffff


	//   ....[8]....
        /*005c*/ 	.word	0xffffffff


	//   ....[9]....
        /*0060*/ 	.word	0xffffffff


	//   ....[10]....
        /*0064*/ 	.word	0xffffffff


	//   ....[11]....
        /*0068*/ 	.word	0xffffffff


	//   ....[12]....
        /*006c*/ 	.word	0xffffffff


	//   ....[13]....
        /*0070*/ 	.word	0xffffffff


	//   ....[14]....
        /*0074*/ 	.word	0xffffffff


	//   ....[15]....
        /*0078*/ 	.word	0xffffffff


	//   ....[16]....
        /*007c*/ 	.word	0xffffffff


	//   ....[17]....
        /*0080*/ 	.word	0xffffffff


	//   ....[18]....
        /*0084*/ 	.word	0xffffffff


	//   ....[19]....
        /*0088*/ 	.word	0xffffffff


	//   ....[20]....
        /*008c*/ 	.word	0xffffffff


	//   ....[21]....
        /*0090*/ 	.word	0xffffffff


	//   ....[22]....
        /*0094*/ 	.word	0xffffffff


	//   ....[23]....
        /*0098*/ 	.word	0xffffffff


	//   ....[24]....
        /*009c*/ 	.word	0xffffffff


	//   ....[25]....
        /*00a0*/ 	.word	0xffffffff


	//   ....[26]....
        /*00a4*/ 	.word	0xffffffff


	//   ....[27]....
        /*00a8*/ 	.word	0xffffffff


	//   ....[28]....
        /*00ac*/ 	.word	0xffffffff


	//   ....[29]....
        /*00b0*/ 	.word	0xffffffff


	//   ....[30]....
        /*00b4*/ 	.word	0xffffffff


	//   ....[31]....
        /*00b8*/ 	.word	0xffffffff


	//   ....[32]....
        /*00bc*/ 	.word	0xffffffff


	//   ....[33]....
        /*00c0*/ 	.word	0xffffffff


	//   ....[34]....
        /*00c4*/ 	.word	0xffffffff


	//   ....[35]....
        /*00c8*/ 	.word	0xffffffff


	//   ....[36]....
        /*00cc*/ 	.word	0xffffffff


	//   ....[37]....
        /*00d0*/ 	.word	0xffffffff


	//   ....[38]....
        /*00d4*/ 	.word	0xffffffff


	//   ....[39]....
        /*00d8*/ 	.word	0xffffffff


	//   ....[40]....
        /*00dc*/ 	.word	0xffffffff


	//   ....[41]....
        /*00e0*/ 	.word	0xffffffff


	//   ....[42]....
        /*00e4*/ 	.word	0xffffffff


	//   ....[43]....
        /*00e8*/ 	.word	0xffffffff


	//   ....[44]....
        /*00ec*/ 	.word	0xffffffff


	//   ....[45]....
        /*00f0*/ 	.word	0xffffffff


	//   ....[46]....
        /*00f4*/ 	.word	0xffffffff


	//   ....[47]....
        /*00f8*/ 	.word	0xffffffff


	//   ....[48]....
        /*00fc*/ 	.word	0xffffffff


	//   ....[49]....
        /*0100*/ 	.word	0xffffffff


	//   ....[50]....
        /*0104*/ 	.word	0xffffffff


	//   ....[51]....
        /*0108*/ 	.word	0xffffffff


	//   ....[52]....
        /*010c*/ 	.word	0xffffffff


	//   ....[53]....
        /*0110*/ 	.word	0xffffffff


	//   ....[54]....
        /*0114*/ 	.word	0xffffffff


	//----- nvinfo : EIATTR_COOP_GROUP_INSTR_OFFSETS
	.align		4
.L_356:
        /*0118*/ 	.byte	0x04, 0x28
        /*011a*/ 	.short	(.L_358 - .L_357)


	//   ....[0]....
.L_357:
        /*011c*/ 	.word	0x00000080


	//   ....[1]....
        /*0120*/ 	.word	0x00001450


	//   ....[2]....
        /*0124*/ 	.word	0x00001520


	//   ....[3]....
        /*0128*/ 	.word	0x00001740


	//   ....[4]....
        /*012c*/ 	.word	0x00001770


	//   ....[5]....
        /*0130*/ 	.word	0x000018c0


	//   ....[6]....
        /*0134*/ 	.word	0x000018f0


	//   ....[7]....
        /*0138*/ 	.word	0x00001a30


	//   ....[8]....
        /*013c*/ 	.word	0x00001a70


	//   ....[9]....
        /*0140*/ 	.word	0x00002f20


	//   ....[10]....
        /*0144*/ 	.word	0x00003320


	//   ....[11]....
        /*0148*/ 	.word	0x00003c80


	//   ....[12]....
        /*014c*/ 	.word	0x00003cb0


	//   ....[13]....
        /*0150*/ 	.word	0x00003cf0


	//   ....[14]....
        /*0154*/ 	.word	0x00003d00


	//   ....[15]....
        /*0158*/ 	.word	0x00005ce0


	//   ....[16]....
        /*015c*/ 	.word	0x00005fd0


	//   ....[17]....
        /*0160*/ 	.word	0x00006960


	//   ....[18]....
        /*0164*/ 	.word	0x00006a10


	//   ....[19]....
        /*0168*/ 	.word	0x00006a30


	//   ....[20]....
        /*016c*/ 	.word	0x00006a50


	//   ....[21]....
        /*0170*/ 	.word	0x00009700


	//   ....[22]....
        /*0174*/ 	.word	0x00009720


	//   ....[23]....
        /*0178*/ 	.word	0x00009740


	//   ....[24]....
        /*017c*/ 	.word	0x00009760


	//   ....[25]....
        /*0180*/ 	.word	0x0000bfb0


	//   ....[26]....
        /*0184*/ 	.word	0x0000c290


	//   ....[27]....
        /*0188*/ 	.word	0x0000cb30


	//   ....[28]....
        /*018c*/ 	.word	0x0000ccc0


	//   ....[29]....
        /*0190*/ 	.word	0x0000ccf0


	//   ....[30]....
        /*0194*/ 	.word	0x0000cd60


	//   ....[31]....
        /*0198*/ 	.word	0x0000e780


	//   ....[32]....
        /*019c*/ 	.word	0x0000e7b0


	//   ....[33]....
        /*01a0*/ 	.word	0x0000e7f0


	//   ....[34]....
        /*01a4*/ 	.word	0x0000e800


	//   ....[35]....
        /*01a8*/ 	.word	0x0000fd20


	//   ....[36]....
        /*01ac*/ 	.word	0x0000fd60


	//   ....[37]....
        /*01b0*/ 	.word	0x0000fda0


	//   ....[38]....
        /*01b4*/ 	.word	0x0000fdc0


	//   ....[39]....
        /*01b8*/ 	.word	0x0000ffd0


	//   ....[40]....
        /*01bc*/ 	.word	0x0000ffe0


	//   ....[41]....
        /*01c0*/ 	.word	0x00010160


	//   ....[42]....
        /*01c4*/ 	.word	0x00010190


	//   ....[43]....
        /*01c8*/ 	.word	0x000102e0


	//   ....[44]....
        /*01cc*/ 	.word	0x00010310


	//   ....[45]....
        /*01d0*/ 	.word	0x00010460


	//   ....[46]....
        /*01d4*/ 	.word	0x00010480


	//   ....[47]....
        /*01d8*/ 	.word	0x00010c90


	//   ....[48]....
        /*01dc*/ 	.word	0x00010cb0


	//   ....[49]....
        /*01e0*/ 	.word	0x00010de0


	//   ....[50]....
        /*01e4*/ 	.word	0x00010e10


	//   ....[51]....
        /*01e8*/ 	.word	0x00010f40


	//   ....[52]....
        /*01ec*/ 	.word	0x00010f70


	//   ....[53]....
        /*01f0*/ 	.word	0x000110a0


	//   ....[54]....
        /*01f4*/ 	.word	0x000110c0


	//----- nvinfo : EIATTR_EXIT_INSTR_OFFSETS
	.align		4
.L_358:
        /*01f8*/ 	.byte	0x04, 0x1c
        /*01fa*/ 	.short	(.L_360 - .L_359)


	//   ....[0]....
.L_359:
        /*01fc*/ 	.word	0x00000310


	//   ....[1]....
        /*0200*/ 	.word	0x00010490


	//   ....[2]....
        /*0204*/ 	.word	0x00010560


	//   ....[3]....
        /*0208*/ 	.word	0x000105c0


	//   ....[4]....
        /*020c*/ 	.word	0x000110d0


	//   ....[5]....
        /*0210*/ 	.word	0x00011180


	//   ....[6]....
        /*0214*/ 	.word	0x000111e0


	//----- nvinfo : EIATTR_CTAIDZ_USED
	.align		4
.L_360:
        /*0218*/ 	.byte	0x01, 0x04
	.zero		2


	//----- nvinfo : EIATTR_MAX_THREADS
	.align		4
        /*021c*/ 	.byte	0x04, 0x05
        /*021e*/ 	.short	(.L_362 - .L_361)
.L_361:
        /*0220*/ 	.word	0x00000100
        /*0224*/ 	.word	0x00000001
        /*0228*/ 	.word	0x00000001


	//----- nvinfo : EIATTR_CRS_STACK_SIZE
	.align		4
.L_362:
        /*022c*/ 	.byte	0x04, 0x1e
        /*022e*/ 	.short	(.L_364 - .L_363)
.L_363:
        /*0230*/ 	.word	0x00000000
.L_364:


//--------------------- .nv.info._ZN7cutlass13device_kernelIN5flash19enable_sm80_to_sm89INS1_16FlashAttnFwdSm80INS1_25CollectiveMainloopFwdSm80ILi8ELi2ELb0EN4cute5tupleIJNS5_1CILi128EEENS7_ILi64EEENS7_ILi192EEEEEELi192ENS_6half_tEfNS_4arch4Sm80ELb0ELb1ELb0ELb1ELb0ELb1ELb1ELb0EEENS1_21CollectiveEpilogueFwdINS6_IJS8_SA_S9_EEENS6_IJNS7_ILi1EEESI_SI_EEESC_SE_Li256ELb1ELb1ELb0ELb0EEENS1_19SingleTileSchedulerILb1ELb0ELb1ELi128EEEEEEEEEvNT_6ParamsE --------------------------
	.section	.nv.info._ZN7cutlass13device_kernelIN5flash19enable_sm80_to_sm89INS1_16FlashAttnFwdSm80INS1_25CollectiveMainloopFwdSm80ILi8ELi2ELb0EN4cute5tupleIJNS5_1CILi128EEENS7_ILi64EEENS7_ILi192EEEEEELi192ENS_6half_tEfNS_4arch4Sm80ELb0ELb1ELb0ELb1ELb0ELb1ELb1ELb0EEENS1_21CollectiveEpilogueFwdINS6_IJS8_SA_S9_EEENS6_IJNS7_ILi1EEESI_SI_EEESC_SE_Li256ELb1ELb1ELb0ELb0EEENS1_19SingleTileSchedulerILb1ELb0ELb1ELi128EEEEEEEEEvNT_6ParamsE,"",@"SHT_CUDA_INFO"
	.sectionflags	@""
	.align	4


	//----- nvinfo : EIATTR_CUDA_API_VERSION
	.align		4
        /*0000*/ 	.byte	0x04, 0x37
        /*0002*/ 	.short	(.L_366 - .L_365)
.L_365:
        /*0004*/ 	.word	0x00000082


	//----- nvinfo : EIATTR_SW2861232_WAR
	.align		4
.L_366:
        /*0008*/ 	.byte	0x01, 0x35
	.zero		2


	//----- nvinfo : EIATTR_PARAM_CBANK
	.align		4
        /*000c*/ 	.byte	0x04, 0x0a
        /*000e*/ 	.short	(.L_368 - .L_367)
	.align		4
.L_367:
        /*0010*/ 	.word	index@(.nv.constant0._ZN7cutlass13device_kernelIN5flash19enable_sm80_to_sm89INS1_16FlashAttnFwdSm80INS1_25CollectiveMainloopFwdSm80ILi8ELi2ELb0EN4cute5tupleIJNS5_1CILi128EEENS7_ILi64EEENS7_ILi192EEEEEELi192ENS_6half_tEfNS_4arch4Sm80ELb0ELb1ELb0ELb1ELb0ELb1ELb1ELb0EEENS1_21CollectiveEpilogueFwdINS6_IJS8_SA_S9_EEENS6_IJNS7_ILi1EEESI_SI_EEESC_SE_Li256ELb1ELb1ELb0ELb0EEENS1_19SingleTileSchedulerILb1ELb0ELb1ELi128EEEEEEEEEvNT_6ParamsE)
        /*0014*/ 	.short	0x0160
        /*0016*/ 	.short	0x0418


	//----- nvinfo : EIATTR_CBANK_PARAM_SIZE
	.align		4
.L_368:
        /*0018*/ 	.byte	0x03, 0x19
        /*001a*/ 	.short	0x0418


	//----- nvinfo : EIATTR_KPARAM_INFO
	.align		4
        /*001c*/ 	.byte	0x04, 0x17
        /*001e*/ 	.short	(.L_370 - .L_369)
.L_369:
        /*0020*/ 	.word	0x00000000
        /*0024*/ 	.short	0x0000
        /*0026*/ 	.short	0x0000
        /*0028*/ 	.byte	0x00, 0xf0, 0x61, 0x10


	//----- nvinfo : EIATTR_MAXREG_COUNT
	.align		4
.L_370:
        /*002c*/ 	.byte	0x03, 0x1b
        /*002e*/ 	.short	0x00ff


	//----- nvinfo : EIATTR_NUM_BARRIERS
	.align		4
        /*0030*/ 	.byte	0x02, 0x4c
        /*0032*/ 	.byte	0x02
	.zero		1


	//----- nvinfo : EIATTR_MERCURY_ISA_VERSION
	.align		4
        /*0034*/ 	.byte	0x03, 0x5f
        /*0036*/ 	.short	0x0000


	//----- nvinfo : EIATTR_COOP_GROUP_MASK_REGIDS
	.align		4
        /*0038*/ 	.byte	0x04, 0x29
        /*003a*/ 	.short	(.L_372 - .L_371)


	//   ....[0]....
.L_371:
        /*003c*/ 	.word	0xffffffff


	//   ....[1]....
        /*0040*/ 	.word	0xffffffff


	//   ....[2]....
        /*0044*/ 	.word	0xffffffff


	//   ....[3]....
        /*0048*/ 	.word	0xffffffff


	//   ....[4]....
        /*004c*/ 	.word	0xffffffff


	//   ....[5]....
        /*0050*/ 	.word	0xffffffff


	//   ....[6]....
        /*0054*/ 	.word	0xffffffff


	//   ....[7]....
        /*0058*/ 	.word	0xffffffff


	//   ....[8]....
        /*005c*/ 	.word	0xffffffff


	//   ....[9]....
        /*0060*/ 	.word	0xffffffff


	//   ....[10]....
        /*0064*/ 	.word	0xffffffff


	//   ....[11]....
        /*0068*/ 	.word	0xffffffff


	//   ....[12]....
        /*006c*/ 	.word	0xffffffff


	//   ....[13]....
        /*0070*/ 	.word	0xffffffff


	//   ....[14]....
        /*0074*/ 	.word	0xffffffff


	//   ....[15]....
        /*0078*/ 	.word	0xffffffff


	//   ....[16]....
        /*007c*/ 	.word	0xffffffff


	//   ....[17]....
        /*0080*/ 	.word	0xffffffff


	//   ....[18]....
        /*0084*/ 	.word	0xffffffff


	//   ....[19]....
        /*0088*/ 	.word	0xffffffff


	//   ....[20]....
        /*008c*/ 	.word	0xffffffff


	//   ....[21]....
        /*0090*/ 	.word	0xffffffff


	//   ....[22]....
        /*0094*/ 	.word	0xffffffff


	//   ....[23]....
        /*0098*/ 	.word	0xffffffff


	//   ....[24]....
        /*009c*/ 	.word	0xffffffff


	//   ....[25]....
        /*00a0*/ 	.word	0xffffffff


	//   ....[26]....
        /*00a4*/ 	.word	0xffffffff


	//   ....[27]....
        /*00a8*/ 	.word	0xffffffff


	//   ....[28]....
        /*00ac*/ 	.word	0xffffffff


	//   ....[29]....
        /*00b0*/ 	.word	0xffffffff


	//   ....[30]....
        /*00b4*/ 	.word	0xffffffff


	//   ....[31]....
        /*00b8*/ 	.word	0xffffffff


	//   ....[32]....
        /*00bc*/ 	.word	0xffffffff


	//   ....[33]....
        /*00c0*/ 	.word	0xffffffff


	//   ....[34]....
        /*00c4*/ 	.word	0xffffffff


	//   ....[35]....
        /*00c8*/ 	.word	0xffffffff


	//   ....[36]....
        /*00cc*/ 	.word	0xffffffff


	//   ....[37]....
        /*00d0*/ 	.word	0xffffffff


	//   ....[38]....
        /*00d4*/ 	.word	0xffffffff


	//   ....[39]....
        /*00d8*/ 	.word	0xffffffff


	//   ....[40]....
        /*00dc*/ 	.word	0xffffffff


	//   ....[41]....
        /*00e0*/ 	.word	0xffffffff


	//   ....[42]....
        /*00e4*/ 	.word	0xffffffff


	//   ....[43]....
        /*00e8*/ 	.word	0xffffffff


	//   ....[44]....
        /*00ec*/ 	.word	0xffffffff


	//   ....[45]....
        /*00f0*/ 	.word	0xffffffff


	//   ....[46]....
        /*00f4*/ 	.word	0xffffffff


	//   ....[47]....
        /*00f8*/ 	.word	0xffffffff


	//   ....[48]....
        /*00fc*/ 	.word	0xffffffff


	//   ....[49]....
        /*0100*/ 	.word	0xffffffff


	//   ....[50]....
        /*0104*/ 	.word	0xffffffff


	//   ....[51]....
        /*0108*/ 	.word	0xffffffff


	//   ....[52]....
        /*010c*/ 	.word	0xffffffff


	//   ....[53]....
        /*0110*/ 	.word	0xffffffff


	//   ....[54]....
        /*0114*/ 	.word	0xffffffff


	//   ....[55]....
        /*0118*/ 	.word	0xffffffff


	//   ....[56]....
        /*011c*/ 	.word	0xffffffff


	//   ....[57]....
        /*0120*/ 	.word	0xffffffff


	//   ....[58]....
        /*0124*/ 	.word	0xffffffff


	//   ....[59]....
        /*0128*/ 	.word	0xffffffff


	//   ....[60]....
        /*012c*/ 	.word	0xffffffff


	//   ....[61]....
        /*0130*/ 	.word	0xffffffff


	//   ....[62]....
        /*0134*/ 	.word	0xffffffff


	//   ....[63]....
        /*0138*/ 	.word	0xffffffff


	//   ....[64]....
        /*013c*/ 	.word	0xffffffff


	//   ....[65]....
        /*0140*/ 	.word	0xffffffff


	//   ....[66]....
        /*0144*/ 	.word	0xffffffff


	//   ....[67]....
        /*0148*/ 	.word	0xffffffff


	//   ....[68]....
        /*014c*/ 	.word	0xffffffff


	//   ....[69]....
        /*0150*/ 	.word	0xffffffff


	//   ....[70]....
        /*0154*/ 	.word	0xffffffff


	//----- nvinfo : EIATTR_COOP_GROUP_INSTR_OFFSETS
	.align		4
.L_372:
        /*0158*/ 	.byte	0x04, 0x28
        /*015a*/ 	.short	(.L_374 - .L_373)


	//   ....[0]....
.L_373:
        /*015c*/ 	.word	0x00000080


	//   ....[1]....
        /*0160*/ 	.word	0x00006fd0


	//   ....[2]....
        /*0164*/ 	.word	0x000070a0


	//   ....[3]....
        /*0168*/ 	.word	0x000072c0


	//   ....[4]....
        /*016c*/ 	.word	0x000072f0


	//   ....[5]....
        /*0170*/ 	.word	0x00007440


	//   ....[6]....
        /*0174*/ 	.word	0x00007470


	//   ....[7]....
        /*0178*/ 	.word	0x000075c0


	//   ....[8]....
        /*017c*/ 	.word	0x00007600


	//   ....[9]....
        /*0180*/ 	.word	0x00008000


	//   ....[10]....
        /*0184*/ 	.word	0x00008060


	//   ....[11]....
        /*0188*/ 	.word	0x00008090


	//   ....[12]....
        /*018c*/ 	.word	0x000080a0


	//   ....[13]....
        /*0190*/ 	.word	0x000084e0


	//   ....[14]....
        /*0194*/ 	.word	0x000085c0


	//   ....[15]....
        /*0198*/ 	.word	0x00008770


	//   ....[16]....
        /*019c*/ 	.word	0x000087b0


	//   ....[17]....
        /*01a0*/ 	.word	0x0000b510


	//   ....[18]....
        /*01a4*/ 	.word	0x0000b530


	//   ....[19]....
        /*01a8*/ 	.word	0x0000b560


	//   ....[20]....
        /*01ac*/ 	.word	0x0000b570


	//   ....[21]....
        /*01b0*/ 	.word	0x0000b800


	//   ....[22]....
        /*01b4*/ 	.word	0x0000b8e0


	//   ....[23]....
        /*01b8*/ 	.word	0x0000ba90


	//   ....[24]....
        /*01bc*/ 	.word	0x0000bad0


	//   ....[25]....
        /*01c0*/ 	.word	0x0000f8f0


	//   ....[26]....
        /*01c4*/ 	.word	0x0000fad0


	//   ....[27]....
        /*01c8*/ 	.word	0x00010620


	//   ....[28]....
        /*01cc*/ 	.word	0x00010670


	//   ....[29]....
        /*01d0*/ 	.word	0x00010690


	//   ....[30]....
        /*01d4*/ 	.word	0x00010780


	//   ....[31]....
        /*01d8*/ 	.word	0x000127b0


	//   ....[32]....
        /*01dc*/ 	.word	0x00012b00


	//   ....[33]....
        /*01e0*/ 	.word	0x000132e0


	//   ....[34]....
        /*01e4*/ 	.word	0x00013420


	//   ....[35]....
        /*01e8*/ 	.word	0x00013430


	//   ....[36]....
        /*01ec*/ 	.word	0x00013450


	//   ....[37]....
        /*01f0*/ 	.word	0x00016190


	//   ....[38]....
        /*01f4*/ 	.word	0x000161b0


	//   ....[39]....
        /*01f8*/ 	.word	0x000161d0


	//   ....[40]....
        /*01fc*/ 	.word	0x000161f0


	//   ....[41]....
        /*0200*/ 	.word	0x00018ad0


	//   ....[42]....
        /*0204*/ 	.word	0x00018db0


	//   ....[43]....
        /*0208*/ 	.word	0x00019650


	//   ....[44]....
        /*020c*/ 	.word	0x000197e0


	//   ....[45]....
        /*0210*/ 	.word	0x00019810


	//   ....[46]....
        /*0214*/ 	.word	0x00019880


	//   ....[47]....
        /*0218*/ 	.word	0x0001b2a0


	//   ....[48]....
        /*021c*/ 	.word	0x0001b2d0


	//   ....[49]....
        /*0220*/ 	.word	0x0001b310


	//   ....[50]....
        /*0224*/ 	.word	0x0001b320


	//   ....[51]....
        /*0228*/ 	.word	0x0001c840


	//   ....[52]....
        /*022c*/ 	.word	0x0001c870


	//   ....[53]....
        /*0230*/ 	.word	0x0001c8b0


	//   ....[54]....
        /*0234*/ 	.word	0x0001c8f0


	//   ....[55]....
        /*0238*/ 	.word	0x0001cae0


	//   ....[56]....
        /*023c*/ 	.word	0x0001caf0


	//   ....[57]....
        /*0240*/ 	.word	0x0001cc70


	//   ....[58]....
        /*0244*/ 	.word	0x0001cca0


	//   ....[59]....
        /*0248*/ 	.word	0x0001cdf0


	//   ....[60]....
        /*024c*/ 	.word	0x0001ce20


	//   ....[61]....
        /*0250*/ 	.word	0x0001cf70


	//   ....[62]....
        /*0254*/ 	.word	0x0001cf90


	//   ....[63]....
        /*0258*/ 	.word	0x0001d770


	//   ....[64]....
        /*025c*/ 	.word	0x0001d790


	//   ....[65]....
        /*0260*/ 	.word	0x0001d8c0


	//   ....[66]....
        /*0264*/ 	.word	0x0001d8f0


	//   ....[67]....
        /*0268*/ 	.word	0x0001da20


	//   ....[68]....
        /*026c*/ 	.word	0x0001da50


	//   ....[69]....
        /*0270*/ 	.word	0x0001db80


	//   ....[70]....
        /*0274*/ 	.word	0x0001dba0


	//----- nvinfo : EIATTR_EXIT_INSTR_OFFSETS
	.align		4
.L_374:
        /*0278*/ 	.byte	0x04, 0x1c
        /*027a*/ 	.short	(.L_376 - .L_375)


	//   ....[0]....
.L_375:
        /*027c*/ 	.word	0x00000310


	//   ....[1]....
        /*0280*/ 	.word	0x0001cfa0


	//   ....[2]....
        /*0284*/ 	.word	0x0001d070


	//   ....[3]....
        /*0288*/ 	.word	0x0001d0d0


	//   ....[4]....
        /*028c*/ 	.word	0x0001dbb0


	//   ....[5]....
        /*0290*/ 	.word	0x0001dc60


	//   ....[6]....
        /*0294*/ 	.word	0x0001dcc0


	//----- nvinfo : EIATTR_CTAIDZ_USED
	.align		4
.L_376:
        /*0298*/ 	.byte	0x01, 0x04
	.zero		2


	//----- nvinfo : EIATTR_MAX_THREADS
	.align		4
        /*029c*/ 	.byte	0x04, 0x05
        /*029e*/ 	.short	(.L_378 - .L_377)
.L_377:
        /*02a0*/ 	.word	0x00000100
        /*02a4*/ 	.word	0x00000001
        /*02a8*/ 	.word	0x00000001


	//----- nvinfo : EIATTR_CRS_STACK_SIZE
	.align		4
.L_378:
        /*02ac*/ 	.byte	0x04, 0x1e
        /*02ae*/ 	.short	(.L_380 - .L_379)
.L_379:
        /*02b0*/ 	.word	0x00000000
.L_380:


//--------------------- .nv.info._ZN7cutlass13device_kernelIN5flash19enable_sm80_to_sm89INS1_16FlashAttnFwdSm80INS1_25CollectiveMainloopFwdSm80ILi8ELi2ELb1EN4cute5tupleIJNS5_1CILi128EEENS7_ILi96EEENS7_ILi192EEEEEELi192ENS_6half_tEfNS_4arch4Sm80ELb1ELb0ELb0ELb0ELb0ELb0ELb1ELb0EEENS1_21CollectiveEpilogueFwdINS6_IJS8_SA_S9_EEENS6_IJNS7_ILi1EEESI_SI_EEESC_SE_Li256ELb0ELb1ELb0ELb0EEENS1_30DynamicPersistentTileSchedulerILi256ELi256ELb0ELb1ELb0EEEEEEEEEvNT_6ParamsE --------------------------
	.section	.nv.info._ZN7cutlass13device_kernelIN5flash19enable_sm80_to_sm89INS1_16FlashAttnFwdSm80INS1_25CollectiveMainloopFwdSm80ILi8ELi2ELb1EN4cute5tupleIJNS5_1CILi128EEENS7_ILi96EEENS7_ILi192EEEEEELi192ENS_6half_tEfNS_4arch4Sm80ELb1ELb0ELb0ELb0ELb0ELb0ELb1ELb0EEENS1_21CollectiveEpilogueFwdINS6_IJS8_SA_S9_EEENS6_IJNS7_ILi1EEESI_SI_EEESC_SE_Li256ELb0ELb1ELb0ELb0EEENS1_30DynamicPersistentTileSchedulerILi256ELi256ELb0ELb1ELb0EEEEEEEEEvNT_6ParamsE,"",@"SHT_CUDA_INFO"
	.sectionflags	@""
	.align	4


	//----- nvinfo : EIATTR_CUDA_API_VERSION
	.align		4
        /*0000*/ 	.byte	0x04, 0x37
        /*0002*/ 	.short	(.L_382 - .L_381)
.L_381:
        /*0004*/ 	.word	0x00000082


	//----- nvinfo : EIATTR_SW2861232_WAR
	.align		4
.L_382:
        /*0008*/ 	.byte	0x01, 0x35
	.zero		2


	//----- nvinfo : EIATTR_PARAM_CBANK
	.align		4
        /*000c*/ 	.byte	0x04, 0x0a
        /*000e*/ 	.short	(.L_384 - .L_383)
	.align		4
.L_383:
        /*0010*/ 	.word	index@(.nv.constant0._ZN7cutlass13device_kernelIN5flash19enable_sm80_to_sm89INS1_16FlashAttnFwdSm80INS1_25CollectiveMainloopFwdSm80ILi8ELi2ELb1EN4cute5tupleIJNS5_1CILi128EEENS7_ILi96EEENS7_ILi192EEEEEELi192ENS_6half_tEfNS_4arch4Sm80ELb1ELb0ELb0ELb0ELb0ELb0ELb1ELb0EEENS1_21CollectiveEpilogueFwdINS6_IJS8_SA_S9_EEENS6_IJNS7_ILi1EEESI_SI_EEESC_SE_Li256ELb0ELb1ELb0ELb0EEENS1_30DynamicPersistentTileSchedulerILi256ELi256ELb0ELb1ELb0EEEEEEEEEvNT_6ParamsE)
        /*0014*/ 	.short	0x0160
        /*0016*/ 	.short	0x0428


	//----- nvinfo : EIATTR_CBANK_PARAM_SIZE
	.align		4
.L_384:
        /*0018*/ 	.byte	0x03, 0x19
        /*001a*/ 	.short	0x0428


	//----- nvinfo : EIATTR_KPARAM_INFO
	.align		4
        /*001c*/ 	.byte	0x04, 0x17
        /*001e*/ 	.short	(.L_386 - .L_385)
.L_385:
        /*0020*/ 	.word	0x00000000
        /*0024*/ 	.short	0x0000
        /*0026*/ 	.short	0x0000
        /*0028*/ 	.byte	0x00, 0xf0, 0xa1, 0x10


	//----- nvinfo : EIATTR_MAXREG_COUNT
	.align		4
.L_386:
        /*002c*/ 	.byte	0x03, 0x1b
        /*002e*/ 	.short	0x00ff


	//----- nvinfo : EIATTR_NUM_BARRIERS
	.align		4
        /*0030*/ 	.byte	0x02, 0x4c
        /*0032*/ 	.byte	0x06
	.zero		1


	//----- nvinfo : EIATTR_ANNOTATIONS
	.align		4
        /*0034*/ 	.byte	0x04, 0x55
        /*0036*/ 	.short	(.L_388 - .L_387)


	//   ....[0]....
.L_387:
        /* <DEDUP_REMOVED lines=71> */


	//----- nvinfo : EIATTR_MERCURY_ISA_VERSION
	.align		4
.L_388:
        /*0498*/ 	.byte	0x03, 0x5f
        /*049a*/ 	.short	0x0000


	//----- nvinfo : EIATTR_INT_WARP_WIDE_INSTR_OFFSETS
	.align		4
        /*049c*/ 	.byte	0x04, 0x31
        /*049e*/ 	.short	(.L_390 - .L_389)


	//   ....[0]....
.L_389:
        /*04a0*/ 	.word	0x0000dd50


	//   ....[1]....
        /*04a4*/ 	.word	0x0000ddd0


	//----- nvinfo : EIATTR_COOP_GROUP_MASK_REGIDS
	.align		4
.L_390:
        /*04a8*/ 	.byte	0x04, 0x29
        /*04aa*/ 	.short	(.L_392 - .L_391)


	//   ....[0]....
.L_391:
        /*04ac*/ 	.word	0xffffffff


	//   ....[1]....
        /*04b0*/ 	.word	0xffffffff


	//   ....[2]....
        /*04b4*/ 	.word	0xffffffff


	//   ....[3]....
        /*04b8*/ 	.word	0xffffffff


	//   ....[4]....
        /*04bc*/ 	.word	0xffffffff


	//   ....[5]....
        /*04c0*/ 	.word	0xffffffff


	//   ....[6]....
        /*04c4*/ 	.word	0xffffffff


	//   ....[7]....
        /*04c8*/ 	.word	0xffffffff


	//   ....[8]....
        /*04cc*/ 	.word	0xffffffff


	//   ....[9]....
        /*04d0*/ 	.word	0xffffffff


	//   ....[10]....
        /*04d4*/ 	.word	0xffffffff


	//   ....[11]....
        /*04d8*/ 	.word	0xffffffff


	//   ....[12]....
        /*04dc*/ 	.word	0xffffffff


	//   ....[13]....
        /*04e0*/ 	.word	0xffffffff


	//   ....[14]....
        /*04e4*/ 	.word	0xffffffff


	//   ....[15]....
        /*04e8*/ 	.word	0xffffffff


	//   ....[16]....
        /*04ec*/ 	.word	0xffffffff


	//   ....[17]....
        /*04f0*/ 	.word	0xffffffff


	//   ....[18]....
        /*04f4*/ 	.word	0xffffffff


	//   ....[19]....
        /*04f8*/ 	.word	0xffffffff


	//   ....[20]....
        /*04fc*/ 	.word	0xffffffff


	//   ....[21]....
        /*0500*/ 	.word	0xffffffff


	//   ....[22]....
        /*0504*/ 	.word	0xffffffff


	//   ....[23]....
        /*0508*/ 	.word	0xffffffff


	//   ....[24]....
        /*050c*/ 	.word	0xffffffff


	//   ....[25]....
        /*0510*/ 	.word	0xffffffff


	//   ....[26]....
        /*0514*/ 	.word	0xffffffff


	//   ....[27]....
        /*0518*/ 	.word	0xffffffff


	//   ....[28]....
        /*051c*/ 	.word	0xffffffff


	//   ....[29]....
        /*0520*/ 	.word	0xffffffff


	//   ....[30]....
        /*0524*/ 	.word	0xffffffff


	//   ....[31]....
        /*0528*/ 	.word	0xffffffff


	//   ....[32]....
        /*052c*/ 	.word	0xffffffff


	//   ....[33]....
        /*0530*/ 	.word	0xffffffff


	//   ....[34]....
        /*0534*/ 	.word	0xffffffff


	//   ....[35]....
        /*0538*/ 	.word	0xffffffff


	//   ....[36]....
        /*053c*/ 	.word	0xffffffff


	//   ....[37]....
        /*0540*/ 	.word	0xffffffff


	//   ....[38]....
        /*0544*/ 	.word	0xffffffff


	//   ....[39]....
        /*0548*/ 	.word	0xffffffff


	//   ....[40]....
        /*054c*/ 	.word	0xffffffff


	//   ....[41]....
        /*0550*/ 	.word	0xffffffff


	//   ....[42]....
        /*0554*/ 	.word	0xffffffff


	//   ....[43]....
        /*0558*/ 	.word	0xffffffff


	//   ....[44]....
        /*055c*/ 	.word	0xffffffff


	//   ....[45]....
        /*0560*/ 	.word	0xffffffff


	//   ....[46]....
        /*0564*/ 	.word	0xffffffff


	//   ....[47]....
        /*0568*/ 	.word	0xffffffff


	//   ....[48]....
        /*056c*/ 	.word	0xffffffff


	//   ....[49]....
        /*0570*/ 	.word	0xffffffff


	//   ....[50]....
        /*0574*/ 	.word	0xffffffff


	//   ....[51]....
        /*0578*/ 	.word	0xffffffff


	//   ....[52]....
        /*057c*/ 	.word	0xffffffff


	//   ....[53]....
        /*0580*/ 	.word	0xffffffff


	//   ....[54]....
        /*0584*/ 	.word	0xffffffff


	//   ....[55]....
        /*0588*/ 	.word	0xffffffff


	//   ....[56]....
        /*058c*/ 	.word	0xffffffff


	//   ....[57]....
        /*0590*/ 	.word	0xffffffff


	//   ....[58]....
        /*0594*/ 	.word	0xffffffff


	//   ....[59]....
        /*0598*/ 	.word	0xffffffff


	//   ....[60]....
        /*059c*/ 	.word	0xffffffff


	//   ....[61]....
        /*05a0*/ 	.word	0xffffffff


	//   ....[62]....
        /*05a4*/ 	.word	0xffffffff


	//   ....[63]....
        /*05a8*/ 	.word	0xffffffff


	//----- nvinfo : EIATTR_COOP_GROUP_INSTR_OFFSETS
	.align		4
.L_392:
        /*05ac*/ 	.byte	0x04, 0x28
        /*05ae*/ 	.short	(.L_394 - .L_393)


	//   ....[0]....
.L_393:
        /*05b0*/ 	.word	0x00000050


	//   ....[1]....
        /*05b4*/ 	.word	0x00001660


	//   ....[2]....
        /*05b8*/ 	.word	0x00001680


	//   ....[3]....
        /*05bc*/ 	.word	0x000016b0


	//   ....[4]....
        /*05c0*/ 	.word	0x000016d0


	//   ....[5]....
        /*05c4*/ 	.word	0x00001720


	//   ....[6]....
        /*05c8*/ 	.word	0x00001800


	//   ....[7]....
        /*05cc*/ 	.word	0x00001810


	//   ....[8]....
        /*05d0*/ 	.word	0x00001850


	//   ....[9]....
        /*05d4*/ 	.word	0x00003390


	//   ....[10]....
        /*05d8*/ 	.word	0x000033a0


	//   ....[11]....
        /*05dc*/ 	.word	0x00003c50


	//   ....[12]....
        /*05e0*/ 	.word	0x00003e10


	//   ....[13]....
        /*05e4*/ 	.word	0x00003e50


	//   ....[14]....
        /*05e8*/ 	.word	0x00003ec0


	//   ....[15]....
        /*05ec*/ 	.word	0x00006e30


	//   ....[16]....
        /*05f0*/ 	.word	0x00006e60


	//   ....[17]....
        /*05f4*/ 	.word	0x000077f0


	//   ....[18]....
        /*05f8*/ 	.word	0x00007860


	//   ....[19]....
        /*05fc*/ 	.word	0x00007880


	//   ....[20]....
        /*0600*/ 	.word	0x000078a0


	//   ....[21]....
        /*0604*/ 	.word	0x0000b1c0


	//   ....[22]....
        /*0608*/ 	.word	0x0000b250


	//   ....[23]....
        /*060c*/ 	.word	0x0000b260


	//   ....[24]....
        /*0610*/ 	.word	0x0000b2e0


	//   ....[25]....
        /*0614*/ 	.word	0x0000d500


	//   ....[26]....
        /*0618*/ 	.word	0x0000d550


	//   ....[27]....
        /*061c*/ 	.word	0x0000d570


	//   ....[28]....
        /*0620*/ 	.word	0x0000d590


	//   ....[29]....
        /*0624*/ 	.word	0x0000e5b0


	//   ....[30]....
        /*0628*/ 	.word	0x0000e9b0


	//   ....[31]....
        /*062c*/ 	.word	0x0000e9d0


	//   ....[32]....
        /*0630*/ 	.word	0x0000ea00


	//   ....[33]....
        /*0634*/ 	.word	0x0000ea30


	//   ....[34]....
        /*0638*/ 	.word	0x0000ebb0


	//   ....[35]....
        /*063c*/ 	.word	0x0000ebd0


	//   ....[36]....
        /*0640*/ 	.word	0x0000ed90


	//   ....[37]....
        /*0644*/ 	.word	0x0000edc0


	//   ....[38]....
        /*0648*/ 	.word	0x0000eec0


	//   ....[39]....
        /*064c*/ 	.word	0x0000eef0


	//   ....[40]....
        /*0650*/ 	.word	0x0000eff0


	//   ....[41]....
        /*0654*/ 	.word	0x0000f010


	//   ....[42]....
        /*0658*/ 	.word	0x0000f620


	//   ....[43]....
        /*065c*/ 	.word	0x0000f640


	//   ....[44]....
        /*0660*/ 	.word	0x0000f7d0


	//   ....[45]....
        /*0664*/ 	.word	0x0000f7e0


	//   ....[46]....
        /*0668*/ 	.word	0x0000f960


	//   ....[47]....
        /*066c*/ 	.word	0x0000f980


	//   ....[48]....
        /*0670*/ 	.word	0x0000fb00


	//   ....[49]....
        /*0674*/ 	.word	0x0000fb10


	//   ....[50]....
        /*0678*/ 	.word	0x0000fd00


	//   ....[51]....
        /*067c*/ 	.word	0x0000fde0


	//   ....[52]....
        /*0680*/ 	.word	0x0000fe40


	//   ....[53]....
        /*0684*/ 	.word	0x0000fe90


	//   ....[54]....
        /*0688*/ 	.word	0x0000fee0


	//   ....[55]....
        /*068c*/ 	.word	0x0000ff50


	//   ....[56]....
        /*0690*/ 	.word	0x0000ffc0


	//   ....[57]....
        /*0694*/ 	.word	0x00010020


	//   ....[58]....
        /*0698*/ 	.word	0x00010080


	//   ....[59]....
        /*069c*/ 	.word	0x000100e0


	//   ....[60]....
        /*06a0*/ 	.word	0x00010150


	//   ....[61]....
        /*06a4*/ 	.word	0x000101b0


	//   ....[62]....
        /*06a8*/ 	.word	0x00010210


	//   ....[63]....
        /*06ac*/ 	.word	0x00010270


	//----- nvinfo : EIATTR_EXIT_INSTR_OFFSETS
	.align		4
.L_394:
        /*06b0*/ 	.byte	0x04, 0x1c
        /*06b2*/ 	.short	(.L_396 - .L_395)


	//   ....[0]....
.L_395:
        /*06b4*/ 	.word	0x000000a0


	//   ....[1]....
        /*06b8*/ 	.word	0x0000fda0


	//----- nvinfo : EIATTR_MAX_THREADS
	.align		4
.L_396:
        /*06bc*/ 	.byte	0x04, 0x05
        /*06be*/ 	.short	(.L_398 - .L_397)
.L_397:
        /*06c0*/ 	.word	0x00000100
        /*06c4*/ 	.word	0x00000001
        /*06c8*/ 	.word	0x00000001


	//----- nvinfo : EIATTR_CRS_STACK_SIZE
	.align		4
.L_398:
        /*06cc*/ 	.byte	0x04, 0x1e
        /*06ce*/ 	.short	(.L_400 - .L_399)
.L_399:
        /*06d0*/ 	.word	0x00000000
.L_400:


//--------------------- .nv.info._ZN7cutlass13device_kernelIN5flash19enable_sm80_to_sm89INS1_16FlashAttnFwdSm80INS1_25CollectiveMainloopFwdSm80ILi8ELi2ELb1EN4cute5tupleIJNS5_1CILi128EEENS7_ILi96EEENS7_ILi192EEEEEELi192ENS_6half_tEfNS_4arch4Sm80ELb1ELb0ELb0ELb1ELb0ELb0ELb1ELb0EEENS1_21CollectiveEpilogueFwdINS6_IJS8_SA_S9_EEENS6_IJNS7_ILi1EEESI_SI_EEESC_SE_Li256ELb1ELb1ELb0ELb0EEENS1_19SingleTileSchedulerILb1ELb0ELb1ELi128EEEEEEEEEvNT_6ParamsE --------------------------
	.section	.nv.info._ZN7cutlass13device_kernelIN5flash19enable_sm80_to_sm89INS1_16FlashAttnFwdSm80INS1_25CollectiveMainloopFwdSm80ILi8ELi2ELb1EN4cute5tupleIJNS5_1CILi128EEENS7_ILi96EEENS7_ILi192EEEEEELi192ENS_6half_tEfNS_4arch4Sm80ELb1ELb0ELb0ELb1ELb0ELb0ELb1ELb0EEENS1_21CollectiveEpilogueFwdINS6_IJS8_SA_S9_EEENS6_IJNS7_ILi1EEESI_SI_EEESC_SE_Li256ELb1ELb1ELb0ELb0EEENS1_19SingleTileSchedulerILb1ELb0ELb1ELi128EEEEEEEEEvNT_6ParamsE,"",@"SHT_CUDA_INFO"
	.sectionflags	@""
	.align	4


	//----- nvinfo : EIATTR_CUDA_API_VERSION
	.align		4
        /*0000*/ 	.byte	0x04, 0x37
        /*0002*/ 	.short	(.L_402 - .L_401)
.L_401:
        /*0004*/ 	.word	0x00000082


	//----- nvinfo : EIATTR_SW2861232_WAR
	.align		4
.L_402:
        /*0008*/ 	.byte	0x01, 0x35
	.zero		2


	//----- nvinfo : EIATTR_PARAM_CBANK
	.align		4
        /*000c*/ 	.byte	0x04, 0x0a
        /*000e*/ 	.short	(.L_404 - .L_403)
	.align		4
.L_403:
        /*0010*/ 	.word	index@(.nv.constant0._ZN7cutlass13device_kernelIN5flash19enable_sm80_to_sm89INS1_16FlashAttnFwdSm80INS1_25CollectiveMainloopFwdSm80ILi8ELi2ELb1EN4cute5tupleIJNS5_1CILi128EEENS7_ILi96EEENS7_ILi192EEEEEELi192ENS_6half_tEfNS_4arch4Sm80ELb1ELb0ELb0ELb1ELb0ELb0ELb1ELb0EEENS1_21CollectiveEpilogueFwdINS6_IJS8_SA_S9_EEENS6_IJNS7_ILi1EEESI_SI_EEESC_SE_Li256ELb1ELb1ELb0ELb0EEENS1_19SingleTileSchedulerILb1ELb0ELb1ELi128EEEEEEEEEvNT_6ParamsE)
        /*0014*/ 	.short	0x0160
        /*0016*/ 	.short	0x0418


	//----- nvinfo : EIATTR_CBANK_PARAM_SIZE
	.align		4
.L_404:
        /*0018*/ 	.byte	0x03, 0x19
        /*001a*/ 	.short	0x0418


	//----- nvinfo : EIATTR_KPARAM_INFO
	.align		4
        /*001c*/ 	.byte	0x04, 0x17
        /*001e*/ 	.short	(.L_406 - .L_405)
.L_405:
        /*0020*/ 	.word	0x00000000
        /*0024*/ 	.short	0x0000
        /*0026*/ 	.short	0x0000
        /*0028*/ 	.byte	0x00, 0xf0, 0x61, 0x10


	//----- nvinfo : EIATTR_MAXREG_COUNT
	.align		4
.L_406:
        /*002c*/ 	.byte	0x03, 0x1b
        /*002e*/ 	.short	0x00ff


	//----- nvinfo : EIATTR_NUM_BARRIERS
	.align		4
        /*0030*/ 	.byte	0x02, 0x4c
        /*0032*/ 	.byte	0x02
	.zero		1


	//----- nvinfo : EIATTR_ANNOTATIONS
	.align		4
        /*0034*/ 	.byte	0x04, 0x55
        /*0036*/ 	.short	(.L_408 - .L_407)


	//   ....[0]....
.L_407:
        /* <DEDUP_REMOVED lines=24> */


	//----- nvinfo : EIATTR_MERCURY_ISA_VERSION
	.align		4
.L_408:
        /*01a8*/ 	.byte	0x03, 0x5f
        /*01aa*/ 	.short	0x0000


	//----- nvinfo : EIATTR_COOP_GROUP_MASK_REGIDS
	.align		4
        /*01ac*/ 	.byte	0x04, 0x29
        /*01ae*/ 	.short	(.L_410 - .L_409)


	//   ....[0]....
.L_409:
        /*01b0*/ 	.word	0xffffffff


	//   ....[1]....
        /*01b4*/ 	.word	0xffffffff


	//   ....[2]....
        /*01b8*/ 	.word	0xffffffff


	//   ....[3]....
        /*01bc*/ 	.word	0xffffffff


	//   ....[4]....
        /*01c0*/ 	.word	0xffffffff


	//   ....[5]....
        /*01c4*/ 	.word	0xffffffff


	//   ....[6]....
        /*01c8*/ 	.word	0xffffffff


	//   ....[7]....
        /*01cc*/ 	.word	0xffffffff


	//   ....[8]....
        /*01d0*/ 	.word	0xffffffff


	//   ....[9]....
        /*01d4*/ 	.word	0xffffffff


	//   ....[10]....
        /*01d8*/ 	.word	0xffffffff


	//   ....[11]....
        /*01dc*/ 	.word	0xffffffff


	//   ....[12]....
        /*01e0*/ 	.word	0xffffffff


	//   ....[13]....
        /*01e4*/ 	.word	0xffffffff


	//   ....[14]....
        /*01e8*/ 	.word	0xffffffff


	//   ....[15]....
        /*01ec*/ 	.word	0xffffffff


	//   ....[16]....
        /*01f0*/ 	.word	0xffffffff


	//   ....[17]....
        /*01f4*/ 	.word	0xffffffff


	//   ....[18]....
        /*01f8*/ 	.word	0xffffffff


	//   ....[19]....
        /*01fc*/ 	.word	0xffffffff


	//   ....[20]....
        /*0200*/ 	.word	0xffffffff


	//   ....[21]....
        /*0204*/ 	.word	0xffffffff


	//   ....[22]....
        /*0208*/ 	.word	0xffffffff


	//   ....[23]....
        /*020c*/ 	.word	0xffffffff


	//   ....[24]....
        /*0210*/ 	.word	0xffffffff


	//   ....[25]....
        /*0214*/ 	.word	0xffffffff


	//   ....[26]....
        /*0218*/ 	.word	0xffffffff


	//   ....[27]....
        /*021c*/ 	.word	0xffffffff


	//   ....[28]....
        /*0220*/ 	.word	0xffffffff


	//   ....[29]....
        /*0224*/ 	.word	0xffffffff


	//   ....[30]....
        /*0228*/ 	.word	0xffffffff


	//   ....[31]....
        /*022c*/ 	.word	0xffffffff


	//   ....[32]....
        /*0230*/ 	.word	0xffffffff


	//   ....[33]....
        /*0234*/ 	.word	0xffffffff


	//   ....[34]....
        /*0238*/ 	.word	0xffffffff


	//   ....[35]....
        /*023c*/ 	.word	0xffffffff


	//   ....[36]....
        /*0240*/ 	.word	0xffffffff


	//   ....[37]....
        /*0244*/ 	.word	0xffffffff


	//   ....[38]....
        /*0248*/ 	.word	0xffffffff


	//   ....[39]....
        /*024c*/ 	.word	0xffffffff


	//   ....[40]....
        /*0250*/ 	.word	0xffffffff


	//   ....[41]....
        /*0254*/ 	.word	0xffffffff


	//   ....[42]....
        /*0258*/ 	.word	0xffffffff


	//   ....[43]....
        /*025c*/ 	.word	0xffffffff


	//   ....[44]....
        /*0260*/ 	.word	0xffffffff


	//   ....[45]....
        /*0264*/ 	.word	0xffffffff


	//   ....[46]....
        /*0268*/ 	.word	0xffffffff


	//   ....[47]....
        /*026c*/ 	.word	0xffffffff


	//   ....[48]....
        /*0270*/ 	.word	0xffffffff


	//----- nvinfo : EIATTR_COOP_GROUP_INSTR_OFFSETS
	.align		4
.L_410:
        /*0274*/ 	.byte	0x04, 0x28
        /*0276*/ 	.short	(.L_412 - .L_411)


	//   ....[0]....
.L_411:
        /*0278*/ 	.word	0x00000090


	//   ....[1]....
        /*027c*/ 	.word	0x000011d0


	//   ....[2]....
        /*0280*/ 	.word	0x00001210


	//   ....[3]....
        /*0284*/ 	.word	0x00001350


	//   ....[4]....
        /*0288*/ 	.word	0x00001390


	//   ....[5]....
        /*028c*/ 	.word	0x00001490


	//   ....[6]....
        /*0290*/ 	.word	0x00001510


	//   ....[7]....
        /*0294*/ 	.word	0x00001540


	//   ....[8]....
        /*0298*/ 	.word	0x00001560


	//   ....[9]....
        /*029c*/ 	.word	0x00003410


	//   ....[10]....
        /*02a0*/ 	.word	0x00003420


	//   ....[11]....
        /*02a4*/ 	.word	0x00003db0


	//   ....[12]....
        /*02a8*/ 	.word	0x00003ef0


	//   ....[13]....
        /*02ac*/ 	.word	0x00003f00


	//   ....[14]....
        /*02b0*/ 	.word	0x00003f50


	//   ....[15]....
        /*02b4*/ 	.word	0x00007560


	//   ....[16]....
        /*02b8*/ 	.word	0x00007570


	//   ....[17]....
        /*02bc*/ 	.word	0x00007ec0


	//   ....[18]....
        /*02c0*/ 	.word	0x00007ff0


	//   ....[19]....
        /*02c4*/ 	.word	0x00008000


	//   ....[20]....
        /*02c8*/ 	.word	0x00008060


	//   ....[21]....
        /*02cc*/ 	.word	0x0000bca0


	//   ....[22]....
        /*02d0*/ 	.word	0x0000bcd0


	//   ....[23]....
        /*02d4*/ 	.word	0x0000bcf0


	//   ....[24]....
        /*02d8*/ 	.word	0x0000bd10


	//   ....[25]....
        /*02dc*/ 	.word	0x0000df50


	//   ....[26]....
        /*02e0*/ 	.word	0x0000df60


	//   ....[27]....
        /*02e4*/ 	.word	0x0000df90


	//   ....[28]....
        /*02e8*/ 	.word	0x0000dfa0


	//   ....[29]....
        /*02ec*/ 	.word	0x0000f510


	//   ....[30]....
        /*02f0*/ 	.word	0x0000f560


	//   ....[31]....
        /*02f4*/ 	.word	0x0000f590


	//   ....[32]....
        /*02f8*/ 	.word	0x0000f5b0


	//   ....[33]....
        /*02fc*/ 	.word	0x0000f790


	//   ....[34]....
        /*0300*/ 	.word	0x0000f7a0


	//   ....[35]....
        /*0304*/ 	.word	0x0000f920


	//   ....[36]....
        /*0308*/ 	.word	0x0000f950


	//   ....[37]....
        /*030c*/ 	.word	0x0000faa0


	//   ....[38]....
        /*0310*/ 	.word	0x0000fad0


	//   ....[39]....
        /*0314*/ 	.word	0x0000fc20


	//   ....[40]....
        /*0318*/ 	.word	0x0000fc40


	//   ....[41]....
        /*031c*/ 	.word	0x00010440


	//   ....[42]....
        /*0320*/ 	.word	0x00010460


	//   ....[43]....
        /*0324*/ 	.word	0x000105b0


	//   ....[44]....
        /*0328*/ 	.word	0x000105e0


	//   ....[45]....
        /*032c*/ 	.word	0x00010710


	//   ....[46]....
        /*0330*/ 	.word	0x00010740


	//   ....[47]....
        /*0334*/ 	.word	0x00010870


	//   ....[48]....
        /*0338*/ 	.word	0x00010890


	//----- nvinfo : EIATTR_EXIT_INSTR_OFFSETS
	.align		4
.L_412:
        /*033c*/ 	.byte	0x04, 0x1c
        /*033e*/ 	.short	(.L_414 - .L_413)


	//   ....[0]....
.L_413:
        /*0340*/ 	.word	0x00000350


	//   ....[1]....
        /*0344*/ 	.word	0x0000fc50


	//   ....[2]....
        /*0348*/ 	.word	0x0000fd20


	//   ....[3]....
        /*034c*/ 	.word	0x0000fd80


	//   ....[4]....
        /*0350*/ 	.word	0x000108a0


	//   ....[5]....
        /*0354*/ 	.word	0x00010950


	//   ....[6]....
        /*0358*/ 	.word	0x000109b0


	//----- nvinfo : EIATTR_CTAIDZ_USED
	.align		4
.L_414:
        /*035c*/ 	.byte	0x01, 0x04
	.zero		2


	//----- nvinfo : EIATTR_MAX_THREADS
	.align		4
        /*0360*/ 	.byte	0x04, 0x05
        /*0362*/ 	.short	(.L_416 - .L_415)
.L_415:
        /*0364*/ 	.word	0x00000100
        /*0368*/ 	.word	0x00000001
        /*036c*/ 	.word	0x00000001


	//----- nvinfo : EIATTR_CRS_STACK_SIZE
	.align		4
.L_416:
        /*0370*/ 	.byte	0x04, 0x1e
        /*0372*/ 	.short	(.L_418 - .L_417)
.L_417:
        /*0374*/ 	.word	0x00000000
.L_418:


//--------------------- .nv.info._ZN7cutlass13device_kernelIN5flash19enable_sm80_to_sm89INS1_16FlashAttnFwdSm80INS1_25CollectiveMainloopFwdSm80ILi8ELi2ELb0EN4cute5tupleIJNS5_1CILi128EEENS7_ILi64EEENS7_ILi192EEEEEELi192ENS_6half_tEfNS_4arch4Sm80ELb1ELb0ELb0ELb1ELb0ELb1ELb1ELb0EEENS1_21CollectiveEpilogueFwdINS6_IJS8_SA_S9_EEENS6_IJNS7_ILi1EEESI_SI_EEESC_SE_Li256ELb1ELb1ELb0ELb0EEENS1_19SingleTileSchedulerILb1ELb0ELb1ELi128EEEEEEEEEvNT_6ParamsE --------------------------
	.section	.nv.info._ZN7cutlass13device_kernelIN5flash19enable_sm80_to_sm89INS1_16FlashAttnFwdSm80INS1_25CollectiveMainloopFwdSm80ILi8ELi2ELb0EN4cute5tupleIJNS5_1CILi128EEENS7_ILi64EEENS7_ILi192EEEEEELi192ENS_6half_tEfNS_4arch4Sm80ELb1ELb0ELb0ELb1ELb0ELb1ELb1ELb0EEENS1_21CollectiveEpilogueFwdINS6_IJS8_SA_S9_EEENS6_IJNS7_ILi1EEESI_SI_EEESC_SE_Li256ELb1ELb1ELb0ELb0EEENS1_19SingleTileSchedulerILb1ELb0ELb1ELi128EEEEEEEEEvNT_6ParamsE,"",@"SHT_CUDA_INFO"
	.sectionflags	@""
	.align	4


	//----- nvinfo : EIATTR_CUDA_API_VERSION
	.align		4
        /*0000*/ 	.byte	0x04, 0x37
        /*0002*/ 	.short	(.L_420 - .L_419)
.L_419:
        /*0004*/ 	.word	0x00000082


	//----- nvinfo : EIATTR_SW2861232_WAR
	.align		4
.L_420:
        /*0008*/ 	.byte	0x01, 0x35
	.zero		2


	//----- nvinfo : EIATTR_PARAM_CBANK
	.align		4
        /*000c*/ 	.byte	0x04, 0x0a
        /*000e*/ 	.short	(.L_422 - .L_421)
	.align		4
.L_421:
        /*0010*/ 	.word	index@(.nv.constant0._ZN7cutlass13device_kernelIN5flash19enable_sm80_to_sm89INS1_16FlashAttnFwdSm80INS1_25CollectiveMainloopFwdSm80ILi8ELi2ELb0EN4cute5tupleIJNS5_1CILi128EEENS7_ILi64EEENS7_ILi192EEEEEELi192ENS_6half_tEfNS_4arch4Sm80ELb1ELb0ELb0ELb1ELb0ELb1ELb1ELb0EEENS1_21CollectiveEpilogueFwdINS6_IJS8_SA_S9_EEENS6_IJNS7_ILi1EEESI_SI_EEESC_SE_Li256ELb1ELb1ELb0ELb0EEENS1_19SingleTileSchedulerILb1ELb0ELb1ELi128EEEEEEEEEvNT_6ParamsE)
        /*0014*/ 	.short	0x0160
        /*0016*/ 	.short	0x0418


	//----- nvinfo : EIATTR_CBANK_PARAM_SIZE
	.align		4
.L_422:
        /*0018*/ 	.byte	0x03, 0x19
        /*001a*/ 	.short	0x0418


	//----- nvinfo : EIATTR_KPARAM_INFO
	.align		4
        /*001c*/ 	.byte	0x04, 0x17
        /*001e*/ 	.short	(.L_424 - .L_423)
.L_423:
        /*0020*/ 	.word	0x00000000
        /*0024*/ 	.short	0x0000
        /*0026*/ 	.short	0x0000
        /*0028*/ 	.byte	0x00, 0xf0, 0x61, 0x10


	//----- nvinfo : EIATTR_MAXREG_COUNT
	.align		4
.L_424:
        /*002c*/ 	.byte	0x03, 0x1b
        /*002e*/ 	.short	0x00ff


	//----- nvinfo : EIATTR_NUM_BARRIERS
	.align		4
        /*0030*/ 	.byte	0x02, 0x4c
        /*0032*/ 	.byte	0x02
	.zero		1


	//----- nvinfo : EIATTR_MERCURY_ISA_VERSION
	.align		4
        /*0034*/ 	.byte	0x03, 0x5f
        /*0036*/ 	.short	0x0000


	//----- nvinfo : EIATTR_COOP_GROUP_MASK_REGIDS
	.align		4
        /*0038*/ 	.byte	0x04, 0x29
        /*003a*/ 	.short	(.L_426 - .L_425)


	//   ....[0]....
.L_425:
        /*003c*/ 	.word	0xffffffff


	//   ....[1]....
        /*0040*/ 	.word	0xffffffff


	//   ....[2]....
        /*0044*/ 	.word	0xffffffff


	//   ....[3]....
        /*0048*/ 	.word	0xffffffff


	//   ....[4]....
        /*004c*/ 	.word	0xffffffff


	//   ....[5]....
        /*0050*/ 	.word	0xffffffff


	//   ....[6]....
        /*0054*/ 	.word	0xffffffff


	//   ....[7]....
        /*0058*/ 	.word	0xffffffff


	//   ....[8]....
        /*005c*/ 	.word	0xffffffff


	//   ....[9]....
        /*0060*/ 	.word	0xffffffff


	//   ....[10]....
        /*0064*/ 	.word	0xffffffff


	//   ....[11]....
        /*0068*/ 	.word	0xffffffff


	//   ....[12]....
        /*006c*/ 	.word	0xffffffff


	//   ....[13]....
        /*0070*/ 	.word	0xffffffff


	//   ....[14]....
        /*0074*/ 	.word	0xffffffff


	//   ....[15]....
        /*0078*/ 	.word	0xffffffff


	//   ....[16]....
        /*007c*/ 	.word	0xffffffff


	//   ....[17]....
        /*0080*/ 	.word	0xffffffff


	//   ....[18]....
        /*0084*/ 	.word	0xffffffff


	//   ....[19]....
        /*0088*/ 	.word	0xffffffff


	//   ....[20]....
        /*008c*/ 	.word	0xffffffff


	//   ....[21]....
        /*0090*/ 	.word	0xffffffff


	//   ....[22]....
        /*0094*/ 	.word	0xffffffff


	//   ....[23]....
        /*0098*/ 	.word	0xffffffff


	//   ....[24]....
        /*009c*/ 	.word	0xffffffff


	//   ....[25]....
        /*00a0*/ 	.word	0xffffffff


	//   ....[26]....
        /*00a4*/ 	.word	0xffffffff


	//   ....[27]....
        /*00a8*/ 	.word	0xffffffff


	//   ....[28]....
        /*00ac*/ 	.word	0xffffffff


	//   ....[29]....
        /*00b0*/ 	.word	0xffffffff


	//   ....[30]....
        /*00b4*/ 	.word	0xffffffff


	//   ....[31]....
        /*00b8*/ 	.word	0xffffffff


	//   ....[32]....
        /*00bc*/ 	.word	0xffffffff


	//   ....[33]....
        /*00c0*/ 	.word	0xffffffff


	//   ....[34]....
        /*00c4*/ 	.word	0xffffffff


	//   ....[35]....
        /*00c8*/ 	.word	0xffffffff


	//   ....[36]....
        /*00cc*/ 	.word	0xffffffff


	//   ....[37]....
        /*00d0*/ 	.word	0xffffffff


	//   ....[38]....
        /*00d4*/ 	.word	0xffffffff


	//   ....[39]....
        /*00d8*/ 	.word	0xffffffff


	//   ....[40]....
        /*00dc*/ 	.word	0xffffffff


	//   ....[41]....
        /*00e0*/ 	.word	0xffffffff


	//   ....[42]....
        /*00e4*/ 	.word	0xffffffff


	//   ....[43]....
        /*00e8*/ 	.word	0xffffffff


	//   ....[44]....
        /*00ec*/ 	.word	0xffffffff


	//   ....[45]....
        /*00f0*/ 	.word	0xffffffff


	//   ....[46]....
        /*00f4*/ 	.word	0xffffffff


	//   ....[47]....
        /*00f8*/ 	.word	0xffffffff


	//   ....[48]....
        /*00fc*/ 	.word	0xffffffff


	//   ....[49]....
        /*0100*/ 	.word	0xffffffff


	//   ....[50]....
        /*0104*/ 	.word	0xffffffff


	//   ....[51]....
        /*0108*/ 	.word	0xffffffff


	//   ....[52]....
        /*010c*/ 	.word	0xffffffff


	//   ....[53]....
        /*0110*/ 	.word	0xffffffff


	//   ....[54]....
        /*0114*/ 	.word	0xffffffff


	//   ....[55]....
        /*0118*/ 	.word	0xffffffff


	//   ....[56]....
        /*011c*/ 	.word	0xffffffff


	//   ....[57]....
        /*0120*/ 	.word	0xffffffff


	//   ....[58]....
        /*0124*/ 	.word	0xffffffff


	//   ....[59]....
        /*0128*/ 	.word	0xffffffff


	//   ....[60]....
        /*012c*/ 	.word	0xffffffff


	//   ....[61]....
        /*0130*/ 	.word	0xffffffff


	//   ....[62]....
        /*0134*/ 	.word	0xffffffff


	//   ....[63]....
        /*0138*/ 	.word	0xffffffff


	//   ....[64]....
        /*013c*/ 	.word	0xffffffff


	//----- nvinfo : EIATTR_COOP_GROUP_INSTR_OFFSETS
	.align		4
.L_426:
        /*0140*/ 	.byte	0x04, 0x28
        /*0142*/ 	.short	(.L_428 - .L_427)


	//   ....[0]....
.L_427:
        /*0144*/ 	.word	0x00000080


	//   ....[1]....
        /*0148*/ 	.word	0x00006b30


	//   ....[2]....
        /*014c*/ 	.word	0x00006b90


	//   ....[3]....
        /*0150*/ 	.word	0x00006d60


	//   ....[4]....
        /*0154*/ 	.word	0x00006d90


	//   ....[5]....
        /*0158*/ 	.word	0x00006ed0


	//   ....[6]....
        /*015c*/ 	.word	0x00006f00


	//   ....[7]....
        /*0160*/ 	.word	0x00007030


	//   ....[8]....
        /*0164*/ 	.word	0x00007070


	//   ....[9]....
        /*0168*/ 	.word	0x00007a10


	//   ....[10]....
        /*016c*/ 	.word	0x00007ac0


	//   ....[11]....
        /*0170*/ 	.word	0x00007af0


	//   ....[12]....
        /*0174*/ 	.word	0x00007b00


	//   ....[13]....
        /*0178*/ 	.word	0x00007f40


	//   ....[14]....
        /*017c*/ 	.word	0x00008020


	//   ....[15]....
        /*0180*/ 	.word	0x000081d0


	//   ....[16]....
        /*0184*/ 	.word	0x00008210


	//   ....[17]....
        /*0188*/ 	.word	0x0000af60


	//   ....[18]....
        /*018c*/ 	.word	0x0000af80


	//   ....[19]....
        /*0190*/ 	.word	0x0000afb0


	//   ....[20]....
        /*0194*/ 	.word	0x0000afc0


	//   ....[21]....
        /*0198*/ 	.word	0x0000b250


	//   ....[22]....
        /*019c*/ 	.word	0x0000b330


	//   ....[23]....
        /*01a0*/ 	.word	0x0000b4e0


	//   ....[24]....
        /*01a4*/ 	.word	0x0000b520


	//   ....[25]....
        /*01a8*/ 	.word	0x0000f2d0


	//   ....[26]....
        /*01ac*/ 	.word	0x0000f3b0


	//   ....[27]....
        /*01b0*/ 	.word	0x0000fa40


	//   ....[28]....
        /*01b4*/ 	.word	0x0000fb00


	//   ....[29]....
        /*01b8*/ 	.word	0x0000fb10


	//   ....[30]....
        /*01bc*/ 	.word	0x0000fb40


	//   ....[31]....
        /*01c0*/ 	.word	0x00011ad0


	//   ....[32]....
        /*01c4*/ 	.word	0x00011b00


	//   ....[33]....
        /*01c8*/ 	.word	0x00012270


	//   ....[34]....
        /*01cc*/ 	.word	0x00012290


	//   ....[35]....
        /*01d0*/ 	.word	0x000122b0


	//   ....[36]....
        /*01d4*/ 	.word	0x000122d0


	//   ....[37]....
        /*01d8*/ 	.word	0x00014e60


	//   ....[38]....
        /*01dc*/ 	.word	0x00014e80


	//   ....[39]....
        /*01e0*/ 	.word	0x00014ea0


	//   ....[40]....
        /*01e4*/ 	.word	0x00014ec0


	//   ....[41]....
        /*01e8*/ 	.word	0x00016900


	//   ....[42]....
        /*01ec*/ 	.word	0x00016930


	//   ....[43]....
        /*01f0*/ 	.word	0x00016970


	//   ....[44]....
        /*01f4*/ 	.word	0x00016980


	//   ....[45]....
        /*01f8*/ 	.word	0x00017e90


	//   ....[46]....
        /*01fc*/ 	.word	0x00017ed0


	//   ....[47]....
        /*0200*/ 	.word	0x00017f10


	//   ....[48]....
        /*0204*/ 	.word	0x00017f50


	//   ....[49]....
        /*0208*/ 	.word	0x00018140


	//   ....[50]....
        /*020c*/ 	.word	0x00018150


	//   ....[51]....
        /*0210*/ 	.word	0x000182d0


	//   ....[52]....
        /*0214*/ 	.word	0x00018300


	//   ....[53]....
        /*0218*/ 	.word	0x00018450


	//   ....[54]....
        /*021c*/ 	.word	0x00018480


	//   ....[55]....
        /*0220*/ 	.word	0x000185d0


	//   ....[56]....
        /*0224*/ 	.word	0x000185f0


	//   ....[57]....
        /*0228*/ 	.word	0x00018dd0


	//   ....[58]....
        /*022c*/ 	.word	0x00018df0


	//   ....[59]....
        /*0230*/ 	.word	0x00018f20


	//   ....[60]....
        /*0234*/ 	.word	0x00018f50


	//   ....[61]....
        /*0238*/ 	.word	0x00019080


	//   ....[62]....
        /*023c*/ 	.word	0x000190b0


	//   ....[63]....
        /*0240*/ 	.word	0x000191e0


	//   ....[64]....
        /*0244*/ 	.word	0x00019200


	//----- nvinfo : EIATTR_EXIT_INSTR_OFFSETS
	.align		4
.L_428:
        /*0248*/ 	.byte	0x04, 0x1c
        /*024a*/ 	.short	(.L_430 - .L_429)


	//   ....[0]....
.L_429:
        /*024c*/ 	.word	0x00000330


	//   ....[1]....
        /*0250*/ 	.word	0x00018600


	//   ....[2]....
        /*0254*/ 	.word	0x000186d0


	//   ....[3]....
        /*0258*/ 	.word	0x00018730


	//   ....[4]....
        /*025c*/ 	.word	0x00019210


	//   ....[5]....
        /*0260*/ 	.word	0x000192c0


	//   ....[6]....
        /*0264*/ 	.word	0x00019320


	//----- nvinfo : EIATTR_CTAIDZ_USED
	.align		4
.L_430:
        /*0268*/ 	.byte	0x01, 0x04
	.zero		2


	//----- nvinfo : EIATTR_MAX_THREADS
	.align		4
        /*026c*/ 	.byte	0x04, 0x05
        /*026e*/ 	.short	(.L_432 - .L_431)
.L_431:
        /*0270*/ 	.word	0x00000100
        /*0274*/ 	.word	0x00000001
        /*0278*/ 	.word	0x00000001


	//----- nvinfo : EIATTR_CRS_STACK_SIZE
	.align		4
.L_432:
        /*027c*/ 	.byte	0x04, 0x1e
        /*027e*/ 	.short	(.L_434 - .L_433)
.L_433:
        /*0280*/ 	.word	0x00000000
.L_434:


//--------------------- .nv.callgraph             --------------------------
	.section	.nv.callgraph,"",@"SHT_CUDA_CALLGRAPH"
	.align	4
	.sectionentsize	8
	.align		4
        /*0000*/ 	.word	0x00000000
	.align		4
        /*0004*/ 	.word	0xffffffff
	.align		4
        /*0008*/ 	.word	0x00000000
	.align		4
        /*000c*/ 	.word	0xfffffffe
	.align		4
        /*0010*/ 	.word	0x00000000
	.align		4
        /*0014*/ 	.word	0xfffffffd
	.align		4
        /*0018*/ 	.word	0x00000000
	.align		4
        /*001c*/ 	.word	0xfffffffc


//--------------------- .nv.rel.action            --------------------------
	.section	.nv.rel.action,"",@"SHT_CUDA_RELOCINFO"
	.align	8
	.sectionentsize	8
        /*0000*/ 	.byte	0x73, 0x00, 0x00, 0x00, 0x00, 0x00, 0x00, 0x00, 0x00, 0x00, 0x00, 0x11, 0x25, 0x00, 0x05, 0x36


//--------------------- .nv.constant4             --------------------------
	.section	.nv.constant4,"a",@progbits
	.align	8
	.align		8
.nv.constant4:
        /*0000*/ 	.dword	_ZN66_INTERNAL_0a7204b8_30_flash_fwd_hdim192_fp16_sm80_cu_b81ac279_31964cuda3std3__45__cpo5beginE
	.align		8
        /*0008*/ 	.dword	_ZN66_INTERNAL_0a7204b8_30_flash_fwd_hdim192_fp16_sm80_cu_b81ac279_31964cuda3std3__45__cpo3endE
	.align		8
        /*0010*/ 	.dword	_ZN66_INTERNAL_0a7204b8_30_flash_fwd_hdim192_fp16_sm80_cu_b81ac279_31964cuda3std3__45__cpo6cbeginE
	.align		8
        /*0018*/ 	.dword	_ZN66_INTERNAL_0a7204b8_30_flash_fwd_hdim192_fp16_sm80_cu_b81ac279_31964cuda3std3__45__cpo4cendE
	.align		8
        /*0020*/ 	.dword	_ZN66_INTERNAL_0a7204b8_30_flash_fwd_hdim192_fp16_sm80_cu_b81ac279_31964cuda3std3__468_GLOBAL__N__0a7204b8_30_flash_fwd_hdim192_fp16_sm80_cu_b81ac279_31966ignoreE
	.align		8
        /*0028*/ 	.dword	_ZN66_INTERNAL_0a7204b8_30_flash_fwd_hdim192_fp16_sm80_cu_b81ac279_31964cuda3std3__419piecewise_constructE
	.align		8
        /*0030*/ 	.dword	_ZN66_INTERNAL_0a7204b8_30_flash_fwd_hdim192_fp16_sm80_cu_b81ac279_31964cuda3std3__48in_placeE
	.align		8
        /*0038*/ 	.dword	_ZN66_INTERNAL_0a7204b8_30_flash_fwd_hdim192_fp16_sm80_cu_b81ac279_31964cuda3std6ranges3__45__cpo4swapE
	.align		8
        /*0040*/ 	.dword	_ZN66_INTERNAL_0a7204b8_30_flash_fwd_hdim192_fp16_sm80_cu_b81ac279_31964cuda3std6ranges3__45__cpo9iter_moveE
	.align		8
        /*0048*/ 	.dword	_ZN66_INTERNAL_0a7204b8_30_flash_fwd_hdim192_fp16_sm80_cu_b81ac279_31964cute7productE
	.align		8
        /*0050*/ 	.dword	_ZN66_INTERNAL_0a7204b8_30_flash_fwd_hdim192_fp16_sm80_cu_b81ac279_31964cute1_E


//--------------------- .nv.constant0._ZN7cutlass13device_kernelIN5flash19enable_sm80_to_sm89INS1_16FlashAttnFwdSm80INS1_25CollectiveMainloopFwdSm80ILi8ELi1ELb1EN4cute5tupleIJNS5_1CILi128EEENS7_ILi96EEENS7_ILi192EEEEEELi192ENS_6half_tEfNS_4arch4Sm80ELb0ELb0ELb0ELb0ELb0ELb0ELb1ELb0EEENS1_21CollectiveEpilogueFwdINS6_IJS8_SA_S9_EEENS6_IJNS7_ILi1EEESI_SI_EEESC_SE_Li256ELb0ELb1ELb0ELb0EEENS1_19SingleTileSchedulerILb0ELb0ELb1ELi128EEEEEEEEEvNT_6ParamsE --------------------------
	.section	.nv.constant0._ZN7cutlass13device_kernelIN5flash19enable_sm80_to_sm89INS1_16FlashAttnFwdSm80INS1_25CollectiveMainloopFwdSm80ILi8ELi1ELb1EN4cute5tupleIJNS5_1CILi128EEENS7_ILi96EEENS7_ILi192EEEEEELi192ENS_6half_tEfNS_4arch4Sm80ELb0ELb0ELb0ELb0ELb0ELb0ELb1ELb0EEENS1_21CollectiveEpilogueFwdINS6_IJS8_SA_S9_EEENS6_IJNS7_ILi1EEESI_SI_EEESC_SE_Li256ELb0ELb1ELb0ELb0EEENS1_19SingleTileSchedulerILb0ELb0ELb1ELi128EEEEEEEEEvNT_6ParamsE,"a",@progbits
	.sectionflags	@""
	.align	4
.nv.constant0._ZN7cutlass13device_kernelIN5flash19enable_sm80_to_sm89INS1_16FlashAttnFwdSm80INS1_25CollectiveMainloopFwdSm80ILi8ELi1ELb1EN4cute5tupleIJNS5_1CILi128EEENS7_ILi96EEENS7_ILi192EEEEEELi192ENS_6half_tEfNS_4arch4Sm80ELb0ELb0ELb0ELb0ELb0ELb0ELb1ELb0EEENS1_21CollectiveEpilogueFwdINS6_IJS8_SA_S9_EEENS6_IJNS7_ILi1EEESI_SI_EEESC_SE_Li256ELb0ELb1ELb0ELb0EEENS1_19SingleTileSchedulerILb0ELb0ELb1ELi128EEEEEEEEEvNT_6ParamsE:
	.zero		1400


//--------------------- .nv.constant0._ZN7cutlass13device_kernelIN5flash19enable_sm80_to_sm89INS1_16FlashAttnFwdSm80INS1_25CollectiveMainloopFwdSm80ILi8ELi1ELb1EN4cute5tupleIJNS5_1CILi128EEENS7_ILi96EEENS7_ILi192EEEEEELi192ENS_6half_tEfNS_4arch4Sm80ELb0ELb0ELb0ELb1ELb0ELb0ELb1ELb0EEENS1_21CollectiveEpilogueFwdINS6_IJS8_SA_S9_EEENS6_IJNS7_ILi1EEESI_SI_EEESC_SE_Li256ELb1ELb1ELb0ELb0EEENS1_19SingleTileSchedulerILb1ELb0ELb1ELi128EEEEEEEEEvNT_6ParamsE --------------------------
	.section	.nv.constant0._ZN7cutlass13device_kernelIN5flash19enable_sm80_to_sm89INS1_16FlashAttnFwdSm80INS1_25CollectiveMainloopFwdSm80ILi8ELi1ELb1EN4cute5tupleIJNS5_1CILi128EEENS7_ILi96EEENS7_ILi192EEEEEELi192ENS_6half_tEfNS_4arch4Sm80ELb0ELb0ELb0ELb1ELb0ELb0ELb1ELb0EEENS1_21CollectiveEpilogueFwdINS6_IJS8_SA_S9_EEENS6_IJNS7_ILi1EEESI_SI_EEESC_SE_Li256ELb1ELb1ELb0ELb0EEENS1_19SingleTileSchedulerILb1ELb0ELb1ELi128EEEEEEEEEvNT_6ParamsE,"a",@progbits
	.sectionflags	@""
	.align	4
.nv.constant0._ZN7cutlass13device_kernelIN5flash19enable_sm80_to_sm89INS1_16FlashAttnFwdSm80INS1_25CollectiveMainloopFwdSm80ILi8ELi1ELb1EN4cute5tupleIJNS5_1CILi128EEENS7_ILi96EEENS7_ILi192EEEEEELi192ENS_6half_tEfNS_4arch4Sm80ELb0ELb0ELb0ELb1ELb0ELb0ELb1ELb0EEENS1_21CollectiveEpilogueFwdINS6_IJS8_SA_S9_EEENS6_IJNS7_ILi1EEESI_SI_EEESC_SE_Li256ELb1ELb1ELb0ELb0EEENS1_19SingleTileSchedulerILb1ELb0ELb1ELi128EEEEEEEEEvNT_6ParamsE:
	.zero		1400


//--------------------- .nv.constant0._ZN7cutlass13device_kernelIN5flash19enable_sm80_to_sm89INS1_16FlashAttnFwdSm80INS1_25CollectiveMainloopFwdSm80ILi8ELi1ELb0EN4cute5tupleIJNS5_1CILi128EEENS7_ILi64EEENS7_ILi192EEEEEELi192ENS_6half_tEfNS_4arch4Sm80ELb0ELb0ELb0ELb1ELb0ELb1ELb1ELb0EEENS1_21CollectiveEpilogueFwdINS6_IJS8_SA_S9_EEENS6_IJNS7_ILi1EEESI_SI_EEESC_SE_Li256ELb1ELb1ELb0ELb0EEENS1_19SingleTileSchedulerILb1ELb0ELb1ELi128EEEEEEEEEvNT_6ParamsE --------------------------
	.section	.nv.constant0._ZN7cutlass13device_kernelIN5flash19enable_sm80_to_sm89INS1_16FlashAttnFwdSm80INS1_25CollectiveMainloopFwdSm80ILi8ELi1ELb0EN4cute5tupleIJNS5_1CILi128EEENS7_ILi64EEENS7_ILi192EEEEEELi192ENS_6half_tEfNS_4arch4Sm80ELb0ELb0ELb0ELb1ELb0ELb1ELb1ELb0EEENS1_21CollectiveEpilogueFwdINS6_IJS8_SA_S9_EEENS6_IJNS7_ILi1EEESI_SI_EEESC_SE_Li256ELb1ELb1ELb0ELb0EEENS1_19SingleTileSchedulerILb1ELb0ELb1ELi128EEEEEEEEEvNT_6ParamsE,"a",@progbits
	.sectionflags	@""
	.align	4
.nv.constant0._ZN7cutlass13device_kernelIN5flash19enable_sm80_to_sm89INS1_16FlashAttnFwdSm80INS1_25CollectiveMainloopFwdSm80ILi8ELi1ELb0EN4cute5tupleIJNS5_1CILi128EEENS7_ILi64EEENS7_ILi192EEEEEELi192ENS_6half_tEfNS_4arch4Sm80ELb0ELb0ELb0ELb1ELb0ELb1ELb1ELb0EEENS1_21CollectiveEpilogueFwdINS6_IJS8_SA_S9_EEENS6_IJNS7_ILi1EEESI_SI_EEESC_SE_Li256ELb1ELb1ELb0ELb0EEENS1_19SingleTileSchedulerILb1ELb0ELb1ELi128EEEEEEEEEvNT_6ParamsE:
	.zero		1400


//--------------------- .nv.constant0._ZN7cutlass13device_kernelIN5flash19enable_sm80_to_sm89INS1_16FlashAttnFwdSm80INS1_25CollectiveMainloopFwdSm80ILi8ELi1ELb0EN4cute5tupleIJNS5_1CILi128EEENS7_ILi64EEENS7_ILi192EEEEEELi192ENS_6half_tEfNS_4arch4Sm80ELb0ELb1ELb0ELb0ELb0ELb0ELb1ELb0EEENS1_21CollectiveEpilogueFwdINS6_IJS8_SA_S9_EEENS6_IJNS7_ILi1EEESI_SI_EEESC_SE_Li256ELb0ELb1ELb0ELb0EEENS1_19SingleTileSchedulerILb0ELb0ELb1ELi128EEEEEEEEEvNT_6ParamsE --------------------------
	.section	.nv.constant0._ZN7cutlass13device_kernelIN5flash19enable_sm80_to_sm89INS1_16FlashAttnFwdSm80INS1_25CollectiveMainloopFwdSm80ILi8ELi1ELb0EN4cute5tupleIJNS5_1CILi128EEENS7_ILi64EEENS7_ILi192EEEEEELi192ENS_6half_tEfNS_4arch4Sm80ELb0ELb1ELb0ELb0ELb0ELb0ELb1ELb0EEENS1_21CollectiveEpilogueFwdINS6_IJS8_SA_S9_EEENS6_IJNS7_ILi1EEESI_SI_EEESC_SE_Li256ELb0ELb1ELb0ELb0EEENS1_19SingleTileSchedulerILb0ELb0ELb1ELi128EEEEEEEEEvNT_6ParamsE,"a",@progbits
	.sectionflags	@""
	.align	4
.nv.constant0._ZN7cutlass13device_kernelIN5flash19enable_sm80_to_sm89INS1_16FlashAttnFwdSm80INS1_25CollectiveMainloopFwdSm80ILi8ELi1ELb0EN4cute5tupleIJNS5_1CILi128EEENS7_ILi64EEENS7_ILi192EEEEEELi192ENS_6half_tEfNS_4arch4Sm80ELb0ELb1ELb0ELb0ELb0ELb0ELb1ELb0EEENS1_21CollectiveEpilogueFwdINS6_IJS8_SA_S9_EEENS6_IJNS7_ILi1EEESI_SI_EEESC_SE_Li256ELb0ELb1ELb0ELb0EEENS1_19SingleTileSchedulerILb0ELb0ELb1ELi128EEEEEEEEEvNT_6ParamsE:
	.zero		1400


//--------------------- .nv.constant0._ZN7cutlass13device_kernelIN5flash19enable_sm80_to_sm89INS1_16FlashAttnFwdSm80INS1_25CollectiveMainloopFwdSm80ILi8ELi1ELb0EN4cute5tupleIJNS5_1CILi128EEENS7_ILi64EEENS7_ILi192EEEEEELi192ENS_6half_tEfNS_4arch4Sm80ELb0ELb1ELb0ELb1ELb0ELb0ELb1ELb0EEENS1_21CollectiveEpilogueFwdINS6_IJS8_SA_S9_EEENS6_IJNS7_ILi1EEESI_SI_EEESC_SE_Li256ELb1ELb1ELb0ELb0EEENS1_19SingleTileSchedulerILb1ELb0ELb1ELi128EEEEEEEEEvNT_6ParamsE --------------------------
	.section	.nv.constant0._ZN7cutlass13device_kernelIN5flash19enable_sm80_to_sm89INS1_16FlashAttnFwdSm80INS1_25CollectiveMainloopFwdSm80ILi8ELi1ELb0EN4cute5tupleIJNS5_1CILi128EEENS7_ILi64EEENS7_ILi192EEEEEELi192ENS_6half_tEfNS_4arch4Sm80ELb0ELb1ELb0ELb1ELb0ELb0ELb1ELb0EEENS1_21CollectiveEpilogueFwdINS6_IJS8_SA_S9_EEENS6_IJNS7_ILi1EEESI_SI_EEESC_SE_Li256ELb1ELb1ELb0ELb0EEENS1_19SingleTileSchedulerILb1ELb0ELb1ELi128EEEEEEEEEvNT_6ParamsE,"a",@progbits
	.sectionflags	@""
	.align	4
.nv.constant0._ZN7cutlass13device_kernelIN5flash19enable_sm80_to_sm89INS1_16FlashAttnFwdSm80INS1_25CollectiveMainloopFwdSm80ILi8ELi1ELb0EN4cute5tupleIJNS5_1CILi128EEENS7_ILi64EEENS7_ILi192EEEEEELi192ENS_6half_tEfNS_4arch4Sm80ELb0ELb1ELb0ELb1ELb0ELb0ELb1ELb0EEENS1_21CollectiveEpilogueFwdINS6_IJS8_SA_S9_EEENS6_IJNS7_ILi1EEESI_SI_EEESC_SE_Li256ELb1ELb1ELb0ELb0EEENS1_19SingleTileSchedulerILb1ELb0ELb1ELi128EEEEEEEEEvNT_6ParamsE:
	.zero		1400


//--------------------- .nv.constant0._ZN7cutlass13device_kernelIN5flash19enable_sm80_to_sm89INS1_16FlashAttnFwdSm80INS1_25CollectiveMainloopFwdSm80ILi8ELi1ELb0EN4cute5tupleIJNS5_1CILi128EEENS7_ILi64EEENS7_ILi192EEEEEELi192ENS_6half_tEfNS_4arch4Sm80ELb0ELb1ELb0ELb1ELb0ELb1ELb1ELb0EEENS1_21CollectiveEpilogueFwdINS6_IJS8_SA_S9_EEENS6_IJNS7_ILi1EEESI_SI_EEESC_SE_Li256ELb1ELb1ELb0ELb0EEENS1_19SingleTileSchedulerILb1ELb0ELb1ELi128EEEEEEEEEvNT_6ParamsE --------------------------
	.section	.nv.constant0._ZN7cutlass13device_kernelIN5flash19enable_sm80_to_sm89INS1_16FlashAttnFwdSm80INS1_25CollectiveMainloopFwdSm80ILi8ELi1ELb0EN4cute5tupleIJNS5_1CILi128EEENS7_ILi64EEENS7_ILi192EEEEEELi192ENS_6half_tEfNS_4arch4Sm80ELb0ELb1ELb0ELb1ELb0ELb1ELb1ELb0EEENS1_21CollectiveEpilogueFwdINS6_IJS8_SA_S9_EEENS6_IJNS7_ILi1EEESI_SI_EEESC_SE_Li256ELb1ELb1ELb0ELb0EEENS1_19SingleTileSchedulerILb1ELb0ELb1ELi128EEEEEEEEEvNT_6ParamsE,"a",@progbits
	.sectionflags	@""
	.align	4
.nv.constant0._ZN7cutlass13device_kernelIN5flash19enable_sm80_to_sm89INS1_16FlashAttnFwdSm80INS1_25CollectiveMainloopFwdSm80ILi8ELi1ELb0EN4cute5tupleIJNS5_1CILi128EEENS7_ILi64EEENS7_ILi192EEEEEELi192ENS_6half_tEfNS_4arch4Sm80ELb0ELb1ELb0ELb1ELb0ELb1ELb1ELb0EEENS1_21CollectiveEpilogueFwdINS6_IJS8_SA_S9_EEENS6_IJNS7_ILi1EEESI_SI_EEESC_SE_Li256ELb1ELb1ELb0ELb0EEENS1_19SingleTileSchedulerILb1ELb0ELb1ELi128EEEEEEEEEvNT_6ParamsE:
	.zero		1400


//--------------------- .nv.constant0._ZN7cutlass13device_kernelIN5flash19enable_sm80_to_sm89INS1_16FlashAttnFwdSm80INS1_25CollectiveMainloopFwdSm80ILi8ELi1ELb1EN4cute5tupleIJNS5_1CILi128EEENS7_ILi96EEENS7_ILi192EEEEEELi192ENS_6half_tEfNS_4arch4Sm80ELb1ELb0ELb0ELb0ELb0ELb0ELb1ELb0EEENS1_21CollectiveEpilogueFwdINS6_IJS8_SA_S9_EEENS6_IJNS7_ILi1EEESI_SI_EEESC_SE_Li256ELb0ELb1ELb0ELb0EEENS1_30DynamicPersistentTileSchedulerILi256ELi256ELb0ELb1ELb0EEEEEEEEEvNT_6ParamsE --------------------------
	.section	.nv.constant0._ZN7cutlass13device_kernelIN5flash19enable_sm80_to_sm89INS1_16FlashAttnFwdSm80INS1_25CollectiveMainloopFwdSm80ILi8ELi1ELb1EN4cute5tupleIJNS5_1CILi128EEENS7_ILi96EEENS7_ILi192EEEEEELi192ENS_6half_tEfNS_4arch4Sm80ELb1ELb0ELb0ELb0ELb0ELb0ELb1ELb0EEENS1_21CollectiveEpilogueFwdINS6_IJS8_SA_S9_EEENS6_IJNS7_ILi1EEESI_SI_EEESC_SE_Li256ELb0ELb1ELb0ELb0EEENS1_30DynamicPersistentTileSchedulerILi256ELi256ELb0ELb1ELb0EEEEEEEEEvNT_6ParamsE,"a",@progbits
	.sectionflags	@""
	.align	4
.nv.constant0._ZN7cutlass13device_kernelIN5flash19enable_sm80_to_sm89INS1_16FlashAttnFwdSm80INS1_25CollectiveMainloopFwdSm80ILi8ELi1ELb1EN4cute5tupleIJNS5_1CILi128EEENS7_ILi96EEENS7_ILi192EEEEEELi192ENS_6half_tEfNS_4arch4Sm80ELb1ELb0ELb0ELb0ELb0ELb0ELb1ELb0EEENS1_21CollectiveEpilogueFwdINS6_IJS8_SA_S9_EEENS6_IJNS7_ILi1EEESI_SI_EEESC_SE_Li256ELb0ELb1ELb0ELb0EEENS1_30DynamicPersistentTileSchedulerILi256ELi256ELb0ELb1ELb0EEEEEEEEEvNT_6ParamsE:
	.zero		1416


//--------------------- .nv.constant0._ZN7cutlass13device_kernelIN5flash19enable_sm80_to_sm89INS1_16FlashAttnFwdSm80INS1_25CollectiveMainloopFwdSm80ILi8ELi1ELb1EN4cute5tupleIJNS5_1CILi128EEENS7_ILi96EEENS7_ILi192EEEEEELi192ENS_6half_tEfNS_4arch4Sm80ELb1ELb0ELb0ELb1ELb0ELb0ELb1ELb0EEENS1_21CollectiveEpilogueFwdINS6_IJS8_SA_S9_EEENS6_IJNS7_ILi1EEESI_SI_EEESC_SE_Li256ELb1ELb1ELb0ELb0EEENS1_19SingleTileSchedulerILb1ELb0ELb1ELi128EEEEEEEEEvNT_6ParamsE --------------------------
	.section	.nv.constant0._ZN7cutlass13device_kernelIN5flash19enable_sm80_to_sm89INS1_16FlashAttnFwdSm80INS1_25CollectiveMainloopFwdSm80ILi8ELi1ELb1EN4cute5tupleIJNS5_1CILi128EEENS7_ILi96EEENS7_ILi192EEEEEELi192ENS_6half_tEfNS_4arch4Sm80ELb1ELb0ELb0ELb1ELb0ELb0ELb1ELb0EEENS1_21CollectiveEpilogueFwdINS6_IJS8_SA_S9_EEENS6_IJNS7_ILi1EEESI_SI_EEESC_SE_Li256ELb1ELb1ELb0ELb0EEENS1_19SingleTileSchedulerILb1ELb0ELb1ELi128EEEEEEEEEvNT_6ParamsE,"a",@progbits
	.sectionflags	@""
	.align	4
.nv.constant0._ZN7cutlass13device_kernelIN5flash19enable_sm80_to_sm89INS1_16FlashAttnFwdSm80INS1_25CollectiveMainloopFwdSm80ILi8ELi1ELb1EN4cute5tupleIJNS5_1CILi128EEENS7_ILi96EEENS7_ILi192EEEEEELi192ENS_6half_tEfNS_4arch4Sm80ELb1ELb0ELb0ELb1ELb0ELb0ELb1ELb0EEENS1_21CollectiveEpilogueFwdINS6_IJS8_SA_S9_EEENS6_IJNS7_ILi1EEESI_SI_EEESC_SE_Li256ELb1ELb1ELb0ELb0EEENS1_19SingleTileSchedulerILb1ELb0ELb1ELi128EEEEEEEEEvNT_6ParamsE:
	.zero		1400


//--------------------- .nv.constant0._ZN7cutlass13device_kernelIN5flash19enable_sm80_to_sm89INS1_16FlashAttnFwdSm80INS1_25CollectiveMainloopFwdSm80ILi8ELi1ELb0EN4cute5tupleIJNS5_1CILi128EEENS7_ILi64EEENS7_ILi192EEEEEELi192ENS_6half_tEfNS_4arch4Sm80ELb1ELb0ELb0ELb1ELb0ELb1ELb1ELb0EEENS1_21CollectiveEpilogueFwdINS6_IJS8_SA_S9_EEENS6_IJNS7_ILi1EEESI_SI_EEESC_SE_Li256ELb1ELb1ELb0ELb0EEENS1_19SingleTileSchedulerILb1ELb0ELb1ELi128EEEEEEEEEvNT_6ParamsE --------------------------
	.section	.nv.constant0._ZN7cutlass13device_kernelIN5flash19enable_sm80_to_sm89INS1_16FlashAttnFwdSm80INS1_25CollectiveMainloopFwdSm80ILi8ELi1ELb0EN4cute5tupleIJNS5_1CILi128EEENS7_ILi64EEENS7_ILi192EEEEEELi192ENS_6half_tEfNS_4arch4Sm80ELb1ELb0ELb0ELb1ELb0ELb1ELb1ELb0EEENS1_21CollectiveEpilogueFwdINS6_IJS8_SA_S9_EEENS6_IJNS7_ILi1EEESI_SI_EEESC_SE_Li256ELb1ELb1ELb0ELb0EEENS1_19SingleTileSchedulerILb1ELb0ELb1ELi128EEEEEEEEEvNT_6ParamsE,"a",@progbits
	.sectionflags	@""
	.align	4
.nv.constant0._ZN7cutlass13device_kernelIN5flash19enable_sm80_to_sm89INS1_16FlashAttnFwdSm80INS1_25CollectiveMainloopFwdSm80ILi8ELi1ELb0EN4cute5tupleIJNS5_1CILi128EEENS7_ILi64EEENS7_ILi192EEEEEELi192ENS_6half_tEfNS_4arch4Sm80ELb1ELb0ELb0ELb1ELb0ELb1ELb1ELb0EEENS1_21CollectiveEpilogueFwdINS6_IJS8_SA_S9_EEENS6_IJNS7_ILi1EEESI_SI_EEESC_SE_Li256ELb1ELb1ELb0ELb0EEENS1_19SingleTileSchedulerILb1ELb0ELb1ELi128EEEEEEEEEvNT_6ParamsE:
	.zero		1400


//--------------------- .nv.constant0._ZN7cutlass13device_kernelIN5flash19enable_sm80_to_sm89INS1_16FlashAttnFwdSm80INS1_25CollectiveMainloopFwdSm80ILi8ELi2ELb1EN4cute5tupleIJNS5_1CILi128EEENS7_ILi96EEENS7_ILi192EEEEEELi192ENS_6half_tEfNS_4arch4Sm80ELb0ELb0ELb0ELb0ELb0ELb0ELb1ELb0EEENS1_21CollectiveEpilogueFwdINS6_IJS8_SA_S9_EEENS6_IJNS7_ILi1EEESI_SI_EEESC_SE_Li256ELb0ELb1ELb0ELb0EEENS1_19SingleTileSchedulerILb0ELb0ELb1ELi128EEEEEEEEEvNT_6ParamsE --------------------------
	.section	.nv.constant0._ZN7cutlass13device_kernelIN5flash19enable_sm80_to_sm89INS1_16FlashAttnFwdSm80INS1_25CollectiveMainloopFwdSm80ILi8ELi2ELb1EN4cute5tupleIJNS5_1CILi128EEENS7_ILi96EEENS7_ILi192EEEEEELi192ENS_6half_tEfNS_4arch4Sm80ELb0ELb0ELb0ELb0ELb0ELb0ELb1ELb0EEENS1_21CollectiveEpilogueFwdINS6_IJS8_SA_S9_EEENS6_IJNS7_ILi1EEESI_SI_EEESC_SE_Li256ELb0ELb1ELb0ELb0EEENS1_19SingleTileSchedulerILb0ELb0ELb1ELi128EEEEEEEEEvNT_6ParamsE,"a",@progbits
	.sectionflags	@""
	.align	4
.nv.constant0._ZN7cutlass13device_kernelIN5flash19enable_sm80_to_sm89INS1_16FlashAttnFwdSm80INS1_25CollectiveMainloopFwdSm80ILi8ELi2ELb1EN4cute5tupleIJNS5_1CILi128EEENS7_ILi96EEENS7_ILi192EEEEEELi192ENS_6half_tEfNS_4arch4Sm80ELb0ELb0ELb0ELb0ELb0ELb0ELb1ELb0EEENS1_21CollectiveEpilogueFwdINS6_IJS8_SA_S9_EEENS6_IJNS7_ILi1EEESI_SI_EEESC_SE_Li256ELb0ELb1ELb0ELb0EEENS1_19SingleTileSchedulerILb0ELb0ELb1ELi128EEEEEEEEEvNT_6ParamsE:
	.zero		1400


//--------------------- .nv.constant0._ZN7cutlass13device_kernelIN5flash19enable_sm80_to_sm89INS1_16FlashAttnFwdSm80INS1_25CollectiveMainloopFwdSm80ILi8ELi2ELb1EN4cute5tupleIJNS5_1CILi128EEENS7_ILi96EEENS7_ILi192EEEEEELi192ENS_6half_tEfNS_4arch4Sm80ELb0ELb0ELb0ELb1ELb0ELb0ELb1ELb0EEENS1_21CollectiveEpilogueFwdINS6_IJS8_SA_S9_EEENS6_IJNS7_ILi1EEESI_SI_EEESC_SE_Li256ELb1ELb1ELb0ELb0EEENS1_19SingleTileSchedulerILb1ELb0ELb1ELi128EEEEEEEEEvNT_6ParamsE --------------------------
	.section	.nv.constant0._ZN7cutlass13device_kernelIN5flash19enable_sm80_to_sm89INS1_16FlashAttnFwdSm80INS1_25CollectiveMainloopFwdSm80ILi8ELi2ELb1EN4cute5tupleIJNS5_1CILi128EEENS7_ILi96EEENS7_ILi192EEEEEELi192ENS_6half_tEfNS_4arch4Sm80ELb0ELb0ELb0ELb1ELb0ELb0ELb1ELb0EEENS1_21CollectiveEpilogueFwdINS6_IJS8_SA_S9_EEENS6_IJNS7_ILi1EEESI_SI_EEESC_SE_Li256ELb1ELb1ELb0ELb0EEENS1_19SingleTileSchedulerILb1ELb0ELb1ELi128EEEEEEEEEvNT_6ParamsE,"a",@progbits
	.sectionflags	@""
	.align	4
.nv.constant0._ZN7cutlass13device_kernelIN5flash19enable_sm80_to_sm89INS1_16FlashAttnFwdSm80INS1_25CollectiveMainloopFwdSm80ILi8ELi2ELb1EN4cute5tupleIJNS5_1CILi128EEENS7_ILi96EEENS7_ILi192EEEEEELi192ENS_6half_tEfNS_4arch4Sm80ELb0ELb0ELb0ELb1ELb0ELb0ELb1ELb0EEENS1_21CollectiveEpilogueFwdINS6_IJS8_SA_S9_EEENS6_IJNS7_ILi1EEESI_SI_EEESC_SE_Li256ELb1ELb1ELb0ELb0EEENS1_19SingleTileSchedulerILb1ELb0ELb1ELi128EEEEEEEEEvNT_6ParamsE:
	.zero		1400


//--------------------- .nv.constant0._ZN7cutlass13device_kernelIN5flash19enable_sm80_to_sm89INS1_16FlashAttnFwdSm80INS1_25CollectiveMainloopFwdSm80ILi8ELi2ELb0EN4cute5tupleIJNS5_1CILi128EEENS7_ILi64EEENS7_ILi192EEEEEELi192ENS_6half_tEfNS_4arch4Sm80ELb0ELb0ELb0ELb1ELb0ELb1ELb1ELb0EEENS1_21CollectiveEpilogueFwdINS6_IJS8_SA_S9_EEENS6_IJNS7_ILi1EEESI_SI_EEESC_SE_Li256ELb1ELb1ELb0ELb0EEENS1_19SingleTileSchedulerILb1ELb0ELb1ELi128EEEEEEEEEvNT_6ParamsE --------------------------
	.section	.nv.constant0._ZN7cutlass13device_kernelIN5flash19enable_sm80_to_sm89INS1_16FlashAttnFwdSm80INS1_25CollectiveMainloopFwdSm80ILi8ELi2ELb0EN4cute5tupleIJNS5_1CILi128EEENS7_ILi64EEENS7_ILi192EEEEEELi192ENS_6half_tEfNS_4arch4Sm80ELb0ELb0ELb0ELb1ELb0ELb1ELb1ELb0EEENS1_21CollectiveEpilogueFwdINS6_IJS8_SA_S9_EEENS6_IJNS7_ILi1EEESI_SI_EEESC_SE_Li256ELb1ELb1ELb0ELb0EEENS1_19SingleTileSchedulerILb1ELb0ELb1ELi128EEEEEEEEEvNT_6ParamsE,"a",@progbits
	.sectionflags	@""
	.align	4
.nv.constant0._ZN7cutlass13device_kernelIN5flash19enable_sm80_to_sm89INS1_16FlashAttnFwdSm80INS1_25CollectiveMainloopFwdSm80ILi8ELi2ELb0EN4cute5tupleIJNS5_1CILi128EEENS7_ILi64EEENS7_ILi192EEEEEELi192ENS_6half_tEfNS_4arch4Sm80ELb0ELb0ELb0ELb1ELb0ELb1ELb1ELb0EEENS1_21CollectiveEpilogueFwdINS6_IJS8_SA_S9_EEENS6_IJNS7_ILi1EEESI_SI_EEESC_SE_Li256ELb1ELb1ELb0ELb0EEENS1_19SingleTileSchedulerILb1ELb0ELb1ELi128EEEEEEEEEvNT_6ParamsE:
	.zero		1400


//--------------------- .nv.constant0._ZN7cutlass13device_kernelIN5flash19enable_sm80_to_sm89INS1_16FlashAttnFwdSm80INS1_25CollectiveMainloopFwdSm80ILi8ELi2ELb0EN4cute5tupleIJNS5_1CILi128EEENS7_ILi64EEENS7_ILi192EEEEEELi192ENS_6half_tEfNS_4arch4Sm80ELb0ELb1ELb0ELb0ELb0ELb0ELb1ELb0EEENS1_21CollectiveEpilogueFwdINS6_IJS8_SA_S9_EEENS6_IJNS7_ILi1EEESI_SI_EEESC_SE_Li256ELb0ELb1ELb0ELb0EEENS1_19SingleTileSchedulerILb0ELb0ELb1ELi128EEEEEEEEEvNT_6ParamsE --------------------------
	.section	.nv.constant0._ZN7cutlass13device_kernelIN5flash19enable_sm80_to_sm89INS1_16FlashAttnFwdSm80INS1_25CollectiveMainloopFwdSm80ILi8ELi2ELb0EN4cute5tupleIJNS5_1CILi128EEENS7_ILi64EEENS7_ILi192EEEEEELi192ENS_6half_tEfNS_4arch4Sm80ELb0ELb1ELb0ELb0ELb0ELb0ELb1ELb0EEENS1_21CollectiveEpilogueFwdINS6_IJS8_SA_S9_EEENS6_IJNS7_ILi1EEESI_SI_EEESC_SE_Li256ELb0ELb1ELb0ELb0EEENS1_19SingleTileSchedulerILb0ELb0ELb1ELi128EEEEEEEEEvNT_6ParamsE,"a",@progbits
	.sectionflags	@""
	.align	4
.nv.constant0._ZN7cutlass13device_kernelIN5flash19enable_sm80_to_sm89INS1_16FlashAttnFwdSm80INS1_25CollectiveMainloopFwdSm80ILi8ELi2ELb0EN4cute5tupleIJNS5_1CILi128EEENS7_ILi64EEENS7_ILi192EEEEEELi192ENS_6half_tEfNS_4arch4Sm80ELb0ELb1ELb0ELb0ELb0ELb0ELb1ELb0EEENS1_21CollectiveEpilogueFwdINS6_IJS8_SA_S9_EEENS6_IJNS7_ILi1EEESI_SI_EEESC_SE_Li256ELb0ELb1ELb0ELb0EEENS1_19SingleTileSchedulerILb0ELb0ELb1ELi128EEEEEEEEEvNT_6ParamsE:
	.zero		1400


//--------------------- .nv.constant0._ZN7cutlass13device_kernelIN5flash19enable_sm80_to_sm89INS1_16FlashAttnFwdSm80INS1_25CollectiveMainloopFwdSm80ILi8ELi2ELb0EN4cute5tupleIJNS5_1CILi128EEENS7_ILi64EEENS7_ILi192EEEEEELi192ENS_6half_tEfNS_4arch4Sm80ELb0ELb1ELb0ELb1ELb0ELb0ELb1ELb0EEENS1_21CollectiveEpilogueFwdINS6_IJS8_SA_S9_EEENS6_IJNS7_ILi1EEESI_SI_EEESC_SE_Li256ELb1ELb1ELb0ELb0EEENS1_19SingleTileSchedulerILb1ELb0ELb1ELi128EEEEEEEEEvNT_6ParamsE --------------------------
	.section	.nv.constant0._ZN7cutlass13device_kernelIN5flash19enable_sm80_to_sm89INS1_16FlashAttnFwdSm80INS1_25CollectiveMainloopFwdSm80ILi8ELi2ELb0EN4cute5tupleIJNS5_1CILi128EEENS7_ILi64EEENS7_ILi192EEEEEELi192ENS_6half_tEfNS_4arch4Sm80ELb0ELb1ELb0ELb1ELb0ELb0ELb1ELb0EEENS1_21CollectiveEpilogueFwdINS6_IJS8_SA_S9_EEENS6_IJNS7_ILi1EEESI_SI_EEESC_SE_Li256ELb1ELb1ELb0ELb0EEENS1_19SingleTileSchedulerILb1ELb0ELb1ELi128EEEEEEEEEvNT_6ParamsE,"a",@progbits
	.sectionflags	@""
	.align	4
.nv.constant0._ZN7cutlass13device_kernelIN5flash19enable_sm80_to_sm89INS1_16FlashAttnFwdSm80INS1_25CollectiveMainloopFwdSm80ILi8ELi2ELb0EN4cute5tupleIJNS5_1CILi128EEENS7_ILi64EEENS7_ILi192EEEEEELi192ENS_6half_tEfNS_4arch4Sm80ELb0ELb1ELb0ELb1ELb0ELb0ELb1ELb0EEENS1_21CollectiveEpilogueFwdINS6_IJS8_SA_S9_EEENS6_IJNS7_ILi1EEESI_SI_EEESC_SE_Li256ELb1ELb1ELb0ELb0EEENS1_19SingleTileSchedulerILb1ELb0ELb1ELi128EEEEEEEEEvNT_6ParamsE:
	.zero		1400


//--------------------- .nv.constant0._ZN7cutlass13device_kernelIN5flash19enable_sm80_to_sm89INS1_16FlashAttnFwdSm80INS1_25CollectiveMainloopFwdSm80ILi8ELi2ELb0EN4cute5tupleIJNS5_1CILi128EEENS7_ILi64EEENS7_ILi192EEEEEELi192ENS_6half_tEfNS_4arch4Sm80ELb0ELb1ELb0ELb1ELb0ELb1ELb1ELb0EEENS1_21CollectiveEpilogueFwdINS6_IJS8_SA_S9_EEENS6_IJNS7_ILi1EEESI_SI_EEESC_SE_Li256ELb1ELb1ELb0ELb0EEENS1_19SingleTileSchedulerILb1ELb0ELb1ELi128EEEEEEEEEvNT_6ParamsE --------------------------
	.section	.nv.constant0._ZN7cutlass13device_kernelIN5flash19enable_sm80_to_sm89INS1_16FlashAttnFwdSm80INS1_25CollectiveMainloopFwdSm80ILi8ELi2ELb0EN4cute5tupleIJNS5_1CILi128EEENS7_ILi64EEENS7_ILi192EEEEEELi192ENS_6half_tEfNS_4arch4Sm80ELb0ELb1ELb0ELb1ELb0ELb1ELb1ELb0EEENS1_21CollectiveEpilogueFwdINS6_IJS8_SA_S9_EEENS6_IJNS7_ILi1EEESI_SI_EEESC_SE_Li256ELb1ELb1ELb0ELb0EEENS1_19SingleTileSchedulerILb1ELb0ELb1ELi128EEEEEEEEEvNT_6ParamsE,"a",@progbits
	.sectionflags	@""
	.align	4
.nv.constant0._ZN7cutlass13device_kernelIN5flash19enable_sm80_to_sm89INS1_16FlashAttnFwdSm80INS1_25CollectiveMainloopFwdSm80ILi8ELi2ELb0EN4cute5tupleIJNS5_1CILi128EEENS7_ILi64EEENS7_ILi192EEEEEELi192ENS_6half_tEfNS_4arch4Sm80ELb0ELb1ELb0ELb1ELb0ELb1ELb1ELb0EEENS1_21CollectiveEpilogueFwdINS6_IJS8_SA_S9_EEENS6_IJNS7_ILi1EEESI_SI_EEESC_SE_Li256ELb1ELb1ELb0ELb0EEENS1_19SingleTileSchedulerILb1ELb0ELb1ELi128EEEEEEEEEvNT_6ParamsE:
	.zero		1400


//--------------------- .nv.constant0._ZN7cutlass13device_kernelIN5flash19enable_sm80_to_sm89INS1_16FlashAttnFwdSm80INS1_25CollectiveMainloopFwdSm80ILi8ELi2ELb1EN4cute5tupleIJNS5_1CILi128EEENS7_ILi96EEENS7_ILi192EEEEEELi192ENS_6half_tEfNS_4arch4Sm80ELb1ELb0ELb0ELb0ELb0ELb0ELb1ELb0EEENS1_21CollectiveEpilogueFwdINS6_IJS8_SA_S9_EEENS6_IJNS7_ILi1EEESI_SI_EEESC_SE_Li256ELb0ELb1ELb0ELb0EEENS1_30DynamicPersistentTileSchedulerILi256ELi256ELb0ELb1ELb0EEEEEEEEEvNT_6ParamsE --------------------------
	.section	.nv.constant0._ZN7cutlass13device_kernelIN5flash19enable_sm80_to_sm89INS1_16FlashAttnFwdSm80INS1_25CollectiveMainloopFwdSm80ILi8ELi2ELb1EN4cute5tupleIJNS5_1CILi128EEENS7_ILi96EEENS7_ILi192EEEEEELi192ENS_6half_tEfNS_4arch4Sm80ELb1ELb0ELb0ELb0ELb0ELb0ELb1ELb0EEENS1_21CollectiveEpilogueFwdINS6_IJS8_SA_S9_EEENS6_IJNS7_ILi1EEESI_SI_EEESC_SE_Li256ELb0ELb1ELb0ELb0EEENS1_30DynamicPersistentTileSchedulerILi256ELi256ELb0ELb1ELb0EEEEEEEEEvNT_6ParamsE,"a",@progbits
	.sectionflags	@""
	.align	4
.nv.constant0._ZN7cutlass13device_kernelIN5flash19enable_sm80_to_sm89INS1_16FlashAttnFwdSm80INS1_25CollectiveMainloopFwdSm80ILi8ELi2ELb1EN4cute5tupleIJNS5_1CILi128EEENS7_ILi96EEENS7_ILi192EEEEEELi192ENS_6half_tEfNS_4arch4Sm80ELb1ELb0ELb0ELb0ELb0ELb0ELb1ELb0EEENS1_21CollectiveEpilogueFwdINS6_IJS8_SA_S9_EEENS6_IJNS7_ILi1EEESI_SI_EEESC_SE_Li256ELb0ELb1ELb0ELb0EEENS1_30DynamicPersistentTileSchedulerILi256ELi256ELb0ELb1ELb0EEEEEEEEEvNT_6ParamsE:
	.zero		1416


//--------------------- .nv.constant0._ZN7cutlass13device_kernelIN5flash19enable_sm80_to_sm89INS1_16FlashAttnFwdSm80INS1_25CollectiveMainloopFwdSm80ILi8ELi2ELb1EN4cute5tupleIJNS5_1CILi128EEENS7_ILi96EEENS7_ILi192EEEEEELi192ENS_6half_tEfNS_4arch4Sm80ELb1ELb0ELb0ELb1ELb0ELb0ELb1ELb0EEENS1_21CollectiveEpilogueFwdINS6_IJS8_SA_S9_EEENS6_IJNS7_ILi1EEESI_SI_EEESC_SE_Li256ELb1ELb1ELb0ELb0EEENS1_19SingleTileSchedulerILb1ELb0ELb1ELi128EEEEEEEEEvNT_6ParamsE --------------------------
	.section	.nv.constant0._ZN7cutlass13device_kernelIN5flash19enable_sm80_to_sm89INS1_16FlashAttnFwdSm80INS1_25CollectiveMainloopFwdSm80ILi8ELi2ELb1EN4cute5tupleIJNS5_1CILi128EEENS7_ILi96EEENS7_ILi192EEEEEELi192ENS_6half_tEfNS_4arch4Sm80ELb1ELb0ELb0ELb1ELb0ELb0ELb1ELb0EEENS1_21CollectiveEpilogueFwdINS6_IJS8_SA_S9_EEENS6_IJNS7_ILi1EEESI_SI_EEESC_SE_Li256ELb1ELb1ELb0ELb0EEENS1_19SingleTileSchedulerILb1ELb0ELb1ELi128EEEEEEEEEvNT_6ParamsE,"a",@progbits
	.sectionflags	@""
	.align	4
.nv.constant0._ZN7cutlass13device_kernelIN5flash19enable_sm80_to_sm89INS1_16FlashAttnFwdSm80INS1_25CollectiveMainloopFwdSm80ILi8ELi2ELb1EN4cute5tupleIJNS5_1CILi128EEENS7_ILi96EEENS7_ILi192EEEEEELi192ENS_6half_tEfNS_4arch4Sm80ELb1ELb0ELb0ELb1ELb0ELb0ELb1ELb0EEENS1_21CollectiveEpilogueFwdINS6_IJS8_SA_S9_EEENS6_IJNS7_ILi1EEESI_SI_EEESC_SE_Li256ELb1ELb1ELb0ELb0EEENS1_19SingleTileSchedulerILb1ELb0ELb1ELi128EEEEEEEEEvNT_6ParamsE:
	.zero		1400


//--------------------- .nv.constant0._ZN7cutlass13device_kernelIN5flash19enable_sm80_to_sm89INS1_16FlashAttnFwdSm80INS1_25CollectiveMainloopFwdSm80ILi8ELi2ELb0EN4cute5tupleIJNS5_1CILi128EEENS7_ILi64EEENS7_ILi192EEEEEELi192ENS_6half_tEfNS_4arch4Sm80ELb1ELb0ELb0ELb1ELb0ELb1ELb1ELb0EEENS1_21CollectiveEpilogueFwdINS6_IJS8_SA_S9_EEENS6_IJNS7_ILi1EEESI_SI_EEESC_SE_Li256ELb1ELb1ELb0ELb0EEENS1_19SingleTileSchedulerILb1ELb0ELb1ELi128EEEEEEEEEvNT_6ParamsE --------------------------
	.section	.nv.constant0._ZN7cutlass13device_kernelIN5flash19enable_sm80_to_sm89INS1_16FlashAttnFwdSm80INS1_25CollectiveMainloopFwdSm80ILi8ELi2ELb0EN4cute5tupleIJNS5_1CILi128EEENS7_ILi64EEENS7_ILi192EEEEEELi192ENS_6half_tEfNS_4arch4Sm80ELb1ELb0ELb0ELb1ELb0ELb1ELb1ELb0EEENS1_21CollectiveEpilogueFwdINS6_IJS8_SA_S9_EEENS6_IJNS7_ILi1EEESI_SI_EEESC_SE_Li256ELb1ELb1ELb0ELb0EEENS1_19SingleTileSchedulerILb1ELb0ELb1ELi128EEEEEEEEEvNT_6ParamsE,"a",@progbits
	.sectionflags	@""
	.align	4
.nv.constant0._ZN7cutlass13device_kernelIN5flash19enable_sm80_to_sm89INS1_16FlashAttnFwdSm80INS1_25CollectiveMainloopFwdSm80ILi8ELi2ELb0EN4cute5tupleIJNS5_1CILi128EEENS7_ILi64EEENS7_ILi192EEEEEELi192ENS_6half_tEfNS_4arch4Sm80ELb1ELb0ELb0ELb1ELb0ELb1ELb1ELb0EEENS1_21CollectiveEpilogueFwdINS6_IJS8_SA_S9_EEENS6_IJNS7_ILi1EEESI_SI_EEESC_SE_Li256ELb1ELb1ELb0ELb0EEENS1_19SingleTileSchedulerILb1ELb0ELb1ELi128EEEEEEEEEvNT_6ParamsE:
	.zero		1400


//--------------------- .text._ZN7cutlass13device_kernelIN5flash19enable_sm80_to_sm89INS1_16FlashAttnFwdSm80INS1_25CollectiveMainloopFwdSm80ILi8ELi1ELb1EN4cute5tupleIJNS5_1CILi128EEENS7_ILi96EEENS7_ILi192EEEEEELi192ENS_6half_tEfNS_4arch4Sm80ELb0ELb0ELb0ELb0ELb0ELb0ELb1ELb0EEENS1_21CollectiveEpilogueFwdINS6_IJS8_SA_S9_EEENS6_IJNS7_ILi1EEESI_SI_EEESC_SE_Li256ELb0ELb1ELb0ELb0EEENS1_19SingleTileSchedulerILb0ELb0ELb1ELi128EEEEEEEEEvNT_6ParamsE --------------------------
	.section	.text._ZN7cutlass13device_kernelIN5flash19enable_sm80_to_sm89INS1_16FlashAttnFwdSm80INS1_25CollectiveMainloopFwdSm80ILi8ELi1ELb1EN4cute5tupleIJNS5_1CILi128EEENS7_ILi96EEENS7_ILi192EEEEEELi192ENS_6half_tEfNS_4arch4Sm80ELb0ELb0ELb0ELb0ELb0ELb0ELb1ELb0EEENS1_21CollectiveEpilogueFwdINS6_IJS8_SA_S9_EEENS6_IJNS7_ILi1EEESI_SI_EEESC_SE_Li256ELb0ELb1ELb0ELb0EEENS1_19SingleTileSchedulerILb0ELb0ELb1ELi128EEEEEEEEEvNT_6ParamsE,"ax",@progbits
	.sectioninfo	@"SHI_REGISTERS=255"
	.align	128
.text._ZN7cutlass13device_kernelIN5flash19enable_sm80_to_sm89INS1_16FlashAttnFwdSm80INS1_25CollectiveMainloopFwdSm80ILi8ELi1ELb1EN4cute5tupleIJNS5_1CILi128EEENS7_ILi96EEENS7_ILi192EEEEEELi192ENS_6half_tEfNS_4arch4Sm80ELb0ELb0ELb0ELb0ELb0ELb0ELb1ELb0EEENS1_21CollectiveEpilogueFwdINS6_IJS8_SA_S9_EEENS6_IJNS7_ILi1EEESI_SI_EEESC_SE_Li256ELb0ELb1ELb0ELb0EEENS1_19SingleTileSchedulerILb0ELb0ELb1ELi128EEEEEEEEEvNT_6ParamsE:
        .type           _ZN7cutlass13device_kernelIN5flash19enable_sm80_to_sm89INS1_16FlashAttnFwdSm80INS1_25CollectiveMainloopFwdSm80ILi8ELi1ELb1EN4cute5tupleIJNS5_1CILi128EEENS7_ILi96EEENS7_ILi192EEEEEELi192ENS_6half_tEfNS_4arch4Sm80ELb0ELb0ELb0ELb0ELb0ELb0ELb1ELb0EEENS1_21CollectiveEpilogueFwdINS6_IJS8_SA_S9_EEENS6_IJNS7_ILi1EEESI_SI_EEESC_SE_Li256ELb0ELb1ELb0ELb0EEENS1_19SingleTileSchedulerILb0ELb0ELb1ELi128EEEEEEEEEvNT_6ParamsE,@function
        .size           _ZN7cutlass13device_kernelIN5flash19enable_sm80_to_sm89INS1_16FlashAttnFwdSm80INS1_25CollectiveMainloopFwdSm80ILi8ELi1ELb1EN4cute5tupleIJNS5_1CILi128EEENS7_ILi96EEENS7_ILi192EEEEEELi192ENS_6half_tEfNS_4arch4Sm80ELb0ELb0ELb0ELb0ELb0ELb0ELb1ELb0EEENS1_21CollectiveEpilogueFwdINS6_IJS8_SA_S9_EEENS6_IJNS7_ILi1EEESI_SI_EEESC_SE_Li256ELb0ELb1ELb0ELb0EEENS1_19SingleTileSchedulerILb0ELb0ELb1ELi128EEEEEEEEEvNT_6ParamsE,(.L_x_1283 - _ZN7cutlass13device_kernelIN5flash19enable_sm80_to_sm89INS1_16FlashAttnFwdSm80INS1_25CollectiveMainloopFwdSm80ILi8ELi1ELb1EN4cute5tupleIJNS5_1CILi128EEENS7_ILi96EEENS7_ILi192EEEEEELi192ENS_6half_tEfNS_4arch4Sm80ELb0ELb0ELb0ELb0ELb0ELb0ELb1ELb0EEENS1_21CollectiveEpilogueFwdINS6_IJS8_SA_S9_EEENS6_IJNS7_ILi1EEESI_SI_EEESC_SE_Li256ELb0ELb1ELb0ELb0EEENS1_19SingleTileSchedulerILb0ELb0ELb1ELi128EEEEEEEEEvNT_6ParamsE)
        .other          _ZN7cutlass13device_kernelIN5flash19enable_sm80_to_sm89INS1_16FlashAttnFwdSm80INS1_25CollectiveMainloopFwdSm80ILi8ELi1ELb1EN4cute5tupleIJNS5_1CILi128EEENS7_ILi96EEENS7_ILi192EEEEEELi192ENS_6half_tEfNS_4arch4Sm80ELb0ELb0ELb0ELb0ELb0ELb0ELb1ELb0EEENS1_21CollectiveEpilogueFwdINS6_IJS8_SA_S9_EEENS6_IJNS7_ILi1EEESI_SI_EEESC_SE_Li256ELb0ELb1ELb0ELb0EEENS1_19SingleTileSchedulerILb0ELb0ELb1ELi128EEEEEEEEEvNT_6ParamsE,@"STO_CUDA_ENTRY STV_DEFAULT"
_ZN7cutlass13device_kernelIN5flash19enable_sm80_to_sm89INS1_16FlashAttnFwdSm80INS1_25CollectiveMainloopFwdSm80ILi8ELi1ELb1EN4cute5tupleIJNS5_1CILi128EEENS7_ILi96EEENS7_ILi192EEEEEELi192ENS_6half_tEfNS_4arch4Sm80ELb0ELb0ELb0ELb0ELb0ELb0ELb1ELb0EEENS1_21CollectiveEpilogueFwdINS6_IJS8_SA_S9_EEENS6_IJNS7_ILi1EEESI_SI_EEESC_SE_Li256ELb0ELb1ELb0ELb0EEENS1_19SingleTileSchedulerILb0ELb0ELb1ELi128EEEEEEEEEvNT_6ParamsE:
[----:B------:R-:W-:-:S03]  /*0000*/  MOV R1, c[0x0][0x28] ;  /* 0x00000a0000017a02 */ /* 0x000fc60000000f00 */
[----:B------:R-:W1:Y:S01]  /*0010*/  S2R R17, SR_CTAID.Z ;  /* 0x0000000000117919 */ /* 0x000e620000002700 */
[----:B------:R-:W-:Y:S02]  /*0020*/  IADD3 R1, R1, -0x90, RZ ;  /* 0xffffff7001017810 */ /* 0x000fe40007ffe0ff */
[----:B-1----:R-:W-:-:S13]  /*0030*/  ISETP.GE.AND P0, PT, R17, RZ, PT ;  /* 0x000000ff1100720c */ /* 0x002fda0003f06270 */
[----:B------:R-:W-:Y:S05]  /*0040*/  @!P0 EXIT ;  /* 0x000000000000894d */ /* 0x000fea0003800000 */
[----:B------:R-:W-:Y:S01]  /*0050*/  ISETP.NE.U32.AND P4, PT, RZ, c[0x0][0x340], PT ;  /* 0x0000d000ff007a0c */ /* 0x000fe20003f85070 */
[----:B------:R-:W-:-:S03]  /*0060*/  ULDC.64 UR8, c[0x0][0x118] ;  /* 0x0000460000087ab9 */ /* 0x000fc60000000a00 */
[----:B------:R-:W-:-:S13]  /*0070*/  ISETP.NE.AND.EX P4, PT, RZ, c[0x0][0x344], PT, P4 ;  /* 0x0000d100ff007a0c */ /* 0x000fda0003f85340 */
[----:B------:R-:W-:-:S04]  /*0080*/  @P4 IMAD.MOV.U32 R2, RZ, RZ, 0x4 ;  /* 0x00000004ff024424 */ /* 0x000fc800078e00ff */
[----:B------:R-:W-:-:S05]  /*0090*/  @P4 IMAD.WIDE R2, R17, R2, c[0x0][0x340] ;  /* 0x0000d00011024625 */ /* 0x000fca00078e0202 */
[----:B------:R1:W2:Y:S01]  /*00a0*/  @P4 LDG.E R20, [R2.64] ;  /* 0x0000000802144981 */ /* 0x0002a2000c1e1900 */
[----:B------:R-:W-:Y:S01]  /*00b0*/  IMAD.MOV.U32 R13, RZ, RZ, c[0x0][0x2c4] ;  /* 0x0000b100ff0d7624 */ /* 0x000fe200078e00ff */
[----:B------:R-:W-:Y:S01]  /*00c0*/  SHF.R.S32.HI R22, RZ, 0x1f, R17 ;  /* 0x0000001fff167819 */ /* 0x000fe20000011411 */
[----:B------:R-:W-:Y:S01]  /*00d0*/  IMAD.MOV.U32 R123, RZ, RZ, c[0x0][0x1d0] ;  /* 0x00007400ff7b7624 */ /* 0x000fe200078e00ff */
[----:B------:R-:W3:Y:S01]  /*00e0*/  S2R R35, SR_TID.X ;  /* 0x0000000000237919 */ /* 0x000ee20000002100 */
[----:B------:R-:W-:Y:S01]  /*00f0*/  IMAD.MOV.U32 R119, RZ, RZ, c[0x0][0x1e0] ;  /* 0x00007800ff777624 */ /* 0x000fe200078e00ff */
[----:B------:R-:W-:Y:S01]  /*0100*/  ISETP.NE.AND P0, PT, R13, 0x1, PT ;  /* 0x000000010d00780c */ /* 0x000fe20003f05270 */
[----:B------:R-:W-:Y:S01]  /*0110*/  IMAD R6, R22, c[0x0][0x1c0], RZ ;  /* 0x0000700016067a24 */ /* 0x000fe200078e02ff */
[----:B------:R-:W4:Y:S01]  /*0120*/  S2R R40, SR_CTAID.Y ;  /* 0x0000000000287919 */ /* 0x000f220000002600 */
[----:B------:R-:W-:Y:S01]  /*0130*/  IADD3 R9, R123, 0x5f, RZ ;  /* 0x0000005f7b097810 */ /* 0x000fe20007ffe0ff */
[----:B------:R-:W-:-:S02]  /*0140*/  IMAD R13, R13, c[0x0][0x168], RZ ;  /* 0x00005a000d0d7a24 */ /* 0x000fc400078e02ff */
[----:B------:R-:W5:Y:S01]  /*0150*/  S2R R7, SR_CTAID.X ;  /* 0x0000000000077919 */ /* 0x000f620000002500 */
[----:B------:R-:W-:Y:S02]  /*0160*/  IMAD.MOV.U32 R122, RZ, RZ, c[0x0][0x1e4] ;  /* 0x00007900ff7a7624 */ /* 0x000fe400078e00ff */
[----:B------:R-:W-:Y:S01]  /*0170*/  IMAD.HI R9, R9, 0x2aaaaaab, RZ ;  /* 0x2aaaaaab09097827 */ /* 0x000fe200078e02ff */
[----:B---3--:R-:W-:-:S04]  /*0180*/  SHF.R.S32.HI R34, RZ, 0x1f, R35 ;  /* 0x0000001fff227819 */ /* 0x008fc80000011423 */
[-C--:B-1----:R-:W-:Y:S01]  /*0190*/  LEA.HI R2, R34, R35.reuse, RZ, 0x3 ;  /* 0x0000002322027211 */ /* 0x082fe200078f18ff */
[----:B----4-:R-:W-:Y:S01]  /*01a0*/  IMAD.WIDE.U32 R4, R40, c[0x0][0x1b8], RZ ;  /* 0x00006e0028047a25 */ /* 0x010fe200078e00ff */
[----:B------:R-:W-:Y:S02]  /*01b0*/  SHF.R.S32.HI R41, RZ, 0x1f, R40 ;  /* 0x0000001fff297819 */ /* 0x000fe40000011428 */
[----:B------:R-:W-:Y:S02]  /*01c0*/  LOP3.LUT R0, R2, 0xfffffff8, RZ, 0xc0, !PT ;  /* 0xfffffff802007812 */ /* 0x000fe400078ec0ff */
[----:B------:R-:W-:Y:S01]  /*01d0*/  SHF.R.S32.HI R24, RZ, 0x3, R2 ;  /* 0x00000003ff187819 */ /* 0x000fe20000011402 */
[----:B------:R-:W-:Y:S01]  /*01e0*/  IMAD R3, R41, c[0x0][0x1b8], RZ ;  /* 0x00006e0029037a24 */ /* 0x000fe200078e02ff */
[----:B------:R-:W-:Y:S01]  /*01f0*/  LEA.HI R32, R34, R35, RZ, 0x4 ;  /* 0x0000002322207211 */ /* 0x000fe200078f20ff */
[----:B------:R-:W-:Y:S01]  /*0200*/  IMAD.IADD R30, R35, 0x1, -R0 ;  /* 0x00000001231e7824 */ /* 0x000fe200078e0a00 */
[----:B------:R-:W-:Y:S01]  /*0210*/  SHF.R.S32.HI R33, RZ, 0x1f, R24 ;  /* 0x0000001fff217819 */ /* 0x000fe20000011418 */
[----:B------:R-:W-:Y:S01]  /*0220*/  IMAD R2, R40, c[0x0][0x1bc], R3 ;  /* 0x00006f0028027a24 */ /* 0x000fe200078e0203 */
[----:B------:R-:W-:Y:S01]  /*0230*/  SHF.R.S32.HI R12, RZ, 0x4, R32 ;  /* 0x00000004ff0c7819 */ /* 0x000fe20000011420 */
[----:B------:R-:W-:-:S02]  /*0240*/  IMAD R0, R30, 0x20, R24 ;  /* 0x000000201e007824 */ /* 0x000fc400078e0218 */
[----:B------:R-:W-:Y:S02]  /*0250*/  IMAD.IADD R3, R5, 0x1, R2 ;  /* 0x0000000105037824 */ /* 0x000fe400078e0202 */
[----:B-----5:R-:W-:Y:S02]  /*0260*/  IMAD R8, R7, 0x80, R0 ;  /* 0x0000008007087824 */ /* 0x020fe400078e0200 */
[----:B------:R-:W-:Y:S02]  /*0270*/  IMAD.MOV.U32 R2, RZ, RZ, R4 ;  /* 0x000000ffff027224 */ /* 0x000fe400078e0004 */
[----:B------:R-:W-:Y:S01]  /*0280*/  @P0 IMAD.HI.U32 R5, R8, c[0x0][0x2c8], RZ ;  /* 0x0000b20008050a27 */ /* 0x000fe200078e00ff */
[----:B------:R1:W-:Y:S03]  /*0290*/  STL [R1+0x40], R8 ;  /* 0x0000400801007387 */ /* 0x0003e60000100800 */
[----:B------:R-:W-:Y:S01]  /*02a0*/  IMAD.MOV.U32 R0, RZ, RZ, R8 ;  /* 0x000000ffff007224 */ /* 0x000fe200078e0008 */
[----:B------:R-:W-:Y:S01]  /*02b0*/  @P0 SHF.R.U32.HI R0, RZ, c[0x0][0x2cc], R5 ;  /* 0x0000b300ff000a19 */ /* 0x000fe20000011605 */
[C---:B------:R-:W-:Y:S01]  /*02c0*/  IMAD R4, R17.reuse, c[0x0][0x1c4], R6 ;  /* 0x0000710011047a24 */ /* 0x040fe200078e0206 */
[----:B------:R-:W-:Y:S01]  /*02d0*/  SHF.R.U32.HI R6, RZ, 0x1f, R9 ;  /* 0x0000001fff067819 */ /* 0x000fe20000011609 */
[----:B------:R-:W-:-:S03]  /*02e0*/  IMAD.WIDE.U32 R2, R17, c[0x0][0x1c0], R2 ;  /* 0x0000700011027a25 */ /* 0x000fc600078e0002 */
[----:B------:R-:W-:Y:S01]  /*02f0*/  LEA.HI.SX32 R125, R9, R6, 0x1c ;  /* 0x00000006097d7211 */ /* 0x000fe200078fe2ff */
[----:B------:R-:W-:Y:S01]  /*0300*/  IMAD.IADD R3, R3, 0x1, R4 ;  /* 0x0000000103037824 */ /* 0x000fe200078e0204 */
[--C-:B------:R-:W-:Y:S01]  /*0310*/  SHF.R.S32.HI R4, RZ, 0x1f, R0.reuse ;  /* 0x0000001fff047819 */ /* 0x100fe20000011400 */
[----:B------:R-:W-:Y:S01]  /*0320*/  IMAD.MOV R5, RZ, RZ, -R0 ;  /* 0x000000ffff057224 */ /* 0x000fe200078e0a00 */
[----:B------:R-:W-:Y:S01]  /*0330*/  LEA.HI R9, R32, R12, RZ, 0x1 ;  /* 0x0000000c20097211 */ /* 0x000fe200078f08ff */
[----:B------:R-:W-:-:S03]  /*0340*/  IMAD.WIDE.U32 R2, R0, c[0x0][0x1b0], R2 ;  /* 0x00006c0000027a25 */ /* 0x000fc600078e0002 */
[----:B------:R-:W-:Y:S01]  /*0350*/  LOP3.LUT R9, R9, 0xfffffffe, RZ, 0xc0, !PT ;  /* 0xfffffffe09097812 */ /* 0x000fe200078ec0ff */
[----:B------:R-:W-:Y:S02]  /*0360*/  IMAD R4, R4, c[0x0][0x1b0], RZ ;  /* 0x00006c0004047a24 */ /* 0x000fe400078e02ff */
[----:B------:R-:W-:Y:S02]  /*0370*/  IMAD R10, R7, 0x80, R24 ;  /* 0x00000080070a7824 */ /* 0x000fe400078e0218 */
[----:B------:R-:W-:Y:S02]  /*0380*/  IMAD R4, R0, c[0x0][0x1b4], R4 ;  /* 0x00006d0000047a24 */ /* 0x000fe400078e0204 */
[----:B------:R-:W-:Y:S01]  /*0390*/  IMAD R0, R5, c[0x0][0x2c4], R8 ;  /* 0x0000b10005007a24 */ /* 0x000fe200078e0208 */
[C---:B-1----:R-:W-:Y:S01]  /*03a0*/  IADD3 R8, R10.reuse, 0x20, RZ ;  /* 0x000000200a087810 */ /* 0x042fe20007ffe0ff */
[----:B------:R-:W-:Y:S01]  /*03b0*/  IMAD.IADD R3, R3, 0x1, R4 ;  /* 0x0000000103037824 */ /* 0x000fe200078e0204 */
[----:B------:R-:W-:Y:S01]  /*03c0*/  IADD3 R7, R10, 0x40, RZ ;  /* 0x000000400a077810 */ /* 0x000fe20007ffe0ff */
[----:B------:R-:W-:Y:S01]  /*03d0*/  IMAD.SHL.U32 R42, R30, 0x8, RZ ;  /* 0x000000081e2a7824 */ /* 0x000fe200078e00ff */
[----:B------:R-:W-:Y:S01]  /*03e0*/  SHF.R.S32.HI R5, RZ, 0x1f, R0 ;  /* 0x0000001fff057819 */ /* 0x000fe20000011400 */
[----:B------:R-:W-:Y:S01]  /*03f0*/  IMAD.WIDE.U32 R2, R0, c[0x0][0x1a8], R2 ;  /* 0x00006a0000027a25 */ /* 0x000fe200078e0002 */
[-C--:B------:R-:W-:Y:S01]  /*0400*/  ISETP.GE.AND P3, PT, R8, R13.reuse, PT ;  /* 0x0000000d0800720c */ /* 0x080fe20003f66270 */
[----:B------:R1:W-:Y:S01]  /*0410*/  STL [R1+0x58], R10 ;  /* 0x0000580a01007387 */ /* 0x0003e20000100800 */
[-C--:B------:R-:W-:Y:S01]  /*0420*/  ISETP.GE.AND P2, PT, R7, R13.reuse, PT ;  /* 0x0000000d0700720c */ /* 0x080fe20003f46270 */
[----:B------:R-:W-:Y:S01]  /*0430*/  IMAD R4, R5, c[0x0][0x1a8], RZ ;  /* 0x00006a0005047a24 */ /* 0x000fe200078e02ff */
[CC--:B------:R-:W-:Y:S01]  /*0440*/  ISETP.GE.AND P1, PT, R10.reuse, R13.reuse, PT ;  /* 0x0000000d0a00720c */ /* 0x0c0fe20003f26270 */
[----:B------:R-:W-:Y:S01]  /*0450*/  IMAD R6, R33, c[0x0][0x1e0], RZ ;  /* 0x0000780021067a24 */ /* 0x000fe200078e02ff */
[----:B------:R-:W-:Y:S01]  /*0460*/  IADD3 R8, R10, 0x60, RZ ;  /* 0x000000600a087810 */ /* 0x000fe20007ffe0ff */
[----:B------:R-:W-:Y:S01]  /*0470*/  IMAD R11, R0, c[0x0][0x1ac], R4 ;  /* 0x00006b00000b7a24 */ /* 0x000fe200078e0204 */
[----:B------:R-:W-:Y:S01]  /*0480*/  SHF.R.S32.HI R43, RZ, 0x1f, R42 ;  /* 0x0000001fff2b7819 */ /* 0x000fe2000001142a */
[----:B------:R-:W-:Y:S01]  /*0490*/  IMAD.SHL.U32 R0, R24, 0x40, RZ ;  /* 0x0000004018007824 */ /* 0x000fe200078e00ff */
[----:B------:R-:W-:Y:S01]  /*04a0*/  LEA R16, P0, R2, c[0x0][0x160], 0x1 ;  /* 0x0000580002107a11 */ /* 0x000fe200078008ff */
[----:B------:R-:W-:Y:S01]  /*04b0*/  IMAD R6, R24, c[0x0][0x1e4], R6 ;  /* 0x0000790018067a24 */ /* 0x000fe200078e0206 */
[----:B------:R-:W-:Y:S01]  /*04c0*/  IADD3 R36, R42, 0x80, RZ ;  /* 0x000000802a247810 */ /* 0x000fe20007ffe0ff */
[----:B------:R-:W-:Y:S01]  /*04d0*/  IMAD.WIDE.U32 R4, R24, c[0x0][0x1e0], R42 ;  /* 0x0000780018047a25 */ /* 0x000fe200078e002a */
[----:B------:R-:W-:Y:S01]  /*04e0*/  LOP3.LUT R0, R0, 0x1c0, RZ, 0xc0, !PT ;  /* 0x000001c000007812 */ /* 0x000fe200078ec0ff */
[----:B------:R-:W-:Y:S01]  /*04f0*/  STL [R1+0x3c], R125 ;  /* 0x00003c7d01007387 */ /* 0x000fe20000100800 */
[----:B------:R-:W-:Y:S01]  /*0500*/  IADD3 R37, R42, 0x40, RZ ;  /* 0x000000402a257810 */ /* 0x000fe20007ffe0ff */
[----:B------:R-:W-:Y:S01]  /*0510*/  IMAD.IADD R5, R5, 0x1, R6 ;  /* 0x0000000105057824 */ /* 0x000fe200078e0206 */
[----:B------:R-:W-:Y:S01]  /*0520*/  SHF.R.U32.HI R7, RZ, 0x3, R0 ;  /* 0x00000003ff077819 */ /* 0x000fe20000011600 */
[----:B------:R-:W-:Y:S01]  /*0530*/  IMAD.SHL.U32 R6, R24, 0x8, RZ ;  /* 0x0000000818067824 */ /* 0x000fe200078e00ff */
[----:B------:R-:W-:Y:S01]  /*0540*/  BAR.SYNC.DEFER_BLOCKING 0x0 ;  /* 0x0000000000007b1d */ /* 0x000fe20000010000 */
[----:B------:R-:W-:Y:S01]  /*0550*/  IMAD.IADD R25, R12, 0x1, -R9 ;  /* 0x000000010c197824 */ /* 0x000fe200078e0a09 */
[----:B------:R-:W-:Y:S01]  /*0560*/  ISETP.GE.AND P5, PT, R8, R13, PT ;  /* 0x0000000d0800720c */ /* 0x000fe20003fa6270 */
[----:B------:R-:W-:Y:S01]  /*0570*/  IMAD.WIDE.U32 R4, R40, c[0x0][0x1e8], R4 ;  /* 0x00007a0028047a25 */ /* 0x000fe200078e0004 */
[----:B------:R-:W-:-:S02]  /*0580*/  @!P1 SHF.R.S32.HI R8, RZ, 0x1f, R37 ;  /* 0x0000001fff089819 */ /* 0x000fc40000011425 */
[----:B-1----:R-:W-:Y:S01]  /*0590*/  LOP3.LUT R10, R0, 0x38, R42, 0xf8, !PT ;  /* 0x00000038000a7812 */ /* 0x002fe200078ef82a */
[----:B------:R-:W-:Y:S01]  /*05a0*/  IMAD.IADD R0, R3, 0x1, R11 ;  /* 0x0000000103007824 */ /* 0x000fe200078e020b */
[----:B------:R-:W-:Y:S01]  /*05b0*/  LEA.HI R9, R34, R35, RZ, 0x6 ;  /* 0x0000002322097211 */ /* 0x000fe200078f30ff */
[----:B------:R-:W-:Y:S01]  /*05c0*/  IMAD.MOV.U32 R18, RZ, RZ, R4 ;  /* 0x000000ffff127224 */ /* 0x000fe200078e0004 */
[----:B------:R-:W-:Y:S01]  /*05d0*/  LOP3.LUT R12, R10, R7, RZ, 0x3c, !PT ;  /* 0x000000070a0c7212 */ /* 0x000fe200078e3cff */
[----:B------:R-:W-:Y:S01]  /*05e0*/  IMAD R10, R41, c[0x0][0x1e8], RZ ;  /* 0x00007a00290a7a24 */ /* 0x000fe200078e02ff */
[----:B------:R-:W-:Y:S01]  /*05f0*/  LEA.HI.X R11, R2, c[0x0][0x164], R0, 0x1, P0 ;  /* 0x00005900020b7a11 */ /* 0x000fe200000f0c00 */
[----:B------:R-:W-:Y:S01]  /*0600*/  IMAD.SHL.U32 R0, R30, 0x40, RZ ;  /* 0x000000401e007824 */ /* 0x000fe200078e00ff */
[----:B------:R-:W-:Y:S01]  /*0610*/  SHFL.IDX PT, R2, R16, RZ, 0x181f ;  /* 0x00181fff10027589 */ /* 0x000fe200000e0000 */
[----:B------:R-:W-:Y:S01]  /*0620*/  @!P1 SHF.R.S32.HI R7, RZ, 0x1f, R36 ;  /* 0x0000001fff079819 */ /* 0x000fe20000011424 */
[----:B------:R-:W-:Y:S01]  /*0630*/  IMAD.SHL.U32 R9, R9, 0x8, RZ ;  /* 0x0000000809097824 */ /* 0x000fe200078e00ff */
[----:B------:R-:W-:Y:S01]  /*0640*/  @!P1 LEA.HI R8, R8, R37, RZ, 0x3 ;  /* 0x0000002508089211 */ /* 0x000fe200078f18ff */
[----:B------:R-:W1:Y:S01]  /*0650*/  SHFL.IDX PT, R3, R11, RZ, 0x181f ;  /* 0x00181fff0b037589 */ /* 0x000e6200000e0000 */
[----:B------:R-:W-:Y:S01]  /*0660*/  LOP3.LUT R0, R0, 0x1c0, RZ, 0xc0, !PT ;  /* 0x000001c000007812 */ /* 0x000fe200078ec0ff */
[----:B------:R-:W-:Y:S01]  /*0670*/  IMAD R10, R40, c[0x0][0x1ec], R10 ;  /* 0x00007b00280a7a24 */ /* 0x000fe200078e020a */
[----:B------:R-:W-:Y:S01]  /*0680*/  @!P3 SHF.R.S32.HI R4, RZ, 0x1f, R36 ;  /* 0x0000001fff04b819 */ /* 0x000fe20000011424 */
[----:B------:R-:W-:Y:S01]  /*0690*/  STL.64 [R1+0x18], R42 ;  /* 0x0000182a01007387 */ /* 0x000fe20000100a00 */
[----:B------:R-:W-:Y:S01]  /*06a0*/  LOP3.LUT R6, R0, 0x8, R6, 0xf8, !PT ;  /* 0x0000000800067812 */ /* 0x000fe200078ef806 */
[----:B------:R-:W-:Y:S01]  /*06b0*/  IMAD.IADD R19, R5, 0x1, R10 ;  /* 0x0000000105137824 */ /* 0x000fe200078e020a */
[----:B------:R-:W-:Y:S01]  /*06c0*/  SHF.R.U32.HI R0, RZ, 0x3, R0 ;  /* 0x00000003ff007819 */ /* 0x000fe20000011600 */
[----:B------:R-:W-:Y:S01]  /*06d0*/  SHFL.IDX PT, R5, R11, 0x2, 0x181f ;  /* 0x00581f000b057f89 */ /* 0x000fe200000e0000 */
[----:B------:R-:W-:-:S02]  /*06e0*/  @!P1 LOP3.LUT R8, R8, 0xfffffff8, RZ, 0xc0, !PT ;  /* 0xfffffff808089812 */ /* 0x000fc400078ec0ff */
[----:B------:R-:W-:Y:S01]  /*06f0*/  LOP3.LUT R31, R6, R0, RZ, 0x3c, !PT ;  /* 0x00000000061f7212 */ /* 0x000fe200078e3cff */
[----:B------:R-:W-:Y:S01]  /*0700*/  STL [R1+0x28], R37 ;  /* 0x0000282501007387 */ /* 0x000fe20000100800 */
[-C--:B------:R-:W-:Y:S02]  /*0710*/  @!P1 LEA.HI R0, R7, R36.reuse, RZ, 0x3 ;  /* 0x0000002407009211 */ /* 0x080fe400078f18ff */
[----:B------:R-:W-:Y:S01]  /*0720*/  @!P3 LEA.HI R4, R4, R36, RZ, 0x3 ;  /* 0x000000240404b211 */ /* 0x000fe200078f18ff */
[----:B------:R-:W-:Y:S01]  /*0730*/  SHFL.IDX PT, R6, R16, 0x1, 0x181f ;  /* 0x00381f0010067f89 */ /* 0x000fe200000e0000 */
[----:B------:R-:W-:Y:S02]  /*0740*/  @!P1 LOP3.LUT R0, R0, 0xfffffff8, RZ, 0xc0, !PT ;  /* 0xfffffff800009812 */ /* 0x000fe400078ec0ff */
[----:B------:R-:W-:Y:S01]  /*0750*/  LOP3.LUT R124, R12, 0xfffffe00, R9, 0xf8, !PT ;  /* 0xfffffe000c7c7812 */ /* 0x000fe200078ef809 */
[----:B------:R-:W3:Y:S01]  /*0760*/  SHFL.IDX PT, R7, R11, 0x1, 0x181f ;  /* 0x00381f000b077f89 */ /* 0x000ee200000e0000 */
[----:B------:R-:W-:Y:S01]  /*0770*/  ISETP.GE.AND P0, PT, R37, c[0x0][0x198], PT ;  /* 0x0000660025007a0c */ /* 0x000fe20003f06270 */
[--C-:B-1----:R-:W-:Y:S01]  /*0780*/  @!P1 IMAD.WIDE R12, R8, 0x2, R2.reuse ;  /* 0x00000002080c9825 */ /* 0x102fe200078e0202 */
[----:B------:R-:W-:Y:S01]  /*0790*/  @!P1 LEA R8, P6, R42, R2, 0x1 ;  /* 0x000000022a089211 */ /* 0x000fe200078c08ff */
[----:B------:R-:W-:Y:S02]  /*07a0*/  STL [R1+0x8], R36 ;  /* 0x0000082401007387 */ /* 0x000fe40000100800 */
[----:B------:R-:W-:Y:S01]  /*07b0*/  @!P1 IMAD.WIDE R14, R0, 0x2, R2 ;  /* 0x00000002000e9825 */ /* 0x000fe200078e0202 */
[----:B------:R-:W-:Y:S01]  /*07c0*/  @!P3 SHF.R.S32.HI R0, RZ, 0x1f, R37 ;  /* 0x0000001fff00b819 */ /* 0x000fe20000011425 */
[----:B------:R-:W-:Y:S01]  /*07d0*/  STL [R1+0x38], R124 ;  /* 0x0000387c01007387 */ /* 0x000fe20000100800 */
[----:B------:R-:W-:-:S02]  /*07e0*/  @!P3 LOP3.LUT R2, R4, 0xfffffff8, RZ, 0xc0, !PT ;  /* 0xfffffff80402b812 */ /* 0x000fc400078ec0ff */
[----:B------:R-:W-:Y:S01]  /*07f0*/  @!P1 LEA.HI.X R9, R42, R3, R43, 0x1, P6 ;  /* 0x000000032a099211 */ /* 0x000fe200030f0c2b */
[----:B------:R-:W-:Y:S01]  /*0800*/  SHFL.IDX PT, R4, R16, 0x2, 0x181f ;  /* 0x00581f0010047f89 */ /* 0x000fe200000e0000 */
[----:B------:R-:W-:Y:S02]  /*0810*/  ISETP.GE.AND P6, PT, R36, c[0x0][0x198], PT ;  /* 0x0000660024007a0c */ /* 0x000fe40003fc6270 */
[----:B------:R-:W-:Y:S01]  /*0820*/  @!P3 LEA.HI R0, R0, R37, RZ, 0x3 ;  /* 0x000000250000b211 */ /* 0x000fe200078f18ff */
[----:B------:R1:W-:Y:S03]  /*0830*/  SHFL.IDX PT, R3, R11, 0x3, 0x181f ;  /* 0x00781f000b037f89 */ /* 0x0003e600000e0000 */
[----:B------:R-:W-:Y:S01]  /*0840*/  @!P3 LOP3.LUT R10, R0, 0xfffffff8, RZ, 0xc0, !PT ;  /* 0xfffffff8000ab812 */ /* 0x000fe200078ec0ff */
[----:B------:R-:W-:Y:S02]  /*0850*/  @!P1 IMAD.SHL.U32 R0, R124, 0x2, RZ ;  /* 0x000000027c009824 */ /* 0x000fe400078e00ff */
[----:B---3--:R-:W-:-:S02]  /*0860*/  @!P3 IMAD.WIDE R26, R2, 0x2, R6 ;  /* 0x00000002021ab825 */ /* 0x008fc400078e0206 */
[----:B------:R-:W3:Y:S02]  /*0870*/  SHFL.IDX PT, R2, R16, 0x3, 0x181f ;  /* 0x00781f0010027f89 */ /* 0x000ee400000e0000 */
[----:B------:R-:W-:-:S04]  /*0880*/  @!P3 IMAD.WIDE R28, R10, 0x2, R6 ;  /* 0x000000020a1cb825 */ /* 0x000fc800078e0206 */
[----:B------:R-:W-:Y:S01]  /*0890*/  @!P3 IMAD.SHL.U32 R10, R124, 0x2, RZ ;  /* 0x000000027c0ab824 */ /* 0x000fe200078e00ff */
[----:B-1----:R-:W-:-:S04]  /*08a0*/  @!P5 SHF.R.S32.HI R11, RZ, 0x1f, R37 ;  /* 0x0000001fff0bd819 */ /* 0x002fc80000011425 */
[----:B------:R-:W-:-:S04]  /*08b0*/  @!P5 LEA.HI R11, R11, R37, RZ, 0x3 ;  /* 0x000000250b0bd211 */ /* 0x000fc800078f18ff */
[----:B------:R-:W-:Y:S02]  /*08c0*/  @!P5 LOP3.LUT R11, R11, 0xfffffff8, RZ, 0xc0, !PT ;  /* 0xfffffff80b0bd812 */ /* 0x000fe400078ec0ff */
[----:B--2---:R-:W-:Y:S01]  /*08d0*/  @P4 SHF.R.S32.HI R21, RZ, 0x1f, R20 ;  /* 0x0000001fff154819 */ /* 0x004fe20000011414 */
[----:B------:R-:W-:Y:S02]  /*08e0*/  @!P4 IMAD.MOV.U32 R20, RZ, RZ, R17 ;  /* 0x000000ffff14c224 */ /* 0x000fe400078e0011 */
[----:B------:R-:W-:Y:S01]  /*08f0*/  @!P4 IMAD.MOV.U32 R21, RZ, RZ, R22 ;  /* 0x000000ffff15c224 */ /* 0x000fe200078e0016 */
[----:B------:R-:W-:Y:S01]  /*0900*/  ISETP.GE.AND P4, PT, R42, c[0x0][0x198], PT ;  /* 0x000066002a007a0c */ /* 0x000fe20003f86270 */
[----:B---3--:R-:W-:-:S04]  /*0910*/  @!P5 IMAD.WIDE R16, R11, 0x2, R2 ;  /* 0x000000020b10d825 */ /* 0x008fc800078e0202 */
[----:B------:R-:W-:-:S04]  /*0920*/  IMAD.WIDE.U32 R38, R20, c[0x0][0x1f0], R18 ;  /* 0x00007c0014267a25 */ /* 0x000fc800078e0012 */
[----:B------:R-:W-:Y:S01]  /*0930*/  IMAD.MOV.U32 R126, RZ, RZ, R38 ;  /* 0x000000ffff7e7224 */ /* 0x000fe200078e0026 */
[----:B------:R1:W-:Y:S04]  /*0940*/  STL.64 [R1+0x30], R38 ;  /* 0x0000302601007387 */ /* 0x0003e80000100a00 */
[----:B------:R2:W-:Y:S04]  /*0950*/  @!P1 LDGSTS.E.BYPASS.LTC128B.128 [R0+0x100], [R8.64], !P4 ;  /* 0x0010000008009fae */ /* 0x0005e8000e101d48 */
[----:B------:R3:W-:Y:S04]  /*0960*/  @!P1 LDGSTS.E.BYPASS.LTC128B.128 [R0+0x4100], [R12.64], !P0 ;  /* 0x041000000c009fae */ /* 0x0007e8000c101d48 */
[----:B------:R3:W-:Y:S01]  /*0970*/  @!P1 LDGSTS.E.BYPASS.LTC128B.128 [R0+0x8100], [R14.64], !P6 ;  /* 0x081000000e009fae */ /* 0x0007e2000f101d48 */
[----:B------:R-:W-:-:S04]  /*0980*/  @!P3 LEA R6, P1, R42, R6, 0x1 ;  /* 0x000000062a06b211 */ /* 0x000fc800078208ff */
[----:B------:R-:W-:-:S05]  /*0990*/  @!P3 LEA.HI.X R7, R42, R7, R43, 0x1, P1 ;  /* 0x000000072a07b211 */ /* 0x000fca00008f0c2b */
[----:B------:R4:W-:Y:S04]  /*09a0*/  @!P3 LDGSTS.E.BYPASS.LTC128B.128 [R10+0x1100], [R6.64], !P4 ;  /* 0x01100000060abfae */ /* 0x0009e8000e101d48 */
[----:B------:R5:W-:Y:S04]  /*09b0*/  @!P3 LDGSTS.E.BYPASS.LTC128B.128 [R10+0x5100], [R28.64], !P0 ;  /* 0x051000001c0abfae */ /* 0x000be8000c101d48 */
[----:B------:R1:W-:Y:S01]  /*09c0*/  @!P3 LDGSTS.E.BYPASS.LTC128B.128 [R10+0x9100], [R26.64], !P6 ;  /* 0x091000001a0abfae */ /* 0x0003e2000f101d48 */
[----:B--2---:R-:W-:Y:S02]  /*09d0*/  @!P2 SHF.R.S32.HI R9, RZ, 0x1f, R37 ;  /* 0x0000001fff09a819 */ /* 0x004fe40000011425 */
[----:B------:R-:W-:-:S02]  /*09e0*/  @!P2 SHF.R.S32.HI R8, RZ, 0x1f, R36 ;  /* 0x0000001fff08a819 */ /* 0x000fc40000011424 */
[----:B------:R-:W-:Y:S02]  /*09f0*/  @!P2 LEA.HI R9, R9, R37, RZ, 0x3 ;  /* 0x000000250909a211 */ /* 0x000fe400078f18ff */
[-C--:B------:R-:W-:Y:S02]  /*0a00*/  @!P2 LEA.HI R8, R8, R36.reuse, RZ, 0x3 ;  /* 0x000000240808a211 */ /* 0x080fe400078f18ff */
[----:B---3--:R-:W-:Y:S02]  /*0a10*/  @!P5 SHF.R.S32.HI R0, RZ, 0x1f, R36 ;  /* 0x0000001fff00d819 */ /* 0x008fe40000011424 */
[----:B------:R-:W-:Y:S02]  /*0a20*/  @!P2 LOP3.LUT R9, R9, 0xfffffff8, RZ, 0xc0, !PT ;  /* 0xfffffff80909a812 */ /* 0x000fe400078ec0ff */
[----:B------:R-:W-:Y:S02]  /*0a30*/  @!P5 LEA.HI R0, R0, R36, RZ, 0x3 ;  /* 0x000000240000d211 */ /* 0x000fe400078f18ff */
[----:B------:R-:W-:Y:S01]  /*0a40*/  @!P2 LOP3.LUT R14, R8, 0xfffffff8, RZ, 0xc0, !PT ;  /* 0xfffffff8080ea812 */ /* 0x000fe200078ec0ff */
[----:B------:R-:W-:Y:S01]  /*0a50*/  @!P2 IMAD.WIDE R12, R9, 0x2, R4 ;  /* 0x00000002090ca825 */ /* 0x000fe200078e0204 */
[----:B------:R-:W-:-:S02]  /*0a60*/  @!P2 LEA R8, P1, R42, R4, 0x1 ;  /* 0x000000042a08a211 */ /* 0x000fc400078208ff */
[----:B------:R-:W-:Y:S01]  /*0a70*/  @!P5 LOP3.LUT R0, R0, 0xfffffff8, RZ, 0xc0, !PT ;  /* 0xfffffff80000d812 */ /* 0x000fe200078ec0ff */
[----:B------:R-:W-:Y:S01]  /*0a80*/  @!P2 IMAD.WIDE R14, R14, 0x2, R4 ;  /* 0x000000020e0ea825 */ /* 0x000fe200078e0204 */
[C---:B------:R-:W-:Y:S02]  /*0a90*/  @!P2 LEA.HI.X R9, R42.reuse, R5, R43, 0x1, P1 ;  /* 0x000000052a09a211 */ /* 0x040fe400008f0c2b */
[----:B------:R-:W-:Y:S01]  /*0aa0*/  @!P5 LEA R4, P1, R42, R2, 0x1 ;  /* 0x000000022a04d211 */ /* 0x000fe200078208ff */
[----:B------:R-:W-:Y:S01]  /*0ab0*/  @!P5 IMAD.WIDE R22, R0, 0x2, R2 ;  /* 0x000000020016d825 */ /* 0x000fe200078e0202 */
[----:B------:R-:W-:Y:S02]  /*0ac0*/  LOP3.LUT R2, R32, 0xfffffff0, RZ, 0xc0, !PT ;  /* 0xfffffff020027812 */ /* 0x000fe400078ec0ff */
[----:B------:R-:W-:Y:S01]  /*0ad0*/  @!P5 LEA.HI.X R5, R42, R3, R43, 0x1, P1 ;  /* 0x000000032a05d211 */ /* 0x000fe200008f0c2b */
[----:B------:R-:W-:Y:S02]  /*0ae0*/  @!P2 IMAD.SHL.U32 R0, R124, 0x2, RZ ;  /* 0x000000027c00a824 */ /* 0x000fe400078e00ff */
[----:B------:R-:W-:-:S02]  /*0af0*/  IMAD.MOV.U32 R3, RZ, RZ, 0x60 ;  /* 0x00000060ff037424 */ /* 0x000fc400078e00ff */
[----:B-----5:R-:W-:Y:S01]  /*0b00*/  IMAD.MOV.U32 R28, RZ, RZ, 0x40 ;  /* 0x00000040ff1c7424 */ /* 0x020fe200078e00ff */
[----:B------:R2:W-:Y:S01]  /*0b10*/  @!P2 LDGSTS.E.BYPASS.LTC128B.128 [R0+0x2100], [R8.64], !P4 ;  /* 0x021000000800afae */ /* 0x0005e2000e101d48 */
[----:B------:R-:W-:-:S03]  /*0b20*/  IMAD.WIDE.U32 R120, R3, c[0x0][0x1e0], RZ ;  /* 0x0000780003787a25 */ /* 0x000fc600078e00ff */
[----:B------:R3:W-:Y:S01]  /*0b30*/  @!P2 LDGSTS.E.BYPASS.LTC128B.128 [R0+0x6100], [R12.64], !P0 ;  /* 0x061000000c00afae */ /* 0x0007e2000c101d48 */
[----:B------:R-:W-:-:S03]  /*0b40*/  IMAD R117, R125, -0x60, R3 ;  /* 0xffffffa07d757824 */ /* 0x000fc600078e0203 */
[----:B------:R5:W-:Y:S01]  /*0b50*/  @!P2 LDGSTS.E.BYPASS.LTC128B.128 [R0+0xa100], [R14.64], !P6 ;  /* 0x0a1000000e00afae */ /* 0x000be2000f101d48 */
[----:B--2---:R-:W-:Y:S01]  /*0b60*/  @!P5 IMAD.SHL.U32 R8, R124, 0x2, RZ ;  /* 0x000000027c08d824 */ /* 0x004fe200078e00ff */
[----:B---3--:R-:W-:-:S04]  /*0b70*/  IADD3 R12, R117, c[0x0][0x1d0], -R24 ;  /* 0x00007400750c7a10 */ /* 0x008fc80007ffe818 */
[----:B------:R2:W-:Y:S01]  /*0b80*/  @!P5 LDGSTS.E.BYPASS.LTC128B.128 [R8+0x3100], [R4.64], !P4 ;  /* 0x031000000408dfae */ /* 0x0005e2000e101d48 */
[----:B-----5:R-:W-:Y:S01]  /*0b90*/  IMAD R0, R3, c[0x0][0x1e4], RZ ;  /* 0x0000790003007a24 */ /* 0x020fe200078e02ff */
[----:B------:R-:W-:Y:S02]  /*0ba0*/  IADD3 R15, R125, -0x1, RZ ;  /* 0xffffffff7d0f7810 */ /* 0x000fe40007ffe0ff */
[----:B------:R3:W-:Y:S01]  /*0bb0*/  @!P5 LDGSTS.E.BYPASS.LTC128B.128 [R8+0x7100], [R16.64], !P0 ;  /* 0x071000001008dfae */ /* 0x0007e2000c101d48 */
[C---:B------:R-:W-:Y:S01]  /*0bc0*/  ISETP.GE.AND P3, PT, R12.reuse, 0x1, PT ;  /* 0x000000010c00780c */ /* 0x040fe20003f66270 */
[----:B------:R-:W-:Y:S01]  /*0bd0*/  IMAD.IADD R118, R121, 0x1, R0 ;  /* 0x0000000179767824 */ /* 0x000fe200078e0200 */
[----:B-1----:R-:W-:Y:S01]  /*0be0*/  SHF.R.S32.HI R26, RZ, 0x1f, R15 ;  /* 0x0000001fff1a7819 */ /* 0x002fe2000001140f */
[----:B------:R-:W-:Y:S01]  /*0bf0*/  IMAD R0, R21, c[0x0][0x1f0], RZ ;  /* 0x00007c0015007a24 */ /* 0x000fe200078e02ff */
[----:B------:R-:W-:Y:S01]  /*0c00*/  ISETP.GE.AND P1, PT, R12, 0x41, PT ;  /* 0x000000410c00780c */ /* 0x000fe20003f26270 */
[----:B------:R-:W-:Y:S01]  /*0c10*/  IMAD.SHL.U32 R14, R122, 0x40, RZ ;  /* 0x000000407a0e7824 */ /* 0x000fe200078e00ff */
[----:B------:R-:W-:Y:S01]  /*0c20*/  ISETP.GE.AND P2, PT, R12, 0x21, PT ;  /* 0x000000210c00780c */ /* 0x000fe20003f46270 */
[----:B------:R1:W-:Y:S01]  /*0c30*/  @!P5 LDGSTS.E.BYPASS.LTC128B.128 [R8+0xb100], [R22.64], !P6 ;  /* 0x0b1000001608dfae */ /* 0x0003e2000f101d48 */
[----:B------:R-:W-:-:S02]  /*0c40*/  ISETP.GE.AND P6, PT, R42, c[0x0][0x1d4], PT ;  /* 0x000075002a007a0c */ /* 0x000fc40003fc6270 */
[----:B------:R-:W-:Y:S01]  /*0c50*/  ISETP.GE.AND P5, PT, R37, c[0x0][0x1d4], PT ;  /* 0x0000750025007a0c */ /* 0x000fe20003fa6270 */
[----:B------:R-:W0:Y:S01]  /*0c60*/  LDGDEPBAR ;  /* 0x00000000000079af */ /* 0x000e220000000000 */
[----:B--2---:R-:W-:Y:S02]  /*0c70*/  IMAD.IADD R4, R35, 0x1, -R2 ;  /* 0x0000000123047824 */ /* 0x004fe400078e0a02 */
[----:B------:R-:W-:Y:S02]  /*0c80*/  IMAD R2, R20, c[0x0][0x1f4], R0 ;  /* 0x00007d0014027a24 */ /* 0x000fe400078e0200 */
[----:B------:R-:W-:Y:S01]  /*0c90*/  IMAD R0, R118, R15, RZ ;  /* 0x0000000f76007224 */ /* 0x000fe200078e02ff */
[----:B------:R-:W-:Y:S01]  /*0ca0*/  SHF.R.S32.HI R3, RZ, 0x1f, R4 ;  /* 0x0000001fff037819 */ /* 0x000fe20000011404 */
[----:B------:R-:W-:Y:S02]  /*0cb0*/  IMAD.IADD R127, R39, 0x1, R2 ;  /* 0x00000001277f7824 */ /* 0x000fe400078e0202 */
[----:B------:R-:W-:Y:S01]  /*0cc0*/  IMAD R0, R26, R120, R0 ;  /* 0x000000781a007224 */ /* 0x000fe200078e0200 */
[----:B------:R-:W-:Y:S01]  /*0cd0*/  LEA.HI R13, R3, R4, RZ, 0x3 ;  /* 0x00000004030d7211 */ /* 0x000fe200078f18ff */
[----:B------:R-:W-:Y:S01]  /*0ce0*/  IMAD.WIDE.U32 R2, R15, R120, R126 ;  /* 0x000000780f027225 */ /* 0x000fe200078e007e */
[----:B------:R2:W-:Y:S02]  /*0cf0*/  STL.64 [R1+0x20], R126 ;  /* 0x0000207e01007387 */ /* 0x0005e40000100a00 */
[----:B------:R-:W-:Y:S01]  /*0d00*/  LOP3.LUT R5, R13, 0xfffffff8, RZ, 0xc0, !PT ;  /* 0xfffffff80d057812 */ /* 0x000fe200078ec0ff */
[----:B------:R-:W-:Y:S01]  /*0d10*/  IMAD.IADD R0, R3, 0x1, R0 ;  /* 0x0000000103007824 */ /* 0x000fe200078e0200 */
[----:B----4-:R-:W-:Y:S01]  /*0d20*/  @P3 LEA R6, P0, R2, c[0x0][0x1c8], 0x1 ;  /* 0x0000720002063a11 */ /* 0x010fe200078008ff */
[----:B---3--:R-:W-:-:S03]  /*0d30*/  IMAD.WIDE.U32 R16, R119, 0x40, RZ ;  /* 0x0000004077107825 */ /* 0x008fc600078e00ff */
[----:B------:R-:W-:Y:S01]  /*0d40*/  @P3 LEA.HI.X R7, R2, c[0x0][0x1cc], R0, 0x1, P0 ;  /* 0x0000730002073a11 */ /* 0x000fe200000f0c00 */
[----:B------:R-:W-:Y:S01]  /*0d50*/  IMAD.IADD R11, R4, 0x1, -R5 ;  /* 0x00000001040b7824 */ /* 0x000fe200078e0a05 */
[----:B------:R-:W-:Y:S01]  /*0d60*/  @P1 IADD3 R9, P4, R2, R16, RZ ;  /* 0x0000001002091210 */ /* 0x000fe20007f9e0ff */
[----:B------:R-:W-:Y:S01]  /*0d70*/  IMAD.SHL.U32 R5, R25, 0x8, RZ ;  /* 0x0000000819057824 */ /* 0x000fe200078e00ff */
[----:B------:R-:W-:Y:S01]  /*0d80*/  @P2 LEA R3, P0, R119, R2, 0x5 ;  /* 0x0000000277032211 */ /* 0x000fe200078028ff */
[----:B------:R-:W-:Y:S01]  /*0d90*/  IMAD.SHL.U32 R2, R11, 0x40, RZ ;  /* 0x000000400b027824 */ /* 0x000fe200078e00ff */
[----:B------:R-:W-:Y:S02]  /*0da0*/  @P1 IADD3.X R14, R0, R17, R14, P4, !PT ;  /* 0x00000011000e1210 */ /* 0x000fe400027fe40e */
[----:B------:R-:W-:Y:S02]  /*0db0*/  @P2 LEA.HI.X R0, R119, R0, R122, 0x5, P0 ;  /* 0x0000000077002211 */ /* 0x000fe400000f2c7a */
[----:B------:R-:W-:-:S02]  /*0dc0*/  LOP3.LUT R2, R2, 0x1c0, RZ, 0xc0, !PT ;  /* 0x000001c002027812 */ /* 0x000fc400078ec0ff */
[----:B------:R-:W-:Y:S02]  /*0dd0*/  ISETP.GE.AND P4, PT, R36, c[0x0][0x1d4], PT ;  /* 0x0000750024007a0c */ /* 0x000fe40003f86270 */
[C---:B------:R-:W-:Y:S02]  /*0de0*/  @P2 LEA R4, P0, R3.reuse, c[0x0][0x1c8], 0x1 ;  /* 0x0000720003042a11 */ /* 0x040fe400078008ff */
[----:B------:R-:W-:Y:S02]  /*0df0*/  LOP3.LUT R10, R2, 0x8, R5, 0xf8, !PT ;  /* 0x00000008020a7812 */ /* 0x000fe400078ef805 */
[----:B-1----:R-:W-:Y:S02]  /*0e00*/  SHF.R.U32.HI R8, RZ, 0x3, R2 ;  /* 0x00000003ff087819 */ /* 0x002fe40000011602 */
[----:B------:R-:W-:Y:S01]  /*0e10*/  @P2 LEA.HI.X R5, R3, c[0x0][0x1cc], R0, 0x1, P0 ;  /* 0x0000730003052a11 */ /* 0x000fe200000f0c00 */
[----:B------:R-:W-:Y:S01]  /*0e20*/  IMAD R0, R25, 0x200, R31 ;  /* 0x0000020019007824 */ /* 0x000fe200078e021f */
[----:B------:R-:W-:Y:S01]  /*0e30*/  LOP3.LUT R10, R10, R8, RZ, 0x3c, !PT ;  /* 0x000000080a0a7212 */ /* 0x000fe200078e3cff */
[----:B------:R-:W-:Y:S01]  /*0e40*/  @P3 IMAD.SHL.U32 R8, R124, 0x2, RZ ;  /* 0x000000027c083824 */ /* 0x000fe200078e00ff */
[----:B------:R-:W-:Y:S01]  /*0e50*/  @P1 LEA R2, P0, R9, c[0x0][0x1c8], 0x1 ;  /* 0x0000720009021a11 */ /* 0x000fe200078008ff */
[----:B------:R-:W-:-:S02]  /*0e60*/  IMAD.SHL.U32 R135, R0, 0x2, RZ ;  /* 0x0000000200877824 */ /* 0x000fc400078e00ff */
[----:B------:R-:W-:Y:S01]  /*0e70*/  IMAD.MOV.U32 R0, RZ, RZ, 0x20 ;  /* 0x00000020ff007424 */ /* 0x000fe200078e00ff */
[----:B------:R-:W-:Y:S01]  /*0e80*/  @P1 LEA.HI.X R3, R9, c[0x0][0x1cc], R14, 0x1, P0 ;  /* 0x0000730009031a11 */ /* 0x000fe200000f0c0e */
[----:B------:R-:W-:Y:S01]  /*0e90*/  @P2 IMAD.SHL.U32 R9, R124, 0x2, RZ ;  /* 0x000000027c092824 */ /* 0x000fe200078e00ff */
[----:B------:R1:W-:Y:S01]  /*0ea0*/  @P3 LDGSTS.E.BYPASS.LTC128B.128 [R8+0xc100], [R6.64], !P6 ;  /* 0x0c10000006083fae */ /* 0x0003e2000f101d48 */
[----:B------:R-:W-:Y:S02]  /*0eb0*/  LOP3.LUT P0, RZ, R30, 0x2, RZ, 0xc0, !PT ;  /* 0x000000021eff7812 */ /* 0x000fe4000780c0ff */
[----:B------:R-:W-:Y:S01]  /*0ec0*/  IADD3 R230, R135, 0xc120, RZ ;  /* 0x0000c12087e67810 */ /* 0x000fe20007ffe0ff */
[----:B------:R1:W-:Y:S04]  /*0ed0*/  @P3 LDGSTS.E.BYPASS.LTC128B.128 [R8+0xf100], [R6.64+0x80], !P5 ;  /* 0x0f10008006083fae */ /* 0x0003e8000e901d48 */
[----:B------:R1:W-:Y:S04]  /*0ee0*/  @P3 LDGSTS.E.BYPASS.LTC128B.128 [R8+0x12100], [R6.64+0x100], !P4 ;  /* 0x1210010006083fae */ /* 0x0003e8000e101d48 */
[----:B------:R3:W-:Y:S04]  /*0ef0*/  @P2 LDGSTS.E.BYPASS.LTC128B.128 [R9+0xd100], [R4.64], !P6 ;  /* 0x0d10000004092fae */ /* 0x0007e8000f101d48 */
[----:B------:R3:W-:Y:S04]  /*0f00*/  @P2 LDGSTS.E.BYPASS.LTC128B.128 [R9+0x10100], [R4.64+0x80], !P5 ;  /* 0x1010008004092fae */ /* 0x0007e8000e901d48 */
[----:B------:R3:W-:Y:S01]  /*0f10*/  @P2 LDGSTS.E.BYPASS.LTC128B.128 [R9+0x13100], [R4.64+0x100], !P4 ;  /* 0x1310010004092fae */ /* 0x0007e2000e101d48 */
[----:B------:R-:W-:-:S04]  /*0f20*/  LOP3.LUT P2, RZ, R11, 0x4, RZ, 0xc0, !PT ;  /* 0x000000040bff7812 */ /* 0x000fc8000784c0ff */
[----:B------:R-:W-:Y:S01]  /*0f30*/  SEL R0, R0, 0xffffffe0, !P2 ;  /* 0xffffffe000007807 */ /* 0x000fe20005000000 */
[----:B-1----:R-:W-:Y:S01]  /*0f40*/  @P1 IMAD.SHL.U32 R6, R124, 0x2, RZ ;  /* 0x000000027c061824 */ /* 0x002fe200078e00ff */
[----:B------:R-:W-:-:S04]  /*0f50*/  LEA.HI R7, R34, R35, RZ, 0x5 ;  /* 0x0000002322077211 */ /* 0x000fc800078f28ff */
[----:B------:R1:W-:Y:S01]  /*0f60*/  @P1 LDGSTS.E.BYPASS.LTC128B.128 [R6+0xe100], [R2.64], !P6 ;  /* 0x0e10000002061fae */ /* 0x0003e2000f101d48 */
[----:B------:R-:W-:Y:S02]  /*0f70*/  SHF.R.S32.HI R208, RZ, 0x5, R7 ;  /* 0x00000005ffd07819 */ /* 0x000fe40000011407 */
[----:B------:R-:W-:Y:S01]  /*0f80*/  LOP3.LUT R7, R7, 0xffffffe0, RZ, 0xc0, !PT ;  /* 0xffffffe007077812 */ /* 0x000fe200078ec0ff */
[----:B------:R1:W-:Y:S01]  /*0f90*/  @P1 LDGSTS.E.BYPASS.LTC128B.128 [R6+0x11100], [R2.64+0x80], !P5 ;  /* 0x1110008002061fae */ /* 0x0003e2000e901d48 */
[----:B---3--:R-:W-:-:S03]  /*0fa0*/  IMAD.SHL.U32 R5, R13, 0x40, RZ ;  /* 0x000000400d057824 */ /* 0x008fc600078e00ff */
[----:B------:R1:W-:Y:S01]  /*0fb0*/  @P1 LDGSTS.E.BYPASS.LTC128B.128 [R6+0x14100], [R2.64+0x100], !P4 ;  /* 0x1410010002061fae */ /* 0x0003e2000e101d48 */
[----:B------:R-:W-:Y:S01]  /*0fc0*/  IMAD.MOV.U32 R4, RZ, RZ, 0x10 ;  /* 0x00000010ff047424 */ /* 0x000fe200078e00ff */
[----:B------:R-:W-:Y:S01]  /*0fd0*/  LOP3.LUT P1, RZ, R11, 0x2, RZ, 0xc0, !PT ;  /* 0x000000020bff7812 */ /* 0x000fe2000782c0ff */
[----:B------:R-:W-:Y:S01]  /*0fe0*/  IMAD.IADD R116, R35, 0x1, -R7 ;  /* 0x0000000123747824 */ /* 0x000fe200078e0a07 */
[----:B------:R-:W0:Y:S01]  /*0ff0*/  LDGDEPBAR ;  /* 0x00000000000079af */ /* 0x000e220000000000 */
[----:B------:R-:W-:Y:S02]  /*1000*/  LOP3.LUT R5, R10, 0xfffffe00, R5, 0xf8, !PT ;  /* 0xfffffe000a057812 */ /* 0x000fe400078ef805 */
[----:B------:R-:W-:-:S03]  /*1010*/  SEL R4, R4, 0xfffffff0, !P1 ;  /* 0xfffffff004047807 */ /* 0x000fc60004800000 */
[----:B------:R-:W-:-:S04]  /*1020*/  IMAD R208, R208, 0x400, R5 ;  /* 0x00000400d0d07824 */ /* 0x000fc800078e0205 */
[----:B------:R-:W-:-:S04]  /*1030*/  IMAD.SHL.U32 R208, R208, 0x2, RZ ;  /* 0x00000002d0d07824 */ /* 0x000fc800078e00ff */
[--C-:B------:R-:W-:Y:S02]  /*1040*/  IMAD R212, R4, 0x2, R208.reuse ;  /* 0x0000000204d47824 */ /* 0x100fe400078e02d0 */
[C---:B------:R-:W-:Y:S02]  /*1050*/  IMAD R216, R0.reuse, 0x2, R208 ;  /* 0x0000000200d87824 */ /* 0x040fe400078e02d0 */
[----:B------:R-:W-:Y:S01]  /*1060*/  IMAD R220, R0, 0x2, R212 ;  /* 0x0000000200dc7824 */ /* 0x000fe200078e02d4 */
[----:B-1----:R-:W-:Y:S01]  /*1070*/  IADD3 R3, R135, 0xc100, RZ ;  /* 0x0000c10087037810 */ /* 0x002fe20007ffe0ff */
[----:B------:R-:W-:-:S04]  /*1080*/  DEPBAR.LE SB0, 0x1 ;  /* 0x000080400000791a */ /* 0x000fc80000000000 */
[----:B------:R-:W-:Y:S01]  /*1090*/  BAR.SYNC.DEFER_BLOCKING 0x0 ;  /* 0x0000000000007b1d */ /* 0x000fe20000010000 */
[----:B------:R-:W-:Y:S01]  /*10a0*/  IMAD R2, R33, c[0x0][0x208], RZ ;  /* 0x0000820021027a24 */ /* 0x000fe200078e02ff */
[----:B------:R-:W-:Y:S02]  /*10b0*/  @P0 IADD3 R230, R3, -0x20, RZ ;  /* 0xffffffe003e60810 */ /* 0x000fe40007ffe0ff */
[----:B------:R-:W-:Y:S01]  /*10c0*/  ISETP.GE.AND P0, PT, R123, 0x1, PT ;  /* 0x000000017b00780c */ /* 0x000fe20003f06270 */
[----:B------:R-:W-:Y:S01]  /*10d0*/  IMAD R6, R24, c[0x0][0x20c], R2 ;  /* 0x0000830018067a24 */ /* 0x000fe200078e0202 */
[----:B------:R-:W-:Y:S01]  /*10e0*/  IADD3 R247, R230, 0x800, RZ ;  /* 0x00000800e6f77810 */ /* 0x000fe20007ffe0ff */
[----:B------:R-:W-:Y:S01]  /*10f0*/  IMAD.WIDE.U32 R2, R24, c[0x0][0x208], R42 ;  /* 0x0000820018027a25 */ /* 0x000fe200078e002a */
[C---:B------:R-:W-:Y:S02]  /*1100*/  IADD3 R246, R230.reuse, 0x1000, RZ ;  /* 0x00001000e6f67810 */ /* 0x040fe40007ffe0ff */
[C---:B------:R-:W-:Y:S01]  /*1110*/  IADD3 R245, R230.reuse, 0x1800, RZ ;  /* 0x00001800e6f57810 */ /* 0x040fe20007ffe0ff */
[----:B------:R-:W-:Y:S01]  /*1120*/  IMAD.IADD R3, R3, 0x1, R6 ;  /* 0x0000000103037824 */ /* 0x000fe200078e0206 */
[C---:B------:R-:W-:Y:S01]  /*1130*/  IADD3 R244, R230.reuse, 0x2000, RZ ;  /* 0x00002000e6f47810 */ /* 0x040fe20007ffe0ff */
[----:B------:R-:W-:Y:S01]  /*1140*/  IMAD R6, R41, c[0x0][0x210], RZ ;  /* 0x0000840029067a24 */ /* 0x000fe200078e02ff */
[----:B------:R-:W-:Y:S01]  /*1150*/  IADD3 R243, R230, 0x2800, RZ ;  /* 0x00002800e6f37810 */ /* 0x000fe20007ffe0ff */
[----:B------:R-:W-:-:S04]  /*1160*/  IMAD.WIDE.U32 R2, R40, c[0x0][0x210], R2 ;  /* 0x0000840028027a25 */ /* 0x000fc800078e0002 */
[----:B------:R-:W-:-:S04]  /*1170*/  IMAD R6, R40, c[0x0][0x214], R6 ;  /* 0x0000850028067a24 */ /* 0x000fc800078e0206 */
[----:B------:R-:W-:Y:S01]  /*1180*/  IMAD.IADD R3, R3, 0x1, R6 ;  /* 0x0000000103037824 */ /* 0x000fe200078e0206 */
[----:B------:R2:W1:Y:S01]  /*1190*/  LDSM.16.M88.4 R152, [R208+0x100] ;  /* 0x00010000d098783b */ /* 0x0004620000000200 */
[----:B------:R-:W-:Y:S02]  /*11a0*/  IMAD R6, R21, c[0x0][0x218], RZ ;  /* 0x0000860015067a24 */ /* 0x000fe400078e02ff */
[C---:B------:R-:W-:Y:S01]  /*11b0*/  IMAD.WIDE.U32 R10, R20.reuse, c[0x0][0x218], R2 ;  /* 0x00008600140a7a25 */ /* 0x040fe200078e0002 */
[----:B------:R2:W3:Y:S03]  /*11c0*/  LDSM.16.M88.4 R192, [R208+0x4100] ;  /* 0x00410000d0c0783b */ /* 0x0004e60000000200 */
[----:B------:R-:W-:Y:S01]  /*11d0*/  IMAD R6, R20, c[0x0][0x21c], R6 ;  /* 0x0000870014067a24 */ /* 0x000fe200078e0206 */
[----:B------:R2:W4:Y:S03]  /*11e0*/  LDSM.16.M88.4 R156, [R212+0x100] ;  /* 0x00010000d49c783b */ /* 0x0005260000000200 */
[----:B------:R-:W-:Y:S01]  /*11f0*/  IMAD.IADD R9, R11, 0x1, R6 ;  /* 0x000000010b097824 */ /* 0x000fe200078e0206 */
[----:B------:R2:W1:Y:S04]  /*1200*/  LDSM.16.M88.4 R196, [R212+0x4100] ;  /* 0x00410000d4c4783b */ /* 0x0004680000000200 */
[----:B------:R2:W1:Y:S04]  /*1210*/  LDSM.16.M88.4 R184, [R216+0x100] ;  /* 0x00010000d8b8783b */ /* 0x0004680000000200 */
[----:B------:R2:W1:Y:S04]  /*1220*/  LDSM.16.M88.4 R200, [R216+0x4100] ;  /* 0x00410000d8c8783b */ /* 0x0004680000000200 */
[----:B------:R2:W1:Y:S04]  /*1230*/  LDSM.16.M88.4 R188, [R220+0x100] ;  /* 0x00010000dcbc783b */ /* 0x0004680000000200 */
[----:B------:R2:W1:Y:S04]  /*1240*/  LDSM.16.M88.4 R204, [R220+0x4100] ;  /* 0x00410000dccc783b */ /* 0x0004680000000200 */
[----:B------:R-:W1:Y:S04]  /*1250*/  LDSM.16.M88.4 R208, [R208+0x8100] ;  /* 0x00810000d0d0783b */ /* 0x000e680000000200 */
[----:B------:R-:W1:Y:S04]  /*1260*/  LDSM.16.M88.4 R212, [R212+0x8100] ;  /* 0x00810000d4d4783b */ /* 0x000e680000000200 */
[----:B------:R-:W1:Y:S04]  /*1270*/  LDSM.16.M88.4 R216, [R216+0x8100] ;  /* 0x00810000d8d8783b */ /* 0x000e680000000200 */
[----:B------:R-:W1:Y:S04]  /*1280*/  LDSM.16.M88.4 R220, [R220+0x8100] ;  /* 0x00810000dcdc783b */ /* 0x000e680000000200 */
[----:B------:R-:W-:Y:S06]  /*1290*/  BAR.SYNC.DEFER_BLOCKING 0x0 ;  /* 0x0000000000007b1d */ /* 0x000fec0000010000 */
[----:B------:R2:W-:Y:S04]  /*12a0*/  STL.64 [R1+0x50], R10 ;  /* 0x0000500a01007387 */ /* 0x0005e80000100a00 */
[----:B------:R2:W-:Y:S01]  /*12b0*/  STL [R1+0x4c], R9 ;  /* 0x00004c0901007387 */ /* 0x0005e20000100800 */
[----:B------:R-:W-:-:S04]  /*12c0*/  DEPBAR.LE SB0, 0x0 ;  /* 0x000080000000791a */ /* 0x000fc80000000000 */
[----:B------:R-:W-:Y:S06]  /*12d0*/  BAR.SYNC.DEFER_BLOCKING 0x0 ;  /* 0x0000000000007b1d */ /* 0x000fec0000010000 */
[----:B------:R2:W1:Y:S04]  /*12e0*/  LDSM.16.M88.4 R36, [R135+0xc100] ;  /* 0x00c100008724783b */ /* 0x0004680000000200 */
[----:B------:R2:W1:Y:S04]  /*12f0*/  LDSM.16.M88.4 R16, [R135+0xc900] ;  /* 0x00c900008710783b */ /* 0x0004680000000200 */
[----:B------:R2:W1:Y:S04]  /*1300*/  LDSM.16.M88.4 R44, [R135+0xd100] ;  /* 0x00d10000872c783b */ /* 0x0004680000000200 */
[----:B------:R2:W1:Y:S04]  /*1310*/  LDSM.16.M88.4 R48, [R135+0xd900] ;  /* 0x00d900008730783b */ /* 0x0004680000000200 */
[----:B------:R2:W1:Y:S04]  /*1320*/  LDSM.16.M88.4 R68, [R135+0xe100] ;  /* 0x00e100008744783b */ /* 0x0004680000000200 */
[----:B------:R2:W1:Y:S04]  /*1330*/  LDSM.16.M88.4 R72, [R135+0xe900] ;  /* 0x00e900008748783b */ /* 0x0004680000000200 */
[----:B------:R2:W1:Y:S04]  /*1340*/  LDSM.16.M88.4 R52, [R230] ;  /* 0x00000000e634783b */ /* 0x0004680000000200 */
[----:B------:R2:W1:Y:S04]  /*1350*/  LDSM.16.M88.4 R64, [R230+0x800] ;  /* 0x00080000e640783b */ /* 0x0004680000000200 */
[----:B------:R2:W1:Y:S04]  /*1360*/  LDSM.16.M88.4 R60, [R230+0x1000] ;  /* 0x00100000e63c783b */ /* 0x0004680000000200 */
[----:B------:R2:W1:Y:S04]  /*1370*/  LDSM.16.M88.4 R76, [R230+0x1800] ;  /* 0x00180000e64c783b */ /* 0x0004680000000200 */
[----:B------:R2:W1:Y:S04]  /*1380*/  LDSM.16.M88.4 R104, [R230+0x2000] ;  /* 0x00200000e668783b */ /* 0x0004680000000200 */
[----:B------:R2:W1:Y:S01]  /*1390*/  LDSM.16.M88.4 R108, [R230+0x2800] ;  /* 0x00280000e66c783b */ /* 0x0004620000000200 */
[----:B------:R-:W-:Y:S05]  /*13a0*/  @!P0 BRA `(.L_x_0) ;  /* 0x0000032000008947 */ /* 0x000fea0003800000 */
[----:B---34-:R-:W-:Y:S01]  /*13b0*/  IMAD R2, R26, c[0x0][0x208], RZ ;  /* 0x000082001a027a24 */ /* 0x018fe200078e02ff */
[----:B------:R-:W-:Y:S01]  /*13c0*/  ISETP.LT.OR P3, PT, R12, 0x1, P6 ;  /* 0x000000010c00780c */ /* 0x000fe20003761670 */
[----:B------:R-:W-:-:S04]  /*13d0*/  IMAD.WIDE.U32 R6, R15, c[0x0][0x208], RZ ;  /* 0x000082000f067a25 */ /* 0x000fc800078e00ff */
[----:B------:R-:W-:Y:S02]  /*13e0*/  IMAD R2, R15, c[0x0][0x20c], R2 ;  /* 0x000083000f027a24 */ /* 0x000fe400078e0202 */
[----:B------:R-:W-:Y:S01]  /*13f0*/  IMAD.MOV.U32 R8, RZ, RZ, R10 ;  /* 0x000000ffff087224 */ /* 0x000fe200078e000a */
[----:B--2---:R-:W-:Y:S01]  /*1400*/  SEL R10, RZ, 0x2, P5 ;  /* 0x00000002ff0a7807 */ /* 0x004fe20002800000 */
[----:B------:R-:W-:Y:S02]  /*1410*/  IMAD.IADD R2, R7, 0x1, R2 ;  /* 0x0000000107027824 */ /* 0x000fe400078e0202 */
[----:B------:R-:W-:Y:S01]  /*1420*/  IMAD.WIDE.U32 R6, R6, 0x60, R8 ;  /* 0x0000006006067825 */ /* 0x000fe200078e0008 */
[----:B------:R2:W-:Y:S03]  /*1430*/  STL.64 [R1+0x48], R8 ;  /* 0x0000480801007387 */ /* 0x0005e60000100a00 */
[----:B------:R-:W-:Y:S01]  /*1440*/  IMAD R3, R2, 0x60, RZ ;  /* 0x0000006002037824 */ /* 0x000fe200078e02ff */
[----:B------:R-:W-:Y:S01]  /*1450*/  LEA R2, P0, R6, c[0x0][0x1f8], 0x1 ;  /* 0x00007e0006027a11 */ /* 0x000fe200078008ff */
[----:B------:R-:W-:-:S02]  /*1460*/  IMAD R11, R28, c[0x0][0x20c], RZ ;  /* 0x000083001c0b7a24 */ /* 0x000fc400078e02ff */
[----:B------:R-:W-:Y:S01]  /*1470*/  IMAD.IADD R3, R7, 0x1, R3 ;  /* 0x0000000107037824 */ /* 0x000fe200078e0203 */
[----:B------:R-:W-:Y:S01]  /*1480*/  SEL R7, RZ, 0x4, P4 ;  /* 0x00000004ff077807 */ /* 0x000fe20002000000 */
[----:B------:R-:W-:-:S03]  /*1490*/  IMAD.WIDE.U32 R14, R28, c[0x0][0x208], RZ ;  /* 0x000082001c0e7a25 */ /* 0x000fc600078e00ff */
[----:B------:R-:W-:Y:S01]  /*14a0*/  LEA.HI.X R3, R6, c[0x0][0x1fc], R3, 0x1, P0 ;  /* 0x00007f0006037a11 */ /* 0x000fe200000f0c03 */
[----:B------:R-:W-:Y:S01]  /*14b0*/  IMAD.IADD R11, R15, 0x1, R11 ;  /* 0x000000010f0b7824 */ /* 0x000fe200078e020b */
[----:B------:R-:W-:Y:S01]  /*14c0*/  SEL R6, RZ, 0x1, P6 ;  /* 0x00000001ff067807 */ /* 0x000fe20003000000 */
[----:B------:R-:W-:-:S03]  /*14d0*/  IMAD.SHL.U32 R13, R124, 0x2, RZ ;  /* 0x000000027c0d7824 */ /* 0x000fc600078e00ff */
[----:B------:R-:W-:Y:S02]  /*14e0*/  IADD3 R10, R7, R10, R6 ;  /* 0x0000000a070a7210 */ /* 0x000fe40007ffe006 */
[----:B------:R-:W-:Y:S01]  /*14f0*/  @!PT LDS RZ, [RZ] ;  /* 0x00000000fffff984 */ /* 0x000fe20000000800 */
[----:B------:R-:W-:Y:S01]  /*1500*/  @!PT LDS RZ, [RZ] ;  /* 0x00000000fffff984 */ /* 0x000fe20000000800 */
[----:B------:R-:W-:Y:S01]  /*1510*/  @!PT LDS RZ, [RZ] ;  /* 0x00000000fffff984 */ /* 0x000fe20000000800 */
[----:B------:R3:W-:Y:S02]  /*1520*/  LDGSTS.E.BYPASS.LTC128B.128 [R13+0x100], [R2.64], !P3 ;  /* 0x00100000020d7fae */ /* 0x0007e4000d901d48 */
[----:B------:R-:W-:Y:S02]  /*1530*/  LOP3.LUT P2, RZ, R10, 0x2, RZ, 0xc0, !PT ;  /* 0x000000020aff7812 */ /* 0x000fe4000784c0ff */
[----:B--2---:R-:W-:-:S04]  /*1540*/  IADD3 R8, P1, P0, R14, 0x80, R2 ;  /* 0x000000800e087810 */ /* 0x004fc8000783e002 */
[----:B------:R-:W-:Y:S02]  /*1550*/  IADD3.X R9, R11, RZ, R3, P1, P0 ;  /* 0x000000ff0b097210 */ /* 0x000fe40000fe0403 */
[----:B------:R-:W-:-:S04]  /*1560*/  IADD3 R6, P1, P0, R14, 0x100, R2 ;  /* 0x000001000e067810 */ /* 0x000fc8000783e002 */
[----:B------:R-:W-:Y:S02]  /*1570*/  IADD3.X R7, R11, RZ, R3, P1, P0 ;  /* 0x000000ff0b077210 */ /* 0x000fe40000fe0403 */
[----:B------:R-:W-:Y:S02]  /*1580*/  LOP3.LUT P1, RZ, R10, 0x4, RZ, 0xc0, !PT ;  /* 0x000000040aff7812 */ /* 0x000fe4000782c0ff */
[C---:B------:R-:W-:Y:S02]  /*1590*/  ISETP.LT.OR P0, PT, R12.reuse, 0x1, !P2 ;  /* 0x000000010c00780c */ /* 0x040fe40005701670 */
[----:B------:R-:W-:-:S11]  /*15a0*/  ISETP.LT.OR P3, PT, R12, 0x1, !P1 ;  /* 0x000000010c00780c */ /* 0x000fd60004f61670 */
[----:B------:R3:W-:Y:S01]  /*15b0*/  LDGSTS.E.BYPASS.LTC128B.128 [R13+0x3100], [R2.64+0x80], !P0 ;  /* 0x03100080020d7fae */ /* 0x0007e2000c101d48 */
[----:B------:R-:W-:-:S03]  /*15c0*/  ISETP.LT.OR P0, PT, R12, 0x21, P6 ;  /* 0x000000210c00780c */ /* 0x000fc60003701670 */
[----:B------:R3:W-:Y:S02]  /*15d0*/  LDGSTS.E.BYPASS.LTC128B.128 [R13+0x6100], [R2.64+0x100], !P3 ;  /* 0x06100100020d7fae */ /* 0x0007e4000d901d48 */
[----:B---3--:R-:W-:-:S05]  /*15e0*/  IADD3 R2, P3, R2, R14, RZ ;  /* 0x0000000e02027210 */ /* 0x008fca0007f7e0ff */
[----:B------:R-:W-:Y:S01]  /*15f0*/  IMAD.X R3, R11, 0x1, R3, P3 ;  /* 0x000000010b037824 */ /* 0x000fe200018e0603 */
[C---:B------:R-:W-:Y:S02]  /*1600*/  ISETP.LT.OR P3, PT, R12.reuse, 0x21, !P2 ;  /* 0x000000210c00780c */ /* 0x040fe40005761670 */
[C---:B------:R-:W-:Y:S02]  /*1610*/  ISETP.LT.OR P2, PT, R12.reuse, 0x41, !P2 ;  /* 0x000000410c00780c */ /* 0x040fe40005741670 */
[----:B------:R2:W-:Y:S01]  /*1620*/  LDGSTS.E.BYPASS.LTC128B.128 [R13+0x1100], [R2.64], !P0 ;  /* 0x01100000020d7fae */ /* 0x0005e2000c101d48 */
[C---:B------:R-:W-:Y:S02]  /*1630*/  ISETP.LT.OR P0, PT, R12.reuse, 0x21, !P1 ;  /* 0x000000210c00780c */ /* 0x040fe40004f01670 */
[----:B------:R-:W-:-:S06]  /*1640*/  ISETP.LT.OR P1, PT, R12, 0x41, !P1 ;  /* 0x000000410c00780c */ /* 0x000fcc0004f21670 */
[----:B------:R3:W-:Y:S01]  /*1650*/  LDGSTS.E.BYPASS.LTC128B.128 [R13+0x4100], [R8.64], !P3 ;  /* 0x04100000080d7fae */ /* 0x0007e2000d901d48 */
[----:B------:R-:W-:-:S04]  /*1660*/  ISETP.LT.OR P3, PT, R12, 0x41, P6 ;  /* 0x000000410c00780c */ /* 0x000fc80003761670 */
[----:B------:R3:W-:Y:S01]  /*1670*/  LDGSTS.E.BYPASS.LTC128B.128 [R13+0x7100], [R6.64], !P0 ;  /* 0x07100000060d7fae */ /* 0x0007e2000c101d48 */
[----:B--2---:R-:W-:-:S05]  /*1680*/  IADD3 R2, P0, R2, R14, RZ ;  /* 0x0000000e02027210 */ /* 0x004fca0007f1e0ff */
[----:B------:R-:W-:-:S05]  /*1690*/  IMAD.X R3, R3, 0x1, R11, P0 ;  /* 0x0000000103037824 */ /* 0x000fca00000e060b */
[----:B------:R3:W-:Y:S04]  /*16a0*/  LDGSTS.E.BYPASS.LTC128B.128 [R13+0x2100], [R2.64], !P3 ;  /* 0x02100000020d7fae */ /* 0x0007e8000d901d48 */
[----:B------:R3:W-:Y:S04]  /*16b0*/  LDGSTS.E.BYPASS.LTC128B.128 [R13+0x5100], [R2.64+0x80], !P2 ;  /* 0x05100080020d7fae */ /* 0x0007e8000d101d48 */
[----:B------:R3:W-:Y:S02]  /*16c0*/  LDGSTS.E.BYPASS.LTC128B.128 [R13+0x8100], [R2.64+0x100], !P1 ;  /* 0x08100100020d7fae */ /* 0x0007e4000c901d48 */
.L_x_0:
[----:B-1-34-:R-:W-:Y:S01]  /*16d0*/  HMMA.16816.F32 R32, R152, R16, RZ ;  /* 0x000000109820723c */ /* 0x01afe200000018ff */
[----:B------:R-:W-:Y:S01]  /*16e0*/  LOP3.LUT P0, RZ, R30, 0x4, RZ, 0xc0, !PT ;  /* 0x000000041eff7812 */ /* 0x000fe2000780c0ff */
[----:B------:R-:W0:Y:S01]  /*16f0*/  LDGDEPBAR ;  /* 0x00000000000079af */ /* 0x000e220000000000 */
[----:B------:R-:W-:-:S02]  /*1700*/  ISETP.GE.AND P3, PT, R123, 0x61, PT ;  /* 0x000000617b00780c */ /* 0x000fc40003f66270 */
[----:B------:R-:W-:Y:S02]  /*1710*/  SEL R2, R28, 0xffffffc0, !P0 ;  /* 0xffffffc01c027807 */ /* 0x000fe40004000000 */
[C---:B------:R-:W-:Y:S01]  /*1720*/  IADD3 R242, R230.reuse, 0x3000, RZ ;  /* 0x00003000e6f27810 */ /* 0x040fe20007ffe0ff */
[C---:B------:R-:W-:Y:S01]  /*1730*/  HMMA.16816.F32 R24, R152.reuse, R18, RZ ;  /* 0x000000129818723c */ /* 0x040fe200000018ff */
[C---:B------:R-:W-:Y:S01]  /*1740*/  IADD3 R241, R230.reuse, 0x3800, RZ ;  /* 0x00003800e6f17810 */ /* 0x040fe20007ffe0ff */
[--C-:B------:R-:W-:Y:S01]  /*1750*/  IMAD.IADD R229, R135, 0x1, R2.reuse ;  /* 0x0000000187e57824 */ /* 0x100fe200078e0202 */
[C---:B------:R-:W-:Y:S01]  /*1760*/  IADD3 R240, R230.reuse, 0x4000, RZ ;  /* 0x00004000e6f07810 */ /* 0x040fe20007ffe0ff */
[C---:B------:R-:W-:Y:S01]  /*1770*/  IMAD.IADD R226, R230.reuse, 0x1, R2 ;  /* 0x00000001e6e27824 */ /* 0x040fe200078e0202 */
[C---:B------:R-:W-:Y:S02]  /*1780*/  IADD3 R239, R230.reuse, 0x4800, RZ ;  /* 0x00004800e6ef7810 */ /* 0x040fe40007ffe0ff */
[C---:B------:R-:W-:Y:S01]  /*1790*/  IADD3 R238, R230.reuse, 0x5000, RZ ;  /* 0x00005000e6ee7810 */ /* 0x040fe20007ffe0ff */
[----:B------:R-:W-:Y:S01]  /*17a0*/  HMMA.16816.F32 R20, R152, R44, RZ ;  /* 0x0000002c9814723c */ /* 0x000fe200000018ff */
[----:B------:R-:W-:Y:S01]  /*17b0*/  LDSM.16.M88.4 R28, [R226] ;  /* 0x00000000e21c783b */ /* 0x000fe20000000200 */
[----:B------:R-:W-:-:S02]  /*17c0*/  IADD3 R237, R230, 0x5800, RZ ;  /* 0x00005800e6ed7810 */ /* 0x000fc40007ffe0ff */
[C---:B------:R-:W-:Y:S01]  /*17d0*/  IADD3 R236, R230.reuse, 0x6000, RZ ;  /* 0x00006000e6ec7810 */ /* 0x040fe20007ffe0ff */
[----:B------:R-:W-:Y:S01]  /*17e0*/  LDSM.16.M88.4 R112, [R226+0x5000] ;  /* 0x00500000e270783b */ /* 0x000fe20000000200 */
[C---:B------:R-:W-:Y:S02]  /*17f0*/  IADD3 R235, R230.reuse, 0x6800, RZ ;  /* 0x00006800e6eb7810 */ /* 0x040fe40007ffe0ff */
[----:B------:R-:W-:Y:S01]  /*1800*/  HMMA.16816.F32 R16, R152, R46, RZ ;  /* 0x0000002e9810723c */ /* 0x000fe200000018ff */
[----:B------:R-:W-:Y:S01]  /*1810*/  LDSM.16.M88.4 R44, [R229+0xc900] ;  /* 0x00c90000e52c783b */ /* 0x000fe20000000200 */
[C---:B------:R-:W-:Y:S02]  /*1820*/  IADD3 R234, R230.reuse, 0x7000, RZ ;  /* 0x00007000e6ea7810 */ /* 0x040fe40007ffe0ff */
[C---:B------:R-:W-:Y:S02]  /*1830*/  IADD3 R233, R230.reuse, 0x7800, RZ ;  /* 0x00007800e6e97810 */ /* 0x040fe40007ffe0ff */
[----:B------:R-:W-:-:S02]  /*1840*/  IADD3 R232, R230, 0x8000, RZ ;  /* 0x00008000e6e87810 */ /* 0x000fc40007ffe0ff */
[----:B------:R-:W-:Y:S01]  /*1850*/  HMMA.16816.F32 R12, R152, R48, RZ ;  /* 0x00000030980c723c */ /* 0x000fe200000018ff */
[----:B------:R-:W-:-:S07]  /*1860*/  IADD3 R231, R230, 0x8800, RZ ;  /* 0x00008800e6e77810 */ /* 0x000fce0007ffe0ff */
[C---:B--2---:R-:W-:Y:S08]  /*1870*/  HMMA.16816.F32 R8, R152.reuse, R50, RZ ;  /* 0x000000329808723c */ /* 0x044ff000000018ff */
[C---:B------:R-:W-:Y:S08]  /*1880*/  HMMA.16816.F32 R40, R152.reuse, R36, RZ ;  /* 0x000000249828723c */ /* 0x040ff000000018ff */
[----:B------:R-:W-:Y:S08]  /*1890*/  HMMA.16816.F32 R36, R152, R38, RZ ;  /* 0x000000269824723c */ /* 0x000ff000000018ff */
[C---:B------:R-:W-:Y:S01]  /*18a0*/  HMMA.16816.F32 R96, R156.reuse, R64, R32 ;  /* 0x000000409c60723c */ /* 0x040fe20000001820 */
[----:B------:R-:W1:Y:S07]  /*18b0*/  LDSM.16.M88.4 R32, [R229+0xc100] ;  /* 0x00c10000e520783b */ /* 0x000e6e0000000200 */
[C---:B------:R-:W-:Y:S08]  /*18c0*/  HMMA.16816.F32 R88, R156.reuse, R60, R20 ;  /* 0x0000003c9c58723c */ /* 0x040ff00000001814 */
[----:B------:R-:W-:Y:S01]  /*18d0*/  HMMA.16816.F32 R84, R156, R62, R16 ;  /* 0x0000003e9c54723c */ /* 0x000fe20000001810 */
[----:B------:R-:W2:Y:S07]  /*18e0*/  LDSM.16.M88.4 R60, [R229+0xd100] ;  /* 0x00d10000e53c783b */ /* 0x000eae0000000200 */
[----:B------:R-:W-:Y:S08]  /*18f0*/  HMMA.16816.F32 R20, R152, R68, RZ ;  /* 0x000000449814723c */ /* 0x000ff000000018ff */
[C---:B------:R-:W-:Y:S08]  /*1900*/  HMMA.16816.F32 R80, R156.reuse, R76, R12 ;  /* 0x0000004c9c50723c */ /* 0x040ff0000000180c */
[----:B------:R-:W-:Y:S08]  /*1910*/  HMMA.16816.F32 R76, R156, R78, R8 ;  /* 0x0000004e9c4c723c */ /* 0x000ff00000001808 */
[C---:B------:R-:W-:Y:S01]  /*1920*/  HMMA.16816.F32 R16, R152.reuse, R70, RZ ;  /* 0x000000469810723c */ /* 0x040fe200000018ff */
[----:B------:R-:W3:Y:S07]  /*1930*/  LDSM.16.M88.4 R68, [R229+0xd900] ;  /* 0x00d90000e544783b */ /* 0x000eee0000000200 */
[C---:B------:R-:W-:Y:S08]  /*1940*/  HMMA.16816.F32 R12, R152.reuse, R72, RZ ;  /* 0x00000048980c723c */ /* 0x040ff000000018ff */
[----:B------:R-:W-:Y:S08]  /*1950*/  HMMA.16816.F32 R8, R152, R74, RZ ;  /* 0x0000004a9808723c */ /* 0x000ff000000018ff */
[C---:B------:R-:W-:Y:S01]  /*1960*/  HMMA.16816.F32 R100, R156.reuse, R54, R36 ;  /* 0x000000369c64723c */ /* 0x040fe20000001824 */
[----:B------:R-:W-:Y:S07]  /*1970*/  LDSM.16.M88.4 R36, [R229+0xe900] ;  /* 0x00e90000e524783b */ /* 0x000fee0000000200 */
[C---:B------:R-:W-:Y:S01]  /*1980*/  HMMA.16816.F32 R92, R156.reuse, R66, R24 ;  /* 0x000000429c5c723c */ /* 0x040fe20000001818 */
[----:B------:R-:W-:Y:S07]  /*1990*/  LDSM.16.M88.4 R24, [R226+0x800] ;  /* 0x00080000e218783b */ /* 0x000fee0000000200 */
[C---:B------:R-:W-:Y:S01]  /*19a0*/  HMMA.16816.F32 R56, R156.reuse, R52, R40 ;  /* 0x000000349c38723c */ /* 0x040fe20000001828 */
[----:B------:R-:W4:Y:S07]  /*19b0*/  LDSM.16.M88.4 R52, [R229+0xe100] ;  /* 0x00e10000e534783b */ /* 0x000f2e0000000200 */
[C---:B------:R-:W-:Y:S08]  /*19c0*/  HMMA.16816.F32 R72, R156.reuse, R104, R20 ;  /* 0x000000689c48723c */ /* 0x040ff00000001814 */
[C---:B------:R-:W-:Y:S01]  /*19d0*/  HMMA.16816.F32 R64, R156.reuse, R106, R16 ;  /* 0x0000006a9c40723c */ /* 0x040fe20000001810 */
[----:B------:R-:W-:Y:S07]  /*19e0*/  LDSM.16.M88.4 R104, [R226+0x1000] ;  /* 0x00100000e268783b */ /* 0x000fee0000000200 */
[C---:B------:R-:W-:Y:S08]  /*19f0*/  HMMA.16816.F32 R48, R156.reuse, R108, R12 ;  /* 0x0000006c9c30723c */ /* 0x040ff0000000180c */
[----:B------:R-:W-:Y:S01]  /*1a00*/  HMMA.16816.F32 R40, R156, R110, R8 ;  /* 0x0000006e9c28723c */ /* 0x000fe20000001808 */
[----:B------:R-:W-:Y:S07]  /*1a10*/  LDSM.16.M88.4 R108, [R135+0x13900] ;  /* 0x01390000876c783b */ /* 0x000fee0000000200 */
[C---:B-1----:R-:W-:Y:S01]  /*1a20*/  HMMA.16816.F32 R16, R184.reuse, R34, R100 ;  /* 0x00000022b810723c */ /* 0x042fe20000001864 */
[----:B------:R-:W1:Y:S07]  /*1a30*/  LDSM.16.M88.4 R100, [R226+0x1800] ;  /* 0x00180000e264783b */ /* 0x000e6e0000000200 */
[C---:B------:R-:W-:Y:S01]  /*1a40*/  HMMA.16816.F32 R12, R184.reuse, R44, R96 ;  /* 0x0000002cb80c723c */ /* 0x040fe20000001860 */
[----:B------:R-:W-:Y:S07]  /*1a50*/  LDSM.16.M88.4 R96, [R230+0x3800] ;  /* 0x00380000e660783b */ /* 0x000fee0000000200 */
[C---:B------:R-:W-:Y:S01]  /*1a60*/  HMMA.16816.F32 R8, R184.reuse, R46, R92 ;  /* 0x0000002eb808723c */ /* 0x040fe2000000185c */
[----:B------:R-:W-:Y:S07]  /*1a70*/  LDSM.16.M88.4 R92, [R226+0x2800] ;  /* 0x00280000e25c783b */ /* 0x000fee0000000200 */
[C---:B------:R-:W-:Y:S08]  /*1a80*/  HMMA.16816.F32 R20, R184.reuse, R32, R56 ;  /* 0x00000020b814723c */ /* 0x040ff00000001838 */
[C---:B--2---:R-:W-:Y:S01]  /*1a90*/  HMMA.16816.F32 R44, R184.reuse, R60, R88 ;  /* 0x0000003cb82c723c */ /* 0x044fe20000001858 */
[----:B------:R-:W2:Y:S07]  /*1aa0*/  LDSM.16.M88.4 R88, [R226+0x2000] ;  /* 0x00200000e258783b */ /* 0x000eae0000000200 */
[C---:B------:R-:W-:Y:S08]  /*1ab0*/  HMMA.16816.F32 R56, R184.reuse, R62, R84 ;  /* 0x0000003eb838723c */ /* 0x040ff00000001854 */
[C---:B---3--:R-:W-:Y:S08]  /*1ac0*/  HMMA.16816.F32 R60, R184.reuse, R68, R80 ;  /* 0x00000044b83c723c */ /* 0x048ff00000001850 */
[C---:B----4-:R-:W-:Y:S08]  /*1ad0*/  HMMA.16816.F32 R72, R184.reuse, R52, R72 ;  /* 0x00000034b848723c */ /* 0x050ff00000001848 */
[----:B------:R-:W-:Y:S08]  /*1ae0*/  HMMA.16816.F32 R84, R184, R54, R64 ;  /* 0x00000036b854723c */ /* 0x000ff00000001840 */
[C---:B------:R-:W-:Y:S01]  /*1af0*/  HMMA.16816.F32 R64, R188.reuse, R28, R20 ;  /* 0x0000001cbc40723c */ /* 0x040fe20000001814 */
[----:B------:R-:W-:Y:S07]  /*1b00*/  LDSM.16.M88.4 R20, [R135+0x10100] ;  /* 0x010100008714783b */ /* 0x000fee0000000200 */
[----:B------:R-:W-:Y:S01]  /*1b10*/  HMMA.16816.F32 R52, R188, R30, R16 ;  /* 0x0000001ebc34723c */ /* 0x000fe20000001810 */
[----:B------:R-:W3:Y:S07]  /*1b20*/  LDSM.16.M88.4 R28, [R135+0xf100] ;  /* 0x00f10000871c783b */ /* 0x000eee0000000200 */
[----:B------:R-:W-:Y:S08]  /*1b30*/  HMMA.16816.F32 R80, R184, R70, R76 ;  /* 0x00000046b850723c */ /* 0x000ff0000000184c */
[C---:B------:R-:W-:Y:S08]  /*1b40*/  HMMA.16816.F32 R32, R188.reuse, R24, R12 ;  /* 0x00000018bc20723c */ /* 0x040ff0000000180c */
[----:B------:R-:W-:Y:S01]  /*1b50*/  HMMA.16816.F32 R16, R188, R26, R8 ;  /* 0x0000001abc10723c */ /* 0x000fe20000001808 */
[----:B------:R-:W4:Y:S07]  /*1b60*/  LDSM.16.M88.4 R24, [R135+0xf900] ;  /* 0x00f900008718783b */ /* 0x000f2e0000000200 */
[C---:B------:R-:W-:Y:S08]  /*1b70*/  HMMA.16816.F32 R76, R184.reuse, R36, R48 ;  /* 0x00000024b84c723c */ /* 0x040ff00000001830 */
[----:B------:R-:W-:Y:S01]  /*1b80*/  HMMA.16816.F32 R68, R184, R38, R40 ;  /* 0x00000026b844723c */ /* 0x000fe20000001828 */
[----:B------:R-:W5:Y:S07]  /*1b90*/  LDSM.16.M88.4 R40, [R135+0x10900] ;  /* 0x010900008728783b */ /* 0x000f6e0000000200 */
[C---:B-1----:R-:W-:Y:S08]  /*1ba0*/  HMMA.16816.F32 R36, R188.reuse, R100, R60 ;  /* 0x00000064bc24723c */ /* 0x042ff0000000183c */
[C---:B--2---:R-:W-:Y:S01]  /*1bb0*/  HMMA.16816.F32 R60, R188.reuse, R88, R72 ;  /* 0x00000058bc3c723c */ /* 0x044fe20000001848 */
[----:B------:R-:W1:Y:S07]  /*1bc0*/  LDSM.16.M88.4 R72, [R135+0x11100] ;  /* 0x011100008748783b */ /* 0x000e6e0000000200 */
[C---:B------:R-:W-:Y:S08]  /*1bd0*/  HMMA.16816.F32 R12, R188.reuse, R104, R44 ;  /* 0x00000068bc0c723c */ /* 0x040ff0000000182c */
[C---:B------:R-:W-:Y:S01]  /*1be0*/  HMMA.16816.F32 R8, R188.reuse, R106, R56 ;  /* 0x0000006abc08723c */ /* 0x040fe20000001838 */
[----:B------:R-:W-:Y:S07]  /*1bf0*/  LDSM.16.M88.4 R104, [R230+0x4800] ;  /* 0x00480000e668783b */ /* 0x000fee0000000200 */
[C---:B------:R-:W-:Y:S01]  /*1c00*/  HMMA.16816.F32 R48, R188.reuse, R102, R80 ;  /* 0x00000066bc30723c */ /* 0x040fe20000001850 */
[----:B------:R-:W-:Y:S07]  /*1c10*/  LDSM.16.M88.4 R100, [R230+0x4000] ;  /* 0x00400000e664783b */ /* 0x000fee0000000200 */
[----:B------:R-:W-:Y:S01]  /*1c20*/  HMMA.16816.F32 R80, R188, R90, R84 ;  /* 0x0000005abc50723c */ /* 0x000fe20000001854 */
[----:B------:R-:W2:Y:S04]  /*1c30*/  LDSM.16.M88.4 R84, [R135+0x11900] ;  /* 0x011900008754783b */ /* 0x000ea80000000200 */
[----:B------:R-:W1:Y:S03]  /*1c40*/  LDSM.16.M88.4 R88, [R230+0x3000] ;  /* 0x00300000e658783b */ /* 0x000e660000000200 */
[C---:B---3--:R-:W-:Y:S08]  /*1c50*/  HMMA.16816.F32 R64, R192.reuse, R28, R64 ;  /* 0x0000001cc040723c */ /* 0x048ff00000001840 */
[----:B------:R-:W-:Y:S01]  /*1c60*/  HMMA.16816.F32 R56, R192, R30, R52 ;  /* 0x0000001ec038723c */ /* 0x000fe20000001834 */
[----:B------:R-:W3:Y:S07]  /*1c70*/  LDSM.16.M88.4 R28, [R230+0x5000] ;  /* 0x00500000e61c783b */ /* 0x000eee0000000200 */
[C---:B------:R-:W-:Y:S08]  /*1c80*/  HMMA.16816.F32 R76, R188.reuse, R92, R76 ;  /* 0x0000005cbc4c723c */ /* 0x040ff0000000184c */
[----:B------:R-:W-:Y:S01]  /*1c90*/  HMMA.16816.F32 R68, R188, R94, R68 ;  /* 0x0000005ebc44723c */ /* 0x000fe20000001844 */
[----:B------:R-:W1:Y:S07]  /*1ca0*/  LDSM.16.M88.4 R92, [R230+0x5800] ;  /* 0x00580000e65c783b */ /* 0x000e6e0000000200 */
[C---:B----4-:R-:W-:Y:S08]  /*1cb0*/  HMMA.16816.F32 R52, R192.reuse, R24, R32 ;  /* 0x00000018c034723c */ /* 0x050ff00000001820 */
[C---:B------:R-:W-:Y:S08]  /*1cc0*/  HMMA.16816.F32 R44, R192.reuse, R26, R16 ;  /* 0x0000001ac02c723c */ /* 0x040ff00000001810 */
[C---:B------:R-:W-:Y:S08]  /*1cd0*/  HMMA.16816.F32 R32, R192.reuse, R20, R12 ;  /* 0x00000014c020723c */ /* 0x040ff0000000180c */
[C---:B------:R-:W-:Y:S08]  /*1ce0*/  HMMA.16816.F32 R24, R192.reuse, R22, R8 ;  /* 0x00000016c018723c */ /* 0x040ff00000001808 */
[C---:B-----5:R-:W-:Y:S08]  /*1cf0*/  HMMA.16816.F32 R16, R192.reuse, R42, R48 ;  /* 0x0000002ac010723c */ /* 0x060ff00000001830 */
[C---:B-1----:R-:W-:Y:S08]  /*1d00*/  HMMA.16816.F32 R12, R192.reuse, R72, R60 ;  /* 0x00000048c00c723c */ /* 0x042ff0000000183c */
[C---:B------:R-:W-:Y:S08]  /*1d10*/  HMMA.16816.F32 R8, R192.reuse, R74, R80 ;  /* 0x0000004ac008723c */ /* 0x040ff00000001850 */
[C---:B------:R-:W-:Y:S08]  /*1d20*/  HMMA.16816.F32 R20, R192.reuse, R40, R36 ;  /* 0x00000028c014723c */ /* 0x040ff00000001824 */
[C---:B--2---:R-:W-:Y:S08]  /*1d30*/  HMMA.16816.F32 R72, R192.reuse, R84, R76 ;  /* 0x00000054c048723c */ /* 0x044ff0000000184c */
[----:B------:R-:W-:Y:S08]  /*1d40*/  HMMA.16816.F32 R84, R192, R86, R68 ;  /* 0x00000056c054723c */ /* 0x000ff00000001844 */
[C---:B------:R-:W-:Y:S01]  /*1d50*/  HMMA.16816.F32 R68, R196.reuse, R96, R52 ;  /* 0x00000060c444723c */ /* 0x040fe20000001834 */
[----:B------:R-:W1:Y:S07]  /*1d60*/  LDSM.16.M88.4 R52, [R229+0xf100] ;  /* 0x00f10000e534783b */ /* 0x000e6e0000000200 */
[C---:B------:R-:W-:Y:S08]  /*1d70*/  HMMA.16816.F32 R80, R196.reuse, R88, R64 ;  /* 0x00000058c450723c */ /* 0x040ff00000001840 */
[C---:B------:R-:W-:Y:S01]  /*1d80*/  HMMA.16816.F32 R64, R196.reuse, R98, R44 ;  /* 0x00000062c440723c */ /* 0x040fe2000000182c */
[----:B------:R-:W2:Y:S04]  /*1d90*/  LDSM.16.M88.4 R44, [R229+0xf900] ;  /* 0x00f90000e52c783b */ /* 0x000ea80000000200 */
[----:B------:R-:W-:Y:S03]  /*1da0*/  LDSM.16.M88.4 R96, [R135+0x13100] ;  /* 0x013100008760783b */ /* 0x000fe60000000200 */
[C---:B------:R-:W-:Y:S01]  /*1db0*/  HMMA.16816.F32 R60, R196.reuse, R100, R32 ;  /* 0x00000064c43c723c */ /* 0x040fe20000001820 */
[----:B------:R-:W4:Y:S07]  /*1dc0*/  LDSM.16.M88.4 R32, [R229+0x10100] ;  /* 0x01010000e520783b */ /* 0x000f2e0000000200 */
[C---:B------:R-:W-:Y:S08]  /*1dd0*/  HMMA.16816.F32 R40, R196.reuse, R106, R16 ;  /* 0x0000006ac428723c */ /* 0x040ff00000001810 */
[C---:B---3--:R-:W-:Y:S08]  /*1de0*/  HMMA.16816.F32 R36, R196.reuse, R28, R12 ;  /* 0x0000001cc424723c */ /* 0x048ff0000000180c */
[C---:B------:R-:W-:Y:S01]  /*1df0*/  HMMA.16816.F32 R16, R196.reuse, R30, R8 ;  /* 0x0000001ec410723c */ /* 0x040fe20000001808 */
[----:B------:R-:W3:Y:S07]  /*1e00*/  LDSM.16.M88.4 R28, [R229+0x10900] ;  /* 0x01090000e51c783b */ /* 0x000eee0000000200 */
[C---:B------:R-:W-:Y:S01]  /*1e10*/  HMMA.16816.F32 R76, R196.reuse, R90, R56 ;  /* 0x0000005ac44c723c */ /* 0x040fe20000001838 */
[----:B------:R-:W-:Y:S07]  /*1e20*/  LDSM.16.M88.4 R88, [R226+0x3800] ;  /* 0x00380000e258783b */ /* 0x000fee0000000200 */
[C---:B------:R-:W-:Y:S01]  /*1e30*/  HMMA.16816.F32 R56, R196.reuse, R102, R24 ;  /* 0x00000066c438723c */ /* 0x040fe20000001818 */
[----:B------:R-:W5:Y:S04]  /*1e40*/  LDSM.16.M88.4 R24, [R229+0x11100] ;  /* 0x01110000e518783b */ /* 0x000f680000000200 */
[----:B------:R-:W-:Y:S03]  /*1e50*/  LDSM.16.M88.4 R100, [R226+0x4000] ;  /* 0x00400000e264783b */ /* 0x000fe60000000200 */
[C---:B------:R-:W-:Y:S01]  /*1e60*/  HMMA.16816.F32 R48, R196.reuse, R104, R20 ;  /* 0x00000068c430723c */ /* 0x040fe20000001814 */
[----:B------:R-:W3:Y:S04]  /*1e70*/  LDSM.16.M88.4 R20, [R229+0x11900] ;  /* 0x01190000e514783b */ /* 0x000ee80000000200 */
[----:B------:R-:W-:Y:S03]  /*1e80*/  LDSM.16.M88.4 R104, [R226+0x4800] ;  /* 0x00480000e268783b */ /* 0x000fe60000000200 */
[C---:B------:R-:W-:Y:S08]  /*1e90*/  HMMA.16816.F32 R12, R196.reuse, R92, R72 ;  /* 0x0000005cc40c723c */ /* 0x040ff00000001848 */
[----:B------:R-:W-:Y:S01]  /*1ea0*/  HMMA.16816.F32 R8, R196, R94, R84 ;  /* 0x0000005ec408723c */ /* 0x000fe20000001854 */
[----:B------:R-:W3:Y:S07]  /*1eb0*/  LDSM.16.M88.4 R92, [R226+0x3000] ;  /* 0x00300000e25c783b */ /* 0x000eee0000000200 */
[C---:B-1----:R-:W-:Y:S08]  /*1ec0*/  HMMA.16816.F32 R84, R200.reuse, R52, R80 ;  /* 0x00000034c854723c */ /* 0x042ff00000001850 */
[C---:B------:R-:W-:Y:S08]  /*1ed0*/  HMMA.16816.F32 R80, R200.reuse, R54, R76 ;  /* 0x00000036c850723c */ /* 0x040ff0000000184c */
[C---:B--2---:R-:W-:Y:S08]  /*1ee0*/  HMMA.16816.F32 R76, R200.reuse, R44, R68 ;  /* 0x0000002cc84c723c */ /* 0x044ff00000001844 */
[C---:B------:R-:W-:Y:S08]  /*1ef0*/  HMMA.16816.F32 R72, R200.reuse, R46, R64 ;  /* 0x0000002ec848723c */ /* 0x040ff00000001840 */
[C---:B----4-:R-:W-:Y:S08]  /*1f00*/  HMMA.16816.F32 R44, R200.reuse, R32, R60 ;  /* 0x00000020c82c723c */ /* 0x050ff0000000183c */
[C---:B---3--:R-:W-:Y:S08]  /*1f10*/  HMMA.16816.F32 R64, R200.reuse, R28, R48 ;  /* 0x0000001cc840723c */ /* 0x048ff00000001830 */
[C---:B------:R-:W-:Y:S01]  /*1f20*/  HMMA.16816.F32 R68, R200.reuse, R34, R56 ;  /* 0x00000022c844723c */ /* 0x040fe20000001838 */
[----:B------:R-:W-:Y:S07]  /*1f30*/  LDSM.16.M88.4 R32, [R135+0x12900] ;  /* 0x012900008720783b */ /* 0x000fee0000000200 */
[C---:B------:R-:W-:Y:S01]  /*1f40*/  HMMA.16816.F32 R60, R200.reuse, R30, R40 ;  /* 0x0000001ec83c723c */ /* 0x040fe20000001828 */
[----:B------:R-:W1:Y:S07]  /*1f50*/  LDSM.16.M88.4 R28, [R226+0x5800] ;  /* 0x00580000e21c783b */ /* 0x000e6e0000000200 */
[C---:B-----5:R-:W-:Y:S08]  /*1f60*/  HMMA.16816.F32 R56, R200.reuse, R24, R36 ;  /* 0x00000018c838723c */ /* 0x060ff00000001824 */
[C---:B------:R-:W-:Y:S08]  /*1f70*/  HMMA.16816.F32 R52, R200.reuse, R26, R16 ;  /* 0x0000001ac834723c */ /* 0x040ff00000001810 */
[C---:B------:R-:W-:Y:S08]  /*1f80*/  HMMA.16816.F32 R40, R200.reuse, R20, R12 ;  /* 0x00000014c828723c */ /* 0x040ff0000000180c */
[----:B------:R-:W-:Y:S01]  /*1f90*/  HMMA.16816.F32 R24, R200, R22, R8 ;  /* 0x00000016c818723c */ /* 0x000fe20000001808 */
[----:B------:R-:W2:Y:S07]  /*1fa0*/  LDSM.16.M88.4 R20, [R135+0x12100] ;  /* 0x012100008714783b */ /* 0x000eae0000000200 */
[C---:B------:R-:W-:Y:S01]  /*1fb0*/  HMMA.16816.F32 R16, R204.reuse, R92, R84 ;  /* 0x0000005ccc10723c */ /* 0x040fe20000001854 */
[----:B------:R-:W3:Y:S07]  /*1fc0*/  LDSM.16.M88.4 R84, [R135+0x14100] ;  /* 0x014100008754783b */ /* 0x000eee0000000200 */
[C---:B------:R-:W-:Y:S01]  /*1fd0*/  HMMA.16816.F32 R12, R204.reuse, R94, R80 ;  /* 0x0000005ecc0c723c */ /* 0x040fe20000001850 */
[----:B------:R-:W-:Y:S07]  /*1fe0*/  LDSM.16.M88.4 R92, [R230+0x6000] ;  /* 0x00600000e65c783b */ /* 0x000fee0000000200 */
[C---:B------:R-:W-:Y:S08]  /*1ff0*/  HMMA.16816.F32 R8, R204.reuse, R88, R76 ;  /* 0x00000058cc08723c */ /* 0x040ff0000000184c */
[C---:B------:R-:W-:Y:S01]  /*2000*/  HMMA.16816.F32 R36, R204.reuse, R90, R72 ;  /* 0x0000005acc24723c */ /* 0x040fe20000001848 */
[----:B------:R-:W4:Y:S07]  /*2010*/  LDSM.16.M88.4 R88, [R135+0x14900] ;  /* 0x014900008758783b */ /* 0x000f2e0000000200 */
[C---:B------:R-:W-:Y:S08]  /*2020*/  HMMA.16816.F32 R44, R204.reuse, R100, R44 ;  /* 0x00000064cc2c723c */ /* 0x040ff0000000182c */
[C---:B------:R-:W-:Y:S08]  /*2030*/  HMMA.16816.F32 R64, R204.reuse, R104, R64 ;  /* 0x00000068cc40723c */ /* 0x040ff00000001840 */
[C---:B------:R-:W-:Y:S01]  /*2040*/  HMMA.16816.F32 R48, R204.reuse, R102, R68 ;  /* 0x00000066cc30723c */ /* 0x040fe20000001844 */
[----:B------:R-:W-:Y:S07]  /*2050*/  LDSM.16.M88.4 R100, [R230+0x6800] ;  /* 0x00680000e664783b */ /* 0x000fee0000000200 */
[C---:B------:R-:W-:Y:S01]  /*2060*/  HMMA.16816.F32 R80, R204.reuse, R106, R60 ;  /* 0x0000006acc50723c */ /* 0x040fe2000000183c */
[----:B------:R-:W5:Y:S07]  /*2070*/  LDSM.16.M88.4 R104, [R230+0x7000] ;  /* 0x00700000e668783b */ /* 0x000f6e0000000200 */
[C---:B------:R-:W-:Y:S08]  /*2080*/  HMMA.16816.F32 R76, R204.reuse, R112, R56 ;  /* 0x00000070cc4c723c */ /* 0x040ff00000001838 */
[C---:B------:R-:W-:Y:S01]  /*2090*/  HMMA.16816.F32 R72, R204.reuse, R114, R52 ;  /* 0x00000072cc48723c */ /* 0x040fe20000001834 */
[----:B------:R-:W-:Y:S07]  /*20a0*/  LDSM.16.M88.4 R112, [R229+0x12100] ;  /* 0x01210000e570783b */ /* 0x000fee0000000200 */
[C---:B-1----:R-:W-:Y:S08]  /*20b0*/  HMMA.16816.F32 R68, R204.reuse, R28, R40 ;  /* 0x0000001ccc44723c */ /* 0x042ff00000001828 */
[----:B------:R-:W-:Y:S08]  /*20c0*/  HMMA.16816.F32 R56, R204, R30, R24 ;  /* 0x0000001ecc38723c */ /* 0x000ff00000001818 */
[C---:B--2---:R-:W-:Y:S08]  /*20d0*/  HMMA.16816.F32 R60, R208.reuse, R20, R16 ;  /* 0x00000014d03c723c */ /* 0x044ff00000001810 */
[C---:B------:R-:W-:Y:S08]  /*20e0*/  HMMA.16816.F32 R52, R208.reuse, R22, R12 ;  /* 0x00000016d034723c */ /* 0x040ff0000000180c */
[C---:B------:R-:W-:Y:S08]  /*20f0*/  HMMA.16816.F32 R28, R208.reuse, R32, R8 ;  /* 0x00000020d01c723c */ /* 0x040ff00000001808 */
[C---:B------:R-:W-:Y:S01]  /*2100*/  HMMA.16816.F32 R24, R208.reuse, R34, R36 ;  /* 0x00000022d018723c */ /* 0x040fe20000001824 */
[----:B------:R-:W1:Y:S07]  /*2110*/  LDSM.16.M88.4 R32, [R230+0x7800] ;  /* 0x00780000e620783b */ /* 0x000e6e0000000200 */
[C---:B------:R-:W-:Y:S08]  /*2120*/  HMMA.16816.F32 R20, R208.reuse, R96, R44 ;  /* 0x00000060d014723c */ /* 0x040ff0000000182c */
[C---:B------:R-:W-:Y:S01]  /*2130*/  HMMA.16816.F32 R12, R208.reuse, R108, R64 ;  /* 0x0000006cd00c723c */ /* 0x040fe20000001840 */
[----:B------:R-:W2:Y:S07]  /*2140*/  LDSM.16.M88.4 R64, [R230+0x8000] ;  /* 0x00800000e640783b */ /* 0x000eae0000000200 */
[C---:B------:R-:W-:Y:S01]  /*2150*/  HMMA.16816.F32 R16, R208.reuse, R98, R48 ;  /* 0x00000062d010723c */ /* 0x040fe20000001830 */
[----:B------:R-:W1:Y:S07]  /*2160*/  LDSM.16.M88.4 R96, [R230+0x8800] ;  /* 0x00880000e660783b */ /* 0x000e6e0000000200 */
[C---:B------:R-:W-:Y:S01]  /*2170*/  HMMA.16816.F32 R8, R208.reuse, R110, R80 ;  /* 0x0000006ed008723c */ /* 0x040fe20000001850 */
[----:B------:R-:W-:Y:S07]  /*2180*/  LDSM.16.M88.4 R108, [R229+0x14900] ;  /* 0x01490000e56c783b */ /* 0x000fee0000000200 */
[C---:B---3--:R-:W-:Y:S08]  /*2190*/  HMMA.16816.F32 R36, R208.reuse, R84, R76 ;  /* 0x00000054d024723c */ /* 0x048ff0000000184c */
[C---:B------:R-:W-:Y:S01]  /*21a0*/  HMMA.16816.F32 R40, R208.reuse, R86, R72 ;  /* 0x00000056d028723c */ /* 0x040fe20000001848 */
[----:B------:R-:W-:Y:S07]  /*21b0*/  LDSM.16.M88.4 R84, [R229+0x13100] ;  /* 0x01310000e554783b */ /* 0x000fee0000000200 */
[C---:B----4-:R-:W-:Y:S01]  /*21c0*/  HMMA.16816.F32 R44, R208.reuse, R88, R68 ;  /* 0x00000058d02c723c */ /* 0x050fe20000001844 */
[----:B------:R-:W-:Y:S07]  /*21d0*/  LDSM.16.M88.4 R68, [R226+0x6000] ;  /* 0x00600000e244783b */ /* 0x000fee0000000200 */
[----:B------:R-:W-:Y:S01]  /*21e0*/  HMMA.16816.F32 R48, R208, R90, R56 ;  /* 0x0000005ad030723c */ /* 0x000fe20000001838 */
[----:B------:R-:W-:Y:S07]  /*21f0*/  LDSM.16.M88.4 R88, [R226+0x7000] ;  /* 0x00700000e258783b */ /* 0x000fee0000000200 */
[C---:B------:R-:W-:Y:S08]  /*2200*/  HMMA.16816.F32 R60, R212.reuse, R92, R60 ;  /* 0x0000005cd43c723c */ /* 0x040ff0000000183c */
[C---:B------:R-:W-:Y:S01]  /*2210*/  HMMA.16816.F32 R56, R212.reuse, R94, R52 ;  /* 0x0000005ed438723c */ /* 0x040fe20000001834 */
[----:B------:R-:W-:Y:S07]  /*2220*/  LDSM.16.M88.4 R92, [R229+0x13900] ;  /* 0x01390000e55c783b */ /* 0x000fee0000000200 */
[C---:B-----5:R-:W-:Y:S01]  /*2230*/  HMMA.16816.F32 R76, R212.reuse, R104, R20 ;  /* 0x00000068d44c723c */ /* 0x060fe20000001814 */
[----:B------:R-:W3:Y:S07]  /*2240*/  LDSM.16.M88.4 R20, [R229+0x12900] ;  /* 0x01290000e514783b */ /* 0x000eee0000000200 */
[C---:B------:R-:W-:Y:S08]  /*2250*/  HMMA.16816.F32 R52, R212.reuse, R100, R28 ;  /* 0x00000064d434723c */ /* 0x040ff0000000181c */
[C---:B------:R-:W-:Y:S01]  /*2260*/  HMMA.16816.F32 R80, R212.reuse, R102, R24 ;  /* 0x00000066d450723c */ /* 0x040fe20000001818 */
[----:B------:R-:W4:Y:S07]  /*2270*/  LDSM.16.M88.4 R100, [R229+0x14100] ;  /* 0x01410000e564783b */ /* 0x000f2e0000000200 */
[C---:B------:R-:W-:Y:S01]  /*2280*/  HMMA.16816.F32 R72, R212.reuse, R106, R16 ;  /* 0x0000006ad448723c */ /* 0x040fe20000001810 */
[----:B------:R-:W-:Y:S07]  /*2290*/  LDSM.16.M88.4 R104, [R226+0x8000] ;  /* 0x00800000e268783b */ /* 0x000fee0000000200 */
[C---:B-1----:R-:W-:Y:S08]  /*22a0*/  HMMA.16816.F32 R28, R212.reuse, R32, R12 ;  /* 0x00000020d41c723c */ /* 0x042ff0000000180c */
[C---:B------:R-:W-:Y:S08]  /*22b0*/  HMMA.16816.F32 R16, R212.reuse, R34, R8 ;  /* 0x00000022d410723c */ /* 0x040ff00000001808 */
[C---:B--2---:R-:W-:Y:S08]  /*22c0*/  HMMA.16816.F32 R12, R212.reuse, R64, R36 ;  /* 0x00000040d40c723c */ /* 0x044ff00000001824 */
[C---:B------:R-:W-:Y:S01]  /*22d0*/  HMMA.16816.F32 R8, R212.reuse, R66, R40 ;  /* 0x00000042d408723c */ /* 0x040fe20000001828 */
[----:B------:R-:W1:Y:S07]  /*22e0*/  LDSM.16.M88.4 R64, [R226+0x6800] ;  /* 0x00680000e240783b */ /* 0x000e6e0000000200 */
[C---:B------:R-:W-:Y:S08]  /*22f0*/  HMMA.16816.F32 R24, R212.reuse, R96, R44 ;  /* 0x00000060d418723c */ /* 0x040ff0000000182c */
[----:B------:R-:W-:Y:S01]  /*2300*/  HMMA.16816.F32 R48, R212, R98, R48 ;  /* 0x00000062d430723c */ /* 0x000fe20000001830 */
[----:B------:R-:W2:Y:S07]  /*2310*/  LDSM.16.M88.4 R96, [R226+0x7800] ;  /* 0x00780000e260783b */ /* 0x000eae0000000200 */
[C---:B------:R-:W-:Y:S08]  /*2320*/  HMMA.16816.F32 R60, R216.reuse, R112, R60 ;  /* 0x00000070d83c723c */ /* 0x040ff0000000183c */
[----:B------:R-:W-:Y:S01]  /*2330*/  HMMA.16816.F32 R56, R216, R114, R56 ;  /* 0x00000072d838723c */ /* 0x000fe20000001838 */
[----:B------:R-:W5:Y:S01]  /*2340*/  LDSM.16.M88.4 R112, [R226+0x8800] ;  /* 0x00880000e270783b */ /* 0x000f620000000200 */
[----:B------:R-:W-:-:S06]  /*2350*/  DEPBAR.LE SB0, 0x0 ;  /* 0x000080000000791a */ /* 0x000fcc0000000000 */
[C---:B---3--:R-:W-:Y:S08]  /*2360*/  HMMA.16816.F32 R52, R216.reuse, R20, R52 ;  /* 0x00000014d834723c */ /* 0x048ff00000001834 */
[C---:B------:R-:W-:Y:S08]  /*2370*/  HMMA.16816.F32 R32, R216.reuse, R92, R28 ;  /* 0x0000005cd820723c */ /* 0x040ff0000000181c */
[C---:B------:R-:W-:Y:S08]  /*2380*/  HMMA.16816.F32 R44, R216.reuse, R22, R80 ;  /* 0x00000016d82c723c */ /* 0x040ff00000001850 */
[C---:B------:R-:W-:Y:S08]  /*2390*/  HMMA.16816.F32 R28, R216.reuse, R94, R16 ;  /* 0x0000005ed81c723c */ /* 0x040ff00000001810 */
[C---:B------:R-:W-:Y:S08]  /*23a0*/  HMMA.16816.F32 R40, R216.reuse, R84, R76 ;  /* 0x00000054d828723c */ /* 0x040ff0000000184c */
[C---:B------:R-:W-:Y:S08]  /*23b0*/  HMMA.16816.F32 R36, R216.reuse, R86, R72 ;  /* 0x00000056d824723c */ /* 0x040ff00000001848 */
[C---:B----4-:R-:W-:Y:S08]  /*23c0*/  HMMA.16816.F32 R20, R216.reuse, R100, R12 ;  /* 0x00000064d814723c */ /* 0x050ff0000000180c */
[C---:B------:R-:W-:Y:S08]  /*23d0*/  HMMA.16816.F32 R16, R216.reuse, R102, R8 ;  /* 0x00000066d810723c */ /* 0x040ff00000001808 */
[C---:B------:R-:W-:Y:S08]  /*23e0*/  HMMA.16816.F32 R12, R216.reuse, R108, R24 ;  /* 0x0000006cd80c723c */ /* 0x040ff00000001818 */
[----:B------:R-:W-:Y:S08]  /*23f0*/  HMMA.16816.F32 R8, R216, R110, R48 ;  /* 0x0000006ed808723c */ /* 0x000ff00000001830 */
[C---:B------:R-:W-:Y:S08]  /*2400*/  HMMA.16816.F32 R24, R220.reuse, R68, R60 ;  /* 0x00000044dc18723c */ /* 0x040ff0000000183c */
[C---:B-1----:R-:W-:Y:S08]  /*2410*/  HMMA.16816.F32 R52, R220.reuse, R64, R52 ;  /* 0x00000040dc34723c */ /* 0x042ff00000001834 */
[C---:B------:R-:W-:Y:S08]  /*2420*/  HMMA.16816.F32 R68, R220.reuse, R70, R56 ;  /* 0x00000046dc44723c */ /* 0x040ff00000001838 */
[C---:B------:R-:W-:Y:S08]  /*2430*/  HMMA.16816.F32 R64, R220.reuse, R66, R44 ;  /* 0x00000042dc40723c */ /* 0x040ff0000000182c */
[C---:B------:R-:W-:Y:S08]  /*2440*/  HMMA.16816.F32 R56, R220.reuse, R88, R40 ;  /* 0x00000058dc38723c */ /* 0x040ff00000001828 */
[C---:B------:R-:W-:Y:S08]  /*2450*/  HMMA.16816.F32 R48, R220.reuse, R90, R36 ;  /* 0x0000005adc30723c */ /* 0x040ff00000001824 */
[C---:B--2---:R-:W-:Y:S08]  /*2460*/  HMMA.16816.F32 R44, R220.reuse, R96, R32 ;  /* 0x00000060dc2c723c */ /* 0x044ff00000001820 */
[C---:B------:R-:W-:Y:S08]  /*2470*/  HMMA.16816.F32 R32, R220.reuse, R98, R28 ;  /* 0x00000062dc20723c */ /* 0x040ff0000000181c */
[C---:B------:R-:W-:Y:S08]  /*2480*/  HMMA.16816.F32 R36, R220.reuse, R104, R20 ;  /* 0x00000068dc24723c */ /* 0x040ff00000001814 */
[C---:B------:R-:W-:Y:S08]  /*2490*/  HMMA.16816.F32 R40, R220.reuse, R106, R16 ;  /* 0x0000006adc28723c */ /* 0x040ff00000001810 */
[C---:B-----5:R-:W-:Y:S08]  /*24a0*/  HMMA.16816.F32 R60, R220.reuse, R112, R12 ;  /* 0x00000070dc3c723c */ /* 0x060ff0000000180c */
[----:B------:R-:W-:Y:S01]  /*24b0*/  HMMA.16816.F32 R72, R220, R114, R8 ;  /* 0x00000072dc48723c */ /* 0x000fe20000001808 */
[----:B------:R-:W-:Y:S06]  /*24c0*/  BAR.SYNC.DEFER_BLOCKING 0x0 ;  /* 0x0000000000007b1d */ /* 0x000fec0000010000 */
[----:B------:R-:W-:Y:S05]  /*24d0*/  @!P3 BRA `(.L_x_1) ;  /* 0x000001f00000b947 */ /* 0x000fea0003800000 */
[----:B------:R-:W-:Y:S01]  /*24e0*/  IADD3 R6, R125, -0x2, RZ ;  /* 0xfffffffe7d067810 */ /* 0x000fe20007ffe0ff */
[C---:B------:R-:W-:Y:S01]  /*24f0*/  IMAD.SHL.U32 R8, R119.reuse, 0x40, RZ ;  /* 0x0000004077087824 */ /* 0x040fe200078e00ff */
[----:B------:R-:W-:Y:S01]  /*2500*/  SHF.L.U64.HI R9, R119, 0x6, R122 ;  /* 0x0000000677097819 */ /* 0x000fe2000001027a */
[----:B------:R-:W-:Y:S01]  /*2510*/  IMAD.SHL.U32 R14, R124, 0x2, RZ ;  /* 0x000000027c0e7824 */ /* 0x000fe200078e00ff */
[----:B------:R-:W-:Y:S01]  /*2520*/  SHF.R.S32.HI R3, RZ, 0x1f, R6 ;  /* 0x0000001fff037819 */ /* 0x000fe20000011406 */
[----:B------:R-:W-:-:S02]  /*2530*/  IMAD R2, R118, R6, RZ ;  /* 0x0000000676027224 */ /* 0x000fc400078e02ff */
[----:B------:R-:W-:-:S04]  /*2540*/  IMAD.WIDE.U32 R6, R6, R120, R126 ;  /* 0x0000007806067225 */ /* 0x000fc800078e007e */
[----:B------:R-:W-:Y:S01]  /*2550*/  IMAD R3, R3, R120, R2 ;  /* 0x0000007803037224 */ /* 0x000fe200078e0202 */
[----:B------:R-:W-:-:S03]  /*2560*/  LEA R2, P0, R6, c[0x0][0x1c8], 0x1 ;  /* 0x0000720006027a11 */ /* 0x000fc600078008ff */
[----:B------:R-:W-:Y:S01]  /*2570*/  IMAD.IADD R3, R7, 0x1, R3 ;  /* 0x0000000107037824 */ /* 0x000fe200078e0203 */
[----:B------:R-:W-:-:S04]  /*2580*/  IADD3 R12, P2, P1, R8, 0x80, R2 ;  /* 0x00000080080c7810 */ /* 0x000fc8000795e002 */
[----:B------:R-:W-:Y:S02]  /*2590*/  LEA.HI.X R3, R6, c[0x0][0x1cc], R3, 0x1, P0 ;  /* 0x0000730006037a11 */ /* 0x000fe400000f0c03 */
[C---:B------:R-:W-:Y:S02]  /*25a0*/  IADD3 R6, P0, R8.reuse, R2, RZ ;  /* 0x0000000208067210 */ /* 0x040fe40007f1e0ff */
[C-C-:B------:R-:W-:Y:S01]  /*25b0*/  IADD3.X R13, R9.reuse, RZ, R3.reuse, P2, P1 ;  /* 0x000000ff090d7210 */ /* 0x140fe200017e2403 */
[----:B------:R-:W-:Y:S01]  /*25c0*/  @!PT LDS RZ, [RZ] ;  /* 0x00000000fffff984 */ /* 0x000fe20000000800 */
[----:B------:R-:W-:Y:S01]  /*25d0*/  @!PT LDS RZ, [RZ] ;  /* 0x00000000fffff984 */ /* 0x000fe20000000800 */
[----:B------:R-:W-:Y:S01]  /*25e0*/  @!PT LDS RZ, [RZ] ;  /* 0x00000000fffff984 */ /* 0x000fe20000000800 */
[----:B------:R1:W-:Y:S01]  /*25f0*/  LDGSTS.E.BYPASS.LTC128B.128 [R14+0xc100], [R2.64], !P6 ;  /* 0x0c100000020e7fae */ /* 0x0003e2000f101d48 */
[----:B------:R-:W-:Y:S01]  /*2600*/  IADD3 R10, P2, P1, R8, 0x100, R2 ;  /* 0x00000100080a7810 */ /* 0x000fe2000795e002 */
[C-C-:B------:R-:W-:Y:S01]  /*2610*/  IMAD.X R7, R9.reuse, 0x1, R3.reuse, P0 ;  /* 0x0000000109077824 */ /* 0x140fe200000e0603 */
[----:B------:R-:W-:Y:S01]  /*2620*/  IADD3 R8, P0, R6, R8, RZ ;  /* 0x0000000806087210 */ /* 0x000fe20007f1e0ff */
[----:B------:R1:W-:Y:S01]  /*2630*/  LDGSTS.E.BYPASS.LTC128B.128 [R14+0xf100], [R2.64+0x80], !P5 ;  /* 0x0f100080020e7fae */ /* 0x0003e2000e901d48 */
[----:B------:R-:W-:-:S03]  /*2640*/  IADD3.X R11, R9, RZ, R3, P2, P1 ;  /* 0x000000ff090b7210 */ /* 0x000fc600017e2403 */
[----:B------:R-:W-:Y:S01]  /*2650*/  IMAD.X R9, R7, 0x1, R9, P0 ;  /* 0x0000000107097824 */ /* 0x000fe200000e0609 */
[----:B------:R1:W-:Y:S04]  /*2660*/  LDGSTS.E.BYPASS.LTC128B.128 [R14+0x12100], [R2.64+0x100], !P4 ;  /* 0x12100100020e7fae */ /* 0x0003e8000e101d48 */
[----:B------:R1:W-:Y:S04]  /*2670*/  LDGSTS.E.BYPASS.LTC128B.128 [R14+0xd100], [R6.64], !P6 ;  /* 0x0d100000060e7fae */ /* 0x0003e8000f101d48 */
[----:B------:R1:W-:Y:S04]  /*2680*/  LDGSTS.E.BYPASS.LTC128B.128 [R14+0x10100], [R12.64], !P5 ;  /* 0x101000000c0e7fae */ /* 0x0003e8000e901d48 */
[----:B------:R1:W-:Y:S04]  /*2690*/  LDGSTS.E.BYPASS.LTC128B.128 [R14+0x13100], [R10.64], !P4 ;  /* 0x131000000a0e7fae */ /* 0x0003e8000e101d48 */
[----:B------:R1:W-:Y:S04]  /*26a0*/  LDGSTS.E.BYPASS.LTC128B.128 [R14+0xe100], [R8.64], !P6 ;  /* 0x0e100000080e7fae */ /* 0x0003e8000f101d48 */
[----:B------:R1:W-:Y:S04]  /*26b0*/  LDGSTS.E.BYPASS.LTC128B.128 [R14+0x11100], [R8.64+0x80], !P5 ;  /* 0x11100080080e7fae */ /* 0x0003e8000e901d48 */
[----:B------:R1:W-:Y:S02]  /*26c0*/  LDGSTS.E.BYPASS.LTC128B.128 [R14+0x14100], [R8.64+0x100], !P4 ;  /* 0x14100100080e7fae */ /* 0x0003e4000e101d48 */
.L_x_1:
[----:B------:R-:W-:Y:S01]  /*26d0*/  STL [R1+0x88], R185 ;  /* 0x000088b901007387 */ /* 0x000fe20000100800 */
[----:B-1----:R-:W-:-:S02]  /*26e0*/  SHF.R.S32.HI R2, RZ, 0x1f, R116 ;  /* 0x0000001fff027819 */ /* 0x002fc40000011474 */
[----:B------:R-:W-:Y:S01]  /*26f0*/  SHF.L.U32 R224, R5, 0x1, RZ ;  /* 0x0000000105e07819 */ /* 0x000fe200000006ff */
[----:B------:R-:W-:Y:S01]  /*2700*/  STL [R1+0x84], R184 ;  /* 0x000084b801007387 */ /* 0x000fe20000100800 */
[----:B------:R-:W-:-:S03]  /*2710*/  LEA.HI R3, R2, R116, RZ, 0x2 ;  /* 0x0000007402037211 */ /* 0x000fc600078f10ff */
[----:B------:R-:W-:Y:S01]  /*2720*/  STL [R1+0x80], R159 ;  /* 0x0000809f01007387 */ /* 0x000fe20000100800 */
[----:B------:R-:W-:Y:S01]  /*2730*/  LOP3.LUT R2, R3, 0x7ffffffc, RZ, 0xc0, !PT ;  /* 0x7ffffffc03027812 */ /* 0x000fe200078ec0ff */
[--C-:B------:R-:W-:Y:S02]  /*2740*/  IMAD R225, R4, 0x2, R224.reuse ;  /* 0x0000000204e17824 */ /* 0x100fe400078e02e0 */
[----:B------:R-:W-:Y:S01]  /*2750*/  STL [R1+0x7c], R158 ;  /* 0x00007c9e01007387 */ /* 0x000fe20000100800 */
[----:B------:R-:W-:Y:S02]  /*2760*/  IMAD R228, R0, 0x2, R224 ;  /* 0x0000000200e47824 */ /* 0x000fe400078e02e0 */
[----:B------:R-:W-:Y:S01]  /*2770*/  IMAD.IADD R2, R116, 0x1, -R2 ;  /* 0x0000000174027824 */ /* 0x000fe200078e0a02 */
[----:B------:R-:W-:Y:S01]  /*2780*/  STL [R1+0x78], R157 ;  /* 0x0000789d01007387 */ /* 0x000fe20000100800 */
[----:B------:R-:W-:-:S03]  /*2790*/  LEA R227, R0, R225, 0x1 ;  /* 0x000000e100e37211 */ /* 0x000fc600078e08ff */
[----:B------:R-:W-:Y:S04]  /*27a0*/  STL [R1+0x74], R156 ;  /* 0x0000749c01007387 */ /* 0x000fe80000100800 */
[----:B------:R-:W-:Y:S04]  /*27b0*/  STL [R1+0x70], R155 ;  /* 0x0000709b01007387 */ /* 0x000fe80000100800 */
[----:B------:R-:W-:Y:S04]  /*27c0*/  STL [R1+0x6c], R154 ;  /* 0x00006c9a01007387 */ /* 0x000fe80000100800 */
[----:B------:R-:W-:Y:S04]  /*27d0*/  STL [R1+0x68], R153 ;  /* 0x0000689901007387 */ /* 0x000fe80000100800 */
[----:B------:R-:W-:Y:S04]  /*27e0*/  STL [R1+0x64], R152 ;  /* 0x0000649801007387 */ /* 0x000fe80000100800 */
[----:B------:R-:W-:Y:S04]  /*27f0*/  STL [R1+0x60], R135 ;  /* 0x0000608701007387 */ /* 0x000fe80000100800 */
[----:B------:R1:W-:Y:S04]  /*2800*/  STL [R1+0x5c], R3 ;  /* 0x00005c0301007387 */ /* 0x0003e80000100800 */
[----:B------:R-:W-:Y:S04]  /*2810*/  LDSM.16.MT88.4 R76, [R228+0x3900] ;  /* 0x00390000e44c783b */ /* 0x000fe80000004200 */
[----:B------:R-:W0:Y:S01]  /*2820*/  LDGDEPBAR ;  /* 0x00000000000079af */ /* 0x000e220000000000 */
[----:B-1----:R-:W-:-:S05]  /*2830*/  IADD3 R3, R117, c[0x0][0x1d0], RZ ;  /* 0x0000740075037a10 */ /* 0x002fca0007ffe0ff */
[----:B------:R-:W-:-:S05]  /*2840*/  IMAD R2, R2, -0x2, R3 ;  /* 0xfffffffe02027824 */ /* 0x000fca00078e0203 */
[C---:B------:R-:W-:Y:S02]  /*2850*/  ISETP.GT.AND P2, PT, R2.reuse, RZ, PT ;  /* 0x000000ff0200720c */ /* 0x040fe40003f44270 */
[C---:B------:R-:W-:Y:S02]  /*2860*/  ISETP.GT.AND P0, PT, R2.reuse, 0x1, PT ;  /* 0x000000010200780c */ /* 0x040fe40003f04270 */
[----:B------:R-:W-:Y:S02]  /*2870*/  ISETP.GT.AND P1, PT, R2, 0x8, PT ;  /* 0x000000080200780c */ /* 0x000fe40003f24270 */
[----:B------:R-:W-:Y:S02]  /*2880*/  FSEL R7, R24, -INF , P2 ;  /* 0xff80000018077808 */ /* 0x000fe40001000000 */
[----:B------:R-:W-:Y:S02]  /*2890*/  FSEL R8, R25, -INF , P0 ;  /* 0xff80000019087808 */ /* 0x000fe40000000000 */
[----:B------:R-:W-:-:S02]  /*28a0*/  FSEL R20, R27, -INF , P0 ;  /* 0xff8000001b147808 */ /* 0x000fc40000000000 */
[----:B------:R-:W-:Y:S02]  /*28b0*/  ISETP.GT.AND P0, PT, R2, 0x9, PT ;  /* 0x000000090200780c */ /* 0x000fe40003f04270 */
[----:B------:R-:W-:Y:S02]  /*28c0*/  FSEL R9, R68, -INF , P1 ;  /* 0xff80000044097808 */ /* 0x000fe40000800000 */
[----:B------:R-:W-:Y:S02]  /*28d0*/  FMNMX.FTZ R3, R7, R8, !PT ;  /* 0x0000000807037209 */ /* 0x000fe40007810000 */
[----:B------:R-:W-:Y:S02]  /*28e0*/  FSEL R16, R26, -INF , P2 ;  /* 0xff8000001a107808 */ /* 0x000fe40001000000 */
[----:B------:R-:W-:Y:S02]  /*28f0*/  ISETP.GT.AND P2, PT, R2, 0x10, PT ;  /* 0x000000100200780c */ /* 0x000fe40003f44270 */
[----:B------:R-:W-:-:S02]  /*2900*/  FSEL R10, R69, -INF , P0 ;  /* 0xff800000450a7808 */ /* 0x000fc40000000000 */
[----:B------:R-:W-:Y:S02]  /*2910*/  FMNMX.FTZ R3, R9, R3, !PT ;  /* 0x0000000309037209 */ /* 0x000fe40007810000 */
[----:B------:R-:W-:Y:S02]  /*2920*/  FSEL R21, R70, -INF , P1 ;  /* 0xff80000046157808 */ /* 0x000fe40000800000 */
[----:B------:R-:W-:Y:S02]  /*2930*/  ISETP.GT.AND P1, PT, R2, 0x11, PT ;  /* 0x000000110200780c */ /* 0x000fe40003f24270 */
[----:B------:R-:W-:Y:S02]  /*2940*/  FSEL R11, R52, -INF , P2 ;  /* 0xff800000340b7808 */ /* 0x000fe40001000000 */
[----:B------:R-:W-:Y:S02]  /*2950*/  FMNMX.FTZ R3, R10, R3, !PT ;  /* 0x000000030a037209 */ /* 0x000fe40007810000 */
[----:B------:R-:W-:-:S02]  /*2960*/  FSEL R22, R71, -INF , P0 ;  /* 0xff80000047167808 */ /* 0x000fc40000000000 */
[C---:B------:R-:W-:Y:S01]  /*2970*/  ISETP.GT.AND P0, PT, R2.reuse, 0x18, PT ;  /* 0x000000180200780c */ /* 0x040fe20003f04270 */
[----:B------:R-:W-:Y:S01]  /*2980*/  LDSM.16.MT88.4 R68, [R227+0x900] ;  /* 0x00090000e344783b */ /* 0x000fe20000004200 */
[----:B------:R-:W-:Y:S02]  /*2990*/  FSEL R13, R53, -INF , P1 ;  /* 0xff800000350d7808 */ /* 0x000fe40000800000 */
[----:B------:R-:W-:Y:S02]  /*29a0*/  FMNMX.FTZ R3, R11, R3, !PT ;  /* 0x000000030b037209 */ /* 0x000fe40007810000 */
[----:B------:R-:W-:Y:S02]  /*29b0*/  FSEL R24, R55, -INF , P1 ;  /* 0xff80000037187808 */ /* 0x000fe40000800000 */
[----:B------:R-:W-:Y:S02]  /*29c0*/  ISETP.GT.AND P1, PT, R2, 0x19, PT ;  /* 0x000000190200780c */ /* 0x000fe40003f24270 */
[----:B------:R-:W-:-:S02]  /*29d0*/  FSEL R14, R64, -INF , P0 ;  /* 0xff800000400e7808 */ /* 0x000fc40000000000 */
[----:B------:R-:W-:Y:S02]  /*29e0*/  FMNMX.FTZ R3, R13, R3, !PT ;  /* 0x000000030d037209 */ /* 0x000fe40007810000 */
[----:B------:R-:W-:Y:S02]  /*29f0*/  FSEL R23, R54, -INF , P2 ;  /* 0xff80000036177808 */ /* 0x000fe40001000000 */
[----:B------:R-:W-:Y:S01]  /*2a00*/  FSEL R15, R65, -INF , P1 ;  /* 0xff800000410f7808 */ /* 0x000fe20000800000 */
[----:B------:R-:W-:Y:S01]  /*2a10*/  LDSM.16.MT88.4 R52, [R225+0x900] ;  /* 0x00090000e134783b */ /* 0x000fe20000004200 */
[----:B------:R-:W-:Y:S02]  /*2a20*/  ISETP.GT.AND P2, PT, R2, 0x20, PT ;  /* 0x000000200200780c */ /* 0x000fe40003f44270 */
[----:B------:R-:W-:Y:S02]  /*2a30*/  FMNMX.FTZ R3, R14, R3, !PT ;  /* 0x000000030e037209 */ /* 0x000fe40007810000 */
[----:B------:R-:W-:-:S02]  /*2a40*/  FSEL R29, R67, -INF , P1 ;  /* 0xff800000431d7808 */ /* 0x000fc40000800000 */
[----:B------:R-:W-:Y:S02]  /*2a50*/  ISETP.GT.AND P1, PT, R2, 0x21, PT ;  /* 0x000000210200780c */ /* 0x000fe40003f24270 */
[----:B------:R-:W-:Y:S02]  /*2a60*/  FSEL R83, R56, -INF , P2 ;  /* 0xff80000038537808 */ /* 0x000fe40001000000 */
[----:B------:R-:W-:Y:S02]  /*2a70*/  FMNMX.FTZ R3, R15, R3, !PT ;  /* 0x000000030f037209 */ /* 0x000fe40007810000 */
[----:B------:R-:W-:Y:S02]  /*2a80*/  FSEL R28, R66, -INF , P0 ;  /* 0xff800000421c7808 */ /* 0x000fe40000000000 */
[----:B------:R-:W-:Y:S01]  /*2a90*/  ISETP.GT.AND P0, PT, R2, 0x28, PT ;  /* 0x000000280200780c */ /* 0x000fe20003f04270 */
[----:B------:R-:W-:Y:S01]  /*2aa0*/  LDSM.16.MT88.4 R64, [R224+0x3900] ;  /* 0x00390000e040783b */ /* 0x000fe20000004200 */
[----:B------:R-:W-:-:S02]  /*2ab0*/  FSEL R82, R57, -INF , P1 ;  /* 0xff80000039527808 */ /* 0x000fc40000800000 */
[----:B------:R-:W-:Y:S02]  /*2ac0*/  FMNMX.FTZ R3, R83, R3, !PT ;  /* 0x0000000353037209 */ /* 0x000fe40007810000 */
[----:B------:R-:W-:Y:S02]  /*2ad0*/  FSEL R89, R59, -INF , P1 ;  /* 0xff8000003b597808 */ /* 0x000fe40000800000 */
[----:B------:R-:W-:Y:S02]  /*2ae0*/  ISETP.GT.AND P1, PT, R2, 0x29, PT ;  /* 0x000000290200780c */ /* 0x000fe40003f24270 */
[----:B------:R-:W-:Y:S02]  /*2af0*/  FSEL R81, R48, -INF , P0 ;  /* 0xff80000030517808 */ /* 0x000fe40000000000 */
[----:B------:R-:W-:Y:S02]  /*2b00*/  FMNMX.FTZ R3, R82, R3, !PT ;  /* 0x0000000352037209 */ /* 0x000fe40007810000 */
[----:B------:R-:W-:-:S02]  /*2b10*/  FSEL R90, R58, -INF , P2 ;  /* 0xff8000003a5a7808 */ /* 0x000fc40001000000 */
[----:B------:R-:W-:Y:S01]  /*2b20*/  FSEL R80, R49, -INF , P1 ;  /* 0xff80000031507808 */ /* 0x000fe20000800000 */
[----:B------:R-:W-:Y:S01]  /*2b30*/  LDSM.16.MT88.4 R56, [R225+0x3100] ;  /* 0x00310000e138783b */ /* 0x000fe20000004200 */
[C---:B------:R-:W-:Y:S02]  /*2b40*/  ISETP.GT.AND P2, PT, R2.reuse, 0x30, PT ;  /* 0x000000300200780c */ /* 0x040fe40003f44270 */
[----:B------:R-:W-:Y:S02]  /*2b50*/  FMNMX.FTZ R3, R81, R3, !PT ;  /* 0x0000000351037209 */ /* 0x000fe40007810000 */
[----:B------:R-:W-:Y:S02]  /*2b60*/  FSEL R91, R51, -INF , P1 ;  /* 0xff800000335b7808 */ /* 0x000fe40000800000 */
[----:B------:R-:W-:Y:S02]  /*2b70*/  ISETP.GT.AND P1, PT, R2, 0x31, PT ;  /* 0x000000310200780c */ /* 0x000fe40003f24270 */
[----:B------:R-:W-:-:S02]  /*2b80*/  FSEL R100, R44, -INF , P2 ;  /* 0xff8000002c647808 */ /* 0x000fc40001000000 */
[----:B------:R-:W-:Y:S02]  /*2b90*/  FMNMX.FTZ R3, R80, R3, !PT ;  /* 0x0000000350037209 */ /* 0x000fe40007810000 */
[----:B------:R-:W-:Y:S02]  /*2ba0*/  FSEL R88, R50, -INF , P0 ;  /* 0xff80000032587808 */ /* 0x000fe40000000000 */
[----:B------:R-:W-:Y:S01]  /*2bb0*/  ISETP.GT.AND P0, PT, R2, 0x38, PT ;  /* 0x000000380200780c */ /* 0x000fe20003f04270 */
[----:B------:R-:W-:Y:S01]  /*2bc0*/  LDSM.16.MT88.4 R48, [R224+0x3100] ;  /* 0x00310000e030783b */ /* 0x000fe20000004200 */
[----:B------:R-:W-:Y:S02]  /*2bd0*/  FSEL R252, R45, -INF , P1 ;  /* 0xff8000002dfc7808 */ /* 0x000fe40000800000 */
[----:B------:R-:W-:Y:S02]  /*2be0*/  FMNMX.FTZ R6, R16, R20, !PT ;  /* 0x0000001410067209 */ /* 0x000fe40007810000 */
[----:B------:R-:W-:-:S02]  /*2bf0*/  FMNMX.FTZ R3, R100, R3, !PT ;  /* 0x0000000364037209 */ /* 0x000fc40007810000 */
[----:B------:R-:W-:Y:S02]  /*2c00*/  FSEL R87, R47, -INF , P1 ;  /* 0xff8000002f577808 */ /* 0x000fe40000800000 */
[----:B------:R-:W-:Y:S02]  /*2c10*/  ISETP.GT.AND P1, PT, R2, 0x39, PT ;  /* 0x000000390200780c */ /* 0x000fe40003f24270 */
[----:B------:R-:W-:Y:S02]  /*2c20*/  FSEL R134, R32, -INF , P0 ;  /* 0xff80000020867808 */ /* 0x000fe40000000000 */
[----:B------:R-:W-:Y:S02]  /*2c30*/  FMNMX.FTZ R6, R21, R6, !PT ;  /* 0x0000000615067209 */ /* 0x000fe40007810000 */
[----:B------:R-:W-:Y:S02]  /*2c40*/  FMNMX.FTZ R3, R252, R3, !PT ;  /* 0x00000003fc037209 */ /* 0x000fe40007810000 */
[----:B------:R-:W-:-:S02]  /*2c50*/  FSEL R99, R35, -INF , P1 ;  /* 0xff80000023637808 */ /* 0x000fc40000800000 */
[----:B------:R-:W-:Y:S02]  /*2c60*/  FSEL R133, R33, -INF , P1 ;  /* 0xff80000021857808 */ /* 0x000fe40000800000 */
[----:B------:R-:W-:Y:S02]  /*2c70*/  ISETP.GT.AND P1, PT, R2, 0x40, PT ;  /* 0x000000400200780c */ /* 0x000fe40003f24270 */
[----:B------:R-:W-:Y:S02]  /*2c80*/  FMNMX.FTZ R6, R22, R6, !PT ;  /* 0x0000000616067209 */ /* 0x000fe40007810000 */
[----:B------:R-:W-:Y:S02]  /*2c90*/  FMNMX.FTZ R3, R134, R3, !PT ;  /* 0x0000000386037209 */ /* 0x000fe40007810000 */
[----:B------:R-:W-:Y:S02]  /*2ca0*/  FSEL R107, R34, -INF , P0 ;  /* 0xff800000226b7808 */ /* 0x000fe40000000000 */
[----:B------:R-:W-:Y:S01]  /*2cb0*/  ISETP.GT.AND P0, PT, R2, 0x41, PT ;  /* 0x000000410200780c */ /* 0x000fe20003f04270 */
[----:B------:R-:W-:Y:S01]  /*2cc0*/  LDSM.16.MT88.4 R32, [R228+0x900] ;  /* 0x00090000e420783b */ /* 0x000fe20000004200 */
[----:B------:R-:W-:-:S02]  /*2cd0*/  FSEL R106, R36, -INF , P1 ;  /* 0xff800000246a7808 */ /* 0x000fc40000800000 */
[----:B------:R-:W-:Y:S02]  /*2ce0*/  FMNMX.FTZ R6, R23, R6, !PT ;  /* 0x0000000617067209 */ /* 0x000fe40007810000 */
[----:B------:R-:W-:Y:S02]  /*2cf0*/  FMNMX.FTZ R3, R133, R3, !PT ;  /* 0x0000000385037209 */ /* 0x000fe40007810000 */
[----:B------:R-:W-:Y:S02]  /*2d00*/  FSEL R159, R38, -INF , P1 ;  /* 0xff800000269f7808 */ /* 0x000fe40000800000 */
[----:B------:R-:W-:Y:S02]  /*2d10*/  FSEL R96, R37, -INF , P0 ;  /* 0xff80000025607808 */ /* 0x000fe40000000000 */
[----:B------:R-:W-:Y:S02]  /*2d20*/  ISETP.GT.AND P1, PT, R2, 0x48, PT ;  /* 0x000000480200780c */ /* 0x000fe40003f24270 */
[----:B------:R-:W-:-:S02]  /*2d30*/  FMNMX.FTZ R6, R24, R6, !PT ;  /* 0x0000000618067209 */ /* 0x000fc40007810000 */
        /* <DEDUP_REMOVED lines=8> */
[----:B------:R-:W-:Y:S02]  /*2dc0*/  FSEL R97, R41, -INF , P0 ;  /* 0xff80000029617808 */ /* 0x000fe40000000000 */
[----:B------:R-:W-:Y:S02]  /*2dd0*/  ISETP.GT.AND P0, PT, R2, 0x50, PT ;  /* 0x000000500200780c */ /* 0x000fe40003f04270 */
[----:B------:R-:W-:Y:S02]  /*2de0*/  FMNMX.FTZ R6, R29, R6, !PT ;  /* 0x000000061d067209 */ /* 0x000fe40007810000 */
[----:B------:R-:W-:Y:S02]  /*2df0*/  FMNMX.FTZ R3, R108, R3, !PT ;  /* 0x000000036c037209 */ /* 0x000fe40007810000 */
[----:B------:R-:W-:-:S02]  /*2e00*/  FSEL R111, R46, -INF , P2 ;  /* 0xff8000002e6f7808 */ /* 0x000fc40001000000 */
[----:B------:R-:W-:Y:S01]  /*2e10*/  ISETP.GT.AND P2, PT, R2, 0x51, PT ;  /* 0x000000510200780c */ /* 0x000fe20003f44270 */
[----:B------:R-:W-:Y:S01]  /*2e20*/  LDSM.16.MT88.4 R44, [R228+0x100] ;  /* 0x00010000e42c783b */ /* 0x000fe20000004200 */
[----:B------:R-:W-:Y:S02]  /*2e30*/  FSEL R102, R60, -INF , P0 ;  /* 0xff8000003c667808 */ /* 0x000fe40000000000 */
        /* <DEDUP_REMOVED lines=9> */
[----:B------:R-:W-:Y:S02]  /*2ed0*/  ISETP.GT.AND P0, PT, R2, 0x59, PT ;  /* 0x000000590200780c */ /* 0x000fe40003f04270 */
[----:B------:R-:W-:Y:S02]  /*2ee0*/  FSEL R155, R72, -INF , P1 ;  /* 0xff800000489b7808 */ /* 0x000fe40000800000 */
[----:B------:R-:W-:-:S02]  /*2ef0*/  FMNMX.FTZ R2, R88, R6, !PT ;  /* 0x0000000658027209 */ /* 0x000fc40007810000 */
[----:B------:R-:W-:Y:S02]  /*2f00*/  FMNMX.FTZ R132, R156, R3, !PT ;  /* 0x000000039c847209 */ /* 0x000fe40007810000 */
[----:B------:R-:W-:Y:S02]  /*2f10*/  FSEL R154, R73, -INF , P0 ;  /* 0xff800000499a7808 */ /* 0x000fe40000000000 */
[----:B------:R-:W-:Y:S02]  /*2f20*/  FMNMX.FTZ R2, R91, R2, !PT ;  /* 0x000000025b027209 */ /* 0x000fe40007810000 */
[----:B------:R-:W-:Y:S02]  /*2f30*/  FMNMX.FTZ R132, R155, R132, !PT ;  /* 0x000000849b847209 */ /* 0x000fe40007810000 */
[----:B------:R-:W-:Y:S02]  /*2f40*/  FMNMX.FTZ R2, R111, R2, !PT ;  /* 0x000000026f027209 */ /* 0x000fe40007810000 */
[----:B------:R-:W-:-:S02]  /*2f50*/  FMNMX.FTZ R132, R154, R132, !PT ;  /* 0x000000849a847209 */ /* 0x000fc40007810000 */
[----:B------:R-:W-:Y:S02]  /*2f60*/  FMNMX.FTZ R2, R87, R2, !PT ;  /* 0x0000000257027209 */ /* 0x000fe40007810000 */
[----:B------:R-:W-:Y:S01]  /*2f70*/  FSEL R152, R63, -INF , P2 ;  /* 0xff8000003f987808 */ /* 0x000fe20001000000 */
[----:B------:R-:W1:Y:S01]  /*2f80*/  SHFL.BFLY PT, R3, R132, 0x2, 0x1f ;  /* 0x0c401f0084037f89 */ /* 0x000e6200000e0000 */
[----:B------:R-:W-:Y:S02]  /*2f90*/  FMNMX.FTZ R2, R107, R2, !PT ;  /* 0x000000026b027209 */ /* 0x000fe40007810000 */
[----:B------:R-:W-:Y:S01]  /*2fa0*/  FSEL R135, R74, -INF , P1 ;  /* 0xff8000004a877808 */ /* 0x000fe20000800000 */
[----:B------:R-:W-:Y:S01]  /*2fb0*/  LDSM.16.MT88.4 R60, [R225+0x3900] ;  /* 0x00390000e13c783b */ /* 0x000fe20000004200 */
[----:B------:R-:W-:Y:S02]  /*2fc0*/  FMNMX.FTZ R2, R99, R2, !PT ;  /* 0x0000000263027209 */ /* 0x000fe40007810000 */
[----:B------:R-:W-:-:S02]  /*2fd0*/  FSEL R101, R75, -INF , P0 ;  /* 0xff8000004b657808 */ /* 0x000fc40000000000 */
[----:B------:R-:W-:Y:S01]  /*2fe0*/  FMNMX.FTZ R2, R159, R2, !PT ;  /* 0x000000029f027209 */ /* 0x000fe20007810000 */
[----:B------:R-:W-:Y:S03]  /*2ff0*/  LDSM.16.MT88.4 R72, [R228+0x3100] ;  /* 0x00310000e448783b */ /* 0x000fe60000004200 */
[----:B------:R-:W-:-:S04]  /*3000*/  FMNMX.FTZ R2, R98, R2, !PT ;  /* 0x0000000262027209 */ /* 0x000fc80007810000 */
[----:B------:R-:W-:-:S04]  /*3010*/  FMNMX.FTZ R2, R84, R2, !PT ;  /* 0x0000000254027209 */ /* 0x000fc80007810000 */
[----:B------:R-:W-:Y:S02]  /*3020*/  FMNMX.FTZ R2, R110, R2, !PT ;  /* 0x000000026e027209 */ /* 0x000fe40007810000 */
[----:B-1----:R-:W-:Y:S02]  /*3030*/  FMNMX.FTZ R132, R132, R3, !PT ;  /* 0x0000000384847209 */ /* 0x002fe40007810000 */
[----:B------:R-:W-:-:S03]  /*3040*/  FMNMX.FTZ R3, R153, R2, !PT ;  /* 0x0000000299037209 */ /* 0x000fc60007810000 */
[----:B------:R-:W1:Y:S01]  /*3050*/  SHFL.BFLY PT, R2, R132, 0x1, 0x1f ;  /* 0x0c201f0084027f89 */ /* 0x000e6200000e0000 */
[----:B------:R-:W-:-:S04]  /*3060*/  FMNMX.FTZ R3, R152, R3, !PT ;  /* 0x0000000398037209 */ /* 0x000fc80007810000 */
[----:B------:R-:W-:-:S04]  /*3070*/  FMNMX.FTZ R3, R135, R3, !PT ;  /* 0x0000000387037209 */ /* 0x000fc80007810000 */
[----:B------:R-:W-:-:S05]  /*3080*/  FMNMX.FTZ R3, R101, R3, !PT ;  /* 0x0000000365037209 */ /* 0x000fca0007810000 */
[----:B------:R-:W2:Y:S01]  /*3090*/  SHFL.BFLY PT, R6, R3, 0x2, 0x1f ;  /* 0x0c401f0003067f89 */ /* 0x000ea200000e0000 */
[----:B-1----:R-:W-:-:S04]  /*30a0*/  FMNMX.FTZ R132, R132, R2, !PT ;  /* 0x0000000284847209 */ /* 0x002fc80007810000 */
[C---:B------:R-:W-:Y:S01]  /*30b0*/  FSETP.NEU.FTZ.AND P0, PT, R132.reuse, -INF , PT ;  /* 0xff8000008400780b */ /* 0x040fe20003f1d000 */
[----:B------:R-:W-:-:S05]  /*30c0*/  FMUL.FTZ R12, R132, c[0x0][0x2d0] ;  /* 0x0000b400840c7a20 */ /* 0x000fca0000410000 */
[----:B------:R-:W-:Y:S02]  /*30d0*/  FSEL R12, R12, RZ, P0 ;  /* 0x000000ff0c0c7208 */ /* 0x000fe40000000000 */
[----:B--2---:R-:W-:-:S03]  /*30e0*/  FMNMX.FTZ R3, R3, R6, !PT ;  /* 0x0000000603037209 */ /* 0x004fc60007810000 */
[----:B------:R-:W-:-:S04]  /*30f0*/  FFMA.FTZ R2, R7, c[0x0][0x2d0], -R12 ;  /* 0x0000b40007027a23 */ /* 0x000fc8000001080c */
[----:B------:R1:W-:Y:S01]  /*3100*/  MUFU.EX2 R112, R2 ;  /* 0x0000000200707308 */ /* 0x0003e20000000800 */
[----:B------:R-:W2:Y:S01]  /*3110*/  SHFL.BFLY PT, R6, R3, 0x1, 0x1f ;  /* 0x0c201f0003067f89 */ /* 0x000ea200000e0000 */
[----:B-1----:R-:W-:-:S06]  /*3120*/  FFMA.FTZ R2, R8, c[0x0][0x2d0], -R12 ;  /* 0x0000b40008027a23 */ /* 0x002fcc000001080c */
[----:B------:R1:W3:Y:S01]  /*3130*/  MUFU.EX2 R85, R2 ;  /* 0x0000000200557308 */ /* 0x0002e20000000800 */
[----:B--2---:R-:W-:Y:S01]  /*3140*/  FMNMX.FTZ R3, R3, R6, !PT ;  /* 0x0000000603037209 */ /* 0x004fe20007810000 */
[----:B------:R-:W-:-:S03]  /*3150*/  FFMA.FTZ R6, R14, c[0x0][0x2d0], -R12 ;  /* 0x0000b4000e067a23 */ /* 0x000fc6000001080c */
[----:B------:R-:W-:-:S03]  /*3160*/  FSETP.NEU.FTZ.AND P0, PT, R3, -INF , PT ;  /* 0xff8000000300780b */ /* 0x000fc60003f1d000 */
[----:B------:R2:W-:Y:S01]  /*3170*/  MUFU.EX2 R86, R6 ;  /* 0x0000000600567308 */ /* 0x0005e20000000800 */
[----:B-1----:R-:W-:Y:S01]  /*3180*/  FFMA.FTZ R2, R9, c[0x0][0x2d0], -R12 ;  /* 0x0000b40009027a23 */ /* 0x002fe2000001080c */
[----:B---3--:R-:W-:-:S06]  /*3190*/  F2FP.PACK_AB R8, R85, R112 ;  /* 0x000000705508723e */ /* 0x008fcc00000000ff */
[----:B------:R1:W-:Y:S01]  /*31a0*/  MUFU.EX2 R109, R2 ;  /* 0x00000002006d7308 */ /* 0x0003e20000000800 */
[----:B--2---:R-:W-:-:S07]  /*31b0*/  FFMA.FTZ R6, R15, c[0x0][0x2d0], -R12 ;  /* 0x0000b4000f067a23 */ /* 0x004fce000001080c */
[----:B------:R-:W2:Y:S01]  /*31c0*/  MUFU.EX2 R184, R6 ;  /* 0x0000000600b87308 */ /* 0x000ea20000000800 */
[----:B-1----:R-:W-:-:S07]  /*31d0*/  FFMA.FTZ R2, R10, c[0x0][0x2d0], -R12 ;  /* 0x0000b4000a027a23 */ /* 0x002fce000001080c */
[----:B------:R1:W3:Y:S01]  /*31e0*/  MUFU.EX2 R104, R2 ;  /* 0x0000000200687308 */ /* 0x0002e20000000800 */
[----:B--2---:R-:W-:Y:S01]  /*31f0*/  F2FP.PACK_AB R6, R184, R86 ;  /* 0x00000056b806723e */ /* 0x004fe200000000ff */
[----:B-1----:R-:W-:Y:S01]  /*3200*/  FFMA.FTZ R2, R11, c[0x0][0x2d0], -R12 ;  /* 0x0000b4000b027a23 */ /* 0x002fe2000001080c */
[----:B---3--:R-:W-:-:S05]  /*3210*/  F2FP.PACK_AB R10, R104, R109 ;  /* 0x0000006d680a723e */ /* 0x008fca00000000ff */
[----:B------:R1:W-:Y:S02]  /*3220*/  MUFU.EX2 R103, R2 ;  /* 0x0000000200677308 */ /* 0x0003e40000000800 */
[----:B-1----:R-:W-:-:S06]  /*3230*/  FFMA.FTZ R2, R13, c[0x0][0x2d0], -R12 ;  /* 0x0000b4000d027a23 */ /* 0x002fcc000001080c */
[----:B------:R1:W2:Y:S02]  /*3240*/  MUFU.EX2 R17, R2 ;  /* 0x0000000200117308 */ /* 0x0002a40000000800 */
[----:B-1----:R-:W-:Y:S02]  /*3250*/  FMUL.FTZ R2, R3, c[0x0][0x2d0] ;  /* 0x0000b40003027a20 */ /* 0x002fe40000410000 */
[----:B--2---:R-:W-:-:S03]  /*3260*/  IMAD.MOV.U32 R15, RZ, RZ, R17 ;  /* 0x000000ffff0f7224 */ /* 0x004fc600078e0011 */
[----:B------:R-:W-:-:S05]  /*3270*/  FSEL R2, R2, RZ, P0 ;  /* 0x000000ff02027208 */ /* 0x000fca0000000000 */
[--C-:B------:R-:W-:Y:S02]  /*3280*/  FFMA.FTZ R5, R16, c[0x0][0x2d0], -R2.reuse ;  /* 0x0000b40010057a23 */ /* 0x100fe40000010802 */
[----:B------:R-:W1:Y:S01]  /*3290*/  LDSM.16.MT88.4 R16, [R224+0x100] ;  /* 0x00010000e010783b */ /* 0x000e620000004200 */
[--C-:B------:R-:W-:Y:S01]  /*32a0*/  FFMA.FTZ R4, R24, c[0x0][0x2d0], -R2.reuse ;  /* 0x0000b40018047a23 */ /* 0x100fe20000010802 */
[----:B------:R2:W-:Y:S02]  /*32b0*/  MUFU.EX2 R105, R5 ;  /* 0x0000000500697308 */ /* 0x0005e40000000800 */
[----:B------:R-:W3:Y:S06]  /*32c0*/  LDSM.16.MT88.4 R24, [R224+0x900] ;  /* 0x00090000e018783b */ /* 0x000eec0000004200 */
[----:B------:R4:W-:Y:S01]  /*32d0*/  MUFU.EX2 R14, R4 ;  /* 0x00000004000e7308 */ /* 0x0009e20000000800 */
[----:B--2---:R-:W-:-:S07]  /*32e0*/  FFMA.FTZ R5, R20, c[0x0][0x2d0], -R2 ;  /* 0x0000b40014057a23 */ /* 0x004fce0000010802 */
[----:B------:R2:W2:Y:S01]  /*32f0*/  MUFU.EX2 R113, R5 ;  /* 0x0000000500717308 */ /* 0x0004a20000000800 */
[----:B----4-:R-:W-:-:S07]  /*3300*/  FFMA.FTZ R4, R28, c[0x0][0x2d0], -R2 ;  /* 0x0000b4001c047a23 */ /* 0x010fce0000010802 */
[----:B------:R4:W-:Y:S01]  /*3310*/  MUFU.EX2 R185, R4 ;  /* 0x0000000400b97308 */ /* 0x0009e20000000800 */
[----:B--2---:R-:W-:Y:S01]  /*3320*/  FFMA.FTZ R5, R21, c[0x0][0x2d0], -R2 ;  /* 0x0000b40015057a23 */ /* 0x004fe20000010802 */
[----:B------:R-:W-:Y:S01]  /*3330*/  F2FP.PACK_AB R9, R113, R105 ;  /* 0x000000697109723e */ /* 0x000fe200000000ff */
[----:B------:R-:W-:-:S05]  /*3340*/  IMAD.MOV.U32 R0, RZ, RZ, R113 ;  /* 0x000000ffff007224 */ /* 0x000fca00078e0071 */
[----:B------:R2:W-:Y:S01]  /*3350*/  MUFU.EX2 R13, R5 ;  /* 0x00000005000d7308 */ /* 0x0005e20000000800 */
[----:B----4-:R-:W-:-:S07]  /*3360*/  FFMA.FTZ R4, R29, c[0x0][0x2d0], -R2 ;  /* 0x0000b4001d047a23 */ /* 0x010fce0000010802 */
[----:B------:R4:W1:Y:S01]  /*3370*/  MUFU.EX2 R114, R4 ;  /* 0x0000000400727308 */ /* 0x0008620000000800 */
[----:B--2---:R-:W-:-:S07]  /*3380*/  FFMA.FTZ R5, R22, c[0x0][0x2d0], -R2 ;  /* 0x0000b40016057a23 */ /* 0x004fce0000010802 */
[----:B------:R-:W2:Y:S01]  /*3390*/  MUFU.EX2 R157, R5 ;  /* 0x00000005009d7308 */ /* 0x000ea20000000800 */
[----:B----4-:R-:W-:Y:S02]  /*33a0*/  F2FP.PACK_AB R4, R15, R103 ;  /* 0x000000670f04723e */ /* 0x010fe400000000ff */
[----:B-1----:R-:W-:Y:S02]  /*33b0*/  F2FP.PACK_AB R7, R114, R185 ;  /* 0x000000b97207723e */ /* 0x002fe400000000ff */
[----:B--2---:R-:W-:Y:S01]  /*33c0*/  F2FP.PACK_AB R11, R157, R13 ;  /* 0x0000000d9d0b723e */ /* 0x004fe200000000ff */
[----:B------:R-:W-:-:S04]  /*33d0*/  FFMA.FTZ R5, R23, c[0x0][0x2d0], -R2 ;  /* 0x0000b40017057a23 */ /* 0x000fc80000010802 */
[----:B------:R-:W1:Y:S02]  /*33e0*/  MUFU.EX2 R158, R5 ;  /* 0x00000005009e7308 */ /* 0x000e640000000800 */
[C---:B------:R-:W-:Y:S08]  /*33f0*/  HMMA.16816.F32 R20, R8.reuse, R16, RZ ;  /* 0x000000100814723c */ /* 0x040ff000000018ff */
[----:B------:R-:W-:Y:S01]  /*3400*/  HMMA.16816.F32 R16, R8, R18, RZ ;  /* 0x000000120810723c */ /* 0x000fe200000018ff */
[----:B-1----:R-:W-:-:S07]  /*3410*/  F2FP.PACK_AB R5, R14, R158 ;  /* 0x0000009e0e05723e */ /* 0x002fce00000000ff */
[----:B------:R-:W-:Y:S08]  /*3420*/  HMMA.16816.F32 R28, R8, R40, RZ ;  /* 0x00000028081c723c */ /* 0x000ff000000018ff */
[C---:B---3--:R-:W-:Y:S08]  /*3430*/  HMMA.16816.F32 R248, R4.reuse, R24, R20 ;  /* 0x0000001804f8723c */ /* 0x048ff00000001814 */
[----:B------:R-:W-:Y:S08]  /*3440*/  HMMA.16816.F32 R180, R4, R26, R16 ;  /* 0x0000001a04b4723c */ /* 0x000ff00000001810 */
[C---:B------:R-:W-:Y:S08]  /*3450*/  HMMA.16816.F32 R24, R8.reuse, R42, RZ ;  /* 0x0000002a0818723c */ /* 0x040ff000000018ff */
[C---:B------:R-:W-:Y:S08]  /*3460*/  HMMA.16816.F32 R20, R8.reuse, R44, RZ ;  /* 0x0000002c0814723c */ /* 0x040ff000000018ff */
[----:B------:R-:W-:Y:S08]  /*3470*/  HMMA.16816.F32 R16, R8, R46, RZ ;  /* 0x0000002e0810723c */ /* 0x000ff000000018ff */
[C---:B------:R-:W-:Y:S08]  /*3480*/  HMMA.16816.F32 R176, R4.reuse, R54, R24 ;  /* 0x0000003604b0723c */ /* 0x040ff00000001818 */
[----:B------:R-:W-:Y:S01]  /*3490*/  HMMA.16816.F32 R164, R4, R52, R28 ;  /* 0x0000003404a4723c */ /* 0x000fe2000000181c */
[----:B------:R-:W1:Y:S07]  /*34a0*/  LDSM.16.MT88.4 R52, [R227+0x3100] ;  /* 0x00310000e334783b */ /* 0x000e6e0000004200 */
[----:B------:R-:W-:Y:S08]  /*34b0*/  HMMA.16816.F32 R24, R8, R56, RZ ;  /* 0x000000380818723c */ /* 0x000ff000000018ff */
[C---:B------:R-:W-:Y:S08]  /*34c0*/  HMMA.16816.F32 R172, R4.reuse, R32, R20 ;  /* 0x0000002004ac723c */ /* 0x040ff00000001814 */
[----:B------:R-:W-:Y:S08]  /*34d0*/  HMMA.16816.F32 R168, R4, R34, R16 ;  /* 0x0000002204a8723c */ /* 0x000ff00000001810 */
[C---:B------:R-:W-:Y:S08]  /*34e0*/  HMMA.16816.F32 R40, R8.reuse, R36, RZ ;  /* 0x000000240828723c */ /* 0x040ff000000018ff */
[C---:B------:R-:W-:Y:S08]  /*34f0*/  HMMA.16816.F32 R36, R8.reuse, R38, RZ ;  /* 0x000000260824723c */ /* 0x040ff000000018ff */
[C---:B------:R-:W-:Y:S08]  /*3500*/  HMMA.16816.F32 R32, R8.reuse, R48, RZ ;  /* 0x000000300820723c */ /* 0x040ff000000018ff */
[C---:B------:R-:W-:Y:S08]  /*3510*/  HMMA.16816.F32 R28, R8.reuse, R50, RZ ;  /* 0x00000032081c723c */ /* 0x040ff000000018ff */
[C---:B------:R-:W-:Y:S01]  /*3520*/  HMMA.16816.F32 R20, R8.reuse, R58, RZ ;  /* 0x0000003a0814723c */ /* 0x040fe200000018ff */
[----:B------:R-:W2:Y:S07]  /*3530*/  LDSM.16.MT88.4 R56, [R224+0x6100] ;  /* 0x00610000e038783b */ /* 0x000eae0000004200 */
[C---:B------:R-:W-:Y:S08]  /*3540*/  HMMA.16816.F32 R16, R8.reuse, R72, RZ ;  /* 0x000000480810723c */ /* 0x040ff000000018ff */
[----:B------:R-:W-:Y:S01]  /*3550*/  HMMA.16816.F32 R44, R8, R74, RZ ;  /* 0x0000004a082c723c */ /* 0x000fe200000018ff */
[----:B------:R-:W3:Y:S07]  /*3560*/  LDSM.16.MT88.4 R72, [R225+0x6100] ;  /* 0x00610000e148783b */ /* 0x000eee0000004200 */
[C---:B------:R-:W-:Y:S01]  /*3570*/  HMMA.16816.F32 R92, R4.reuse, R60, R24 ;  /* 0x0000003c045c723c */ /* 0x040fe20000001818 */
[----:B------:R-:W4:Y:S07]  /*3580*/  LDSM.16.MT88.4 R24, [R227+0x3900] ;  /* 0x00390000e318783b */ /* 0x000f2e0000004200 */
[C---:B------:R-:W-:Y:S08]  /*3590*/  HMMA.16816.F32 R124, R4.reuse, R68, R40 ;  /* 0x00000044047c723c */ /* 0x040ff00000001828 */
[C---:B------:R-:W-:Y:S01]  /*35a0*/  HMMA.16816.F32 R160, R4.reuse, R70, R36 ;  /* 0x0000004604a0723c */ /* 0x040fe20000001824 */
[----:B------:R-:W3:Y:S07]  /*35b0*/  LDSM.16.MT88.4 R68, [R224+0x6900] ;  /* 0x00690000e044783b */ /* 0x000eee0000004200 */
[C---:B------:R-:W-:Y:S08]  /*35c0*/  HMMA.16816.F32 R144, R4.reuse, R64, R32 ;  /* 0x000000400490723c */ /* 0x040ff00000001820 */
[C---:B------:R-:W-:Y:S01]  /*35d0*/  HMMA.16816.F32 R136, R4.reuse, R66, R28 ;  /* 0x000000420488723c */ /* 0x040fe2000000181c */
[----:B------:R-:W4:Y:S07]  /*35e0*/  LDSM.16.MT88.4 R64, [R225+0x6900] ;  /* 0x00690000e140783b */ /* 0x000f2e0000004200 */
[----:B------:R-:W-:Y:S07]  /*35f0*/  HMMA.16816.F32 R140, R4, R76, R16 ;  /* 0x0000004c048c723c */ /* 0x000fee0000001810 */
[----:B------:R-:W-:Y:S01]  /*3600*/  IMAD.MOV.U32 R77, RZ, RZ, R114 ;  /* 0x000000ffff4d7224 */ /* 0x000fe200078e0072 */
[----:B-1----:R-:W-:Y:S01]  /*3610*/  HMMA.16816.F32 R16, R8, R52, RZ ;  /* 0x000000340810723c */ /* 0x002fe200000018ff */
[----:B------:R-:W-:-:S07]  /*3620*/  MOV R76, R112 ;  /* 0x00000070004c7202 */ /* 0x000fce0000000f00 */
[C---:B--2---:R-:W-:Y:S08]  /*3630*/  HMMA.16816.F32 R48, R8.reuse, R56, RZ ;  /* 0x000000380830723c */ /* 0x044ff000000018ff */
[----:B---3--:R-:W-:Y:S07]  /*3640*/  HMMA.16816.F32 R40, R8, R72, RZ ;  /* 0x000000480828723c */ /* 0x008fee00000018ff */
[----:B------:R-:W-:Y:S01]  /*3650*/  MOV R73, R97 ;  /* 0x0000006100497202 */ /* 0x000fe20000000f00 */
[----:B------:R-:W-:Y:S01]  /*3660*/  HMMA.16816.F32 R148, R4, R62, R20 ;  /* 0x0000003e0494723c */ /* 0x000fe20000001814 */
[----:B------:R-:W1:Y:S01]  /*3670*/  LDSM.16.MT88.4 R20, [R228+0x6100] ;  /* 0x00610000e414783b */ /* 0x000e620000004200 */
[----:B------:R-:W-:-:S03]  /*3680*/  IMAD.MOV.U32 R72, RZ, RZ, R96 ;  /* 0x000000ffff487224 */ /* 0x000fc600078e0060 */
[----:B------:R-:W2:Y:S03]  /*3690*/  LDSM.16.MT88.4 R60, [R227+0x6100] ;  /* 0x00610000e33c783b */ /* 0x000ea60000004200 */
[----:B------:R-:W-:Y:S07]  /*36a0*/  HMMA.16816.F32 R128, R4, R78, R44 ;  /* 0x0000004e0480723c */ /* 0x000fee000000182c */
[----:B------:R-:W-:Y:S01]  /*36b0*/  IMAD.MOV.U32 R79, RZ, RZ, R99 ;  /* 0x000000ffff4f7224 */ /* 0x000fe200078e0063 */
[----:B------:R-:W-:Y:S01]  /*36c0*/  HMMA.16816.F32 R44, R8, R58, RZ ;  /* 0x0000003a082c723c */ /* 0x000fe200000018ff */
[----:B------:R-:W-:-:S07]  /*36d0*/  IMAD.MOV.U32 R78, RZ, RZ, R98 ;  /* 0x000000ffff4e7224 */ /* 0x000fce00078e0062 */
[----:B----4-:R-:W-:Y:S07]  /*36e0*/  HMMA.16816.F32 R96, R4, R24, R16 ;  /* 0x000000180460723c */ /* 0x010fee0000001810 */
[----:B------:R-:W-:Y:S01]  /*36f0*/  IMAD.MOV.U32 R16, RZ, RZ, R107 ;  /* 0x000000ffff107224 */ /* 0x000fe200078e006b */
[----:B------:R-:W-:Y:S01]  /*3700*/  MOV R17, R106 ;  /* 0x0000006a00117202 */ /* 0x000fe20000000f00 */
[----:B------:R-:W-:Y:S01]  /*3710*/  IMAD.MOV.U32 R18, RZ, RZ, R105 ;  /* 0x000000ffff127224 */ /* 0x000fe200078e0069 */
[----:B------:R-:W-:Y:S01]  /*3720*/  HMMA.16816.F32 R56, R8, R74, RZ ;  /* 0x0000004a0838723c */ /* 0x000fe200000018ff */
[----:B------:R-:W-:Y:S01]  /*3730*/  IMAD.MOV.U32 R19, RZ, RZ, R104 ;  /* 0x000000ffff137224 */ /* 0x000fe200078e0068 */
[----:B------:R-:W-:Y:S01]  /*3740*/  MOV R25, R159 ;  /* 0x0000009f00197202 */ /* 0x000fe20000000f00 */
[----:B------:R-:W-:-:S04]  /*3750*/  IMAD.MOV.U32 R24, RZ, RZ, R111 ;  /* 0x000000ffff187224 */ /* 0x000fc800078e006f */
[----:B------:R-:W-:Y:S01]  /*3760*/  IMAD.MOV.U32 R75, RZ, RZ, R17 ;  /* 0x000000ffff4b7224 */ /* 0x000fe200078e0011 */
[C---:B------:R-:W-:Y:S07]  /*3770*/  HMMA.16816.F32 R116, R4.reuse, R68, R48 ;  /* 0x000000440474723c */ /* 0x040fee0000001830 */
[----:B------:R-:W-:Y:S01]  /*3780*/  IMAD.MOV.U32 R51, RZ, RZ, R18 ;  /* 0x000000ffff337224 */ /* 0x000fe200078e0012 */
[----:B------:R-:W-:Y:S01]  /*3790*/  HMMA.16816.F32 R104, R4, R64, R40 ;  /* 0x000000400468723c */ /* 0x000fe20000001828 */
[----:B------:R-:W-:Y:S01]  /*37a0*/  MOV R50, R19 ;  /* 0x0000001300327202 */ /* 0x000fe20000000f00 */
[----:B------:R-:W-:Y:S01]  /*37b0*/  IMAD.MOV.U32 R49, RZ, RZ, R108 ;  /* 0x000000ffff317224 */ /* 0x000fe200078e006c */
[----:B------:R-:W-:-:S04]  /*37c0*/  MOV R48, R103 ;  /* 0x0000006700307202 */ /* 0x000fc80000000f00 */
[----:B------:R-:W-:Y:S01]  /*37d0*/  MOV R43, R16 ;  /* 0x00000010002b7202 */ /* 0x000fe20000000f00 */
[C---:B------:R-:W-:Y:S01]  /*37e0*/  HMMA.16816.F32 R52, R8.reuse, R54, RZ ;  /* 0x000000360834723c */ /* 0x040fe200000018ff */
[----:B------:R-:W3:Y:S07]  /*37f0*/  LDSM.16.MT88.4 R16, [R227+0x6900] ;  /* 0x00690000e310783b */ /* 0x000eee0000004200 */
[C---:B-1----:R-:W-:Y:S08]  /*3800*/  HMMA.16816.F32 R36, R8.reuse, R20, RZ ;  /* 0x000000140824723c */ /* 0x042ff000000018ff */
[C---:B------:R-:W-:Y:S01]  /*3810*/  HMMA.16816.F32 R32, R8.reuse, R22, RZ ;  /* 0x000000160820723c */ /* 0x040fe200000018ff */
[----:B------:R-:W1:Y:S07]  /*3820*/  LDSM.16.MT88.4 R20, [R228+0x6900] ;  /* 0x00690000e414783b */ /* 0x000e6e0000004200 */
[C---:B--2---:R-:W-:Y:S07]  /*3830*/  HMMA.16816.F32 R28, R8.reuse, R60, RZ ;  /* 0x0000003c081c723c */ /* 0x044fee00000018ff */
[----:B------:R-:W-:Y:S01]  /*3840*/  IMAD.MOV.U32 R61, RZ, RZ, R0 ;  /* 0x000000ffff3d7224 */ /* 0x000fe200078e0000 */
[----:B------:R-:W-:Y:S01]  /*3850*/  HMMA.16816.F32 R8, R8, R62, RZ ;  /* 0x0000003e0808723c */ /* 0x000fe200000018ff */
[----:B------:R-:W-:-:S02]  /*3860*/  FFMA.FTZ R0, R83, c[0x0][0x2d0], -R12 ;  /* 0x0000b40053007a23 */ /* 0x000fc4000001080c */
[----:B------:R-:W-:-:S04]  /*3870*/  IMAD.MOV.U32 R60, RZ, RZ, R184 ;  /* 0x000000ffff3c7224 */ /* 0x000fc800078e00b8 */
[----:B------:R-:W-:Y:S01]  /*3880*/  MOV R62, R13 ;  /* 0x0000000d003e7202 */ /* 0x000fe20000000f00 */
[----:B------:R-:W-:Y:S01]  /*3890*/  HMMA.16816.F32 R120, R4, R26, R52 ;  /* 0x0000001a0478723c */ /* 0x000fe20000001834 */
[----:B------:R2:W-:Y:S01]  /*38a0*/  MUFU.EX2 R13, R0 ;  /* 0x00000000000d7308 */ /* 0x0005e20000000800 */
[----:B------:R-:W-:-:S05]  /*38b0*/  IMAD.MOV.U32 R63, RZ, RZ, R110 ;  /* 0x000000ffff3f7224 */ /* 0x000fca00078e006e */
[----:B------:R-:W-:Y:S01]  /*38c0*/  IMAD.MOV.U32 R26, RZ, RZ, R109 ;  /* 0x000000ffff1a7224 */ /* 0x000fe200078e006d */
[----:B------:R-:W-:Y:S01]  /*38d0*/  HMMA.16816.F32 R112, R4, R70, R44 ;  /* 0x000000460470723c */ /* 0x000fe2000000182c */
[----:B------:R-:W-:-:S06]  /*38e0*/  IMAD.MOV.U32 R55, RZ, RZ, R86 ;  /* 0x000000ffff377224 */ /* 0x000fcc00078e0056 */
[----:B------:R-:W-:Y:S01]  /*38f0*/  IMAD.MOV.U32 R47, RZ, RZ, R102 ;  /* 0x000000ffff2f7224 */ /* 0x000fe200078e0066 */
[C---:B---3--:R-:W-:Y:S01]  /*3900*/  HMMA.16816.F32 R68, R4.reuse, R16, R28 ;  /* 0x000000100444723c */ /* 0x048fe2000000181c */
[--C-:B--2---:R-:W-:Y:S01]  /*3910*/  FFMA.FTZ R0, R82, c[0x0][0x2d0], -R12.reuse ;  /* 0x0000b40052007a23 */ /* 0x104fe2000001080c */
[----:B------:R-:W-:Y:S01]  /*3920*/  MOV R45, R100 ;  /* 0x00000064002d7202 */ /* 0x000fe20000000f00 */
[----:B------:R-:W-:Y:S02]  /*3930*/  IMAD.MOV.U32 R46, RZ, RZ, R101 ;  /* 0x000000ffff2e7224 */ /* 0x000fe400078e0065 */
[----:B------:R2:W3:Y:S01]  /*3940*/  MUFU.EX2 R40, R0 ;  /* 0x0000000000287308 */ /* 0x0004e20000000800 */
[----:B------:R-:W-:Y:S02]  /*3950*/  IMAD.MOV.U32 R44, RZ, RZ, R87 ;  /* 0x000000ffff2c7224 */ /* 0x000fe400078e0057 */
[C---:B------:R-:W-:Y:S01]  /*3960*/  HMMA.16816.F32 R28, R4.reuse, R18, R8 ;  /* 0x00000012041c723c */ /* 0x040fe20000001808 */
[----:B------:R-:W4:Y:S04]  /*3970*/  LDSM.16.MT88.4 R8, [R224+0x1100] ;  /* 0x00110000e008783b */ /* 0x000f280000004200 */
[----:B------:R-:W4:Y:S03]  /*3980*/  LDSM.16.MT88.4 R16, [R225+0x1100] ;  /* 0x00110000e110783b */ /* 0x000f260000004200 */
[----:B------:R-:W-:Y:S01]  /*3990*/  HMMA.16816.F32 R108, R4, R66, R56 ;  /* 0x00000042046c723c */ /* 0x000fe20000001838 */
[----:B--2---:R-:W-:-:S06]  /*39a0*/  FFMA.FTZ R0, R81, c[0x0][0x2d0], -R12 ;  /* 0x0000b40051007a23 */ /* 0x004fcc000001080c */
[----:B------:R-:W-:Y:S01]  /*39b0*/  MOV R58, R85 ;  /* 0x00000055003a7202 */ /* 0x000fe20000000f00 */
[----:B------:R-:W-:Y:S01]  /*39c0*/  IMAD.MOV.U32 R59, RZ, RZ, R84 ;  /* 0x000000ffff3b7224 */ /* 0x000fe200078e0054 */
[----:B------:R2:W-:Y:S01]  /*39d0*/  MUFU.EX2 R27, R0 ;  /* 0x00000000001b7308 */ /* 0x0005e20000000800 */
[----:B-1----:R-:W-:Y:S01]  /*39e0*/  HMMA.16816.F32 R100, R4, R20, R36 ;  /* 0x000000140464723c */ /* 0x002fe20000001824 */
[----:B------:R-:W-:Y:S02]  /*39f0*/  IMAD.MOV.U32 R57, RZ, RZ, R79 ;  /* 0x000000ffff397224 */ /* 0x000fe400078e004f */
[----:B------:R-:W-:-:S04]  /*3a00*/  IMAD.MOV.U32 R56, RZ, RZ, R76 ;  /* 0x000000ffff387224 */ /* 0x000fc800078e004c */
[----:B------:R-:W-:Y:S01]  /*3a10*/  IMAD.MOV.U32 R39, RZ, RZ, R59 ;  /* 0x000000ffff277224 */ /* 0x000fe200078e003b */
[----:B------:R-:W-:Y:S01]  /*3a20*/  HMMA.16816.F32 R84, R4, R22, R32 ;  /* 0x000000160454723c */ /* 0x000fe20000001820 */
[----:B------:R-:W1:Y:S01]  /*3a30*/  LDSM.16.MT88.4 R20, [R227+0x1100] ;  /* 0x00110000e314783b */ /* 0x000e620000004200 */
[----:B------:R-:W-:Y:S02]  /*3a40*/  IMAD.MOV.U32 R59, RZ, RZ, R43 ;  /* 0x000000ffff3b7224 */ /* 0x000fe400078e002b */
[----:B--2---:R-:W-:-:S03]  /*3a50*/  FFMA.FTZ R0, R80, c[0x0][0x2d0], -R12 ;  /* 0x0000b40050007a23 */ /* 0x004fc6000001080c */
[----:B---3--:R-:W-:Y:S01]  /*3a60*/  F2FP.PACK_AB R4, R40, R13 ;  /* 0x0000000d2804723e */ /* 0x008fe200000000ff */
[----:B------:R-:W-:Y:S01]  /*3a70*/  IMAD.MOV.U32 R33, RZ, RZ, R44 ;  /* 0x000000ffff217224 */ /* 0x000fe200078e002c */
[----:B------:R-:W-:Y:S01]  /*3a80*/  MOV R32, R77 ;  /* 0x0000004d00207202 */ /* 0x000fe20000000f00 */
[----:B------:R2:W3:Y:S01]  /*3a90*/  MUFU.EX2 R184, R0 ;  /* 0x0000000000b87308 */ /* 0x0004e20000000800 */
[----:B------:R-:W-:Y:S01]  /*3aa0*/  IMAD.MOV.U32 R44, RZ, RZ, R47 ;  /* 0x000000ffff2c7224 */ /* 0x000fe200078e002f */
[----:B------:R-:W-:Y:S01]  /*3ab0*/  MOV R34, R45 ;  /* 0x0000002d00227202 */ /* 0x000fe20000000f00 */
[----:B------:R-:W-:Y:S01]  /*3ac0*/  IMAD.MOV.U32 R47, RZ, RZ, R26 ;  /* 0x000000ffff2f7224 */ /* 0x000fe200078e001a */
[----:B------:R-:W-:Y:S01]  /*3ad0*/  MOV R26, R62 ;  /* 0x0000003e001a7202 */ /* 0x000fe20000000f00 */
[----:B------:R-:W-:Y:S01]  /*3ae0*/  IMAD.MOV.U32 R35, RZ, RZ, R46 ;  /* 0x000000ffff237224 */ /* 0x000fe200078e002e */
[----:B------:R-:W-:Y:S01]  /*3af0*/  MOV R45, R48 ;  /* 0x00000030002d7202 */ /* 0x000fe20000000f00 */
[----:B------:R-:W-:-:S02]  /*3b00*/  IMAD.MOV.U32 R46, RZ, RZ, R49 ;  /* 0x000000ffff2e7224 */ /* 0x000fc400078e0031 */
[----:B--2---:R-:W-:Y:S01]  /*3b10*/  FFMA.FTZ R0, R90, c[0x0][0x2d0], -R2 ;  /* 0x0000b4005a007a23 */ /* 0x004fe20000010802 */
[----:B---3--:R-:W-:-:S03]  /*3b20*/  F2FP.PACK_AB R6, R184, R27 ;  /* 0x0000001bb806723e */ /* 0x008fc600000000ff */
[----:B------:R2:W-:Y:S02]  /*3b30*/  MUFU.EX2 R41, R0 ;  /* 0x0000000000297308 */ /* 0x0005e40000000800 */
[----:B--2---:R-:W-:-:S06]  /*3b40*/  FFMA.FTZ R0, R89, c[0x0][0x2d0], -R2 ;  /* 0x0000b40059007a23 */ /* 0x004fcc0000010802 */
[----:B------:R2:W3:Y:S02]  /*3b50*/  MUFU.EX2 R42, R0 ;  /* 0x00000000002a7308 */ /* 0x0004e40000000800 */
[----:B--2---:R-:W-:Y:S01]  /*3b60*/  FFMA.FTZ R0, R88, c[0x0][0x2d0], -R2 ;  /* 0x0000b40058007a23 */ /* 0x004fe20000010802 */
[----:B---3--:R-:W-:-:S05]  /*3b70*/  F2FP.PACK_AB R5, R42, R41 ;  /* 0x000000292a05723e */ /* 0x008fca00000000ff */
[----:B------:R2:W-:Y:S02]  /*3b80*/  MUFU.EX2 R74, R0 ;  /* 0x00000000004a7308 */ /* 0x0005e40000000800 */
[----:B--2---:R-:W-:-:S06]  /*3b90*/  FFMA.FTZ R0, R91, c[0x0][0x2d0], -R2 ;  /* 0x0000b4005b007a23 */ /* 0x004fcc0000010802 */
[----:B------:R-:W2:Y:S02]  /*3ba0*/  MUFU.EX2 R159, R0 ;  /* 0x00000000009f7308 */ /* 0x000ea40000000800 */
[----:B--2---:R-:W-:Y:S01]  /*3bb0*/  F2FP.PACK_AB R7, R159, R74 ;  /* 0x0000004a9f07723e */ /* 0x004fe200000000ff */
[----:B------:R-:W-:-:S04]  /*3bc0*/  IMAD.MOV.U32 R0, RZ, RZ, R34 ;  /* 0x000000ffff007224 */ /* 0x000fc800078e0022 */
[----:B------:R-:W-:Y:S02]  /*3bd0*/  FFMA.FTZ R0, R0, c[0x0][0x2d0], -R12 ;  /* 0x0000b40000007a23 */ /* 0x000fe4000001080c */
[C---:B----4-:R-:W-:Y:S07]  /*3be0*/  HMMA.16816.F32 R64, R4.reuse, R8, R248 ;  /* 0x000000080440723c */ /* 0x050fee00000018f8 */
[----:B------:R-:W-:Y:S01]  /*3bf0*/  IMAD.MOV.U32 R248, RZ, RZ, R55 ;  /* 0x000000fffff87224 */ /* 0x000fe200078e0037 */
[----:B------:R-:W-:Y:S01]  /*3c00*/  MOV R251, R47 ;  /* 0x0000002f00fb7202 */ /* 0x000fe20000000f00 */
[----:B------:R-:W-:Y:S01]  /*3c10*/  HMMA.16816.F32 R52, R4, R10, R180 ;  /* 0x0000000a0434723c */ /* 0x000fe200000018b4 */
[----:B------:R-:W2:Y:S01]  /*3c20*/  LDSM.16.MT88.4 R8, [R228+0x1100] ;  /* 0x00110000e408783b */ /* 0x000ea20000004200 */
[----:B------:R-:W-:-:S02]  /*3c30*/  IMAD.MOV.U32 R250, RZ, RZ, R26 ;  /* 0x000000fffffa7224 */ /* 0x000fc400078e001a */
[----:B------:R-:W-:-:S03]  /*3c40*/  IMAD.MOV.U32 R249, RZ, RZ, R27 ;  /* 0x000000fffff97224 */ /* 0x000fc600078e001b */
[----:B------:R-:W-:Y:S01]  /*3c50*/  MOV R183, R58 ;  /* 0x0000003a00b77202 */ /* 0x000fe20000000f00 */
[----:B------:R-:W-:Y:S01]  /*3c60*/  IMAD.MOV.U32 R182, RZ, RZ, R42 ;  /* 0x000000ffffb67224 */ /* 0x000fe200078e002a */
[----:B------:R-:W-:Y:S01]  /*3c70*/  MOV R58, R78 ;  /* 0x0000004e003a7202 */ /* 0x000fe20000000f00 */
[----:B------:R-:W-:Y:S01]  /*3c80*/  IMAD.MOV.U32 R180, RZ, RZ, R40 ;  /* 0x000000ffffb47224 */ /* 0x000fe200078e0028 */
[----:B------:R-:W-:Y:S01]  /*3c90*/  HMMA.16816.F32 R76, R4, R18, R176 ;  /* 0x00000012044c723c */ /* 0x000fe200000018b0 */
[----:B------:R-:W-:-:S06]  /*3ca0*/  MOV R181, R41 ;  /* 0x0000002900b57202 */ /* 0x000fcc0000000f00 */
[----:B------:R-:W-:Y:S01]  /*3cb0*/  IMAD.MOV.U32 R178, RZ, RZ, R63 ;  /* 0x000000ffffb27224 */ /* 0x000fe200078e003f */
[----:B------:R-:W-:Y:S01]  /*3cc0*/  MOV R176, R61 ;  /* 0x0000003d00b07202 */ /* 0x000fe20000000f00 */
[----:B------:R-:W-:Y:S01]  /*3cd0*/  IMAD.MOV.U32 R177, RZ, RZ, R60 ;  /* 0x000000ffffb17224 */ /* 0x000fe200078e003c */
[----:B------:R-:W-:Y:S01]  /*3ce0*/  HMMA.16816.F32 R40, R4, R16, R164 ;  /* 0x000000100428723c */ /* 0x000fe200000018a4 */
[----:B------:R-:W3:Y:S01]  /*3cf0*/  LDSM.16.MT88.4 R16, [R225+0x4100] ;  /* 0x00410000e110783b */ /* 0x000ee20000004200 */
[----:B------:R-:W-:-:S05]  /*3d00*/  IMAD.MOV.U32 R179, RZ, RZ, R39 ;  /* 0x000000ffffb37224 */ /* 0x000fca00078e0027 */
[----:B------:R-:W-:Y:S01]  /*3d10*/  MOV R164, R74 ;  /* 0x0000004a00a47202 */ /* 0x000fe20000000f00 */
[----:B------:R-:W-:Y:S01]  /*3d20*/  IMAD.MOV.U32 R166, RZ, RZ, R35 ;  /* 0x000000ffffa67224 */ /* 0x000fe200078e0023 */
[----:B------:R-:W-:Y:S01]  /*3d30*/  MOV R165, R44 ;  /* 0x0000002c00a57202 */ /* 0x000fe20000000f00 */
[----:B------:R-:W-:Y:S01]  /*3d40*/  IMAD.MOV.U32 R167, RZ, RZ, R25 ;  /* 0x000000ffffa77224 */ /* 0x000fe200078e0019 */
[C---:B-1----:R-:W-:Y:S08]  /*3d50*/  HMMA.16816.F32 R36, R4.reuse, R20, R124 ;  /* 0x000000140424723c */ /* 0x042ff0000000187c */
[----:B--2---:R-:W-:Y:S07]  /*3d60*/  HMMA.16816.F32 R60, R4, R8, R172 ;  /* 0x00000008043c723c */ /* 0x004fee00000018ac */
[----:B------:R-:W-:-:S02]  /*3d70*/  IMAD.MOV.U32 R175, RZ, RZ, R50 ;  /* 0x000000ffffaf7224 */ /* 0x000fc400078e0032 */
[----:B------:R-:W-:Y:S02]  /*3d80*/  IMAD.MOV.U32 R174, RZ, RZ, R51 ;  /* 0x000000ffffae7224 */ /* 0x000fe400078e0033 */
[----:B------:R-:W-:Y:S01]  /*3d90*/  HMMA.16816.F32 R48, R4, R10, R168 ;  /* 0x0000000a0430723c */ /* 0x000fe200000018a8 */
[----:B------:R-:W1:Y:S01]  /*3da0*/  LDSM.16.MT88.4 R8, [R224+0x4100] ;  /* 0x00410000e008783b */ /* 0x000e620000004200 */
[----:B------:R-:W-:Y:S02]  /*3db0*/  IMAD.MOV.U32 R173, RZ, RZ, R75 ;  /* 0x000000ffffad7224 */ /* 0x000fe400078e004b */
[----:B------:R-:W-:-:S03]  /*3dc0*/  IMAD.MOV.U32 R172, RZ, RZ, R72 ;  /* 0x000000ffffac7224 */ /* 0x000fc600078e0048 */
[----:B------:R-:W-:Y:S01]  /*3dd0*/  MOV R171, R73 ;  /* 0x0000004900ab7202 */ /* 0x000fe20000000f00 */
[----:B------:R-:W-:Y:S01]  /*3de0*/  IMAD.MOV.U32 R170, RZ, RZ, R58 ;  /* 0x000000ffffaa7224 */ /* 0x000fe200078e003a */
[----:B------:R-:W-:Y:S01]  /*3df0*/  HMMA.16816.F32 R72, R4, R22, R160 ;  /* 0x000000160448723c */ /* 0x000fe200000018a0 */
[----:B------:R-:W-:Y:S01]  /*3e00*/  IMAD.MOV.U32 R169, RZ, RZ, R45 ;  /* 0x000000ffffa97224 */ /* 0x000fe200078e002d */
[----:B------:R-:W2:Y:S01]  /*3e10*/  LDSM.16.MT88.4 R20, [R225+0x7100] ;  /* 0x00710000e114783b */ /* 0x000ea20000004200 */
[----:B------:R-:W-:-:S04]  /*3e20*/  IMAD.MOV.U32 R168, RZ, RZ, R46 ;  /* 0x000000ffffa87224 */ /* 0x000fc800078e002e */
[----:B------:R-:W-:Y:S01]  /*3e30*/  IMAD.MOV.U32 R162, RZ, RZ, R56 ;  /* 0x000000ffffa27224 */ /* 0x000fe200078e0038 */
[----:B------:R-:W-:Y:S01]  /*3e40*/  MOV R161, R57 ;  /* 0x0000003900a17202 */ /* 0x000fe20000000f00 */
[----:B------:R-:W-:Y:S01]  /*3e50*/  IMAD.MOV.U32 R160, RZ, RZ, R59 ;  /* 0x000000ffffa07224 */ /* 0x000fe200078e003b */
[----:B---3--:R-:W-:Y:S01]  /*3e60*/  HMMA.16816.F32 R80, R4, R18, R148 ;  /* 0x000000120450723c */ /* 0x008fe20000001894 */
[----:B------:R-:W-:-:S07]  /*3e70*/  IMAD.MOV.U32 R163, RZ, RZ, R32 ;  /* 0x000000ffffa37224 */ /* 0x000fce00078e0020 */
[C---:B-1----:R-:W-:Y:S07]  /*3e80*/  HMMA.16816.F32 R56, R4.reuse, R8, R144 ;  /* 0x000000080438723c */ /* 0x042fee0000001890 */
[----:B------:R-:W-:Y:S01]  /*3e90*/  MOV R147, R33 ;  /* 0x0000002100937202 */ /* 0x000fe20000000f00 */
[----:B------:R-:W-:Y:S01]  /*3ea0*/  HMMA.16816.F32 R44, R4, R10, R136 ;  /* 0x0000000a042c723c */ /* 0x000fe20000001888 */
[----:B------:R-:W1:Y:S01]  /*3eb0*/  LDSM.16.MT88.4 R8, [R228+0x4100] ;  /* 0x00410000e408783b */ /* 0x000e620000004200 */
[----:B------:R-:W-:-:S02]  /*3ec0*/  MOV R146, R24 ;  /* 0x0000001800927202 */ /* 0x000fc40000000f00 */
[----:B------:R-:W-:Y:S01]  /*3ed0*/  MOV R145, R147 ;  /* 0x0000009300917202 */ /* 0x000fe20000000f00 */
[----:B------:R-:W3:Y:S01]  /*3ee0*/  LDSM.16.MT88.4 R24, [R227+0x4100] ;  /* 0x00410000e318783b */ /* 0x000ee20000004200 */
[----:B------:R-:W-:Y:S01]  /*3ef0*/  IMAD.MOV.U32 R147, RZ, RZ, R161 ;  /* 0x000000ffff937224 */ /* 0x000fe200078e00a1 */
[----:B------:R-:W-:Y:S01]  /*3f00*/  MOV R161, R162 ;  /* 0x000000a200a17202 */ /* 0x000fe20000000f00 */
[C---:B------:R-:W-:Y:S01]  /*3f10*/  HMMA.16816.F32 R32, R4.reuse, R16, R92 ;  /* 0x000000100420723c */ /* 0x040fe2000000185c */
[----:B------:R-:W-:Y:S01]  /*3f20*/  IMAD.MOV.U32 R162, RZ, RZ, R163 ;  /* 0x000000ffffa27224 */ /* 0x000fe200078e00a3 */
[----:B------:R-:W4:Y:S01]  /*3f30*/  LDSM.16.MT88.4 R16, [R228+0x7100] ;  /* 0x00710000e410783b */ /* 0x000f220000004200 */
[----:B------:R-:W-:Y:S01]  /*3f40*/  IMAD.MOV.U32 R163, RZ, RZ, R171 ;  /* 0x000000ffffa37224 */ /* 0x000fe200078e00ab */
[----:B------:R-:W-:Y:S01]  /*3f50*/  MOV R171, R172 ;  /* 0x000000ac00ab7202 */ /* 0x000fe20000000f00 */
[----:B------:R-:W-:Y:S02]  /*3f60*/  IMAD.MOV.U32 R172, RZ, RZ, R173 ;  /* 0x000000ffffac7224 */ /* 0x000fe400078e00ad */
[----:B------:R-:W-:Y:S01]  /*3f70*/  IMAD.MOV.U32 R173, RZ, RZ, R174 ;  /* 0x000000ffffad7224 */ /* 0x000fe200078e00ae */
[----:B------:R-:W-:Y:S01]  /*3f80*/  MOV R174, R175 ;  /* 0x000000af00ae7202 */ /* 0x000fe20000000f00 */
[----:B------:R-:W-:Y:S01]  /*3f90*/  IMAD.MOV.U32 R175, RZ, RZ, R176 ;  /* 0x000000ffffaf7224 */ /* 0x000fe200078e00b0 */
[----:B--2---:R-:W-:Y:S01]  /*3fa0*/  HMMA.16816.F32 R124, R4, R22, R108 ;  /* 0x00000016047c723c */ /* 0x004fe2000000186c */
[----:B------:R-:W-:Y:S01]  /*3fb0*/  IMAD.MOV.U32 R176, RZ, RZ, R177 ;  /* 0x000000ffffb07224 */ /* 0x000fe200078e00b1 */
[----:B------:R-:W-:Y:S01]  /*3fc0*/  MOV R177, R178 ;  /* 0x000000b200b17202 */ /* 0x000fe20000000f00 */
[----:B------:R-:W-:-:S02]  /*3fd0*/  IMAD.MOV.U32 R178, RZ, RZ, R179 ;  /* 0x000000ffffb27224 */ /* 0x000fc400078e00b3 */
[----:B------:R-:W-:Y:S01]  /*3fe0*/  IMAD.MOV.U32 R179, RZ, RZ, R180 ;  /* 0x000000ffffb37224 */ /* 0x000fe200078e00b4 */
[----:B------:R-:W-:Y:S01]  /*3ff0*/  MOV R180, R181 ;  /* 0x000000b500b47202 */ /* 0x000fe20000000f00 */
[----:B------:R-:W-:Y:S01]  /*4000*/  IMAD.MOV.U32 R181, RZ, RZ, R182 ;  /* 0x000000ffffb57224 */ /* 0x000fe200078e00b6 */
[----:B------:R-:W-:Y:S01]  /*4010*/  HMMA.16816.F32 R104, R4, R20, R104 ;  /* 0x000000140468723c */ /* 0x000fe20000001868 */
[----:B------:R-:W-:Y:S01]  /*4020*/  IMAD.MOV.U32 R182, RZ, RZ, R183 ;  /* 0x000000ffffb67224 */ /* 0x000fe200078e00b7 */
[----:B------:R-:W-:Y:S01]  /*4030*/  MOV R183, R248 ;  /* 0x000000f800b77202 */ /* 0x000fe20000000f00 */
[----:B------:R-:W-:Y:S01]  /*4040*/  IMAD.MOV.U32 R248, RZ, RZ, R159 ;  /* 0x000000fffff87224 */ /* 0x000fe200078e009f */
[----:B------:R-:W-:Y:S01]  /*4050*/  MOV R148, R251 ;  /* 0x000000fb00947202 */ /* 0x000fe20000000f00 */
[----:B------:R2:W-:Y:S01]  /*4060*/  MUFU.EX2 R159, R0 ;  /* 0x00000000009f7308 */ /* 0x0005e20000000800 */
[----:B------:R-:W-:Y:S01]  /*4070*/  IMAD.MOV.U32 R144, RZ, RZ, R146 ;  /* 0x000000ffff907224 */ /* 0x000fe200078e0092 */
[----:B------:R-:W-:Y:S01]  /*4080*/  LDSM.16.MT88.4 R20, [R227+0x1900] ;  /* 0x00190000e314783b */ /* 0x000fe20000004200 */
[----:B------:R-:W-:-:S02]  /*4090*/  IMAD.MOV.U32 R146, RZ, RZ, R160 ;  /* 0x000000ffff927224 */ /* 0x000fc400078e00a0 */
[----:B------:R-:W-:Y:S02]  /*40a0*/  IMAD.MOV.U32 R139, RZ, RZ, R145 ;  /* 0x000000ffff8b7224 */ /* 0x000fe400078e0091 */
[----:B------:R-:W-:Y:S01]  /*40b0*/  IMAD.MOV.U32 R145, RZ, RZ, R147 ;  /* 0x000000ffff917224 */ /* 0x000fe200078e0093 */
[----:B------:R-:W-:Y:S01]  /*40c0*/  MOV R147, R162 ;  /* 0x000000a200937202 */ /* 0x000fe20000000f00 */
[----:B------:R-:W-:Y:S01]  /*40d0*/  IMAD.MOV.U32 R162, RZ, RZ, R168 ;  /* 0x000000ffffa27224 */ /* 0x000fe200078e00a8 */
[----:B-1----:R-:W-:Y:S01]  /*40e0*/  HMMA.16816.F32 R88, R4, R8, R140 ;  /* 0x000000080458723c */ /* 0x002fe2000000188c */
[----:B------:R-:W-:Y:S02]  /*40f0*/  IMAD.MOV.U32 R168, RZ, RZ, R165 ;  /* 0x000000ffffa87224 */ /* 0x000fe400078e00a5 */
[----:B--2---:R-:W-:-:S05]  /*4100*/  FFMA.FTZ R0, R252, c[0x0][0x2d0], -R12 ;  /* 0x0000b400fc007a23 */ /* 0x004fca000001080c */
[C---:B------:R-:W-:Y:S01]  /*4110*/  HMMA.16816.F32 R92, R4.reuse, R10, R128 ;  /* 0x0000000a045c723c */ /* 0x040fe20000001880 */
[----:B------:R-:W1:Y:S07]  /*4120*/  LDSM.16.MT88.4 R8, [R224+0x7100] ;  /* 0x00710000e008783b */ /* 0x000e6e0000004200 */
[C---:B---3--:R-:W-:Y:S08]  /*4130*/  HMMA.16816.F32 R128, R4.reuse, R26, R120 ;  /* 0x0000001a0480723c */ /* 0x048ff00000001878 */
[C---:B------:R-:W-:Y:S01]  /*4140*/  HMMA.16816.F32 R96, R4.reuse, R24, R96 ;  /* 0x000000180460723c */ /* 0x040fe20000001860 */
[----:B------:R2:W3:Y:S07]  /*4150*/  MUFU.EX2 R24, R0 ;  /* 0x0000000000187308 */ /* 0x0004ee0000000800 */
[----:B----4-:R-:W-:Y:S01]  /*4160*/  HMMA.16816.F32 R108, R4, R18, R84 ;  /* 0x00000012046c723c */ /* 0x010fe20000001854 */
[----:B--2---:R-:W-:-:S04]  /*4170*/  FFMA.FTZ R0, R134, c[0x0][0x2d0], -R12 ;  /* 0x0000b40086007a23 */ /* 0x004fc8000001080c */
[----:B------:R2:W-:Y:S03]  /*4180*/  MUFU.EX2 R160, R0 ;  /* 0x0000000000a07308 */ /* 0x0005e60000000800 */
[C---:B-1----:R-:W-:Y:S08]  /*4190*/  HMMA.16816.F32 R120, R4.reuse, R8, R116 ;  /* 0x000000080478723c */ /* 0x042ff00000001874 */
[----:B------:R-:W-:Y:S01]  /*41a0*/  HMMA.16816.F32 R112, R4, R10, R112 ;  /* 0x0000000a0470723c */ /* 0x000fe20000001870 */
[----:B------:R-:W1:Y:S01]  /*41b0*/  LDSM.16.MT88.4 R8, [R227+0x7100] ;  /* 0x00710000e308783b */ /* 0x000e620000004200 */
[----:B--2---:R-:W-:-:S04]  /*41c0*/  FFMA.FTZ R0, R133, c[0x0][0x2d0], -R12 ;  /* 0x0000b40085007a23 */ /* 0x004fc8000001080c */
[----:B------:R2:W4:Y:S02]  /*41d0*/  MUFU.EX2 R25, R0 ;  /* 0x0000000000197308 */ /* 0x0005240000000800 */
[----:B------:R-:W-:Y:S01]  /*41e0*/  HMMA.16816.F32 R116, R4, R16, R100 ;  /* 0x000000100474723c */ /* 0x000fe20000001864 */
[----:B------:R-:W-:Y:S01]  /*41f0*/  IMAD.MOV.U32 R150, RZ, RZ, R180 ;  /* 0x000000ffff967224 */ /* 0x000fe200078e00b4 */
[----:B------:R-:W-:Y:S01]  /*4200*/  MOV R143, R181 ;  /* 0x000000b5008f7202 */ /* 0x000fe20000000f00 */
[----:B------:R-:W-:Y:S01]  /*4210*/  IMAD.MOV.U32 R149, RZ, RZ, R249 ;  /* 0x000000ffff957224 */ /* 0x000fe200078e00f9 */
[----:B------:R-:W-:Y:S01]  /*4220*/  MOV R142, R172 ;  /* 0x000000ac008e7202 */ /* 0x000fe20000000f00 */
[----:B------:R-:W-:Y:S01]  /*4230*/  IMAD.MOV.U32 R151, RZ, RZ, R179 ;  /* 0x000000ffff977224 */ /* 0x000fe200078e00b3 */
[----:B------:R-:W-:Y:S01]  /*4240*/  LDSM.16.MT88.4 R16, [R225+0x1900] ;  /* 0x00190000e110783b */ /* 0x000fe20000004200 */
[----:B--2---:R-:W-:Y:S01]  /*4250*/  FFMA.FTZ R0, R144, c[0x0][0x2d0], -R2 ;  /* 0x0000b40090007a23 */ /* 0x004fe20000010802 */
[----:B------:R-:W-:Y:S01]  /*4260*/  MOV R144, R146 ;  /* 0x0000009200907202 */ /* 0x000fe20000000f00 */
[----:B------:R-:W-:-:S02]  /*4270*/  IMAD.MOV.U32 R146, RZ, RZ, R161 ;  /* 0x000000ffff927224 */ /* 0x000fc400078e00a1 */
[----:B------:R2:W-:Y:S01]  /*4280*/  MUFU.EX2 R165, R0 ;  /* 0x0000000000a57308 */ /* 0x0005e20000000800 */
[----:B------:R-:W-:Y:S01]  /*4290*/  IMAD.MOV.U32 R161, RZ, RZ, R163 ;  /* 0x000000ffffa17224 */ /* 0x000fe200078e00a3 */
[----:B------:R-:W-:Y:S01]  /*42a0*/  MOV R163, R169 ;  /* 0x000000a900a37202 */ /* 0x000fe20000000f00 */
[----:B------:R-:W-:Y:S01]  /*42b0*/  IMAD.MOV.U32 R169, RZ, RZ, R166 ;  /* 0x000000ffffa97224 */ /* 0x000fe200078e00a6 */
[----:B------:R-:W-:Y:S01]  /*42c0*/  MOV R166, R185 ;  /* 0x000000b900a67202 */ /* 0x000fe20000000f00 */
[C---:B-1----:R-:W-:Y:S08]  /*42d0*/  HMMA.16816.F32 R100, R4.reuse, R8, R68 ;  /* 0x000000080464723c */ /* 0x042ff00000001844 */
[----:B------:R-:W-:Y:S01]  /*42e0*/  HMMA.16816.F32 R28, R4, R10, R28 ;  /* 0x0000000a041c723c */ /* 0x000fe2000000181c */
[----:B--2---:R-:W-:Y:S01]  /*42f0*/  FFMA.FTZ R0, R139, c[0x0][0x2d0], -R2 ;  /* 0x0000b4008b007a23 */ /* 0x004fe20000010802 */
[----:B------:R-:W1:Y:S01]  /*4300*/  LDSM.16.MT88.4 R8, [R224+0x1900] ;  /* 0x00190000e008783b */ /* 0x000e620000004200 */
[----:B------:R-:W-:-:S02]  /*4310*/  IMAD.MOV.U32 R139, RZ, RZ, R144 ;  /* 0x000000ffff8b7224 */ /* 0x000fc400078e0090 */
[----:B------:R-:W-:Y:S01]  /*4320*/  IMAD.MOV.U32 R144, RZ, RZ, R145 ;  /* 0x000000ffff907224 */ /* 0x000fe200078e0091 */
[----:B------:R-:W-:Y:S01]  /*4330*/  MOV R145, R146 ;  /* 0x0000009200917202 */ /* 0x000fe20000000f00 */
[----:B------:R-:W-:Y:S01]  /*4340*/  IMAD.MOV.U32 R146, RZ, RZ, R147 ;  /* 0x000000ffff927224 */ /* 0x000fe200078e0093 */
[----:B------:R2:W5:Y:S01]  /*4350*/  LDL.LU R185, [R1+0x88] ;  /* 0x0000880001b97983 */ /* 0x0005620000300800 */
[----:B------:R-:W-:Y:S01]  /*4360*/  IMAD.MOV.U32 R147, RZ, RZ, R161 ;  /* 0x000000ffff937224 */ /* 0x000fe200078e00a1 */
[----:B------:R-:W-:Y:S01]  /*4370*/  MOV R161, R162 ;  /* 0x000000a200a17202 */ /* 0x000fe20000000f00 */
[----:B------:R-:W-:Y:S01]  /*4380*/  IMAD.MOV.U32 R162, RZ, RZ, R163 ;  /* 0x000000ffffa27224 */ /* 0x000fe200078e00a3 */
[----:B---3--:R-:W-:Y:S01]  /*4390*/  F2FP.PACK_AB R4, R24, R159 ;  /* 0x0000009f1804723e */ /* 0x008fe200000000ff */
[----:B------:R-:W-:Y:S01]  /*43a0*/  IMAD.MOV.U32 R163, RZ, RZ, R168 ;  /* 0x000000ffffa37224 */ /* 0x000fe200078e00a8 */
[----:B------:R-:W-:Y:S01]  /*43b0*/  MOV R168, R169 ;  /* 0x000000a900a87202 */ /* 0x000fe20000000f00 */
[----:B------:R-:W-:Y:S01]  /*43c0*/  IMAD.MOV.U32 R169, RZ, RZ, R166 ;  /* 0x000000ffffa97224 */ /* 0x000fe200078e00a6 */
[----:B----4-:R-:W-:Y:S01]  /*43d0*/  F2FP.PACK_AB R6, R25, R160 ;  /* 0x000000a01906723e */ /* 0x010fe200000000ff */
[----:B------:R-:W-:-:S02]  /*43e0*/  IMAD.MOV.U32 R166, RZ, RZ, R167 ;  /* 0x000000ffffa67224 */ /* 0x000fc400078e00a7 */
[----:B------:R3:W4:Y:S01]  /*43f0*/  MUFU.EX2 R167, R0 ;  /* 0x0000000000a77308 */ /* 0x0007220000000800 */
[----:B------:R-:W-:Y:S01]  /*4400*/  IMAD.MOV.U32 R180, RZ, RZ, R182 ;  /* 0x000000ffffb47224 */ /* 0x000fe200078e00b6 */
[----:B------:R-:W-:Y:S01]  /*4410*/  MOV R182, R248 ;  /* 0x000000f800b67202 */ /* 0x000fe20000000f00 */
[----:B------:R-:W-:Y:S02]  /*4420*/  IMAD.MOV.U32 R181, RZ, RZ, R183 ;  /* 0x000000ffffb57224 */ /* 0x000fe400078e00b7 */
[----:B------:R-:W-:Y:S02]  /*4430*/  IMAD.MOV.U32 R183, RZ, RZ, R250 ;  /* 0x000000ffffb77224 */ /* 0x000fe400078e00fa */
[----:B---3--:R-:W-:Y:S01]  /*4440*/  FFMA.FTZ R0, R139, c[0x0][0x2d0], -R2 ;  /* 0x0000b4008b007a23 */ /* 0x008fe20000010802 */
[----:B------:R-:W-:Y:S01]  /*4450*/  MOV R139, R144 ;  /* 0x00000090008b7202 */ /* 0x000fe20000000f00 */
[----:B------:R-:W-:Y:S01]  /*4460*/  IMAD.MOV.U32 R144, RZ, RZ, R145 ;  /* 0x000000ffff907224 */ /* 0x000fe200078e0091 */
[----:B----4-:R-:W-:Y:S01]  /*4470*/  F2FP.PACK_AB R5, R167, R165 ;  /* 0x000000a5a705723e */ /* 0x010fe200000000ff */
[----:B------:R-:W-:Y:S01]  /*4480*/  IMAD.MOV.U32 R145, RZ, RZ, R146 ;  /* 0x000000ffff917224 */ /* 0x000fe200078e0092 */
[----:B------:R-:W-:Y:S01]  /*4490*/  MOV R146, R147 ;  /* 0x0000009300927202 */ /* 0x000fe20000000f00 */
[----:B------:R-:W-:-:S02]  /*44a0*/  IMAD.MOV.U32 R147, RZ, RZ, R161 ;  /* 0x000000ffff937224 */ /* 0x000fc400078e00a1 */
[----:B------:R-:W-:Y:S01]  /*44b0*/  IMAD.MOV.U32 R161, RZ, RZ, R162 ;  /* 0x000000ffffa17224 */ /* 0x000fe200078e00a2 */
[----:B------:R-:W-:Y:S01]  /*44c0*/  MOV R162, R163 ;  /* 0x000000a300a27202 */ /* 0x000fe20000000f00 */
[----:B------:R-:W-:Y:S01]  /*44d0*/  IMAD.MOV.U32 R163, RZ, RZ, R168 ;  /* 0x000000ffffa37224 */ /* 0x000fe200078e00a8 */
[----:B------:R-:W-:Y:S01]  /*44e0*/  MOV R69, R146 ;  /* 0x0000009200457202 */ /* 0x000fe20000000f00 */
[----:B------:R-:W-:Y:S01]  /*44f0*/  IMAD.MOV.U32 R168, RZ, RZ, R169 ;  /* 0x000000ffffa87224 */ /* 0x000fe200078e00a9 */
[----:B------:R-:W-:Y:S01]  /*4500*/  MOV R169, R166 ;  /* 0x000000a600a97202 */ /* 0x000fe20000000f00 */
[----:B------:R-:W-:Y:S01]  /*4510*/  IMAD.MOV.U32 R70, RZ, RZ, R145 ;  /* 0x000000ffff467224 */ /* 0x000fe200078e0091 */
[----:B------:R3:W-:Y:S01]  /*4520*/  MUFU.EX2 R166, R0 ;  /* 0x0000000000a67308 */ /* 0x0007e20000000800 */
[----:B------:R-:W-:Y:S01]  /*4530*/  IMAD.MOV.U32 R71, RZ, RZ, R144 ;  /* 0x000000ffff477224 */ /* 0x000fe200078e0090 */
[----:B------:R-:W-:Y:S01]  /*4540*/  MOV R145, R169 ;  /* 0x000000a900917202 */ /* 0x000fe20000000f00 */
[----:B------:R-:W-:Y:S01]  /*4550*/  IMAD.MOV.U32 R68, RZ, RZ, R147 ;  /* 0x000000ffff447224 */ /* 0x000fe200078e0093 */
[----:B------:R-:W-:Y:S01]  /*4560*/  MOV R140, R162 ;  /* 0x000000a2008c7202 */ /* 0x000fe20000000f00 */
[----:B------:R-:W-:Y:S01]  /*4570*/  IMAD.MOV.U32 R146, RZ, RZ, R168 ;  /* 0x000000ffff927224 */ /* 0x000fe200078e00a8 */
[----:B------:R-:W-:Y:S01]  /*4580*/  MOV R162, R175 ;  /* 0x000000af00a27202 */ /* 0x000fe20000000f00 */
[----:B------:R-:W-:-:S02]  /*4590*/  IMAD.MOV.U32 R147, RZ, RZ, R163 ;  /* 0x000000ffff937224 */ /* 0x000fc400078e00a3 */
[----:B------:R-:W-:Y:S02]  /*45a0*/  IMAD.MOV.U32 R144, RZ, RZ, R170 ;  /* 0x000000ffff907224 */ /* 0x000fe400078e00aa */
[----:B------:R-:W-:Y:S02]  /*45b0*/  IMAD.MOV.U32 R141, RZ, RZ, R161 ;  /* 0x000000ffff8d7224 */ /* 0x000fe400078e00a1 */
[----:B------:R-:W-:Y:S02]  /*45c0*/  IMAD.MOV.U32 R161, RZ, RZ, R173 ;  /* 0x000000ffffa17224 */ /* 0x000fe400078e00ad */
[----:B------:R-:W-:Y:S02]  /*45d0*/  IMAD.MOV.U32 R163, RZ, RZ, R174 ;  /* 0x000000ffffa37224 */ /* 0x000fe400078e00ae */
[----:B---3--:R-:W-:Y:S01]  /*45e0*/  FFMA.FTZ R0, R139, c[0x0][0x2d0], -R2 ;  /* 0x0000b4008b007a23 */ /* 0x008fe20000010802 */
[----:B------:R-:W-:-:S03]  /*45f0*/  MOV R134, R161 ;  /* 0x000000a100867202 */ /* 0x000fc60000000f00 */
[----:B------:R-:W3:Y:S02]  /*4600*/  MUFU.EX2 R252, R0 ;  /* 0x0000000000fc7308 */ /* 0x000ee40000000800 */
[----:B---3--:R-:W-:Y:S01]  /*4610*/  F2FP.PACK_AB R7, R252, R166 ;  /* 0x000000a6fc07723e */ /* 0x008fe200000000ff */
[----:B------:R-:W-:-:S04]  /*4620*/  IMAD.MOV.U32 R0, RZ, RZ, R142 ;  /* 0x000000ffff007224 */ /* 0x000fc800078e008e */
[----:B------:R-:W-:Y:S02]  /*4630*/  FFMA.FTZ R0, R0, c[0x0][0x2d0], -R12 ;  /* 0x0000b40000007a23 */ /* 0x000fe4000001080c */
[C---:B-1----:R-:W-:Y:S07]  /*4640*/  HMMA.16816.F32 R136, R4.reuse, R8, R64 ;  /* 0x000000080488723c */ /* 0x042fee0000001840 */
[----:B------:R-:W-:Y:S01]  /*4650*/  IMAD.MOV.U32 R67, RZ, RZ, R171 ;  /* 0x000000ffff437224 */ /* 0x000fe200078e00ab */
[----:B------:R-:W-:Y:S01]  /*4660*/  HMMA.16816.F32 R248, R4, R10, R52 ;  /* 0x0000000a04f8723c */ /* 0x000fe20000001834 */
[----:B------:R-:W1:Y:S01]  /*4670*/  LDSM.16.MT88.4 R8, [R228+0x1900] ;  /* 0x00190000e408783b */ /* 0x000e620000004200 */
[----:B------:R-:W-:Y:S01]  /*4680*/  MOV R64, R178 ;  /* 0x000000b200407202 */ /* 0x000fe20000000f00 */
[----:B------:R-:W-:-:S02]  /*4690*/  IMAD.MOV.U32 R66, RZ, RZ, R176 ;  /* 0x000000ffff427224 */ /* 0x000fc400078e00b0 */
[----:B------:R-:W-:-:S03]  /*46a0*/  IMAD.MOV.U32 R65, RZ, RZ, R177 ;  /* 0x000000ffff417224 */ /* 0x000fc600078e00b1 */
[C---:B------:R-:W-:Y:S08]  /*46b0*/  HMMA.16816.F32 R172, R4.reuse, R18, R76 ;  /* 0x0000001204ac723c */ /* 0x040ff0000000184c */
[C---:B------:R-:W-:Y:S01]  /*46c0*/  HMMA.16816.F32 R176, R4.reuse, R16, R40 ;  /* 0x0000001004b0723c */ /* 0x040fe20000001828 */
[----:B------:R-:W3:Y:S07]  /*46d0*/  LDSM.16.MT88.4 R16, [R225+0x4900] ;  /* 0x00490000e110783b */ /* 0x000eee0000004200 */
[----:B-1----:R-:W-:Y:S07]  /*46e0*/  HMMA.16816.F32 R168, R4, R8, R60 ;  /* 0x0000000804a8723c */ /* 0x002fee000000183c */
[----:B------:R-:W-:Y:S01]  /*46f0*/  IMAD.MOV.U32 R63, RZ, RZ, R144 ;  /* 0x000000ffff3f7224 */ /* 0x000fe200078e0090 */
[----:B------:R-:W-:Y:S01]  /*4700*/  MOV R61, R146 ;  /* 0x00000092003d7202 */ /* 0x000fe20000000f00 */
[----:B------:R-:W-:-:S02]  /*4710*/  IMAD.MOV.U32 R62, RZ, RZ, R145 ;  /* 0x000000ffff3e7224 */ /* 0x000fc400078e0091 */
[----:B------:R-:W-:Y:S02]  /*4720*/  IMAD.MOV.U32 R60, RZ, RZ, R147 ;  /* 0x000000ffff3c7224 */ /* 0x000fe400078e0093 */
[C---:B------:R-:W-:Y:S07]  /*4730*/  HMMA.16816.F32 R144, R4.reuse, R10, R48 ;  /* 0x0000000a0490723c */ /* 0x040fee0000001830 */
[----:B------:R-:W-:Y:S01]  /*4740*/  MOV R49, R24 ;  /* 0x0000001800317202 */ /* 0x000fe20000000f00 */
[----:B------:R-:W-:Y:S01]  /*4750*/  HMMA.16816.F32 R8, R4, R20, R36 ;  /* 0x000000140408723c */ /* 0x000fe20000001824 */
[----:B------:R-:W-:Y:S01]  /*4760*/  IMAD.MOV.U32 R48, RZ, RZ, R162 ;  /* 0x000000ffff307224 */ /* 0x000fe200078e00a2 */
[----:B------:R-:W-:Y:S01]  /*4770*/  MOV R51, R140 ;  /* 0x0000008c00337202 */ /* 0x000fe20000000f00 */
[----:B------:R-:W-:-:S04]  /*4780*/  IMAD.MOV.U32 R50, RZ, RZ, R141 ;  /* 0x000000ffff327224 */ /* 0x000fc800078e008d */
[----:B------:R-:W-:Y:S01]  /*4790*/  IMAD.MOV.U32 R21, RZ, RZ, R180 ;  /* 0x000000ffff157224 */ /* 0x000fe200078e00b4 */
[----:B------:R-:W-:Y:S01]  /*47a0*/  MOV R36, R181 ;  /* 0x000000b500247202 */ /* 0x000fe20000000f00 */
[----:B------:R-:W-:Y:S01]  /*47b0*/  IMAD.MOV.U32 R37, RZ, RZ, R182 ;  /* 0x000000ffff257224 */ /* 0x000fe200078e00b6 */
[----:B------:R-:W-:Y:S01]  /*47c0*/  MOV R20, R143 ;  /* 0x0000008f00147202 */ /* 0x000fe20000000f00 */
[----:B------:R-:W-:Y:S01]  /*47d0*/  IMAD.MOV.U32 R39, RZ, RZ, R183 ;  /* 0x000000ffff277224 */ /* 0x000fe200078e00b7 */
[----:B------:R-:W-:Y:S01]  /*47e0*/  MOV R38, R25 ;  /* 0x0000001900267202 */ /* 0x000fe20000000f00 */
[C---:B------:R-:W-:Y:S07]  /*47f0*/  HMMA.16816.F32 R180, R4.reuse, R22, R72 ;  /* 0x0000001604b4723c */ /* 0x040fee0000001848 */
[----:B------:R-:W-:Y:S01]  /*4800*/  IMAD.MOV.U32 R72, RZ, RZ, R148 ;  /* 0x000000ffff487224 */ /* 0x000fe200078e0094 */
[----:B------:R-:W-:Y:S01]  /*4810*/  MOV R73, R149 ;  /* 0x0000009500497202 */ /* 0x000fe20000000f00 */
[----:B------:R-:W-:Y:S01]  /*4820*/  IMAD.MOV.U32 R74, RZ, RZ, R150 ;  /* 0x000000ffff4a7224 */ /* 0x000fe200078e0096 */
[----:B------:R-:W-:Y:S01]  /*4830*/  MOV R75, R151 ;  /* 0x00000097004b7202 */ /* 0x000fe20000000f00 */
[----:B------:R-:W-:Y:S01]  /*4840*/  IMAD.MOV.U32 R133, RZ, RZ, R8 ;  /* 0x000000ffff857224 */ /* 0x000fe200078e0008 */
[----:B------:R-:W-:Y:S01]  /*4850*/  MOV R24, R9 ;  /* 0x0000000900187202 */ /* 0x000fe20000000f00 */
[----:B------:R-:W-:Y:S01]  /*4860*/  IMAD.MOV.U32 R162, RZ, RZ, R11 ;  /* 0x000000ffffa27224 */ /* 0x000fe200078e000b */
[----:B------:R-:W-:Y:S01]  /*4870*/  MOV R161, R10 ;  /* 0x0000000a00a17202 */ /* 0x000fe20000000f00 */
[----:B------:R-:W-:Y:S01]  /*4880*/  IMAD.MOV.U32 R22, RZ, RZ, R73 ;  /* 0x000000ffff167224 */ /* 0x000fe200078e0049 */
[----:B------:R-:W1:Y:S01]  /*4890*/  LDSM.16.MT88.4 R8, [R224+0x4900] ;  /* 0x00490000e008783b */ /* 0x000e620000004200 */
[----:B------:R-:W-:Y:S01]  /*48a0*/  MOV R23, R24 ;  /* 0x0000001800177202 */ /* 0x000fe20000000f00 */
[C---:B---3--:R-:W-:Y:S01]  /*48b0*/  HMMA.16816.F32 R40, R4.reuse, R18, R80 ;  /* 0x000000120428723c */ /* 0x048fe20000001850 */
[----:B------:R-:W-:Y:S01]  /*48c0*/  MOV R73, R20 ;  /* 0x0000001400497202 */ /* 0x000fe20000000f00 */
[----:B------:R-:W-:Y:S01]  /*48d0*/  LDSM.16.MT88.4 R24, [R227+0x4900] ;  /* 0x00490000e318783b */ /* 0x000fe20000004200 */
        /* <DEDUP_REMOVED lines=8> */
[C---:B------:R-:W-:Y:S01]  /*4960*/  HMMA.16816.F32 R52, R4.reuse, R16, R32 ;  /* 0x000000100434723c */ /* 0x040fe20000001820 */
[----:B------:R-:W-:Y:S07]  /*4970*/  LDSM.16.MT88.4 R16, [R228+0x7900] ;  /* 0x00790000e410783b */ /* 0x000fee0000004200 */
[C---:B-1----:R-:W-:Y:S07]  /*4980*/  HMMA.16816.F32 R148, R4.reuse, R8, R56 ;  /* 0x000000080494723c */ /* 0x042fee0000001838 */
[----:B------:R-:W-:Y:S01]  /*4990*/  MOV R59, R72 ;  /* 0x00000048003b7202 */ /* 0x000fe20000000f00 */
[----:B------:R-:W-:Y:S01]  /*49a0*/  HMMA.16816.F32 R140, R4, R10, R44 ;  /* 0x0000000a048c723c */ /* 0x000fe2000000182c */
[----:B------:R-:W1:Y:S01]  /*49b0*/  LDSM.16.MT88.4 R8, [R228+0x4900] ;  /* 0x00490000e408783b */ /* 0x000e620000004200 */
        /* <DEDUP_REMOVED lines=9> */
[----:B------:R-:W-:-:S02]  /*4a50*/  MOV R66, R68 ;  /* 0x0000004400427202 */ /* 0x000fc40000000f00 */
[----:B------:R-:W-:Y:S02]  /*4a60*/  MOV R36, R37 ;  /* 0x0000002500247202 */ /* 0x000fe40000000f00 */
[----:B------:R-:W-:Y:S02]  /*4a70*/  MOV R37, R39 ;  /* 0x0000002700257202 */ /* 0x000fe40000000f00 */
[----:B------:R-:W-:Y:S01]  /*4a80*/  MOV R58, R73 ;  /* 0x00000049003a7202 */ /* 0x000fe20000000f00 */
[----:B------:R-:W-:Y:S01]  /*4a90*/  IMAD.MOV.U32 R73, RZ, RZ, R20 ;  /* 0x000000ffff497224 */ /* 0x000fe200078e0014 */
[C---:B-1----:R-:W-:Y:S07]  /*4aa0*/  HMMA.16816.F32 R84, R4.reuse, R8, R88 ;  /* 0x000000080454723c */ /* 0x042fee0000001858 */
[----:B------:R-:W-:Y:S01]  /*4ab0*/  IMAD.MOV.U32 R88, RZ, RZ, R48 ;  /* 0x000000ffff587224 */ /* 0x000fe200078e0030 */
[----:B------:R-:W-:Y:S01]  /*4ac0*/  HMMA.16816.F32 R76, R4, R10, R92 ;  /* 0x0000000a044c723c */ /* 0x000fe2000000185c */
[----:B------:R-:W1:Y:S01]  /*4ad0*/  LDSM.16.MT88.4 R8, [R224+0x7900] ;  /* 0x00790000e008783b */ /* 0x000e620000004200 */
[----:B------:R-:W-:Y:S01]  /*4ae0*/  MOV R91, R49 ;  /* 0x00000031005b7202 */ /* 0x000fe20000000f00 */
[----:B------:R-:W-:Y:S01]  /*4af0*/  IMAD.MOV.U32 R90, RZ, RZ, R75 ;  /* 0x000000ffff5a7224 */ /* 0x000fe200078e004b */
[----:B------:R-:W-:-:S03]  /*4b00*/  MOV R89, R36 ;  /* 0x0000002400597202 */ /* 0x000fc60000000f00 */
        /* <DEDUP_REMOVED lines=12> */
[----:B------:R-:W-:Y:S01]  /*4bd0*/  HMMA.16816.F32 R68, R4, R24, R96 ;  /* 0x000000180444723c */ /* 0x000fe20000001860 */
[----:B------:R-:W-:-:S06]  /*4be0*/  IMAD.MOV.U32 R94, RZ, RZ, R73 ;  /* 0x000000ffff5e7224 */ /* 0x000fcc00078e0049 */
[----:B------:R-:W-:Y:S01]  /*4bf0*/  IMAD.MOV.U32 R96, RZ, RZ, R38 ;  /* 0x000000ffff607224 */ /* 0x000fe200078e0026 */
[----:B------:R-:W-:Y:S01]  /*4c00*/  MOV R24, R63 ;  /* 0x0000003f00187202 */ /* 0x000fe20000000f00 */
[----:B------:R-:W-:Y:S01]  /*4c10*/  IMAD.MOV.U32 R38, RZ, RZ, R60 ;  /* 0x000000ffff267224 */ /* 0x000fe200078e003c */
[----:B------:R-:W-:Y:S01]  /*4c20*/  MOV R97, R59 ;  /* 0x0000003b00617202 */ /* 0x000fe20000000f00 */
[----:B------:R-:W-:Y:S01]  /*4c30*/  IMAD.MOV.U32 R25, RZ, RZ, R62 ;  /* 0x000000ffff197224 */ /* 0x000fe200078e003e */
[----:B------:R-:W-:Y:S01]  /*4c40*/  MOV R98, R72 ;  /* 0x0000004800627202 */ /* 0x000fe20000000f00 */
[C---:B------:R-:W-:Y:S01]  /*4c50*/  HMMA.16816.F32 R60, R4.reuse, R26, R128 ;  /* 0x0000001a043c723c */ /* 0x040fe20000001880 */
[----:B------:R-:W-:Y:S01]  /*4c60*/  IMAD.MOV.U32 R59, RZ, RZ, R74 ;  /* 0x000000ffff3b7224 */ /* 0x000fe200078e004a */
[----:B------:R-:W-:Y:S02]  /*4c70*/  MOV R74, R21 ;  /* 0x00000015004a7202 */ /* 0x000fe40000000f00 */
[----:B------:R-:W3:Y:S01]  /*4c80*/  LDSM.16.MT88.4 R20, [R225+0x7900] ;  /* 0x00790000e114783b */ /* 0x000ee20000004200 */
[----:B------:R-:W-:Y:S01]  /*4c90*/  IMAD.MOV.U32 R99, RZ, RZ, R59 ;  /* 0x000000ffff637224 */ /* 0x000fe200078e003b */
[----:B------:R-:W-:Y:S01]  /*4ca0*/  MOV R95, R74 ;  /* 0x0000004a005f7202 */ /* 0x000fe20000000f00 */
[----:B------:R-:W-:Y:S01]  /*4cb0*/  IMAD.MOV.U32 R26, RZ, RZ, R50 ;  /* 0x000000ffff1a7224 */ /* 0x000fe200078e0032 */
[----:B------:R-:W-:Y:S01]  /*4cc0*/  MOV R27, R51 ;  /* 0x00000033001b7202 */ /* 0x000fe20000000f00 */
[----:B------:R-:W-:Y:S01]  /*4cd0*/  IMAD.MOV.U32 R129, RZ, RZ, R57 ;  /* 0x000000ffff817224 */ /* 0x000fe200078e0039 */
[----:B-1----:R-:W-:Y:S01]  /*4ce0*/  HMMA.16816.F32 R48, R4, R8, R120 ;  /* 0x000000080430723c */ /* 0x002fe20000001878 */
[----:B------:R-:W-:Y:S01]  /*4cf0*/  MOV R128, R58 ;  /* 0x0000003a00807202 */ /* 0x000fe20000000f00 */
[----:B------:R-:W-:Y:S01]  /*4d00*/  IMAD.MOV.U32 R131, RZ, RZ, R47 ;  /* 0x000000ffff837224 */ /* 0x000fe200078e002f */
[----:B------:R-:W-:-:S04]  /*4d10*/  MOV R130, R56 ;  /* 0x0000003800827202 */ /* 0x000fc80000000f00 */
[----:B------:R-:W-:Y:S01]  /*4d20*/  IMAD.MOV.U32 R120, RZ, RZ, R37 ;  /* 0x000000ffff787224 */ /* 0x000fe200078e0025 */
[----:B------:R-:W-:Y:S01]  /*4d30*/  MOV R121, R38 ;  /* 0x0000002600797202 */ /* 0x000fe20000000f00 */
[----:B------:R-:W-:Y:S01]  /*4d40*/  IMAD.MOV.U32 R122, RZ, RZ, R39 ;  /* 0x000000ffff7a7224 */ /* 0x000fe200078e0027 */
[----:B------:R-:W-:Y:S01]  /*4d50*/  MOV R123, R64 ;  /* 0x00000040007b7202 */ /* 0x000fe20000000f00 */
[C---:B------:R-:W-:Y:S01]  /*4d60*/  HMMA.16816.F32 R36, R4.reuse, R10, R112 ;  /* 0x0000000a0424723c */ /* 0x040fe20000001870 */
[----:B------:R-:W1:Y:S06]  /*4d70*/  LDSM.16.MT88.4 R8, [R227+0x7900] ;  /* 0x00790000e308783b */ /* 0x000e6c0000004200 */
[----:B------:R-:W-:Y:S01]  /*4d80*/  IMAD.MOV.U32 R113, RZ, RZ, R65 ;  /* 0x000000ffff717224 */ /* 0x000fe200078e0041 */
[----:B------:R-:W-:Y:S01]  /*4d90*/  MOV R114, R66 ;  /* 0x0000004200727202 */ /* 0x000fe20000000f00 */
[----:B------:R-:W-:Y:S01]  /*4da0*/  IMAD.MOV.U32 R115, RZ, RZ, R67 ;  /* 0x000000ffff737224 */ /* 0x000fe200078e0043 */
[C---:B------:R-:W-:Y:S02]  /*4db0*/  HMMA.16816.F32 R56, R4.reuse, R18, R108 ;  /* 0x000000120438723c */ /* 0x040fe4000000186c */
        /* <DEDUP_REMOVED lines=19> */
[C---:B---3--:R-:W-:Y:S01]  /*4ef0*/  HMMA.16816.F32 R80, R4.reuse, R20, R104 ;  /* 0x000000140450723c */ /* 0x048fe20000001868 */
[----:B------:R3:W-:Y:S07]  /*4f00*/  MUFU.EX2 R133, R0 ;  /* 0x0000000000857308 */ /* 0x0007ee0000000800 */
[C---:B------:R-:W-:Y:S01]  /*4f10*/  HMMA.16816.F32 R72, R4.reuse, R22, R124 ;  /* 0x000000160448723c */ /* 0x040fe2000000187c */
[----:B------:R-:W4:Y:S07]  /*4f20*/  LDSM.16.MT88.4 R20, [R224+0x2100] ;  /* 0x00210000e014783b */ /* 0x000f2e0000004200 */
[----:B-1----:R-:W-:Y:S01]  /*4f30*/  HMMA.16816.F32 R32, R4, R10, R28 ;  /* 0x0000000a0420723c */ /* 0x002fe2000000181c */
[----:B---3--:R-:W-:-:S02]  /*4f40*/  FFMA.FTZ R0, R112, c[0x0][0x2d0], -R12 ;  /* 0x0000b40070007a23 */ /* 0x008fc4000001080c */
        /* <DEDUP_REMOVED lines=21> */
[C---:B------:R-:W-:Y:S01]  /*50a0*/  HMMA.16816.F32 R64, R4.reuse, R16, R116 ;  /* 0x000000100440723c */ /* 0x040fe20000001874 */
[----:B------:R1:W3:Y:S01]  /*50b0*/  MUFU.EX2 R161, R0 ;  /* 0x0000000000a17308 */ /* 0x0002e20000000800 */
[----:B------:R-:W2:Y:S06]  /*50c0*/  LDSM.16.MT88.4 R16, [R225+0x2100] ;  /* 0x00210000e110783b */ /* 0x000eac0000004200 */
[----:B------:R-:W-:Y:S01]  /*50d0*/  HMMA.16816.F32 R44, R4, R8, R100 ;  /* 0x00000008042c723c */ /* 0x000fe20000001864 */
[----:B------:R-:W2:Y:S01]  /*50e0*/  LDSM.16.MT88.4 R8, [R228+0x2100] ;  /* 0x00210000e408783b */ /* 0x000ea20000004200 */
[----:B-1----:R-:W-:Y:S01]  /*50f0*/  FFMA.FTZ R0, R112, c[0x0][0x2d0], -R12 ;  /* 0x0000b40070007a23 */ /* 0x002fe2000001080c */
        /* <DEDUP_REMOVED lines=23> */
[----:B------:R1:W-:Y:S01]  /*5270*/  MUFU.EX2 R162, R0 ;  /* 0x0000000000a27308 */ /* 0x0003e20000000800 */
[----:B------:R-:W-:-:S02]  /*5280*/  MOV R113, R115 ;  /* 0x0000007300717202 */ /* 0x000fc40000000f00 */
[----:B------:R-:W-:Y:S01]  /*5290*/  MOV R115, R121 ;  /* 0x0000007900737202 */ /* 0x000fe20000000f00 */
[----:B------:R-:W-:Y:S02]  /*52a0*/  IMAD.MOV.U32 R121, RZ, RZ, R26 ;  /* 0x000000ffff797224 */ /* 0x000fe400078e001a */
[----:B------:R-:W-:Y:S01]  /*52b0*/  IMAD.MOV.U32 R26, RZ, RZ, R128 ;  /* 0x000000ffff1a7224 */ /* 0x000fe200078e0080 */
[----:B------:R-:W-:Y:S01]  /*52c0*/  MOV R128, R129 ;  /* 0x0000008100807202 */ /* 0x000fe20000000f00 */
[----:B------:R-:W-:Y:S01]  /*52d0*/  IMAD.MOV.U32 R129, RZ, RZ, R130 ;  /* 0x000000ffff817224 */ /* 0x000fe200078e0082 */
[----:B------:R-:W-:Y:S02]  /*52e0*/  MOV R130, R131 ;  /* 0x0000008300827202 */ /* 0x000fe40000000f00 */
[----:B------:R-:W-:Y:S02]  /*52f0*/  MOV R131, R25 ;  /* 0x0000001900837202 */ /* 0x000fe40000000f00 */
[----:B------:R-:W-:-:S02]  /*5300*/  MOV R25, R97 ;  /* 0x0000006100197202 */ /* 0x000fc40000000f00 */
[----:B------:R-:W-:Y:S01]  /*5310*/  MOV R97, R99 ;  /* 0x0000006300617202 */ /* 0x000fe20000000f00 */
[----:B-1----:R-:W-:Y:S01]  /*5320*/  FFMA.FTZ R0, R112, c[0x0][0x2d0], -R12 ;  /* 0x0000b40070007a23 */ /* 0x002fe2000001080c */
[----:B------:R-:W-:Y:S01]  /*5330*/  MOV R99, R93 ;  /* 0x0000005d00637202 */ /* 0x000fe20000000f00 */
[----:B------:R-:W-:Y:S01]  /*5340*/  IMAD.MOV.U32 R112, RZ, RZ, R114 ;  /* 0x000000ffff707224 */ /* 0x000fe200078e0072 */
[----:B------:R-:W-:Y:S01]  /*5350*/  MOV R93, R184 ;  /* 0x000000b8005d7202 */ /* 0x000fe20000000f00 */
[----:B------:R-:W-:Y:S01]  /*5360*/  IMAD.MOV.U32 R114, RZ, RZ, R120 ;  /* 0x000000ffff727224 */ /* 0x000fe200078e0078 */
[----:B---3--:R-:W-:Y:S01]  /*5370*/  F2FP.PACK_AB R4, R161, R133 ;  /* 0x00000085a104723e */ /* 0x008fe200000000ff */
[----:B------:R-:W-:Y:S01]  /*5380*/  IMAD.MOV.U32 R120, RZ, RZ, R122 ;  /* 0x000000ffff787224 */ /* 0x000fe200078e007a */
[----:B------:R-:W-:Y:S01]  /*5390*/  MOV R122, R123 ;  /* 0x0000007b007a7202 */ /* 0x000fe20000000f00 */
[----:B------:R-:W-:Y:S01]  /*53a0*/  FFMA.FTZ R29, R135, c[0x0][0x2d0], -R2 ;  /* 0x0000b400871d7a23 */ /* 0x000fe20000010802 */
[----:B------:R-:W-:Y:S01]  /*53b0*/  MOV R123, R27 ;  /* 0x0000001b007b7202 */ /* 0x000fe20000000f00 */
[----:B------:R-:W-:Y:S01]  /*53c0*/  IMAD.MOV.U32 R27, RZ, RZ, R24 ;  /* 0x000000ffff1b7224 */ /* 0x000fe200078e0018 */
[----:B------:R1:W5:Y:S01]  /*53d0*/  LDL.LU R184, [R1+0x84] ;  /* 0x0000840001b87983 */ /* 0x0003620000300800 */
[----:B------:R-:W-:-:S02]  /*53e0*/  IMAD.MOV.U32 R24, RZ, RZ, R96 ;  /* 0x000000ffff187224 */ /* 0x000fc400078e0060 */
[----:B------:R-:W-:Y:S02]  /*53f0*/  IMAD.MOV.U32 R96, RZ, RZ, R98 ;  /* 0x000000ffff607224 */ /* 0x000fe400078e0062 */
[----:B------:R-:W-:Y:S02]  /*5400*/  IMAD.MOV.U32 R98, RZ, RZ, R92 ;  /* 0x000000ffff627224 */ /* 0x000fe400078e005c */
[----:B------:R-:W-:Y:S02]  /*5410*/  IMAD.MOV.U32 R92, RZ, RZ, R164 ;  /* 0x000000ffff5c7224 */ /* 0x000fe400078e00a4 */
[----:B------:R3:W1:Y:S02]  /*5420*/  MUFU.EX2 R164, R0 ;  /* 0x0000000000a47308 */ /* 0x0006640000000800 */
[----:B---3--:R-:W-:Y:S02]  /*5430*/  FFMA.FTZ R0, R107, c[0x0][0x2d0], -R2 ;  /* 0x0000b4006b007a23 */ /* 0x008fe40000010802 */
        /* <DEDUP_REMOVED lines=18> */
[----:B------:R-:W-:Y:S01]  /*5560*/  MOV R112, R114 ;  /* 0x0000007200707202 */ /* 0x000fe20000000f00 */
[----:B------:R-:W-:Y:S01]  /*5570*/  IMAD.MOV.U32 R114, RZ, RZ, R27 ;  /* 0x000000ffff727224 */ /* 0x000fe200078e001b */
[----:B------:R-:W-:Y:S01]  /*5580*/  MOV R93, R94 ;  /* 0x0000005e005d7202 */ /* 0x000fe20000000f00 */
[----:B------:R3:W-:Y:S01]  /*5590*/  MUFU.EX2 R31, R0 ;  /* 0x00000000001f7308 */ /* 0x0007e20000000800 */
[----:B------:R-:W-:Y:S02]  /*55a0*/  MOV R27, R25 ;  /* 0x00000019001b7202 */ /* 0x000fe40000000f00 */
[----:B------:R-:W-:Y:S02]  /*55b0*/  MOV R25, R97 ;  /* 0x0000006100197202 */ /* 0x000fe40000000f00 */
[----:B------:R-:W-:Y:S02]  /*55c0*/  MOV R97, R99 ;  /* 0x0000006300617202 */ /* 0x000fe40000000f00 */
[----:B------:R-:W-:-:S02]  /*55d0*/  MOV R99, R93 ;  /* 0x0000005d00637202 */ /* 0x000fc40000000f00 */
[----:B------:R-:W-:Y:S01]  /*55e0*/  MOV R93, R134 ;  /* 0x00000086005d7202 */ /* 0x000fe20000000f00 */
[----:B---3--:R-:W-:Y:S02]  /*55f0*/  FFMA.FTZ R0, R107, c[0x0][0x2d0], -R2 ;  /* 0x0000b4006b007a23 */ /* 0x008fe40000010802 */
[----:B------:R-:W-:Y:S02]  /*5600*/  IMAD.MOV.U32 R107, RZ, RZ, R113 ;  /* 0x000000ffff6b7224 */ /* 0x000fe400078e0071 */
[----:B------:R-:W-:Y:S01]  /*5610*/  IMAD.MOV.U32 R113, RZ, RZ, R115 ;  /* 0x000000ffff717224 */ /* 0x000fe200078e0073 */
[----:B------:R-:W-:Y:S01]  /*5620*/  MOV R115, R26 ;  /* 0x0000001a00737202 */ /* 0x000fe20000000f00 */
[----:B------:R3:W2:Y:S01]  /*5630*/  MUFU.EX2 R134, R0 ;  /* 0x0000000000867308 */ /* 0x0006a20000000800 */
[----:B------:R-:W-:Y:S01]  /*5640*/  MOV R26, R131 ;  /* 0x00000083001a7202 */ /* 0x000fe20000000f00 */
[----:B------:R-:W-:Y:S02]  /*5650*/  IMAD.MOV.U32 R131, RZ, RZ, R24 ;  /* 0x000000ffff837224 */ /* 0x000fe400078e0018 */
[----:B------:R-:W-:-:S02]  /*5660*/  IMAD.MOV.U32 R24, RZ, RZ, R96 ;  /* 0x000000ffff187224 */ /* 0x000fc400078e0060 */
[----:B------:R-:W-:Y:S02]  /*5670*/  IMAD.MOV.U32 R94, RZ, RZ, R159 ;  /* 0x000000ffff5e7224 */ /* 0x000fe400078e009f */
[----:B------:R-:W-:Y:S01]  /*5680*/  IMAD.MOV.U32 R96, RZ, RZ, R98 ;  /* 0x000000ffff607224 */ /* 0x000fe200078e0062 */
[----:B-1----:R-:W-:Y:S01]  /*5690*/  F2FP.PACK_AB R6, R164, R162 ;  /* 0x000000a2a406723e */ /* 0x002fe200000000ff */
[----:B------:R-:W-:Y:S01]  /*56a0*/  IMAD.MOV.U32 R98, RZ, RZ, R92 ;  /* 0x000000ffff627224 */ /* 0x000fe200078e005c */
[----:B------:R1:W5:Y:S01]  /*56b0*/  LDL.LU R159, [R1+0x80] ;  /* 0x00008000019f7983 */ /* 0x0003620000300800 */
[----:B---3--:R-:W-:Y:S01]  /*56c0*/  FFMA.FTZ R0, R106, c[0x0][0x2d0], -R2 ;  /* 0x0000b4006a007a23 */ /* 0x008fe20000010802 */
        /* <DEDUP_REMOVED lines=8> */
[----:B------:R-:W-:Y:S01]  /*5750*/  IMAD.MOV.U32 R25, RZ, RZ, R96 ;  /* 0x000000ffff197224 */ /* 0x000fe200078e0060 */
[----:B------:R-:W-:Y:S01]  /*5760*/  MOV R96, R97 ;  /* 0x0000006100607202 */ /* 0x000fe20000000f00 */
[----:B------:R-:W-:Y:S02]  /*5770*/  IMAD.MOV.U32 R94, RZ, RZ, R158 ;  /* 0x000000ffff5e7224 */ /* 0x000fe400078e009e */
        /* <DEDUP_REMOVED lines=9> */
[----:B------:R-:W-:Y:S01]  /*5810*/  MOV R107, R26 ;  /* 0x0000001a006b7202 */ /* 0x000fe20000000f00 */
[----:B------:R1:W5:Y:S01]  /*5820*/  LDL.LU R158, [R1+0x7c] ;  /* 0x00007c00019e7983 */ /* 0x0003620000300800 */
[----:B------:R-:W-:Y:S01]  /*5830*/  MOV R26, R24 ;  /* 0x00000018001a7202 */ /* 0x000fe20000000f00 */
[----:B------:R-:W-:-:S02]  /*5840*/  FFMA.FTZ R28, R105, c[0x0][0x2d0], -R12 ;  /* 0x0000b400691c7a23 */ /* 0x000fc4000001080c */
[----:B---3--:R-:W-:Y:S02]  /*5850*/  FFMA.FTZ R0, R106, c[0x0][0x2d0], -R2 ;  /* 0x0000b4006a007a23 */ /* 0x008fe40000010802 */
[----:B------:R-:W-:Y:S02]  /*5860*/  IMAD.MOV.U32 R106, RZ, RZ, R112 ;  /* 0x000000ffff6a7224 */ /* 0x000fe400078e0070 */
[----:B------:R-:W-:Y:S02]  /*5870*/  IMAD.MOV.U32 R112, RZ, RZ, R27 ;  /* 0x000000ffff707224 */ /* 0x000fe400078e001b */
[----:B------:R-:W-:Y:S02]  /*5880*/  IMAD.MOV.U32 R27, RZ, RZ, R25 ;  /* 0x000000ffff1b7224 */ /* 0x000fe400078e0019 */
[----:B------:R-:W-:Y:S02]  /*5890*/  IMAD.MOV.U32 R25, RZ, RZ, R97 ;  /* 0x000000ffff197224 */ /* 0x000fe400078e0061 */
[----:B------:R-:W-:-:S02]  /*58a0*/  IMAD.MOV.U32 R97, RZ, RZ, R99 ;  /* 0x000000ffff617224 */ /* 0x000fc400078e0063 */
[----:B------:R-:W-:Y:S02]  /*58b0*/  IMAD.MOV.U32 R99, RZ, RZ, R93 ;  /* 0x000000ffff637224 */ /* 0x000fe400078e005d */
[----:B------:R-:W-:Y:S02]  /*58c0*/  IMAD.MOV.U32 R93, RZ, RZ, R95 ;  /* 0x000000ffff5d7224 */ /* 0x000fe400078e005f */
[----:B------:R-:W-:Y:S02]  /*58d0*/  IMAD.MOV.U32 R95, RZ, RZ, R89 ;  /* 0x000000ffff5f7224 */ /* 0x000fe400078e0059 */
[----:B------:R-:W-:Y:S02]  /*58e0*/  IMAD.MOV.U32 R89, RZ, RZ, R163 ;  /* 0x000000ffff597224 */ /* 0x000fe400078e00a3 */
[----:B------:R-:W-:Y:S01]  /*58f0*/  IMAD.MOV.U32 R105, RZ, RZ, R106 ;  /* 0x000000ffff697224 */ /* 0x000fe200078e006a */
[----:B------:R-:W3:Y:S01]  /*5900*/  MUFU.EX2 R163, R0 ;  /* 0x0000000000a37308 */ /* 0x000ee20000000800 */
        /* <DEDUP_REMOVED lines=14> */
[----:B------:R-:W-:Y:S01]  /*59f0*/  IMAD.MOV.U32 R107, RZ, RZ, R112 ;  /* 0x000000ffff6b7224 */ /* 0x000fe200078e0070 */
[----:B------:R-:W-:Y:S01]  /*5a00*/  MOV R112, R24 ;  /* 0x0000001800707202 */ /* 0x000fe20000000f00 */
[----:B------:R-:W-:Y:S01]  /*5a10*/  IMAD.MOV.U32 R24, RZ, RZ, R25 ;  /* 0x000000ffff187224 */ /* 0x000fe200078e0019 */
[----:B------:R-:W-:Y:S02]  /*5a20*/  MOV R96, R98 ;  /* 0x0000006200607202 */ /* 0x000fe40000000f00 */
[----:B------:R-:W-:Y:S02]  /*5a30*/  MOV R98, R92 ;  /* 0x0000005c00627202 */ /* 0x000fe40000000f00 */
[----:B--2---:R-:W-:-:S02]  /*5a40*/  F2FP.PACK_AB R5, R134, R31 ;  /* 0x0000001f8605723e */ /* 0x004fc400000000ff */
[----:B---3--:R-:W-:Y:S02]  /*5a50*/  F2FP.PACK_AB R7, R163, R160 ;  /* 0x000000a0a307723e */ /* 0x008fe400000000ff */
[----:B------:R-:W-:Y:S02]  /*5a60*/  MOV R92, R94 ;  /* 0x0000005e005c7202 */ /* 0x000fe40000000f00 */
[----:B------:R-:W-:Y:S02]  /*5a70*/  MOV R94, R88 ;  /* 0x00000058005e7202 */ /* 0x000fe40000000f00 */
[----:B------:R-:W-:Y:S01]  /*5a80*/  MOV R126, R127 ;  /* 0x0000007f007e7202 */ /* 0x000fe20000000f00 */
[----:B------:R-:W-:Y:S01]  /*5a90*/  IMAD.MOV.U32 R127, RZ, RZ, R112 ;  /* 0x000000ffff7f7224 */ /* 0x000fe200078e0070 */
[----:B------:R-:W-:Y:S02]  /*5aa0*/  MOV R88, R90 ;  /* 0x0000005a00587202 */ /* 0x000fe40000000f00 */
[----:B------:R-:W-:-:S02]  /*5ab0*/  MOV R90, R157 ;  /* 0x0000009d005a7202 */ /* 0x000fc40000000f00 */
[----:B------:R-:W-:Y:S01]  /*5ac0*/  MOV R112, R24 ;  /* 0x0000001800707202 */ /* 0x000fe20000000f00 */
[C---:B----4-:R-:W-:Y:S01]  /*5ad0*/  HMMA.16816.F32 R136, R4.reuse, R20, R136 ;  /* 0x000000140488723c */ /* 0x050fe20000001888 */
[----:B------:R-:W-:Y:S01]  /*5ae0*/  FFMA.FTZ R30, R126, c[0x0][0x2d0], -R2 ;  /* 0x0000b4007e1e7a23 */ /* 0x000fe20000010802 */
[----:B------:R-:W-:Y:S01]  /*5af0*/  MOV R110, R93 ;  /* 0x0000005d006e7202 */ /* 0x000fe20000000f00 */
[----:B------:R-:W-:Y:S01]  /*5b00*/  IMAD.MOV.U32 R116, RZ, RZ, R127 ;  /* 0x000000ffff747224 */ /* 0x000fe200078e007f */
[----:B------:R-:W-:Y:S01]  /*5b10*/  MOV R117, R112 ;  /* 0x0000007000757202 */ /* 0x000fe20000000f00 */
[--C-:B------:R-:W-:Y:S01]  /*5b20*/  FFMA.FTZ R27, R156, c[0x0][0x2d0], -R12.reuse ;  /* 0x0000b4009c1b7a23 */ /* 0x100fe2000001080c */
[----:B------:R-:W-:Y:S01]  /*5b30*/  MOV R124, R95 ;  /* 0x0000005f007c7202 */ /* 0x000fe20000000f00 */
[--C-:B------:R-:W-:Y:S01]  /*5b40*/  FFMA.FTZ R26, R155, c[0x0][0x2d0], -R12.reuse ;  /* 0x0000b4009b1a7a23 */ /* 0x100fe2000001080c */
[C---:B------:R-:W-:Y:S01]  /*5b50*/  HMMA.16816.F32 R20, R4.reuse, R22, R248 ;  /* 0x000000160414723c */ /* 0x040fe200000018f8 */
[----:B------:R-:W-:Y:S01]  /*5b60*/  FFMA.FTZ R25, R154, c[0x0][0x2d0], -R12 ;  /* 0x0000b4009a197a23 */ /* 0x000fe2000001080c */
        /* <DEDUP_REMOVED lines=8> */
[----:B------:R-:W-:Y:S01]  /*5bf0*/  HMMA.16816.F32 R92, R4, R18, R172 ;  /* 0x00000012045c723c */ /* 0x000fe200000018ac */
[----:B------:R-:W-:Y:S01]  /*5c00*/  IMAD.MOV.U32 R249, RZ, RZ, R15 ;  /* 0x000000fffff97224 */ /* 0x000fe200078e000f */
[----:B------:R-:W-:Y:S01]  /*5c10*/  MOV R108, R99 ;  /* 0x00000063006c7202 */ /* 0x000fe20000000f00 */
[----:B------:R-:W-:Y:S01]  /*5c20*/  IMAD.MOV.U32 R251, RZ, RZ, R13 ;  /* 0x000000fffffb7224 */ /* 0x000fe200078e000d */
[----:B------:R1:W5:Y:S01]  /*5c30*/  LDL.LU R157, [R1+0x78] ;  /* 0x00007800019d7983 */ /* 0x0003620000300800 */
[----:B------:R-:W-:-:S03]  /*5c40*/  FFMA.FTZ R24, R153, c[0x0][0x2d0], -R2 ;  /* 0x0000b40099187a23 */ /* 0x000fc60000010802 */
[----:B------:R-:W-:Y:S01]  /*5c50*/  HMMA.16816.F32 R88, R4, R16, R176 ;  /* 0x000000100458723c */ /* 0x000fe200000018b0 */
[----:B------:R-:W2:Y:S01]  /*5c60*/  LDSM.16.MT88.4 R12, [R224+0x5100] ;  /* 0x00510000e00c783b */ /* 0x000ea20000004200 */
[----:B------:R-:W-:-:S03]  /*5c70*/  FFMA.FTZ R0, R152, c[0x0][0x2d0], -R2 ;  /* 0x0000b40098007a23 */ /* 0x000fc60000010802 */
[----:B------:R-:W3:Y:S01]  /*5c80*/  LDSM.16.MT88.4 R16, [R227+0x2100] ;  /* 0x00210000e310783b */ /* 0x000ee20000004200 */
[----:B------:R-:W-:Y:S02]  /*5c90*/  IMAD.MOV.U32 R118, RZ, RZ, R96 ;  /* 0x000000ffff767224 */ /* 0x000fe400078e0060 */
[----:B------:R-:W-:Y:S01]  /*5ca0*/  IMAD.MOV.U32 R2, RZ, RZ, R98 ;  /* 0x000000ffff027224 */ /* 0x000fe200078e0062 */
[C---:B------:R-:W-:Y:S01]  /*5cb0*/  HMMA.16816.F32 R100, R4.reuse, R10, R144 ;  /* 0x0000000a0464723c */ /* 0x040fe20000001890 */
[----:B------:R-:W-:Y:S01]  /*5cc0*/  IMAD.MOV.U32 R248, RZ, RZ, R124 ;  /* 0x000000fffff87224 */ /* 0x000fe200078e007c */
[----:B------:R1:W5:Y:S06]  /*5cd0*/  LDL.LU R156, [R1+0x74] ;  /* 0x00007400019c7983 */ /* 0x00036c0000300800 */
[----:B------:R-:W-:Y:S01]  /*5ce0*/  HMMA.16816.F32 R96, R4, R8, R168 ;  /* 0x000000080460723c */ /* 0x000fe200000018a8 */
[----:B------:R-:W4:Y:S01]  /*5cf0*/  LDSM.16.MT88.4 R8, [R225+0x5100] ;  /* 0x00510000e108783b */ /* 0x000f220000004200 */
        /* <DEDUP_REMOVED lines=9> */
[----:B------:R1:W5:Y:S01]  /*5d90*/  LDL.LU R155, [R1+0x70] ;  /* 0x00007000019b7983 */ /* 0x0003620000300800 */
[----:B------:R-:W-:-:S03]  /*5da0*/  MOV R127, R115 ;  /* 0x00000073007f7202 */ /* 0x000fc60000000f00 */
[----:B------:R1:W5:Y:S04]  /*5db0*/  LDL.LU R154, [R1+0x6c] ;  /* 0x00006c00019a7983 */ /* 0x0003680000300800 */
[----:B------:R1:W5:Y:S04]  /*5dc0*/  LDL.LU R153, [R1+0x68] ;  /* 0x0000680001997983 */ /* 0x0003680000300800 */
[----:B------:R1:W5:Y:S01]  /*5dd0*/  LDL.LU R152, [R1+0x64] ;  /* 0x0000640001987983 */ /* 0x0003620000300800 */
[C---:B--2---:R-:W-:Y:S03]  /*5de0*/  HMMA.16816.F32 R172, R4.reuse, R12, R148 ;  /* 0x0000000c04ac723c */ /* 0x044fe60000001894 */
[----:B------:R1:W5:Y:S05]  /*5df0*/  LDL.LU R135, [R1+0x60] ;  /* 0x0000600001877983 */ /* 0x00036a0000300800 */
[C---:B---3--:R-:W-:Y:S08]  /*5e00*/  HMMA.16816.F32 R104, R4.reuse, R16, R104 ;  /* 0x000000100468723c */ /* 0x048ff00000001868 */
[C---:B------:R-:W-:Y:S01]  /*5e10*/  HMMA.16816.F32 R112, R4.reuse, R18, R180 ;  /* 0x000000120470723c */ /* 0x040fe200000018b4 */
[----:B------:R-:W2:Y:S07]  /*5e20*/  LDSM.16.MT88.4 R16, [R228+0x5100] ;  /* 0x00510000e410783b */ /* 0x000eae0000004200 */
[C---:B------:R-:W-:Y:S01]  /*5e30*/  HMMA.16816.F32 R148, R4.reuse, R14, R140 ;  /* 0x0000000e0494723c */ /* 0x040fe2000000188c */
[----:B------:R-:W3:Y:S06]  /*5e40*/  LDSM.16.MT88.4 R12, [R227+0x5100] ;  /* 0x00510000e30c783b */ /* 0x000eec0000004200 */
        /* <DEDUP_REMOVED lines=11> */
[C---:B----4-:R-:W-:Y:S08]  /*5f00*/  HMMA.16816.F32 R144, R4.reuse, R8, R52 ;  /* 0x000000080490723c */ /* 0x050ff00000001834 */
[----:B------:R-:W-:Y:S01]  /*5f10*/  HMMA.16816.F32 R124, R4, R10, R40 ;  /* 0x0000000a047c723c */ /* 0x000fe20000001828 */
[----:B------:R-:W4:Y:S01]  /*5f20*/  LDSM.16.MT88.4 R8, [R224+0x8100] ;  /* 0x00810000e008783b */ /* 0x000f220000004200 */
[----:B------:R-:W-:Y:S01]  /*5f30*/  MOV R55, R120 ;  /* 0x0000007800377202 */ /* 0x000fe20000000f00 */
[----:B------:R-:W-:Y:S01]  /*5f40*/  IMAD.MOV.U32 R54, RZ, RZ, R121 ;  /* 0x000000ffff367224 */ /* 0x000fe200078e0079 */
[----:B------:R-:W-:Y:S01]  /*5f50*/  MOV R53, R122 ;  /* 0x0000007a00357202 */ /* 0x000fe20000000f00 */
[----:B------:R-:W-:-:S03]  /*5f60*/  IMAD.MOV.U32 R52, RZ, RZ, R123 ;  /* 0x000000ffff347224 */ /* 0x000fc600078e007b */
[----:B--2---:R-:W-:Y:S07]  /*5f70*/  HMMA.16816.F32 R120, R4, R16, R84 ;  /* 0x000000100478723c */ /* 0x004fee0000001854 */
[----:B------:R-:W-:Y:S01]  /*5f80*/  MOV R87, R116 ;  /* 0x0000007400577202 */ /* 0x000fe20000000f00 */
[----:B------:R-:W-:Y:S01]  /*5f90*/  IMAD.MOV.U32 R86, RZ, RZ, R117 ;  /* 0x000000ffff567224 */ /* 0x000fe200078e0075 */
[----:B------:R-:W-:Y:S01]  /*5fa0*/  MOV R85, R118 ;  /* 0x0000007600557202 */ /* 0x000fe20000000f00 */
[----:B------:R-:W-:-:S02]  /*5fb0*/  IMAD.MOV.U32 R84, RZ, RZ, R119 ;  /* 0x000000ffff547224 */ /* 0x000fc400078e0077 */
[C---:B------:R-:W-:Y:S01]  /*5fc0*/  HMMA.16816.F32 R116, R4.reuse, R18, R76 ;  /* 0x000000120474723c */ /* 0x040fe2000000184c */
[----:B------:R-:W2:Y:S06]  /*5fd0*/  LDSM.16.MT88.4 R16, [R225+0x8100] ;  /* 0x00810000e110783b */ /* 0x000eac0000004200 */
[----:B------:R-:W-:Y:S01]  /*5fe0*/  MOV R76, R108 ;  /* 0x0000006c004c7202 */ /* 0x000fe20000000f00 */
[----:B------:R-:W-:Y:S01]  /*5ff0*/  IMAD.MOV.U32 R77, RZ, RZ, R109 ;  /* 0x000000ffff4d7224 */ /* 0x000fe200078e006d */
[----:B------:R-:W-:Y:S01]  /*6000*/  MOV R78, R110 ;  /* 0x0000006e004e7202 */ /* 0x000fe20000000f00 */
[----:B------:R-:W-:Y:S01]  /*6010*/  IMAD.MOV.U32 R79, RZ, RZ, R111 ;  /* 0x000000ffff4f7224 */ /* 0x000fe200078e006f */
[C---:B---3--:R-:W-:Y:S08]  /*6020*/  HMMA.16816.F32 R40, R4.reuse, R14, R60 ;  /* 0x0000000e0428723c */ /* 0x048ff0000000183c */
[C---:B------:R-:W-:Y:S01]  /*6030*/  HMMA.16816.F32 R108, R4.reuse, R12, R68 ;  /* 0x0000000c046c723c */ /* 0x040fe20000001844 */
[----:B------:R-:W3:Y:S07]  /*6040*/  LDSM.16.MT88.4 R12, [R228+0x8100] ;  /* 0x00810000e40c783b */ /* 0x000eee0000004200 */
[C---:B----4-:R-:W-:Y:S08]  /*6050*/  HMMA.16816.F32 R48, R4.reuse, R8, R48 ;  /* 0x000000080430723c */ /* 0x050ff00000001830 */
[C---:B------:R-:W-:Y:S01]  /*6060*/  HMMA.16816.F32 R36, R4.reuse, R10, R36 ;  /* 0x0000000a0424723c */ /* 0x040fe20000001824 */
        /* <DEDUP_REMOVED lines=8> */
[----:B--2---:R-:W-:Y:S01]  /*60f0*/  HMMA.16816.F32 R168, R4, R16, R80 ;  /* 0x0000001004a8723c */ /* 0x004fe20000001850 */
[----:B------:R-:W-:Y:S01]  /*6100*/  IMAD.MOV.U32 R60, RZ, RZ, R63 ;  /* 0x000000ffff3c7224 */ /* 0x000fe200078e003f */
[----:B------:R-:W-:Y:S01]  /*6110*/  LDSM.16.MT88.4 R80, [R224+0x5900] ;  /* 0x00590000e050783b */ /* 0x000fe20000004200 */
[----:B------:R-:W-:-:S05]  /*6120*/  MOV R63, R70 ;  /* 0x00000046003f7202 */ /* 0x000fca0000000f00 */
[----:B------:R-:W-:Y:S01]  /*6130*/  HMMA.16816.F32 R176, R4, R18, R72 ;  /* 0x0000001204b0723c */ /* 0x000fe20000001848 */
[----:B------:R-:W-:Y:S01]  /*6140*/  IMAD.MOV.U32 R70, RZ, RZ, R77 ;  /* 0x000000ffff467224 */ /* 0x000fe200078e004d */
[----:B------:R-:W-:-:S06]  /*6150*/  MOV R77, R84 ;  /* 0x00000054004d7202 */ /* 0x000fcc0000000f00 */
[----:B---3--:R-:W-:Y:S01]  /*6160*/  HMMA.16816.F32 R180, R4, R12, R64 ;  /* 0x0000000c04b4723c */ /* 0x008fe20000001840 */
[----:B------:R-:W-:-:S07]  /*6170*/  IMAD.MOV.U32 R84, RZ, RZ, R87 ;  /* 0x000000ffff547224 */ /* 0x000fce00078e0057 */
[C---:B------:R-:W-:Y:S08]  /*6180*/  HMMA.16816.F32 R248, R4.reuse, R14, R56 ;  /* 0x0000000e04f8723c */ /* 0x040ff00000001838 */
[C---:B----4-:R-:W-:Y:S08]  /*6190*/  HMMA.16816.F32 R44, R4.reuse, R8, R44 ;  /* 0x00000008042c723c */ /* 0x050ff0000000182c */
[----:B------:R-:W-:Y:S01]  /*61a0*/  HMMA.16816.F32 R32, R4, R10, R32 ;  /* 0x0000000a0420723c */ /* 0x000fe20000001820 */
[----:B------:R2:W-:Y:S01]  /*61b0*/  MUFU.EX2 R7, R0 ;  /* 0x0000000000077308 */ /* 0x0005e20000000800 */
[----:B------:R-:W-:Y:S01]  /*61c0*/  MOV R87, R54 ;  /* 0x0000003600577202 */ /* 0x000fe20000000f00 */
[----:B------:R-:W-:Y:S01]  /*61d0*/  FADD.FTZ R2, R2, R140 ;  /* 0x0000008c02027221 */ /* 0x000fe20000010000 */
[----:B------:R-:W-:Y:S01]  /*61e0*/  LDSM.16.MT88.4 R56, [R225+0x2900] ;  /* 0x00290000e138783b */ /* 0x000fe20000004200 */
[----:B------:R-:W-:-:S03]  /*61f0*/  IMAD.MOV.U32 R54, RZ, RZ, R142 ;  /* 0x000000ffff367224 */ /* 0x000fc600078e008e */
[----:B------:R-:W-:Y:S01]  /*6200*/  LDSM.16.MT88.4 R64, [R228+0x2900] ;  /* 0x00290000e440783b */ /* 0x000fe20000004200 */
[----:B------:R-:W-:Y:S01]  /*6210*/  MOV R17, R128 ;  /* 0x0000008000117202 */ /* 0x000fe20000000f00 */
[----:B------:R-:W-:Y:S01]  /*6220*/  IMAD.MOV.U32 R16, RZ, RZ, R129 ;  /* 0x000000ffff107224 */ /* 0x000fe200078e0081 */
[----:B------:R-:W-:Y:S01]  /*6230*/  MOV R19, R130 ;  /* 0x0000008200137202 */ /* 0x000fe20000000f00 */
[----:B------:R-:W-:Y:S01]  /*6240*/  IMAD.MOV.U32 R18, RZ, RZ, R131 ;  /* 0x000000ffff127224 */ /* 0x000fe200078e0083 */
[----:B------:R-:W-:Y:S01]  /*6250*/  LDSM.16.MT88.4 R72, [R227+0x2900] ;  /* 0x00290000e348783b */ /* 0x000fe20000004200 */
[----:B--2---:R-:W-:Y:S01]  /*6260*/  FADD.FTZ R0, R62, R61 ;  /* 0x0000003d3e007221 */ /* 0x004fe20000010000 */
        /* <DEDUP_REMOVED lines=13> */
[----:B------:R-:W2:Y:S01]  /*6340*/  LDSM.16.MT88.4 R140, [R224+0x2900] ;  /* 0x00290000e08c783b */ /* 0x000ea20000004200 */
[----:B------:R-:W-:Y:S08]  /*6350*/  MUFU.EX2 R12, R28 ;  /* 0x0000001c000c7308 */ /* 0x000ff00000000800 */
[----:B------:R-:W3:Y:S08]  /*6360*/  MUFU.EX2 R11, R27 ;  /* 0x0000001b000b7308 */ /* 0x000ef00000000800 */
[----:B------:R-:W-:Y:S08]  /*6370*/  MUFU.EX2 R10, R26 ;  /* 0x0000001a000a7308 */ /* 0x000ff00000000800 */
[----:B------:R-:W4:Y:S08]  /*6380*/  MUFU.EX2 R9, R25 ;  /* 0x0000001900097308 */ /* 0x000f300000000800 */
[----:B------:R-:W1:Y:S08]  /*6390*/  MUFU.EX2 R8, R24 ;  /* 0x0000001800087308 */ /* 0x000e700000000800 */
[----:B------:R-:W-:Y:S08]  /*63a0*/  MUFU.EX2 R5, R29 ;  /* 0x0000001d00057308 */ /* 0x000ff00000000800 */
[----:B------:R-:W2:Y:S01]  /*63b0*/  MUFU.EX2 R6, R30 ;  /* 0x0000001e00067308 */ /* 0x000ea20000000800 */
[----:B---3--:R-:W-:-:S02]  /*63c0*/  F2FP.PACK_AB R128, R11, R12 ;  /* 0x0000000c0b80723e */ /* 0x008fc400000000ff */
[----:B----4-:R-:W-:Y:S02]  /*63d0*/  F2FP.PACK_AB R130, R9, R10 ;  /* 0x0000000a0982723e */ /* 0x010fe400000000ff */
[----:B-1----:R-:W-:Y:S01]  /*63e0*/  F2FP.PACK_AB R129, R7, R8 ;  /* 0x000000080781723e */ /* 0x002fe200000000ff */
[----:B------:R-:W-:Y:S02]  /*63f0*/  FADD.FTZ R0, R60, R0 ;  /* 0x000000003c007221 */ /* 0x000fe40000010000 */
[----:B------:R-:W-:Y:S02]  /*6400*/  FADD.FTZ R4, R61, R2 ;  /* 0x000000023d047221 */ /* 0x000fe40000010000 */
[----:B------:R-:W-:Y:S01]  /*6410*/  FADD.FTZ R2, R62, R0 ;  /* 0x000000003e027221 */ /* 0x000fe20000010000 */
[----:B--2---:R-:W-:Y:S01]  /*6420*/  F2FP.PACK_AB R131, R6, R5 ;  /* 0x000000050683723e */ /* 0x004fe200000000ff */
[----:B------:R-:W-:Y:S02]  /*6430*/  FADD.FTZ R0, R63, R4 ;  /* 0x000000043f007221 */ /* 0x000fe40000010000 */
[----:B------:R-:W-:-:S04]  /*6440*/  FADD.FTZ R2, R68, R2 ;  /* 0x0000000244027221 */ /* 0x000fc80000010000 */
[----:B------:R-:W-:Y:S01]  /*6450*/  HMMA.16816.F32 R136, R128, R140, R136 ;  /* 0x0000008c8088723c */ /* 0x000fe20000001888 */
[----:B------:R-:W-:-:S07]  /*6460*/  FADD.FTZ R0, R69, R0 ;  /* 0x0000000045007221 */ /* 0x000fce0000010000 */
[----:B------:R-:W-:Y:S07]  /*6470*/  HMMA.16816.F32 R140, R128, R142, R20 ;  /* 0x0000008e808c723c */ /* 0x000fee0000001814 */
[----:B------:R-:W-:Y:S01]  /*6480*/  MOV R21, R53 ;  /* 0x0000003500157202 */ /* 0x000fe20000000f00 */
[----:B------:R-:W-:-:S04]  /*6490*/  IMAD.MOV.U32 R22, RZ, RZ, R54 ;  /* 0x000000ffff167224 */ /* 0x000fc800078e0036 */
[----:B------:R-:W-:Y:S02]  /*64a0*/  FADD.FTZ R2, R21, R2 ;  /* 0x0000000215027221 */ /* 0x000fe40000010000 */
[----:B------:R-:W-:Y:S02]  /*64b0*/  FADD.FTZ R0, R22, R0 ;  /* 0x0000000016007221 */ /* 0x000fe40000010000 */
[----:B------:R-:W-:Y:S02]  /*64c0*/  FADD.FTZ R2, R18, R2 ;  /* 0x0000000212027221 */ /* 0x000fe40000010000 */
[----:B------:R-:W-:Y:S01]  /*64d0*/  FADD.FTZ R0, R19, R0 ;  /* 0x0000000013007221 */ /* 0x000fe20000010000 */
[----:B------:R-:W-:Y:S01]  /*64e0*/  MOV R23, R55 ;  /* 0x0000003700177202 */ /* 0x000fe20000000f00 */
[----:B------:R-:W-:Y:S02]  /*64f0*/  FADD.FTZ R2, R16, R2 ;  /* 0x0000000210027221 */ /* 0x000fe40000010000 */
[----:B------:R-:W-:-:S02]  /*6500*/  IMAD.MOV.U32 R4, RZ, RZ, R52 ;  /* 0x000000ffff047224 */ /* 0x000fc400078e0034 */
[----:B------:R-:W-:Y:S01]  /*6510*/  FADD.FTZ R0, R17, R0 ;  /* 0x0000000011007221 */ /* 0x000fe20000010000 */
[----:B------:R-:W-:Y:S01]  /*6520*/  MOV R30, R87 ;  /* 0x00000057001e7202 */ /* 0x000fe20000000f00 */
[C---:B------:R-:W-:Y:S01]  /*6530*/  HMMA.16816.F32 R52, R128.reuse, R56, R88 ;  /* 0x000000388034723c */ /* 0x040fe20000001858 */
[----:B------:R-:W1:Y:S01]  /*6540*/  LDSM.16.MT88.4 R88, [R225+0x5900] ;  /* 0x00590000e158783b */ /* 0x000e620000004200 */
[----:B------:R-:W-:Y:S02]  /*6550*/  FADD.FTZ R2, R23, R2 ;  /* 0x0000000217027221 */ /* 0x000fe40000010000 */
[----:B------:R-:W-:Y:S01]  /*6560*/  IMAD.MOV.U32 R29, RZ, RZ, R86 ;  /* 0x000000ffff1d7224 */ /* 0x000fe200078e0056 */
[----:B------:R-:W-:Y:S01]  /*6570*/  MOV R24, R85 ;  /* 0x0000005500187202 */ /* 0x000fe20000000f00 */
[----:B------:R-:W-:Y:S01]  /*6580*/  FADD.FTZ R0, R4, R0 ;  /* 0x0000000004007221 */ /* 0x000fe20000010000 */
[----:B------:R-:W-:Y:S01]  /*6590*/  MOV R26, R79 ;  /* 0x0000004f001a7202 */ /* 0x000fe20000000f00 */
[----:B------:R-:W-:Y:S01]  /*65a0*/  HMMA.16816.F32 R60, R128, R64, R96 ;  /* 0x00000040803c723c */ /* 0x000fe20000001860 */
[----:B------:R-:W2:Y:S01]  /*65b0*/  LDSM.16.MT88.4 R96, [R228+0x5900] ;  /* 0x00590000e460783b */ /* 0x000ea20000004200 */
[----:B------:R-:W-:-:S02]  /*65c0*/  FADD.FTZ R2, R30, R2 ;  /* 0x000000021e027221 */ /* 0x000fc40000010000 */
[----:B------:R-:W-:Y:S01]  /*65d0*/  IMAD.MOV.U32 R25, RZ, RZ, R84 ;  /* 0x000000ffff197224 */ /* 0x000fe200078e0054 */
[----:B------:R-:W-:Y:S01]  /*65e0*/  MOV R28, R77 ;  /* 0x0000004d001c7202 */ /* 0x000fe20000000f00 */
[----:B------:R-:W-:Y:S01]  /*65f0*/  FADD.FTZ R0, R29, R0 ;  /* 0x000000001d007221 */ /* 0x000fe20000010000 */
[----:B------:R-:W-:Y:S01]  /*6600*/  MOV R15, R71 ;  /* 0x00000047000f7202 */ /* 0x000fe20000000f00 */
[----:B------:R-:W-:Y:S01]  /*6610*/  FADD.FTZ R2, R24, R2 ;  /* 0x0000000218027221 */ /* 0x000fe20000010000 */
[----:B------:R-:W-:Y:S01]  /*6620*/  LDSM.16.MT88.4 R16, [R227+0x8900] ;  /* 0x00890000e310783b */ /* 0x000fe20000004200 */
[----:B------:R-:W-:Y:S02]  /*6630*/  IMAD.MOV.U32 R27, RZ, RZ, R78 ;  /* 0x000000ffff1b7224 */ /* 0x000fe400078e004e */
[----:B------:R-:W-:Y:S02]  /*6640*/  FADD.FTZ R0, R25, R0 ;  /* 0x0000000019007221 */ /* 0x000fe40000010000 */
[----:B------:R-:W-:-:S02]  /*6650*/  FADD.FTZ R2, R26, R2 ;  /* 0x000000021a027221 */ /* 0x000fc40000010000 */
[----:B------:R-:W-:Y:S02]  /*6660*/  FADD.FTZ R0, R27, R0 ;  /* 0x000000001b007221 */ /* 0x000fe40000010000 */
[----:B------:R-:W-:Y:S02]  /*6670*/  IMAD.MOV.U32 R14, RZ, RZ, R76 ;  /* 0x000000ffff0e7224 */ /* 0x000fe400078e004c */
[----:B------:R-:W-:Y:S02]  /*6680*/  FADD.FTZ R2, R28, R2 ;  /* 0x000000021c027221 */ /* 0x000fe40000010000 */
[----:B------:R-:W-:Y:S02]  /*6690*/  FADD.FTZ R0, R165, R0 ;  /* 0x00000000a5007221 */ /* 0x000fe40000010000 */
[----:B------:R-:W-:Y:S02]  /*66a0*/  FADD.FTZ R2, R14, R2 ;  /* 0x000000020e027221 */ /* 0x000fe40000010000 */
[----:B------:R-:W-:-:S02]  /*66b0*/  FADD.FTZ R0, R167, R0 ;  /* 0x00000000a7007221 */ /* 0x000fc40000010000 */
[----:B------:R-:W-:Y:S02]  /*66c0*/  IMAD.MOV.U32 R13, RZ, RZ, R70 ;  /* 0x000000ffff0d7224 */ /* 0x000fe400078e0046 */
[----:B------:R-:W-:Y:S02]  /*66d0*/  FADD.FTZ R2, R15, R2 ;  /* 0x000000020f027221 */ /* 0x000fe40000010000 */
[----:B------:R-:W-:Y:S02]  /*66e0*/  FADD.FTZ R0, R166, R0 ;  /* 0x00000000a6007221 */ /* 0x000fe40000010000 */
[----:B------:R-:W-:Y:S02]  /*66f0*/  FADD.FTZ R2, R13, R2 ;  /* 0x000000020d027221 */ /* 0x000fe40000010000 */
[----:B------:R-:W-:Y:S02]  /*6700*/  FADD.FTZ R0, R252, R0 ;  /* 0x00000000fc007221 */ /* 0x000fe40000010000 */
[----:B------:R-:W-:-:S02]  /*6710*/  FADD.FTZ R2, R133, R2 ;  /* 0x0000000285027221 */ /* 0x000fc40000010000 */
[----:B------:R-:W-:Y:S02]  /*6720*/  FADD.FTZ R0, R31, R0 ;  /* 0x000000001f007221 */ /* 0x000fe40000010000 */
[----:B------:R-:W-:Y:S02]  /*6730*/  FADD.FTZ R2, R161, R2 ;  /* 0x00000002a1027221 */ /* 0x000fe40000010000 */
[----:B------:R-:W-:Y:S01]  /*6740*/  FADD.FTZ R0, R134, R0 ;  /* 0x0000000086007221 */ /* 0x000fe20000010000 */
[----:B------:R-:W-:Y:S01]  /*6750*/  HMMA.16816.F32 R56, R128, R58, R92 ;  /* 0x0000003a8038723c */ /* 0x000fe2000000185c */
[----:B------:R-:W-:Y:S02]  /*6760*/  FADD.FTZ R4, R162, R2 ;  /* 0x00000002a2047221 */ /* 0x000fe40000010000 */
[----:B------:R-:W-:-:S05]  /*6770*/  FADD.FTZ R2, R160, R0 ;  /* 0x00000000a0027221 */ /* 0x000fca0000010000 */
[----:B------:R-:W-:Y:S01]  /*6780*/  HMMA.16816.F32 R68, R128, R72, R104 ;  /* 0x000000488044723c */ /* 0x000fe20000001868 */
[----:B------:R-:W3:Y:S01]  /*6790*/  LDSM.16.MT88.4 R104, [R227+0x5900] ;  /* 0x00590000e368783b */ /* 0x000ee20000004200 */
[----:B------:R-:W-:-:S06]  /*67a0*/  FADD.FTZ R2, R163, R2 ;  /* 0x00000002a3027221 */ /* 0x000fcc0000010000 */
[----:B-1----:R-:W-:Y:S01]  /*67b0*/  HMMA.16816.F32 R84, R128, R88, R144 ;  /* 0x000000588054723c */ /* 0x002fe20000001890 */
[----:B------:R-:W-:-:S07]  /*67c0*/  FADD.FTZ R0, R164, R4 ;  /* 0x00000004a4007221 */ /* 0x000fce0000010000 */
[C---:B------:R-:W-:Y:S01]  /*67d0*/  HMMA.16816.F32 R72, R128.reuse, R74, R112 ;  /* 0x0000004a8048723c */ /* 0x040fe20000001870 */
[----:B------:R-:W1:Y:S07]  /*67e0*/  LDSM.16.MT88.4 R112, [R224+0x8900] ;  /* 0x00890000e070783b */ /* 0x000e6e0000004200 */
[C---:B------:R-:W-:Y:S01]  /*67f0*/  HMMA.16816.F32 R88, R128.reuse, R90, R124 ;  /* 0x0000005a8058723c */ /* 0x040fe2000000187c */
[----:B------:R-:W-:Y:S07]  /*6800*/  LDSM.16.MT88.4 R124, [R228+0x8900] ;  /* 0x00890000e47c783b */ /* 0x000fee0000004200 */
[----:B--2---:R-:W-:Y:S01]  /*6810*/  HMMA.16816.F32 R92, R128, R96, R120 ;  /* 0x00000060805c723c */ /* 0x004fe20000001878 */
[----:B------:R-:W2:Y:S01]  /*6820*/  LDSM.16.MT88.4 R120, [R225+0x8900] ;  /* 0x00890000e178783b */ /* 0x000ea20000004200 */
[----:B------:R-:W-:-:S02]  /*6830*/  FADD.FTZ R8, R8, R2 ;  /* 0x0000000208087221 */ /* 0x000fc40000010000 */
[----:B------:R-:W-:Y:S02]  /*6840*/  FADD.FTZ R12, R12, R0 ;  /* 0x000000000c0c7221 */ /* 0x000fe40000010000 */
[----:B------:R-:W-:Y:S02]  /*6850*/  FADD.FTZ R7, R7, R8 ;  /* 0x0000000807077221 */ /* 0x000fe40000010000 */
[----:B------:R-:W-:Y:S02]  /*6860*/  FADD.FTZ R11, R11, R12 ;  /* 0x0000000c0b0b7221 */ /* 0x000fe40000010000 */
[----:B------:R-:W-:Y:S02]  /*6870*/  FADD.FTZ R5, R5, R7 ;  /* 0x0000000705057221 */ /* 0x000fe40000010000 */
[----:B------:R-:W-:Y:S02]  /*6880*/  FADD.FTZ R10, R10, R11 ;  /* 0x0000000b0a0a7221 */ /* 0x000fe40000010000 */
[----:B------:R-:W-:-:S02]  /*6890*/  FADD.FTZ R0, R6, R5 ;  /* 0x0000000506007221 */ /* 0x000fc40000010000 */
[----:B------:R-:W-:-:S03]  /*68a0*/  FADD.FTZ R2, R9, R10 ;  /* 0x0000000a09027221 */ /* 0x000fc60000010000 */
[----:B------:R4:W-:Y:S04]  /*68b0*/  STL [R1+0x4], R0 ;  /* 0x0000040001007387 */ /* 0x0009e80000100800 */
[----:B------:R4:W-:Y:S01]  /*68c0*/  STL [R1], R2 ;  /* 0x0000000201007387 */ /* 0x0009e20000100800 */
[C---:B------:R-:W-:Y:S08]  /*68d0*/  HMMA.16816.F32 R64, R128.reuse, R66, R100 ;  /* 0x000000428040723c */ /* 0x040ff00000001864 */
[C---:B------:R-:W-:Y:S08]  /*68e0*/  HMMA.16816.F32 R76, R128.reuse, R80, R172 ;  /* 0x00000050804c723c */ /* 0x040ff000000018ac */
[C---:B------:R-:W-:Y:S08]  /*68f0*/  HMMA.16816.F32 R96, R128.reuse, R98, R116 ;  /* 0x000000628060723c */ /* 0x040ff00000001874 */
[C---:B---3--:R-:W-:Y:S08]  /*6900*/  HMMA.16816.F32 R100, R128.reuse, R104, R108 ;  /* 0x000000688064723c */ /* 0x048ff0000000186c */
[C---:B------:R-:W-:Y:S08]  /*6910*/  HMMA.16816.F32 R80, R128.reuse, R82, R148 ;  /* 0x000000528050723c */ /* 0x040ff00000001894 */
[C---:B-1----:R-:W-:Y:S08]  /*6920*/  HMMA.16816.F32 R108, R128.reuse, R112, R48 ;  /* 0x00000070806c723c */ /* 0x042ff00000001830 */
[C---:B--2---:R-:W-:Y:S08]  /*6930*/  HMMA.16816.F32 R116, R128.reuse, R120, R168 ;  /* 0x000000788074723c */ /* 0x044ff000000018a8 */
[C---:B------:R-:W-:Y:S08]  /*6940*/  HMMA.16816.F32 R144, R128.reuse, R124, R180 ;  /* 0x0000007c8090723c */ /* 0x040ff000000018b4 */
[C---:B------:R-:W-:Y:S08]  /*6950*/  HMMA.16816.F32 R104, R128.reuse, R106, R40 ;  /* 0x0000006a8068723c */ /* 0x040ff00000001828 */
[C---:B------:R-:W-:Y:S08]  /*6960*/  HMMA.16816.F32 R112, R128.reuse, R114, R36 ;  /* 0x000000728070723c */ /* 0x040ff00000001824 */
[C---:B------:R-:W-:Y:S08]  /*6970*/  HMMA.16816.F32 R120, R128.reuse, R122, R176 ;  /* 0x0000007a8078723c */ /* 0x040ff000000018b0 */
[C---:B------:R-:W-:Y:S08]  /*6980*/  HMMA.16816.F32 R124, R128.reuse, R126, R248 ;  /* 0x0000007e807c723c */ /* 0x040ff000000018f8 */
[C---:B------:R-:W-:Y:S08]  /*6990*/  HMMA.16816.F32 R148, R128.reuse, R16, R44 ;  /* 0x000000108094723c */ /* 0x040ff0000000182c */
[----:B------:R-:W-:Y:S01]  /*69a0*/  HMMA.16816.F32 R128, R128, R18, R32 ;  /* 0x000000128080723c */ /* 0x000fe20000001820 */
[----:B------:R-:W-:Y:S07]  /*69b0*/  @!P3 BRA `(.L_x_2) ;  /* 0x000036f00000b947 */ /* 0x000fee0003800000 */
[----:B----4-:R-:W2:Y:S01]  /*69c0*/  LDL.LU R13, [R1+0x3c] ;  /* 0x00003c00010d7983 */ /* 0x010ea20000300800 */
[----:B------:R-:W-:Y:S01]  /*69d0*/  UMOV UR6, 0x6 ;  /* 0x0000000600067882 */ /* 0x000fe20000000000 */
[----:B------:R-:W-:Y:S01]  /*69e0*/  IMAD.MOV.U32 R134, RZ, RZ, R3 ;  /* 0x000000ffff867224 */ /* 0x000fe200078e0003 */
[----:B------:R-:W-:Y:S01]  /*69f0*/  ULDC.64 UR4, c[0x0][0x208] ;  /* 0x0000820000047ab9 */ /* 0x000fe20000000a00 */
[----:B------:R-:W-:Y:S01]  /*6a00*/  MOV R133, R132 ;  /* 0x0000008400857202 */ /* 0x000fe20000000f00 */
[----:B------:R-:W-:-:S02]  /*6a10*/  USHF.L.U64.HI UR5, UR4, UR6, UR5 ;  /* 0x0000000604057299 */ /* 0x000fc40008010205 */
[----:B------:R-:W-:Y:S01]  /*6a20*/  USHF.L.U32 UR4, UR4, 0x6, URZ ;  /* 0x0000000604047899 */ /* 0x000fe2000800063f */
[----:B--2---:R-:W-:-:S08]  /*6a30*/  IADD3 R249, R13, -0x2, RZ ;  /* 0xfffffffe0df97810 */ /* 0x004fd00007ffe0ff */
[----:B------:R-:W2:Y:S04]  /*6a40*/  LDL.LU.64 R26, [R1+0x48] ;  /* 0x00004800011a7983 */ /* 0x000ea80000300a00 */
[----:B------:R-:W3:Y:S04]  /*6a50*/  LDL.LU.64 R14, [R1+0x50] ;  /* 0x00005000010e7983 */ /* 0x000ee80000300a00 */
[----:B------:R-:W4:Y:S01]  /*6a60*/  LDL R13, [R1+0x38] ;  /* 0x00003800010d7983 */ /* 0x000f220000100800 */
[----:B--2---:R-:W-:-:S02]  /*6a70*/  MOV R3, R27 ;  /* 0x0000001b00037202 */ /* 0x004fc40000000f00 */
[----:B---3--:R-:W-:Y:S02]  /*6a80*/  MOV R2, R14 ;  /* 0x0000000e00027202 */ /* 0x008fe40000000f00 */
[----:B----4-:R-:W-:-:S03]  /*6a90*/  SHF.L.U32 R248, R13, 0x1, RZ ;  /* 0x000000010df87819 */ /* 0x010fc600000006ff */
[----:B------:R1:W-:Y:S04]  /*6aa0*/  STL.64 [R1+0x10], R2 ;  /* 0x0000100201007387 */ /* 0x0003e80000100a00 */
.L_x_3:
[----:B------:R-:W2:Y:S01]  /*6ab0*/  LDL.64 R20, [R1+0x10] ;  /* 0x0000100001147983 */ /* 0x000ea20000100a00 */
[----:B------:R-:W-:Y:S04]  /*6ac0*/  DEPBAR.LE SB0, 0x0 ;  /* 0x000080000000791a */ /* 0x000fe80000000000 */
[----:B-1----:R-:W-:Y:S01]  /*6ad0*/  SHF.R.S32.HI R0, RZ, 0x1f, R249 ;  /* 0x0000001fff007819 */ /* 0x002fe200000114f9 */
[----:B------:R-:W-:Y:S01]  /*6ae0*/  BAR.SYNC.DEFER_BLOCKING 0x0 ;  /* 0x0000000000007b1d */ /* 0x000fe20000010000 */
[C---:B-1----:R-:W-:Y:S01]  /*6af0*/  IMAD.WIDE.U32 R2, R249.reuse, c[0x0][0x208], RZ ;  /* 0x00008200f9027a25 */ /* 0x042fe200078e00ff */
[----:B------:R-:W-:Y:S03]  /*6b00*/  MOV R252, c[0x0][0x1e4] ;  /* 0x0000790000fc7a02 */ /* 0x000fe60000000f00 */
[----:B------:R-:W-:Y:S04]  /*6b10*/  IMAD R0, R0, c[0x0][0x208], RZ ;  /* 0x0000820000007a24 */ /* 0x000fe800078e02ff */
[----:B------:R-:W-:Y:S05]  /*6b20*/  IMAD R0, R249, c[0x0][0x20c], R0 ;  /* 0x00008300f9007a24 */ /* 0x000fea00078e0200 */
[----:B------:R-:W-:Y:S05]  /*6b30*/  IADD3 R0, R3, R0, RZ ;  /* 0x0000000003007210 */ /* 0x000fea0007ffe0ff */
[----:B------:R-:W-:Y:S01]  /*6b40*/  IMAD R0, R0, 0x60, RZ ;  /* 0x0000006000007824 */ /* 0x000fe200078e02ff */
[----:B-----5:R-:W1:Y:S08]  /*6b50*/  LDSM.16.M88.4 R8, [R135+0xc100] ;  /* 0x00c100008708783b */ /* 0x020e700000000200 */
[----:B------:R-:W3:Y:S08]  /*6b60*/  LDSM.16.M88.4 R16, [R135+0xc900] ;  /* 0x00c900008710783b */ /* 0x000ef00000000200 */
[----:B------:R-:W4:Y:S08]  /*6b70*/  LDSM.16.M88.4 R24, [R135+0xd100] ;  /* 0x00d100008718783b */ /* 0x000f300000000200 */
[----:B------:R-:W2:Y:S08]  /*6b80*/  LDSM.16.M88.4 R32, [R135+0xd900] ;  /* 0x00d900008720783b */ /* 0x000eb00000000200 */
[----:B------:R-:W2:Y:S01]  /*6b90*/  LDSM.16.M88.4 R40, [R135+0xe100] ;  /* 0x00e100008728783b */ /* 0x000ea20000000200 */
[C---:B-1----:R-:W-:Y:S07]  /*6ba0*/  HMMA.16816.F32 R4, R152.reuse, R8, RZ ;  /* 0x000000089804723c */ /* 0x042fee00000018ff */
[----:B------:R-:W1:Y:S01]  /*6bb0*/  LDSM.16.M88.4 R48, [R135+0xe900] ;  /* 0x00e900008730783b */ /* 0x000e620000000200 */
[C---:B------:R-:W-:Y:S07]  /*6bc0*/  HMMA.16816.F32 R8, R152.reuse, R10, RZ ;  /* 0x0000000a9808723c */ /* 0x040fee00000018ff */
[----:B------:R-:W1:Y:S01]  /*6bd0*/  LDSM.16.M88.4 R160, [R230] ;  /* 0x00000000e6a0783b */ /* 0x000e620000000200 */
[C---:B---3--:R-:W-:Y:S07]  /*6be0*/  HMMA.16816.F32 R12, R152.reuse, R16, RZ ;  /* 0x00000010980c723c */ /* 0x048fee00000018ff */
[----:B------:R-:W3:Y:S01]  /*6bf0*/  LDSM.16.M88.4 R164, [R247] ;  /* 0x00000000f7a4783b */ /* 0x000ee20000000200 */
[C---:B------:R-:W-:Y:S07]  /*6c00*/  HMMA.16816.F32 R16, R152.reuse, R18, RZ ;  /* 0x000000129810723c */ /* 0x040fee00000018ff */
[----:B------:R-:W1:Y:S08]  /*6c10*/  LDSM.16.M88.4 R168, [R246] ;  /* 0x00000000f6a8783b */ /* 0x000e700000000200 */
[----:B------:R-:W1:Y:S08]  /*6c20*/  LDSM.16.M88.4 R172, [R245] ;  /* 0x00000000f5ac783b */ /* 0x000e700000000200 */
[----:B------:R-:W1:Y:S08]  /*6c30*/  LDSM.16.M88.4 R176, [R244] ;  /* 0x00000000f4b0783b */ /* 0x000e700000000200 */
[----:B------:R-:W1:Y:S08]  /*6c40*/  LDSM.16.M88.4 R180, [R243] ;  /* 0x00000000f3b4783b */ /* 0x000e700000000200 */
[----:B------:R-:W3:Y:S01]  /*6c50*/  LDL.64 R250, [R1+0x30] ;  /* 0x0000300001fa7983 */ /* 0x000ee20000100a00 */
[----:B--2---:R-:W-:Y:S02]  /*6c60*/  IMAD.WIDE.U32 R2, R2, 0x60, R20 ;  /* 0x0000006002027825 */ /* 0x004fe400078e0014 */
[C---:B----4-:R-:W-:Y:S03]  /*6c70*/  HMMA.16816.F32 R20, R152.reuse, R24, RZ ;  /* 0x000000189814723c */ /* 0x050fe600000018ff */
[----:B------:R-:W-:Y:S02]  /*6c80*/  IADD3 R36, R3, R0, RZ ;  /* 0x0000000003247210 */ /* 0x000fe40007ffe0ff */
[C---:B------:R-:W-:Y:S02]  /*6c90*/  SHF.L.U32 R0, R2.reuse, 0x1, RZ ;  /* 0x0000000102007819 */ /* 0x040fe400000006ff */
[----:B------:R-:W-:Y:S01]  /*6ca0*/  SHF.L.U64.HI R36, R2, 0x1, R36 ;  /* 0x0000000102247819 */ /* 0x000fe20000010224 */
[C---:B------:R-:W-:Y:S01]  /*6cb0*/  HMMA.16816.F32 R24, R152.reuse, R26, RZ ;  /* 0x0000001a9818723c */ /* 0x040fe200000018ff */
[C---:B------:R-:W-:Y:S03]  /*6cc0*/  IADD3 R2, P0, R0.reuse, c[0x0][0x1f8], RZ ;  /* 0x00007e0000027a10 */ /* 0x040fe60007f1e0ff */
[----:B------:R-:W-:Y:S02]  /*6cd0*/  IADD3 R38, P3, R0, 0x80, RZ ;  /* 0x0000008000267810 */ /* 0x000fe40007f7e0ff */
[----:B------:R-:W-:Y:S02]  /*6ce0*/  IADD3.X R3, R36, c[0x0][0x1fc], RZ, P0, !PT ;  /* 0x00007f0024037a10 */ /* 0x000fe400007fe4ff */
[C---:B------:R-:W-:Y:S01]  /*6cf0*/  HMMA.16816.F32 R28, R152.reuse, R32, RZ ;  /* 0x00000020981c723c */ /* 0x040fe200000018ff */
[----:B------:R-:W-:Y:S02]  /*6d00*/  IADD3 R38, P2, R38, c[0x0][0x1f8], RZ ;  /* 0x00007e0026267a10 */ /* 0x000fe40007f5e0ff */
[----:B------:R-:W-:Y:S01]  /*6d10*/  @!PT LDS RZ, [RZ] ;  /* 0x00000000fffff984 */ /* 0x000fe20000000800 */
[----:B------:R-:W-:Y:S01]  /*6d20*/  @!PT LDS RZ, [RZ] ;  /* 0x00000000fffff984 */ /* 0x000fe20000000800 */
[----:B------:R-:W-:Y:S01]  /*6d30*/  @!PT LDS RZ, [RZ] ;  /* 0x00000000fffff984 */ /* 0x000fe20000000800 */
[----:B------:R2:W-:Y:S01]  /*6d40*/  LDGSTS.E.BYPASS.LTC128B.128 [R248+0x100], [R2.64], !P6 ;  /* 0x0010000002f87fae */ /* 0x0005e2000f101d48 */
[----:B------:R-:W-:Y:S02]  /*6d50*/  IADD3 R0, P1, R0, 0x100, RZ ;  /* 0x0000010000007810 */ /* 0x000fe40007f3e0ff */
[--C-:B------:R-:W-:Y:S02]  /*6d60*/  IADD3.X R39, RZ, c[0x0][0x1fc], R36.reuse, P2, P3 ;  /* 0x00007f00ff277a10 */ /* 0x100fe400017e6424 */
[C---:B------:R-:W-:Y:S01]  /*6d70*/  HMMA.16816.F32 R32, R152.reuse, R34, RZ ;  /* 0x000000229820723c */ /* 0x040fe200000018ff */
[----:B------:R-:W-:Y:S02]  /*6d80*/  IADD3 R46, P0, R0, c[0x0][0x1f8], RZ ;  /* 0x00007e00002e7a10 */ /* 0x000fe40007f1e0ff */
[----:B------:R4:W-:Y:S02]  /*6d90*/  LDGSTS.E.BYPASS.LTC128B.128 [R248+0x3100], [R38.64], !P5 ;  /* 0x0310000026f87fae */ /* 0x0009e4000e901d48 */
[----:B------:R-:W-:Y:S06]  /*6da0*/  IADD3.X R47, RZ, c[0x0][0x1fc], R36, P0, P1 ;  /* 0x00007f00ff2f7a10 */ /* 0x000fec00007e2424 */
[----:B------:R1:W-:Y:S01]  /*6db0*/  LDGSTS.E.BYPASS.LTC128B.128 [R248+0x6100], [R46.64], !P4 ;  /* 0x061000002ef87fae */ /* 0x0003e2000e101d48 */
[----:B--2---:R-:W-:Y:S04]  /*6dc0*/  IADD3 R2, P2, R2, UR4, RZ ;  /* 0x0000000402027c10 */ /* 0x004fe8000ff5e0ff */
[----:B------:R-:W-:Y:S02]  /*6dd0*/  IADD3.X R3, R3, UR5, RZ, P2, !PT ;  /* 0x0000000503037c10 */ /* 0x000fe400097fe4ff */
[----:B------:R-:W-:Y:S01]  /*6de0*/  IADD3 R44, P0, R2, UR4, RZ ;  /* 0x00000004022c7c10 */ /* 0x000fe2000ff1e0ff */
[C---:B----4-:R-:W-:Y:S02]  /*6df0*/  HMMA.16816.F32 R36, R152.reuse, R40, RZ ;  /* 0x000000289824723c */ /* 0x050fe400000018ff */
[----:B------:R4:W-:Y:S01]  /*6e00*/  LDGSTS.E.BYPASS.LTC128B.128 [R248+0x1100], [R2.64], !P6 ;  /* 0x0110000002f87fae */ /* 0x0009e2000f101d48 */
[----:B------:R-:W-:Y:S02]  /*6e10*/  IADD3.X R45, R3, UR5, RZ, P0, !PT ;  /* 0x00000005032d7c10 */ /* 0x000fe400087fe4ff */
[C---:B------:R-:W-:Y:S02]  /*6e20*/  ISETP.GT.AND P0, PT, R249.reuse, RZ, PT ;  /* 0x000000fff900720c */ /* 0x040fe40003f04270 */
[----:B------:R-:W-:Y:S01]  /*6e30*/  IADD3 R249, R249, -0x1, RZ ;  /* 0xfffffffff9f97810 */ /* 0x000fe20007ffe0ff */
[C---:B------:R-:W-:Y:S02]  /*6e40*/  HMMA.16816.F32 R40, R152.reuse, R42, RZ ;  /* 0x0000002a9828723c */ /* 0x040fe400000018ff */
[----:B------:R4:W-:Y:S08]  /*6e50*/  LDGSTS.E.BYPASS.LTC128B.128 [R248+0x4100], [R2.64+0x80], !P5 ;  /* 0x0410008002f87fae */ /* 0x0009f0000e901d48 */
[----:B------:R4:W-:Y:S08]  /*6e60*/  LDGSTS.E.BYPASS.LTC128B.128 [R248+0x7100], [R2.64+0x100], !P4 ;  /* 0x0710010002f87fae */ /* 0x0009f0000e101d48 */
[----:B------:R1:W-:Y:S08]  /*6e70*/  LDGSTS.E.BYPASS.LTC128B.128 [R248+0x2100], [R44.64], !P6 ;  /* 0x021000002cf87fae */ /* 0x0003f0000f101d48 */
[----:B------:R1:W-:Y:S08]  /*6e80*/  LDGSTS.E.BYPASS.LTC128B.128 [R248+0x5100], [R44.64+0x80], !P5 ;  /* 0x051000802cf87fae */ /* 0x0003f0000e901d48 */
[----:B------:R1:W-:Y:S08]  /*6e90*/  LDGSTS.E.BYPASS.LTC128B.128 [R248+0x8100], [R44.64+0x100], !P4 ;  /* 0x081001002cf87fae */ /* 0x0003f0000e101d48 */
[----:B------:R-:W0:Y:S01]  /*6ea0*/  LDGDEPBAR ;  /* 0x00000000000079af */ /* 0x000e220000000000 */
[C---:B-1----:R-:W-:Y:S08]  /*6eb0*/  HMMA.16816.F32 R44, R152.reuse, R48, RZ ;  /* 0x00000030982c723c */ /* 0x042ff000000018ff */
[----:B------:R-:W-:Y:S08]  /*6ec0*/  HMMA.16816.F32 R48, R152, R50, RZ ;  /* 0x000000329830723c */ /* 0x000ff000000018ff */
[C---:B------:R-:W-:Y:S08]  /*6ed0*/  HMMA.16816.F32 R4, R156.reuse, R160, R4 ;  /* 0x000000a09c04723c */ /* 0x040ff00000001804 */
[C---:B------:R-:W-:Y:S01]  /*6ee0*/  HMMA.16816.F32 R8, R156.reuse, R162, R8 ;  /* 0x000000a29c08723c */ /* 0x040fe20000001808 */
[----:B------:R-:W1:Y:S07]  /*6ef0*/  LDSM.16.M88.4 R160, [R229+0xc100] ;  /* 0x00c10000e5a0783b */ /* 0x000e6e0000000200 */
[C---:B---3--:R-:W-:Y:S08]  /*6f00*/  HMMA.16816.F32 R12, R156.reuse, R164, R12 ;  /* 0x000000a49c0c723c */ /* 0x048ff0000000180c */
[C---:B------:R-:W-:Y:S01]  /*6f10*/  HMMA.16816.F32 R16, R156.reuse, R166, R16 ;  /* 0x000000a69c10723c */ /* 0x040fe20000001810 */
[----:B------:R-:W3:Y:S07]  /*6f20*/  LDSM.16.M88.4 R164, [R229+0xc900] ;  /* 0x00c90000e5a4783b */ /* 0x000eee0000000200 */
[C---:B------:R-:W-:Y:S08]  /*6f30*/  HMMA.16816.F32 R20, R156.reuse, R168, R20 ;  /* 0x000000a89c14723c */ /* 0x040ff00000001814 */
[C---:B------:R-:W-:Y:S01]  /*6f40*/  HMMA.16816.F32 R24, R156.reuse, R170, R24 ;  /* 0x000000aa9c18723c */ /* 0x040fe20000001818 */
[----:B------:R-:W4:Y:S07]  /*6f50*/  LDSM.16.M88.4 R168, [R229+0xd100] ;  /* 0x00d10000e5a8783b */ /* 0x000f2e0000000200 */
[C---:B------:R-:W-:Y:S08]  /*6f60*/  HMMA.16816.F32 R28, R156.reuse, R172, R28 ;  /* 0x000000ac9c1c723c */ /* 0x040ff0000000181c */
[C---:B------:R-:W-:Y:S01]  /*6f70*/  HMMA.16816.F32 R32, R156.reuse, R174, R32 ;  /* 0x000000ae9c20723c */ /* 0x040fe20000001820 */
[----:B------:R-:W4:Y:S07]  /*6f80*/  LDSM.16.M88.4 R172, [R229+0xd900] ;  /* 0x00d90000e5ac783b */ /* 0x000f2e0000000200 */
[C---:B------:R-:W-:Y:S08]  /*6f90*/  HMMA.16816.F32 R36, R156.reuse, R176, R36 ;  /* 0x000000b09c24723c */ /* 0x040ff00000001824 */
[C---:B------:R-:W-:Y:S01]  /*6fa0*/  HMMA.16816.F32 R40, R156.reuse, R178, R40 ;  /* 0x000000b29c28723c */ /* 0x040fe20000001828 */
[----:B------:R-:W4:Y:S07]  /*6fb0*/  LDSM.16.M88.4 R176, [R229+0xe100] ;  /* 0x00e10000e5b0783b */ /* 0x000f2e0000000200 */
[C---:B------:R-:W-:Y:S01]  /*6fc0*/  HMMA.16816.F32 R44, R156.reuse, R180, R44 ;  /* 0x000000b49c2c723c */ /* 0x040fe2000000182c */
[----:B------:R-:W2:Y:S07]  /*6fd0*/  LDL.64 R180, [R1+0x20] ;  /* 0x0000200001b47983 */ /* 0x000eae0000100a00 */
[----:B------:R-:W-:Y:S08]  /*6fe0*/  HMMA.16816.F32 R48, R156, R182, R48 ;  /* 0x000000b69c30723c */ /* 0x000ff00000001830 */
[C---:B-1----:R-:W-:Y:S08]  /*6ff0*/  HMMA.16816.F32 R4, R184.reuse, R160, R4 ;  /* 0x000000a0b804723c */ /* 0x042ff00000001804 */
[C---:B------:R-:W-:Y:S01]  /*7000*/  HMMA.16816.F32 R8, R184.reuse, R162, R8 ;  /* 0x000000a2b808723c */ /* 0x040fe20000001808 */
[----:B------:R-:W1:Y:S07]  /*7010*/  LDSM.16.M88.4 R160, [R229+0xe900] ;  /* 0x00e90000e5a0783b */ /* 0x000e6e0000000200 */
[C---:B---3--:R-:W-:Y:S08]  /*7020*/  HMMA.16816.F32 R12, R184.reuse, R164, R12 ;  /* 0x000000a4b80c723c */ /* 0x048ff0000000180c */
[C---:B------:R-:W-:Y:S01]  /*7030*/  HMMA.16816.F32 R16, R184.reuse, R166, R16 ;  /* 0x000000a6b810723c */ /* 0x040fe20000001810 */
[----:B------:R-:W3:Y:S07]  /*7040*/  LDSM.16.M88.4 R164, [R226] ;  /* 0x00000000e2a4783b */ /* 0x000eee0000000200 */
[C---:B----4-:R-:W-:Y:S08]  /*7050*/  HMMA.16816.F32 R20, R184.reuse, R168, R20 ;  /* 0x000000a8b814723c */ /* 0x050ff00000001814 */
        /* <DEDUP_REMOVED lines=8> */
[C---:B-1----:R-:W-:Y:S08]  /*70e0*/  HMMA.16816.F32 R44, R184.reuse, R160, R44 ;  /* 0x000000a0b82c723c */ /* 0x042ff0000000182c */
[----:B------:R-:W-:Y:S01]  /*70f0*/  HMMA.16816.F32 R48, R184, R162, R48 ;  /* 0x000000a2b830723c */ /* 0x000fe20000001830 */
[----:B------:R-:W1:Y:S07]  /*7100*/  LDSM.16.M88.4 R160, [R226+0x2000] ;  /* 0x00200000e2a0783b */ /* 0x000e6e0000000200 */
[C---:B---3--:R-:W-:Y:S08]  /*7110*/  HMMA.16816.F32 R4, R188.reuse, R164, R4 ;  /* 0x000000a4bc04723c */ /* 0x048ff00000001804 */
[C---:B------:R-:W-:Y:S01]  /*7120*/  HMMA.16816.F32 R8, R188.reuse, R166, R8 ;  /* 0x000000a6bc08723c */ /* 0x040fe20000001808 */
[----:B------:R-:W3:Y:S07]  /*7130*/  LDSM.16.M88.4 R164, [R226+0x2800] ;  /* 0x00280000e2a4783b */ /* 0x000eee0000000200 */
        /* <DEDUP_REMOVED lines=10> */
[C---:B------:R-:W-:Y:S01]  /*71e0*/  HMMA.16816.F32 R40, R188.reuse, R162, R40 ;  /* 0x000000a2bc28723c */ /* 0x040fe20000001828 */
[----:B------:R-:W1:Y:S07]  /*71f0*/  LDSM.16.M88.4 R160, [R135+0x10900] ;  /* 0x0109000087a0783b */ /* 0x000e6e0000000200 */
[C---:B---3--:R-:W-:Y:S08]  /*7200*/  HMMA.16816.F32 R44, R188.reuse, R164, R44 ;  /* 0x000000a4bc2c723c */ /* 0x048ff0000000182c */
[----:B------:R-:W-:Y:S01]  /*7210*/  HMMA.16816.F32 R48, R188, R166, R48 ;  /* 0x000000a6bc30723c */ /* 0x000fe20000001830 */
[----:B------:R-:W3:Y:S07]  /*7220*/  LDSM.16.M88.4 R164, [R135+0x11100] ;  /* 0x0111000087a4783b */ /* 0x000eee0000000200 */
[C---:B----4-:R-:W-:Y:S08]  /*7230*/  HMMA.16816.F32 R4, R192.reuse, R168, R4 ;  /* 0x000000a8c004723c */ /* 0x050ff00000001804 */
[C---:B------:R-:W-:Y:S01]  /*7240*/  HMMA.16816.F32 R8, R192.reuse, R170, R8 ;  /* 0x000000aac008723c */ /* 0x040fe20000001808 */
[----:B------:R-:W4:Y:S07]  /*7250*/  LDSM.16.M88.4 R168, [R135+0x11900] ;  /* 0x0119000087a8783b */ /* 0x000f2e0000000200 */
[C---:B------:R-:W-:Y:S08]  /*7260*/  HMMA.16816.F32 R12, R192.reuse, R172, R12 ;  /* 0x000000acc00c723c */ /* 0x040ff0000000180c */
[C---:B------:R-:W-:Y:S01]  /*7270*/  HMMA.16816.F32 R16, R192.reuse, R174, R16 ;  /* 0x000000aec010723c */ /* 0x040fe20000001810 */
[----:B------:R-:W2:Y:S07]  /*7280*/  LDSM.16.M88.4 R172, [R242] ;  /* 0x00000000f2ac783b */ /* 0x000eae0000000200 */
[C---:B------:R-:W-:Y:S08]  /*7290*/  HMMA.16816.F32 R20, R192.reuse, R176, R20 ;  /* 0x000000b0c014723c */ /* 0x040ff00000001814 */
[C---:B------:R-:W-:Y:S01]  /*72a0*/  HMMA.16816.F32 R24, R192.reuse, R178, R24 ;  /* 0x000000b2c018723c */ /* 0x040fe20000001818 */
[----:B------:R-:W2:Y:S07]  /*72b0*/  LDSM.16.M88.4 R176, [R241] ;  /* 0x00000000f1b0783b */ /* 0x000eae0000000200 */
[C---:B-1----:R-:W-:Y:S08]  /*72c0*/  HMMA.16816.F32 R28, R192.reuse, R160, R28 ;  /* 0x000000a0c01c723c */ /* 0x042ff0000000181c */
[C---:B------:R-:W-:Y:S01]  /*72d0*/  HMMA.16816.F32 R32, R192.reuse, R162, R32 ;  /* 0x000000a2c020723c */ /* 0x040fe20000001820 */
[----:B------:R-:W1:Y:S07]  /*72e0*/  LDSM.16.M88.4 R160, [R240] ;  /* 0x00000000f0a0783b */ /* 0x000e6e0000000200 */
[C---:B---3--:R-:W-:Y:S08]  /*72f0*/  HMMA.16816.F32 R36, R192.reuse, R164, R36 ;  /* 0x000000a4c024723c */ /* 0x048ff00000001824 */
[C---:B------:R-:W-:Y:S01]  /*7300*/  HMMA.16816.F32 R40, R192.reuse, R166, R40 ;  /* 0x000000a6c028723c */ /* 0x040fe20000001828 */
[----:B------:R-:W3:Y:S07]  /*7310*/  LDSM.16.M88.4 R164, [R239] ;  /* 0x00000000efa4783b */ /* 0x000eee0000000200 */
[C---:B----4-:R-:W-:Y:S08]  /*7320*/  HMMA.16816.F32 R44, R192.reuse, R168, R44 ;  /* 0x000000a8c02c723c */ /* 0x050ff0000000182c */
[----:B------:R-:W-:Y:S01]  /*7330*/  HMMA.16816.F32 R48, R192, R170, R48 ;  /* 0x000000aac030723c */ /* 0x000fe20000001830 */
[----:B------:R-:W4:Y:S07]  /*7340*/  LDSM.16.M88.4 R168, [R238] ;  /* 0x00000000eea8783b */ /* 0x000f2e0000000200 */
[C---:B--2---:R-:W-:Y:S08]  /*7350*/  HMMA.16816.F32 R4, R196.reuse, R172, R4 ;  /* 0x000000acc404723c */ /* 0x044ff00000001804 */
[C---:B------:R-:W-:Y:S01]  /*7360*/  HMMA.16816.F32 R8, R196.reuse, R174, R8 ;  /* 0x000000aec408723c */ /* 0x040fe20000001808 */
[----:B------:R-:W2:Y:S07]  /*7370*/  LDSM.16.M88.4 R172, [R237] ;  /* 0x00000000edac783b */ /* 0x000eae0000000200 */
[C---:B------:R-:W-:Y:S08]  /*7380*/  HMMA.16816.F32 R12, R196.reuse, R176, R12 ;  /* 0x000000b0c40c723c */ /* 0x040ff0000000180c */
[C---:B------:R-:W-:Y:S01]  /*7390*/  HMMA.16816.F32 R16, R196.reuse, R178, R16 ;  /* 0x000000b2c410723c */ /* 0x040fe20000001810 */
[----:B------:R-:W-:Y:S07]  /*73a0*/  LDSM.16.M88.4 R176, [R229+0xf900] ;  /* 0x00f90000e5b0783b */ /* 0x000fee0000000200 */
[C---:B-1----:R-:W-:Y:S08]  /*73b0*/  HMMA.16816.F32 R20, R196.reuse, R160, R20 ;  /* 0x000000a0c414723c */ /* 0x042ff00000001814 */
[C---:B------:R-:W-:Y:S01]  /*73c0*/  HMMA.16816.F32 R24, R196.reuse, R162, R24 ;  /* 0x000000a2c418723c */ /* 0x040fe20000001818 */
[----:B------:R-:W1:Y:S07]  /*73d0*/  LDSM.16.M88.4 R160, [R229+0xf100] ;  /* 0x00f10000e5a0783b */ /* 0x000e6e0000000200 */
[C---:B---3--:R-:W-:Y:S08]  /*73e0*/  HMMA.16816.F32 R28, R196.reuse, R164, R28 ;  /* 0x000000a4c41c723c */ /* 0x048ff0000000181c */
[C---:B------:R-:W-:Y:S01]  /*73f0*/  HMMA.16816.F32 R32, R196.reuse, R166, R32 ;  /* 0x000000a6c420723c */ /* 0x040fe20000001820 */
[----:B------:R-:W3:Y:S07]  /*7400*/  LDSM.16.M88.4 R164, [R229+0x10100] ;  /* 0x01010000e5a4783b */ /* 0x000eee0000000200 */
[C---:B----4-:R-:W-:Y:S08]  /*7410*/  HMMA.16816.F32 R36, R196.reuse, R168, R36 ;  /* 0x000000a8c424723c */ /* 0x050ff00000001824 */
[C---:B------:R-:W-:Y:S01]  /*7420*/  HMMA.16816.F32 R40, R196.reuse, R170, R40 ;  /* 0x000000aac428723c */ /* 0x040fe20000001828 */
[----:B------:R-:W4:Y:S07]  /*7430*/  LDSM.16.M88.4 R168, [R229+0x10900] ;  /* 0x01090000e5a8783b */ /* 0x000f2e0000000200 */
[C---:B--2---:R-:W-:Y:S08]  /*7440*/  HMMA.16816.F32 R44, R196.reuse, R172, R44 ;  /* 0x000000acc42c723c */ /* 0x044ff0000000182c */
[----:B------:R-:W-:Y:S01]  /*7450*/  HMMA.16816.F32 R48, R196, R174, R48 ;  /* 0x000000aec430723c */ /* 0x000fe20000001830 */
[----:B------:R-:W2:Y:S07]  /*7460*/  LDSM.16.M88.4 R172, [R229+0x11100] ;  /* 0x01110000e5ac783b */ /* 0x000eae0000000200 */
[C---:B-1----:R-:W-:Y:S08]  /*7470*/  HMMA.16816.F32 R4, R200.reuse, R160, R4 ;  /* 0x000000a0c804723c */ /* 0x042ff00000001804 */
[C---:B------:R-:W-:Y:S01]  /*7480*/  HMMA.16816.F32 R8, R200.reuse, R162, R8 ;  /* 0x000000a2c808723c */ /* 0x040fe20000001808 */
[----:B------:R-:W1:Y:S07]  /*7490*/  LDSM.16.M88.4 R160, [R229+0x11900] ;  /* 0x01190000e5a0783b */ /* 0x000e6e0000000200 */
[C---:B------:R-:W-:Y:S08]  /*74a0*/  HMMA.16816.F32 R12, R200.reuse, R176, R12 ;  /* 0x000000b0c80c723c */ /* 0x040ff0000000180c */
        /* <DEDUP_REMOVED lines=9> */
[C---:B------:R-:W-:Y:S01]  /*7540*/  HMMA.16816.F32 R40, R200.reuse, R174, R40 ;  /* 0x000000aec828723c */ /* 0x040fe20000001828 */
[----:B------:R-:W2:Y:S07]  /*7550*/  LDSM.16.M88.4 R172, [R226+0x4800] ;  /* 0x00480000e2ac783b */ /* 0x000eae0000000200 */
[C---:B-1----:R-:W-:Y:S08]  /*7560*/  HMMA.16816.F32 R44, R200.reuse, R160, R44 ;  /* 0x000000a0c82c723c */ /* 0x042ff0000000182c */
[----:B------:R-:W-:Y:S01]  /*7570*/  HMMA.16816.F32 R48, R200, R162, R48 ;  /* 0x000000a2c830723c */ /* 0x000fe20000001830 */
[----:B------:R-:W1:Y:S07]  /*7580*/  LDSM.16.M88.4 R160, [R226+0x5000] ;  /* 0x00500000e2a0783b */ /* 0x000e6e0000000200 */
[C---:B------:R-:W-:Y:S08]  /*7590*/  HMMA.16816.F32 R4, R204.reuse, R176, R4 ;  /* 0x000000b0cc04723c */ /* 0x040ff00000001804 */
[C---:B------:R-:W-:Y:S01]  /*75a0*/  HMMA.16816.F32 R8, R204.reuse, R178, R8 ;  /* 0x000000b2cc08723c */ /* 0x040fe20000001808 */
[----:B------:R-:W-:Y:S07]  /*75b0*/  LDSM.16.M88.4 R176, [R135+0x12100] ;  /* 0x0121000087b0783b */ /* 0x000fee0000000200 */
        /* <DEDUP_REMOVED lines=10> */
[C---:B------:R-:W-:Y:S01]  /*7660*/  HMMA.16816.F32 R40, R204.reuse, R162, R40 ;  /* 0x000000a2cc28723c */ /* 0x040fe20000001828 */
[----:B------:R-:W1:Y:S07]  /*7670*/  LDSM.16.M88.4 R160, [R135+0x13900] ;  /* 0x0139000087a0783b */ /* 0x000e6e0000000200 */
[C---:B---3--:R-:W-:Y:S08]  /*7680*/  HMMA.16816.F32 R44, R204.reuse, R164, R44 ;  /* 0x000000a4cc2c723c */ /* 0x048ff0000000182c */
[----:B------:R-:W-:Y:S01]  /*7690*/  HMMA.16816.F32 R48, R204, R166, R48 ;  /* 0x000000a6cc30723c */ /* 0x000fe20000001830 */
[----:B------:R-:W3:Y:S07]  /*76a0*/  LDSM.16.M88.4 R164, [R135+0x14100] ;  /* 0x0141000087a4783b */ /* 0x000eee0000000200 */
[C---:B------:R-:W-:Y:S08]  /*76b0*/  HMMA.16816.F32 R4, R208.reuse, R176, R4 ;  /* 0x000000b0d004723c */ /* 0x040ff00000001804 */
[C---:B------:R-:W-:Y:S01]  /*76c0*/  HMMA.16816.F32 R8, R208.reuse, R178, R8 ;  /* 0x000000b2d008723c */ /* 0x040fe20000001808 */
[----:B------:R-:W3:Y:S07]  /*76d0*/  LDSM.16.M88.4 R176, [R135+0x14900] ;  /* 0x0149000087b0783b */ /* 0x000eee0000000200 */
[C---:B----4-:R-:W-:Y:S08]  /*76e0*/  HMMA.16816.F32 R12, R208.reuse, R168, R12 ;  /* 0x000000a8d00c723c */ /* 0x050ff0000000180c */
[C---:B------:R-:W-:Y:S01]  /*76f0*/  HMMA.16816.F32 R16, R208.reuse, R170, R16 ;  /* 0x000000aad010723c */ /* 0x040fe20000001810 */
[----:B------:R-:W4:Y:S07]  /*7700*/  LDSM.16.M88.4 R168, [R236] ;  /* 0x00000000eca8783b */ /* 0x000f2e0000000200 */
[C---:B--2---:R-:W-:Y:S08]  /*7710*/  HMMA.16816.F32 R20, R208.reuse, R172, R20 ;  /* 0x000000acd014723c */ /* 0x044ff00000001814 */
        /* <DEDUP_REMOVED lines=8> */
[C---:B------:R-:W-:Y:S08]  /*77a0*/  HMMA.16816.F32 R44, R208.reuse, R176, R44 ;  /* 0x000000b0d02c723c */ /* 0x040ff0000000182c */
[----:B------:R-:W-:Y:S01]  /*77b0*/  HMMA.16816.F32 R48, R208, R178, R48 ;  /* 0x000000b2d030723c */ /* 0x000fe20000001830 */
[----:B------:R-:W-:Y:S07]  /*77c0*/  LDSM.16.M88.4 R176, [R231] ;  /* 0x00000000e7b0783b */ /* 0x000fee0000000200 */
[C---:B----4-:R-:W-:Y:S08]  /*77d0*/  HMMA.16816.F32 R4, R212.reuse, R168, R4 ;  /* 0x000000a8d404723c */ /* 0x050ff00000001804 */
[C---:B------:R-:W-:Y:S01]  /*77e0*/  HMMA.16816.F32 R8, R212.reuse, R170, R8 ;  /* 0x000000aad408723c */ /* 0x040fe20000001808 */
[----:B------:R-:W4:Y:S07]  /*77f0*/  LDSM.16.M88.4 R168, [R232] ;  /* 0x00000000e8a8783b */ /* 0x000f2e0000000200 */
[C---:B--2---:R-:W-:Y:S08]  /*7800*/  HMMA.16816.F32 R12, R212.reuse, R172, R12 ;  /* 0x000000acd40c723c */ /* 0x044ff0000000180c */
[C---:B------:R-:W-:Y:S01]  /*7810*/  HMMA.16816.F32 R16, R212.reuse, R174, R16 ;  /* 0x000000aed410723c */ /* 0x040fe20000001810 */
[----:B------:R-:W2:Y:S07]  /*7820*/  LDSM.16.M88.4 R172, [R229+0x12100] ;  /* 0x01210000e5ac783b */ /* 0x000eae0000000200 */
        /* <DEDUP_REMOVED lines=10> */
[----:B------:R-:W-:Y:S01]  /*78d0*/  HMMA.16816.F32 R48, R212, R178, R48 ;  /* 0x000000b2d430723c */ /* 0x000fe20000001830 */
        /* <DEDUP_REMOVED lines=14> */
[C---:B------:R-:W-:Y:S08]  /*79c0*/  HMMA.16816.F32 R40, R216.reuse, R178, R40 ;  /* 0x000000b2d828723c */ /* 0x040ff00000001828 */
[C---:B--2---:R-:W-:Y:S08]  /*79d0*/  HMMA.16816.F32 R44, R216.reuse, R172, R44 ;  /* 0x000000acd82c723c */ /* 0x044ff0000000182c */
[----:B------:R-:W-:Y:S01]  /*79e0*/  HMMA.16816.F32 R48, R216, R174, R48 ;  /* 0x000000aed830723c */ /* 0x000fe20000001830 */
[----:B------:R-:W2:Y:S07]  /*79f0*/  LDSM.16.M88.4 R172, [R226+0x7800] ;  /* 0x00780000e2ac783b */ /* 0x000eae0000000200 */
[C---:B-1----:R-:W-:Y:S08]  /*7a00*/  HMMA.16816.F32 R4, R220.reuse, R160, R4 ;  /* 0x000000a0dc04723c */ /* 0x042ff00000001804 */
[C---:B------:R-:W-:Y:S01]  /*7a10*/  HMMA.16816.F32 R8, R220.reuse, R162, R8 ;  /* 0x000000a2dc08723c */ /* 0x040fe20000001808 */
[----:B------:R-:W1:Y:S07]  /*7a20*/  LDSM.16.M88.4 R160, [R226+0x8000] ;  /* 0x00800000e2a0783b */ /* 0x000e6e0000000200 */
[C---:B---3--:R-:W-:Y:S08]  /*7a30*/  HMMA.16816.F32 R12, R220.reuse, R164, R12 ;  /* 0x000000a4dc0c723c */ /* 0x048ff0000000180c */
[C---:B------:R-:W-:Y:S01]  /*7a40*/  HMMA.16816.F32 R16, R220.reuse, R166, R16 ;  /* 0x000000a6dc10723c */ /* 0x040fe20000001810 */
[----:B------:R-:W3:Y:S01]  /*7a50*/  LDSM.16.M88.4 R164, [R226+0x8800] ;  /* 0x00880000e2a4783b */ /* 0x000ee20000000200 */
[----:B------:R-:W-:Y:S04]  /*7a60*/  DEPBAR.LE SB0, 0x0 ;  /* 0x000080000000791a */ /* 0x000fe80000000000 */
[----:B------:R-:W-:Y:S02]  /*7a70*/  FMNMX.FTZ R0, R4, R133, !PT ;  /* 0x0000008504007209 */ /* 0x000fe40007810000 */
[C---:B----4-:R-:W-:Y:S01]  /*7a80*/  HMMA.16816.F32 R20, R220.reuse, R168, R20 ;  /* 0x000000a8dc14723c */ /* 0x050fe20000001814 */
[----:B------:R-:W-:Y:S04]  /*7a90*/  BAR.SYNC.DEFER_BLOCKING 0x0 ;  /* 0x0000000000007b1d */ /* 0x000fe80000010000 */
[----:B------:R-:W-:Y:S02]  /*7aa0*/  FMNMX.FTZ R0, R5, R0, !PT ;  /* 0x0000000005007209 */ /* 0x000fe40007810000 */
[----:B------:R-:W-:Y:S01]  /*7ab0*/  FMNMX.FTZ R2, R6, R134, !PT ;  /* 0x0000008606027209 */ /* 0x000fe20007810000 */
[C---:B------:R-:W-:Y:S04]  /*7ac0*/  HMMA.16816.F32 R24, R220.reuse, R170, R24 ;  /* 0x000000aadc18723c */ /* 0x040fe80000001818 */
[----:B------:R-:W-:Y:S02]  /*7ad0*/  FMNMX.FTZ R0, R8, R0, !PT ;  /* 0x0000000008007209 */ /* 0x000fe40007810000 */
[----:B------:R-:W-:Y:S02]  /*7ae0*/  FMNMX.FTZ R2, R7, R2, !PT ;  /* 0x0000000207027209 */ /* 0x000fe40007810000 */
[C---:B--2---:R-:W-:Y:S04]  /*7af0*/  HMMA.16816.F32 R28, R220.reuse, R172, R28 ;  /* 0x000000acdc1c723c */ /* 0x044fe8000000181c */
[----:B------:R-:W-:Y:S02]  /*7b00*/  FMNMX.FTZ R0, R9, R0, !PT ;  /* 0x0000000009007209 */ /* 0x000fe40007810000 */
[----:B------:R-:W-:Y:S02]  /*7b10*/  FMNMX.FTZ R2, R10, R2, !PT ;  /* 0x000000020a027209 */ /* 0x000fe40007810000 */
[C---:B------:R-:W-:Y:S04]  /*7b20*/  HMMA.16816.F32 R32, R220.reuse, R174, R32 ;  /* 0x000000aedc20723c */ /* 0x040fe80000001820 */
[----:B------:R-:W-:Y:S02]  /*7b30*/  FMNMX.FTZ R0, R12, R0, !PT ;  /* 0x000000000c007209 */ /* 0x000fe40007810000 */
[----:B------:R-:W-:Y:S02]  /*7b40*/  FMNMX.FTZ R2, R11, R2, !PT ;  /* 0x000000020b027209 */ /* 0x000fe40007810000 */
[C---:B-1----:R-:W-:Y:S04]  /*7b50*/  HMMA.16816.F32 R36, R220.reuse, R160, R36 ;  /* 0x000000a0dc24723c */ /* 0x042fe80000001824 */
[----:B------:R-:W-:Y:S02]  /*7b60*/  FMNMX.FTZ R0, R13, R0, !PT ;  /* 0x000000000d007209 */ /* 0x000fe40007810000 */
[----:B------:R-:W-:Y:S02]  /*7b70*/  FMNMX.FTZ R2, R14, R2, !PT ;  /* 0x000000020e027209 */ /* 0x000fe40007810000 */
[C---:B------:R-:W-:Y:S04]  /*7b80*/  HMMA.16816.F32 R40, R220.reuse, R162, R40 ;  /* 0x000000a2dc28723c */ /* 0x040fe80000001828 */
[----:B------:R-:W-:Y:S02]  /*7b90*/  FMNMX.FTZ R0, R16, R0, !PT ;  /* 0x0000000010007209 */ /* 0x000fe40007810000 */
[----:B------:R-:W-:Y:S01]  /*7ba0*/  FMNMX.FTZ R2, R15, R2, !PT ;  /* 0x000000020f027209 */ /* 0x000fe20007810000 */
[----:B------:R-:W-:Y:S01]  /*7bb0*/  @P0 IMAD.WIDE.U32 R162, R249, c[0x0][0x1e0], RZ ;  /* 0x00007800f9a20a25 */ /* 0x000fe200078e00ff */
[C---:B---3--:R-:W-:Y:S04]  /*7bc0*/  HMMA.16816.F32 R44, R220.reuse, R164, R44 ;  /* 0x000000a4dc2c723c */ /* 0x048fe8000000182c */
[----:B------:R-:W-:Y:S02]  /*7bd0*/  FMNMX.FTZ R0, R17, R0, !PT ;  /* 0x0000000011007209 */ /* 0x000fe40007810000 */
[----:B------:R-:W-:Y:S02]  /*7be0*/  FMNMX.FTZ R2, R18, R2, !PT ;  /* 0x0000000212027209 */ /* 0x000fe40007810000 */
[----:B------:R-:W-:Y:S04]  /*7bf0*/  HMMA.16816.F32 R48, R220, R166, R48 ;  /* 0x000000a6dc30723c */ /* 0x000fe80000001830 */
[----:B------:R-:W-:Y:S02]  /*7c00*/  FMNMX.FTZ R0, R20, R0, !PT ;  /* 0x0000000014007209 */ /* 0x000fe40007810000 */
[----:B------:R-:W-:Y:S02]  /*7c10*/  FMNMX.FTZ R2, R19, R2, !PT ;  /* 0x0000000213027209 */ /* 0x000fe40007810000 */
[----:B------:R-:W-:Y:S04]  /*7c20*/  FMNMX.FTZ R0, R21, R0, !PT ;  /* 0x0000000015007209 */ /* 0x000fe80007810000 */
[----:B------:R-:W-:Y:S02]  /*7c30*/  FMNMX.FTZ R0, R24, R0, !PT ;  /* 0x0000000018007209 */ /* 0x000fe40007810000 */
        /* <DEDUP_REMOVED lines=27> */
[----:B------:R-:W-:Y:S01]  /*7df0*/  @P0 MOV R161, R181 ;  /* 0x000000b500a10202 */ /* 0x000fe20000000f00 */
[----:B------:R-:W1:Y:S01]  /*7e00*/  SHFL.BFLY PT, R3, R132, 0x2, 0x1f ;  /* 0x0c401f0084037f89 */ /* 0x000e6200000e0000 */
[----:B------:R-:W-:Y:S04]  /*7e10*/  FMNMX.FTZ R0, R50, R0, !PT ;  /* 0x0000000032007209 */ /* 0x000fe80007810000 */
[----:B------:R-:W-:Y:S05]  /*7e20*/  FMNMX.FTZ R0, R51, R0, !PT ;  /* 0x0000000033007209 */ /* 0x000fea0007810000 */
[----:B------:R-:W2:Y:S01]  /*7e30*/  SHFL.BFLY PT, R2, R0, 0x2, 0x1f ;  /* 0x0c401f0000027f89 */ /* 0x000ea200000e0000 */
[----:B-1----:R-:W-:Y:S07]  /*7e40*/  FMNMX.FTZ R132, R132, R3, !PT ;  /* 0x0000000384847209 */ /* 0x002fee0007810000 */
[----:B------:R-:W1:Y:S01]  /*7e50*/  SHFL.BFLY PT, R160, R132, 0x1, 0x1f ;  /* 0x0c201f0084a07f89 */ /* 0x000e6200000e0000 */
[----:B--2---:R-:W-:Y:S07]  /*7e60*/  FMNMX.FTZ R0, R0, R2, !PT ;  /* 0x0000000200007209 */ /* 0x004fee0007810000 */
[----:B------:R-:W2:Y:S01]  /*7e70*/  SHFL.BFLY PT, R3, R0, 0x1, 0x1f ;  /* 0x0c201f0000037f89 */ /* 0x000ea200000e0000 */
[----:B-1----:R-:W-:Y:S02]  /*7e80*/  FMNMX.FTZ R132, R132, R160, !PT ;  /* 0x000000a084847209 */ /* 0x002fe40007810000 */
[----:B------:R-:W-:Y:S02]  /*7e90*/  @P0 MOV R160, R250 ;  /* 0x000000fa00a00202 */ /* 0x000fe40000000f00 */
[----:B------:R-:W-:Y:S01]  /*7ea0*/  MOV R250, c[0x0][0x1e0] ;  /* 0x0000780000fa7a02 */ /* 0x000fe20000000f00 */
[C---:B------:R-:W-:Y:S02]  /*7eb0*/  FMUL.FTZ R172, R132.reuse, c[0x0][0x2d0] ;  /* 0x0000b40084ac7a20 */ /* 0x040fe40000410000 */
[----:B------:R-:W-:Y:S01]  /*7ec0*/  FADD.FTZ R2, -R132, R133 ;  /* 0x0000008584027221 */ /* 0x000fe20000010100 */
[----:B------:R-:W-:Y:S01]  /*7ed0*/  @P0 SHF.R.S32.HI R133, RZ, 0x1f, R249 ;  /* 0x0000001fff850819 */ /* 0x000fe200000114f9 */
[--C-:B------:R-:W-:Y:S01]  /*7ee0*/  FFMA.FTZ R4, R4, c[0x0][0x2d0], -R172.reuse ;  /* 0x0000b40004047a23 */ /* 0x100fe200000108ac */
[----:B--2---:R-:W-:Y:S01]  /*7ef0*/  FMNMX.FTZ R3, R0, R3, !PT ;  /* 0x0000000300037209 */ /* 0x004fe20007810000 */
[----:B------:R-:W-:Y:S02]  /*7f00*/  FMUL.FTZ R0, R2, c[0x0][0x2d0] ;  /* 0x0000b40002007a20 */ /* 0x000fe40000410000 */
[----:B------:R1:W-:Y:S01]  /*7f10*/  MUFU.EX2 R251, R4 ;  /* 0x0000000400fb7308 */ /* 0x0003e20000000800 */
[----:B------:R-:W-:Y:S02]  /*7f20*/  FFMA.FTZ R5, R5, c[0x0][0x2d0], -R172 ;  /* 0x0000b40005057a23 */ /* 0x000fe400000108ac */
[----:B------:R-:W-:Y:S02]  /*7f30*/  @P0 IMAD R133, R133, c[0x0][0x1e0], RZ ;  /* 0x0000780085850a24 */ /* 0x000fe400078e02ff */
[----:B------:R-:W-:Y:S04]  /*7f40*/  @P0 IMAD.WIDE.U32 R160, R162, 0x60, R160 ;  /* 0x00000060a2a00825 */ /* 0x000fe800078e00a0 */
[----:B------:R-:W-:Y:S01]  /*7f50*/  @P0 IMAD R133, R249, c[0x0][0x1e4], R133 ;  /* 0x00007900f9850a24 */ /* 0x000fe200078e0285 */
[----:B------:R2:W3:Y:S01]  /*7f60*/  MUFU.EX2 R2, R0 ;  /* 0x0000000000027308 */ /* 0x0004e20000000800 */
[--C-:B------:R-:W-:Y:S02]  /*7f70*/  FFMA.FTZ R8, R8, c[0x0][0x2d0], -R172.reuse ;  /* 0x0000b40008087a23 */ /* 0x100fe400000108ac */
[--C-:B------:R-:W-:Y:S01]  /*7f80*/  FFMA.FTZ R9, R9, c[0x0][0x2d0], -R172.reuse ;  /* 0x0000b40009097a23 */ /* 0x100fe200000108ac */
[----:B------:R-:W-:Y:S01]  /*7f90*/  @P0 IADD3 R133, R163, R133, RZ ;  /* 0x00000085a3850210 */ /* 0x000fe20007ffe0ff */
[--C-:B------:R-:W-:Y:S02]  /*7fa0*/  FFMA.FTZ R24, R24, c[0x0][0x2d0], -R172.reuse ;  /* 0x0000b40018187a23 */ /* 0x100fe400000108ac */
[--C-:B------:R-:W-:Y:S02]  /*7fb0*/  FFMA.FTZ R25, R25, c[0x0][0x2d0], -R172.reuse ;  /* 0x0000b40019197a23 */ /* 0x100fe400000108ac */
[--C-:B------:R-:W-:Y:S01]  /*7fc0*/  FFMA.FTZ R28, R28, c[0x0][0x2d0], -R172.reuse ;  /* 0x0000b4001c1c7a23 */ /* 0x100fe200000108ac */
[----:B------:R4:W-:Y:S01]  /*7fd0*/  MUFU.EX2 R177, R5 ;  /* 0x0000000500b17308 */ /* 0x0009e20000000800 */
[--C-:B------:R-:W-:Y:S02]  /*7fe0*/  FFMA.FTZ R29, R29, c[0x0][0x2d0], -R172.reuse ;  /* 0x0000b4001d1d7a23 */ /* 0x100fe400000108ac */
[--C-:B------:R-:W-:Y:S02]  /*7ff0*/  FFMA.FTZ R32, R32, c[0x0][0x2d0], -R172.reuse ;  /* 0x0000b40020207a23 */ /* 0x100fe400000108ac */
[----:B-1----:R-:W-:Y:S02]  /*8000*/  @P0 IMAD R4, R133, 0x60, RZ ;  /* 0x0000006085040824 */ /* 0x002fe400078e02ff */
[----:B------:R-:W-:Y:S02]  /*8010*/  FMUL.FTZ R133, R3, c[0x0][0x2d0] ;  /* 0x0000b40003857a20 */ /* 0x000fe40000410000 */
[----:B------:R-:W-:Y:S01]  /*8020*/  FFMA.FTZ R33, R33, c[0x0][0x2d0], -R172 ;  /* 0x0000b40021217a23 */ /* 0x000fe200000108ac */
[----:B------:R-:W-:Y:S01]  /*8030*/  @P0 IADD3 R4, R161, R4, RZ ;  /* 0x00000004a1040210 */ /* 0x000fe20007ffe0ff */
[----:B------:R1:W-:Y:S01]  /*8040*/  MUFU.EX2 R178, R8 ;  /* 0x0000000800b27308 */ /* 0x0003e20000000800 */
[--C-:B------:R-:W-:Y:S01]  /*8050*/  FFMA.FTZ R6, R6, c[0x0][0x2d0], -R133.reuse ;  /* 0x0000b40006067a23 */ /* 0x100fe20000010885 */
[----:B------:R-:W-:Y:S01]  /*8060*/  @P0 SHF.L.U64.HI R161, R250, 0x6, R252 ;  /* 0x00000006faa10819 */ /* 0x000fe200000102fc */
[----:B--2---:R-:W-:Y:S01]  /*8070*/  FADD.FTZ R0, -R3, R134 ;  /* 0x0000008603007221 */ /* 0x004fe20000010100 */
[----:B------:R-:W-:Y:S01]  /*8080*/  @P0 SHF.L.U32 R134, R160, 0x1, RZ ;  /* 0x00000001a0860819 */ /* 0x000fe200000006ff */
[--C-:B------:R-:W-:Y:S01]  /*8090*/  FFMA.FTZ R10, R10, c[0x0][0x2d0], -R133.reuse ;  /* 0x0000b4000a0a7a23 */ /* 0x100fe20000010885 */
[----:B------:R-:W-:Y:S01]  /*80a0*/  @P0 SHF.L.U64.HI R160, R160, 0x1, R4 ;  /* 0x00000001a0a00819 */ /* 0x000fe20000010204 */
[----:B------:R-:W-:Y:S01]  /*80b0*/  FMUL.FTZ R0, R0, c[0x0][0x2d0] ;  /* 0x0000b40000007a20 */ /* 0x000fe20000410000 */
[C---:B------:R-:W-:Y:S01]  /*80c0*/  @P0 IADD3 R4, P1, R134.reuse, c[0x0][0x1c8], RZ ;  /* 0x0000720086040a10 */ /* 0x040fe20007f3e0ff */
[--C-:B------:R-:W-:Y:S01]  /*80d0*/  FFMA.FTZ R11, R11, c[0x0][0x2d0], -R133.reuse ;  /* 0x0000b4000b0b7a23 */ /* 0x100fe20000010885 */
[----:B------:R2:W-:Y:S01]  /*80e0*/  MUFU.EX2 R179, R9 ;  /* 0x0000000900b37308 */ /* 0x0005e20000000800 */
[----:B------:R-:W-:Y:S01]  /*80f0*/  @P0 IADD3 R162, P2, R134, 0x80, RZ ;  /* 0x0000008086a20810 */ /* 0x000fe20007f5e0ff */
[----:B---3--:R-:W-:Y:S01]  /*8100*/  FMUL.FTZ R52, R2, R52 ;  /* 0x0000003402347220 */ /* 0x008fe20000410000 */
[----:B----4-:R-:W-:Y:S01]  /*8110*/  @P0 IADD3.X R5, R160, c[0x0][0x1cc], RZ, P1, !PT ;  /* 0x00007300a0050a10 */ /* 0x010fe20000ffe4ff */
[----:B------:R-:W-:Y:S01]  /*8120*/  FMUL.FTZ R53, R2, R53 ;  /* 0x0000003502357220 */ /* 0x000fe20000410000 */
[----:B------:R-:W-:Y:S01]  /*8130*/  @P0 IADD3 R162, P1, R162, c[0x0][0x1c8], RZ ;  /* 0x00007200a2a20a10 */ /* 0x000fe20007f3e0ff */
[C---:B------:R-:W-:Y:S02]  /*8140*/  FMUL.FTZ R56, R2.reuse, R56 ;  /* 0x0000003802387220 */ /* 0x040fe40000410000 */
[----:B------:R3:W-:Y:S01]  /*8150*/  @P0 LDGSTS.E.BYPASS.LTC128B.128 [R248+0xc100], [R4.64], !P6 ;  /* 0x0c10000004f80fae */ /* 0x0007e2000f101d48 */
[--C-:B------:R-:W-:Y:S01]  /*8160*/  @P0 IADD3.X R163, RZ, c[0x0][0x1cc], R160.reuse, P1, P2 ;  /* 0x00007300ffa30a10 */ /* 0x100fe20000fe44a0 */
[----:B------:R4:W-:Y:S01]  /*8170*/  MUFU.EX2 R173, R6 ;  /* 0x0000000600ad7308 */ /* 0x0009e20000000800 */
[C---:B------:R-:W-:Y:S02]  /*8180*/  FMUL.FTZ R57, R2.reuse, R57 ;  /* 0x0000003902397220 */ /* 0x040fe40000410000 */
[----:B------:R-:W-:Y:S01]  /*8190*/  FMUL.FTZ R60, R2, R60 ;  /* 0x0000003c023c7220 */ /* 0x000fe20000410000 */
[----:B-1----:R-:W-:Y:S01]  /*81a0*/  @P0 IADD3 R8, P3, R134, 0x100, RZ ;  /* 0x0000010086080810 */ /* 0x002fe20007f7e0ff */
[----:B------:R-:W-:Y:S01]  /*81b0*/  FMUL.FTZ R61, R2, R61 ;  /* 0x0000003d023d7220 */ /* 0x000fe20000410000 */
[----:B------:R1:W-:Y:S01]  /*81c0*/  @P0 LDGSTS.E.BYPASS.LTC128B.128 [R248+0xf100], [R162.64], !P5 ;  /* 0x0f100000a2f80fae */ /* 0x0003e2000e901d48 */
[----:B------:R-:W-:Y:S01]  /*81d0*/  @P0 SHF.L.U32 R134, R250, 0x6, RZ ;  /* 0x00000006fa860819 */ /* 0x000fe200000006ff */
[----:B------:R-:W-:Y:S01]  /*81e0*/  FMUL.FTZ R64, R2, R64 ;  /* 0x0000004002407220 */ /* 0x000fe20000410000 */
[----:B------:R-:W-:Y:S01]  /*81f0*/  @P0 IADD3 R8, P2, R8, c[0x0][0x1c8], RZ ;  /* 0x0000720008080a10 */ /* 0x000fe20007f5e0ff */
[----:B------:R-:W1:Y:S01]  /*8200*/  MUFU.EX2 R0, R0 ;  /* 0x0000000000007308 */ /* 0x000e620000000800 */
[C---:B------:R-:W-:Y:S02]  /*8210*/  FMUL.FTZ R65, R2.reuse, R65 ;  /* 0x0000004102417220 */ /* 0x040fe40000410000 */
[C---:B------:R-:W-:Y:S01]  /*8220*/  FMUL.FTZ R68, R2.reuse, R68 ;  /* 0x0000004402447220 */ /* 0x040fe20000410000 */
[----:B--2---:R-:W-:Y:S01]  /*8230*/  @P0 IADD3.X R9, RZ, c[0x0][0x1cc], R160, P2, P3 ;  /* 0x00007300ff090a10 */ /* 0x004fe200017e64a0 */
[C---:B------:R-:W-:Y:S02]  /*8240*/  FMUL.FTZ R69, R2.reuse, R69 ;  /* 0x0000004502457220 */ /* 0x040fe40000410000 */
[C---:B------:R-:W-:Y:S02]  /*8250*/  FMUL.FTZ R72, R2.reuse, R72 ;  /* 0x0000004802487220 */ /* 0x040fe40000410000 */
[----:B------:R2:W-:Y:S01]  /*8260*/  @P0 LDGSTS.E.BYPASS.LTC128B.128 [R248+0x12100], [R8.64], !P4 ;  /* 0x1210000008f80fae */ /* 0x0005e2000e101d48 */
[----:B------:R2:W-:Y:S01]  /*8270*/  MUFU.EX2 R175, R10 ;  /* 0x0000000a00af7308 */ /* 0x0005e20000000800 */
[C---:B------:R-:W-:Y:S02]  /*8280*/  FMUL.FTZ R73, R2.reuse, R73 ;  /* 0x0000004902497220 */ /* 0x040fe40000410000 */
[----:B------:R-:W-:Y:S01]  /*8290*/  FMUL.FTZ R76, R2, R76 ;  /* 0x0000004c024c7220 */ /* 0x000fe20000410000 */
[----:B---3--:R-:W-:Y:S01]  /*82a0*/  @P0 IADD3 R4, P1, R4, R134, RZ ;  /* 0x0000008604040210 */ /* 0x008fe20007f3e0ff */
[C---:B------:R-:W-:Y:S02]  /*82b0*/  FMUL.FTZ R77, R2.reuse, R77 ;  /* 0x0000004d024d7220 */ /* 0x040fe40000410000 */
[----:B------:R-:W-:Y:S01]  /*82c0*/  FMUL.FTZ R80, R2, R80 ;  /* 0x0000005002507220 */ /* 0x000fe20000410000 */
[----:B------:R-:W-:Y:S02]  /*82d0*/  @P0 IADD3.X R5, R5, R161, RZ, P1, !PT ;  /* 0x000000a105050210 */ /* 0x000fe40000ffe4ff */
[----:B------:R3:W-:Y:S01]  /*82e0*/  MUFU.EX2 R174, R11 ;  /* 0x0000000b00ae7308 */ /* 0x0007e20000000800 */
[----:B----4-:R-:W-:Y:S01]  /*82f0*/  @P0 IADD3 R6, P2, R134, R4, RZ ;  /* 0x0000000486060210 */ /* 0x010fe20007f5e0ff */
[--C-:B------:R-:W-:Y:S01]  /*8300*/  FFMA.FTZ R134, R7, c[0x0][0x2d0], -R133.reuse ;  /* 0x0000b40007867a23 */ /* 0x100fe20000010885 */
[----:B------:R4:W-:Y:S02]  /*8310*/  @P0 LDGSTS.E.BYPASS.LTC128B.128 [R248+0xd100], [R4.64], !P6 ;  /* 0x0d10000004f80fae */ /* 0x0009e4000f101d48 */
[----:B------:R-:W-:Y:S01]  /*8320*/  @P0 IADD3.X R7, R161, R5, RZ, P2, !PT ;  /* 0x00000005a1070210 */ /* 0x000fe200017fe4ff */
[C---:B-1----:R-:W-:Y:S02]  /*8330*/  FMUL.FTZ R54, R0.reuse, R54 ;  /* 0x0000003600367220 */ /* 0x042fe40000410000 */
[C---:B------:R-:W-:Y:S02]  /*8340*/  FMUL.FTZ R55, R0.reuse, R55 ;  /* 0x0000003700377220 */ /* 0x040fe40000410000 */
[----:B------:R-:W1:Y:S01]  /*8350*/  MUFU.EX2 R176, R134 ;  /* 0x0000008600b07308 */ /* 0x000e620000000800 */
[C---:B------:R-:W-:Y:S01]  /*8360*/  FMUL.FTZ R58, R0.reuse, R58 ;  /* 0x0000003a003a7220 */ /* 0x040fe20000410000 */
[----:B------:R4:W-:Y:S01]  /*8370*/  @P0 LDGSTS.E.BYPASS.LTC128B.128 [R248+0x10100], [R4.64+0x80], !P5 ;  /* 0x1010008004f80fae */ /* 0x0009e2000e901d48 */
[C---:B------:R-:W-:Y:S02]  /*8380*/  FMUL.FTZ R59, R0.reuse, R59 ;  /* 0x0000003b003b7220 */ /* 0x040fe40000410000 */
[----:B--2---:R-:W-:Y:S02]  /*8390*/  FMUL.FTZ R10, R0, R142 ;  /* 0x0000008e000a7220 */ /* 0x004fe40000410000 */
[C---:B------:R-:W-:Y:S02]  /*83a0*/  FMUL.FTZ R8, R2.reuse, R140 ;  /* 0x0000008c02087220 */ /* 0x040fe40000410000 */
[----:B------:R-:W-:Y:S01]  /*83b0*/  FMUL.FTZ R9, R2, R141 ;  /* 0x0000008d02097220 */ /* 0x000fe20000410000 */
[----:B------:R4:W-:Y:S01]  /*83c0*/  @P0 LDGSTS.E.BYPASS.LTC128B.128 [R248+0x13100], [R4.64+0x100], !P4 ;  /* 0x1310010004f80fae */ /* 0x0009e2000e101d48 */
[C---:B------:R-:W-:Y:S01]  /*83d0*/  FMUL.FTZ R62, R0.reuse, R62 ;  /* 0x0000003e003e7220 */ /* 0x040fe20000410000 */
[----:B------:R-:W-:Y:S01]  /*83e0*/  MUFU.EX2 R183, R24 ;  /* 0x0000001800b77308 */ /* 0x000fe20000000800 */
[C---:B------:R-:W-:Y:S02]  /*83f0*/  FMUL.FTZ R63, R0.reuse, R63 ;  /* 0x0000003f003f7220 */ /* 0x040fe40000410000 */
[C---:B---3--:R-:W-:Y:S02]  /*8400*/  FMUL.FTZ R11, R0.reuse, R143 ;  /* 0x0000008f000b7220 */ /* 0x048fe40000410000 */
[C---:B------:R-:W-:Y:S01]  /*8410*/  FMUL.FTZ R66, R0.reuse, R66 ;  /* 0x0000004200427220 */ /* 0x040fe20000410000 */
[----:B------:R2:W-:Y:S01]  /*8420*/  @P0 LDGSTS.E.BYPASS.LTC128B.128 [R248+0xe100], [R6.64], !P6 ;  /* 0x0e10000006f80fae */ /* 0x0005e2000f101d48 */
[C---:B------:R-:W-:Y:S02]  /*8430*/  FMUL.FTZ R67, R0.reuse, R67 ;  /* 0x0000004300437220 */ /* 0x040fe40000410000 */
[C---:B------:R-:W-:Y:S02]  /*8440*/  FMUL.FTZ R70, R0.reuse, R70 ;  /* 0x0000004600467220 */ /* 0x040fe40000410000 */
[C---:B------:R-:W-:Y:S02]  /*8450*/  FMUL.FTZ R71, R0.reuse, R71 ;  /* 0x0000004700477220 */ /* 0x040fe40000410000 */
[C---:B------:R-:W-:Y:S01]  /*8460*/  FMUL.FTZ R74, R0.reuse, R74 ;  /* 0x0000004a004a7220 */ /* 0x040fe20000410000 */
[----:B------:R2:W-:Y:S01]  /*8470*/  @P0 LDGSTS.E.BYPASS.LTC128B.128 [R248+0x11100], [R6.64+0x80], !P5 ;  /* 0x1110008006f80fae */ /* 0x0005e2000e901d48 */
[C---:B------:R-:W-:Y:S02]  /*8480*/  FMUL.FTZ R75, R0.reuse, R75 ;  /* 0x0000004b004b7220 */ /* 0x040fe40000410000 */
[C---:B------:R-:W-:Y:S02]  /*8490*/  FMUL.FTZ R78, R0.reuse, R78 ;  /* 0x0000004e004e7220 */ /* 0x040fe40000410000 */
[----:B------:R-:W-:Y:S02]  /*84a0*/  FMUL.FTZ R79, R0, R79 ;  /* 0x0000004f004f7220 */ /* 0x000fe40000410000 */
[----:B------:R-:W-:Y:S01]  /*84b0*/  FMUL.FTZ R81, R2, R81 ;  /* 0x0000005102517220 */ /* 0x000fe20000410000 */
[----:B------:R2:W-:Y:S01]  /*84c0*/  @P0 LDGSTS.E.BYPASS.LTC128B.128 [R248+0x14100], [R6.64+0x100], !P4 ;  /* 0x1410010006f80fae */ /* 0x0005e2000e101d48 */
[----:B------:R-:W-:Y:S02]  /*84d0*/  FMUL.FTZ R82, R0, R82 ;  /* 0x0000005200527220 */ /* 0x000fe40000410000 */
[C---:B----4-:R-:W-:Y:S01]  /*84e0*/  FMUL.FTZ R4, R2.reuse, R136 ;  /* 0x0000008802047220 */ /* 0x050fe20000410000 */
[----:B------:R-:W-:Y:S01]  /*84f0*/  F2FP.PACK_AB R136, R177, R251 ;  /* 0x000000fbb188723e */ /* 0x000fe200000000ff */
[----:B------:R-:W-:Y:S01]  /*8500*/  FMUL.FTZ R5, R2, R137 ;  /* 0x0000008902057220 */ /* 0x000fe20000410000 */
[----:B-1----:R-:W-:Y:S01]  /*8510*/  F2FP.PACK_AB R137, R176, R173 ;  /* 0x000000adb089723e */ /* 0x002fe200000000ff */
[----:B------:R-:W-:Y:S01]  /*8520*/  FMUL.FTZ R83, R0, R83 ;  /* 0x0000005300537220 */ /* 0x000fe20000410000 */
[----:B------:R-:W1:Y:S01]  /*8530*/  LDSM.16.MT88.4 R160, [R224+0x100] ;  /* 0x00010000e0a0783b */ /* 0x000e620000004200 */
[--C-:B------:R-:W-:Y:S02]  /*8540*/  FFMA.FTZ R26, R26, c[0x0][0x2d0], -R133.reuse ;  /* 0x0000b4001a1a7a23 */ /* 0x100fe40000010885 */
[--C-:B------:R-:W-:Y:S02]  /*8550*/  FFMA.FTZ R27, R27, c[0x0][0x2d0], -R133.reuse ;  /* 0x0000b4001b1b7a23 */ /* 0x100fe40000010885 */
[--C-:B------:R-:W-:Y:S02]  /*8560*/  FFMA.FTZ R30, R30, c[0x0][0x2d0], -R133.reuse ;  /* 0x0000b4001e1e7a23 */ /* 0x100fe40000010885 */
[--C-:B------:R-:W-:Y:S01]  /*8570*/  FFMA.FTZ R31, R31, c[0x0][0x2d0], -R133.reuse ;  /* 0x0000b4001f1f7a23 */ /* 0x100fe20000010885 */
[----:B------:R-:W3:Y:S01]  /*8580*/  LDSM.16.MT88.4 R164, [R225+0x100] ;  /* 0x00010000e1a4783b */ /* 0x000ee20000004200 */
[--C-:B------:R-:W-:Y:S02]  /*8590*/  FFMA.FTZ R34, R34, c[0x0][0x2d0], -R133.reuse ;  /* 0x0000b40022227a23 */ /* 0x100fe40000010885 */
[--C-:B------:R-:W-:Y:S02]  /*85a0*/  FFMA.FTZ R35, R35, c[0x0][0x2d0], -R133.reuse ;  /* 0x0000b40023237a23 */ /* 0x100fe40000010885 */
[--C-:B------:R-:W-:Y:S02]  /*85b0*/  FFMA.FTZ R36, R36, c[0x0][0x2d0], -R172.reuse ;  /* 0x0000b40024247a23 */ /* 0x100fe400000108ac */
[--C-:B------:R-:W-:Y:S01]  /*85c0*/  FFMA.FTZ R37, R37, c[0x0][0x2d0], -R172.reuse ;  /* 0x0000b40025257a23 */ /* 0x100fe200000108ac */
[----:B------:R-:W4:Y:S01]  /*85d0*/  LDSM.16.MT88.4 R168, [R228+0x100] ;  /* 0x00010000e4a8783b */ /* 0x000f220000004200 */
[--C-:B------:R-:W-:Y:S02]  /*85e0*/  FFMA.FTZ R38, R38, c[0x0][0x2d0], -R133.reuse ;  /* 0x0000b40026267a23 */ /* 0x100fe40000010885 */
[C---:B--2---:R-:W-:Y:S01]  /*85f0*/  FMUL.FTZ R6, R0.reuse, R138 ;  /* 0x0000008a00067220 */ /* 0x044fe20000410000 */
[----:B------:R-:W-:Y:S01]  /*8600*/  F2FP.PACK_AB R138, R179, R178 ;  /* 0x000000b2b38a723e */ /* 0x000fe200000000ff */
[----:B------:R-:W-:Y:S01]  /*8610*/  FMUL.FTZ R7, R0, R139 ;  /* 0x0000008b00077220 */ /* 0x000fe20000410000 */
[----:B------:R-:W-:Y:S01]  /*8620*/  F2FP.PACK_AB R139, R174, R175 ;  /* 0x000000afae8b723e */ /* 0x000fe200000000ff */
[--C-:B------:R-:W-:Y:S01]  /*8630*/  FFMA.FTZ R39, R39, c[0x0][0x2d0], -R133.reuse ;  /* 0x0000b40027277a23 */ /* 0x100fe20000010885 */
[----:B------:R-:W2:Y:S01]  /*8640*/  LDSM.16.MT88.4 R140, [R227+0x100] ;  /* 0x00010000e38c783b */ /* 0x000ea20000004200 */
[--C-:B------:R-:W-:Y:S02]  /*8650*/  FFMA.FTZ R40, R40, c[0x0][0x2d0], -R172.reuse ;  /* 0x0000b40028287a23 */ /* 0x100fe400000108ac */
[--C-:B------:R-:W-:Y:S02]  /*8660*/  FFMA.FTZ R41, R41, c[0x0][0x2d0], -R172.reuse ;  /* 0x0000b40029297a23 */ /* 0x100fe400000108ac */
[--C-:B------:R-:W-:Y:S02]  /*8670*/  FFMA.FTZ R42, R42, c[0x0][0x2d0], -R133.reuse ;  /* 0x0000b4002a2a7a23 */ /* 0x100fe40000010885 */
[--C-:B------:R-:W-:Y:S01]  /*8680*/  FFMA.FTZ R43, R43, c[0x0][0x2d0], -R133.reuse ;  /* 0x0000b4002b2b7a23 */ /* 0x100fe20000010885 */
[----:B------:R-:W0:Y:S01]  /*8690*/  LDGDEPBAR ;  /* 0x00000000000079af */ /* 0x000e220000000000 */
[C---:B------:R-:W-:Y:S02]  /*86a0*/  FMUL.FTZ R84, R2.reuse, R84 ;  /* 0x0000005402547220 */ /* 0x040fe40000410000 */
[----:B------:R-:W-:Y:S02]  /*86b0*/  FMUL.FTZ R85, R2, R85 ;  /* 0x0000005502557220 */ /* 0x000fe40000410000 */
[C---:B------:R-:W-:Y:S02]  /*86c0*/  FMUL.FTZ R86, R0.reuse, R86 ;  /* 0x0000005600567220 */ /* 0x040fe40000410000 */
[----:B------:R-:W-:Y:S01]  /*86d0*/  FMUL.FTZ R87, R0, R87 ;  /* 0x0000005700577220 */ /* 0x000fe20000410000 */
[C---:B-1----:R-:W-:Y:S05]  /*86e0*/  HMMA.16816.F32 R4, R136.reuse, R160, R4 ;  /* 0x000000a08804723c */ /* 0x042fea0000001804 */
[C---:B------:R-:W-:Y:S02]  /*86f0*/  FMUL.FTZ R88, R2.reuse, R88 ;  /* 0x0000005802587220 */ /* 0x040fe40000410000 */
[----:B------:R-:W-:Y:S01]  /*8700*/  FMUL.FTZ R89, R2, R89 ;  /* 0x0000005902597220 */ /* 0x000fe20000410000 */
[C---:B------:R-:W-:Y:S01]  /*8710*/  HMMA.16816.F32 R8, R136.reuse, R162, R8 ;  /* 0x000000a28808723c */ /* 0x040fe20000001808 */
[----:B------:R-:W1:Y:S03]  /*8720*/  LDSM.16.MT88.4 R160, [R224+0x3100] ;  /* 0x00310000e0a0783b */ /* 0x000e660000004200 */
[C---:B------:R-:W-:Y:S02]  /*8730*/  FMUL.FTZ R90, R0.reuse, R90 ;  /* 0x0000005a005a7220 */ /* 0x040fe40000410000 */
[----:B------:R-:W-:Y:S02]  /*8740*/  FMUL.FTZ R91, R0, R91 ;  /* 0x0000005b005b7220 */ /* 0x000fe40000410000 */
[C---:B---3--:R-:W-:Y:S04]  /*8750*/  HMMA.16816.F32 R52, R136.reuse, R164, R52 ;  /* 0x000000a48834723c */ /* 0x048fe80000001834 */
[C---:B------:R-:W-:Y:S02]  /*8760*/  FMUL.FTZ R92, R2.reuse, R92 ;  /* 0x0000005c025c7220 */ /* 0x040fe40000410000 */
[----:B------:R-:W-:Y:S02]  /*8770*/  FMUL.FTZ R93, R2, R93 ;  /* 0x0000005d025d7220 */ /* 0x000fe40000410000 */
[C---:B------:R-:W-:Y:S01]  /*8780*/  HMMA.16816.F32 R56, R136.reuse, R166, R56 ;  /* 0x000000a68838723c */ /* 0x040fe20000001838 */
[----:B------:R-:W3:Y:S03]  /*8790*/  LDSM.16.MT88.4 R164, [R225+0x3100] ;  /* 0x00310000e1a4783b */ /* 0x000ee60000004200 */
[C---:B------:R-:W-:Y:S02]  /*87a0*/  FMUL.FTZ R94, R0.reuse, R94 ;  /* 0x0000005e005e7220 */ /* 0x040fe40000410000 */
[----:B------:R-:W-:Y:S02]  /*87b0*/  FMUL.FTZ R95, R0, R95 ;  /* 0x0000005f005f7220 */ /* 0x000fe40000410000 */
[C---:B----4-:R-:W-:Y:S04]  /*87c0*/  HMMA.16816.F32 R60, R136.reuse, R168, R60 ;  /* 0x000000a8883c723c */ /* 0x050fe8000000183c */
[C---:B------:R-:W-:Y:S02]  /*87d0*/  FMUL.FTZ R96, R2.reuse, R96 ;  /* 0x0000006002607220 */ /* 0x040fe40000410000 */
[----:B------:R-:W-:Y:S02]  /*87e0*/  FMUL.FTZ R97, R2, R97 ;  /* 0x0000006102617220 */ /* 0x000fe40000410000 */
[C---:B------:R-:W-:Y:S04]  /*87f0*/  HMMA.16816.F32 R64, R136.reuse, R170, R64 ;  /* 0x000000aa8840723c */ /* 0x040fe80000001840 */
[C---:B------:R-:W-:Y:S02]  /*8800*/  FMUL.FTZ R98, R0.reuse, R98 ;  /* 0x0000006200627220 */ /* 0x040fe40000410000 */
[----:B------:R-:W-:Y:S02]  /*8810*/  FMUL.FTZ R99, R0, R99 ;  /* 0x0000006300637220 */ /* 0x000fe40000410000 */
[C---:B--2---:R-:W-:Y:S04]  /*8820*/  HMMA.16816.F32 R68, R136.reuse, R140, R68 ;  /* 0x0000008c8844723c */ /* 0x044fe80000001844 */
[C---:B------:R-:W-:Y:S02]  /*8830*/  FMUL.FTZ R100, R2.reuse, R100 ;  /* 0x0000006402647220 */ /* 0x040fe40000410000 */
[----:B------:R-:W-:Y:S02]  /*8840*/  FMUL.FTZ R101, R2, R101 ;  /* 0x0000006502657220 */ /* 0x000fe40000410000 */
[C---:B------:R-:W-:Y:S01]  /*8850*/  HMMA.16816.F32 R72, R136.reuse, R142, R72 ;  /* 0x0000008e8848723c */ /* 0x040fe20000001848 */
[----:B------:R-:W2:Y:S03]  /*8860*/  LDSM.16.MT88.4 R140, [R228+0x3100] ;  /* 0x00310000e48c783b */ /* 0x000ea60000004200 */
[C---:B------:R-:W-:Y:S02]  /*8870*/  FMUL.FTZ R102, R0.reuse, R102 ;  /* 0x0000006600667220 */ /* 0x040fe40000410000 */
[----:B------:R-:W-:Y:S02]  /*8880*/  FMUL.FTZ R103, R0, R103 ;  /* 0x0000006700677220 */ /* 0x000fe40000410000 */
[C---:B-1----:R-:W-:Y:S04]  /*8890*/  HMMA.16816.F32 R76, R136.reuse, R160, R76 ;  /* 0x000000a0884c723c */ /* 0x042fe8000000184c */
[C---:B------:R-:W-:Y:S02]  /*88a0*/  FMUL.FTZ R104, R2.reuse, R104 ;  /* 0x0000006802687220 */ /* 0x040fe40000410000 */
[----:B------:R-:W-:Y:S02]  /*88b0*/  FMUL.FTZ R105, R2, R105 ;  /* 0x0000006902697220 */ /* 0x000fe40000410000 */
        /* <DEDUP_REMOVED lines=11> */
[--C-:B------:R-:W-:Y:S01]  /*8970*/  FFMA.FTZ R12, R12, c[0x0][0x2d0], -R172.reuse ;  /* 0x0000b4000c0c7a23 */ /* 0x100fe200000108ac */
[C---:B--2---:R-:W-:Y:S03]  /*8980*/  HMMA.16816.F32 R92, R136.reuse, R140, R92 ;  /* 0x0000008c885c723c */ /* 0x044fe6000000185c */
[--C-:B------:R-:W-:Y:S01]  /*8990*/  FFMA.FTZ R13, R13, c[0x0][0x2d0], -R172.reuse ;  /* 0x0000b4000d0d7a23 */ /* 0x100fe200000108ac */
[----:B------:R2:W-:Y:S01]  /*89a0*/  MUFU.EX2 R250, R12 ;  /* 0x0000000c00fa7308 */ /* 0x0005e20000000800 */
[--C-:B------:R-:W-:Y:S02]  /*89b0*/  FFMA.FTZ R14, R14, c[0x0][0x2d0], -R133.reuse ;  /* 0x0000b4000e0e7a23 */ /* 0x100fe40000010885 */
[--C-:B------:R-:W-:Y:S01]  /*89c0*/  FFMA.FTZ R15, R15, c[0x0][0x2d0], -R133.reuse ;  /* 0x0000b4000f0f7a23 */ /* 0x100fe20000010885 */
[C---:B------:R-:W-:Y:S01]  /*89d0*/  HMMA.16816.F32 R96, R136.reuse, R142, R96 ;  /* 0x0000008e8860723c */ /* 0x040fe20000001860 */
[----:B------:R-:W4:Y:S03]  /*89e0*/  LDSM.16.MT88.4 R140, [R225+0x6100] ;  /* 0x00610000e18c783b */ /* 0x000f260000004200 */
[C---:B------:R-:W-:Y:S02]  /*89f0*/  FMUL.FTZ R112, R2.reuse, R112 ;  /* 0x0000007002707220 */ /* 0x040fe40000410000 */
[----:B------:R3:W-:Y:S01]  /*8a00*/  MUFU.EX2 R134, R13 ;  /* 0x0000000d00867308 */ /* 0x0007e20000000800 */
[----:B------:R-:W-:Y:S01]  /*8a10*/  FMUL.FTZ R113, R2, R113 ;  /* 0x0000007102717220 */ /* 0x000fe20000410000 */
[C---:B-1----:R-:W-:Y:S04]  /*8a20*/  HMMA.16816.F32 R100, R136.reuse, R160, R100 ;  /* 0x000000a08864723c */ /* 0x042fe80000001864 */
[C---:B------:R-:W-:Y:S02]  /*8a30*/  FMUL.FTZ R114, R0.reuse, R114 ;  /* 0x0000007200727220 */ /* 0x040fe40000410000 */
[----:B------:R-:W-:Y:S02]  /*8a40*/  FMUL.FTZ R115, R0, R115 ;  /* 0x0000007300737220 */ /* 0x000fe40000410000 */
[C---:B------:R-:W-:Y:S01]  /*8a50*/  HMMA.16816.F32 R104, R136.reuse, R162, R104 ;  /* 0x000000a28868723c */ /* 0x040fe20000001868 */
[----:B------:R-:W1:Y:S01]  /*8a60*/  LDSM.16.MT88.4 R160, [R228+0x6100] ;  /* 0x00610000e4a0783b */ /* 0x000e620000004200 */
[----:B------:R1:W-:Y:S02]  /*8a70*/  MUFU.EX2 R171, R14 ;  /* 0x0000000e00ab7308 */ /* 0x0003e40000000800 */
[C---:B--2---:R-:W-:Y:S02]  /*8a80*/  FMUL.FTZ R12, R2.reuse, R144 ;  /* 0x00000090020c7220 */ /* 0x044fe40000410000 */
[C---:B------:R-:W-:Y:S02]  /*8a90*/  FMUL.FTZ R116, R2.reuse, R116 ;  /* 0x0000007402747220 */ /* 0x040fe40000410000 */
[C---:B---3--:R-:W-:Y:S04]  /*8aa0*/  HMMA.16816.F32 R108, R136.reuse, R164, R108 ;  /* 0x000000a4886c723c */ /* 0x048fe8000000186c */
[----:B------:R2:W-:Y:S01]  /*8ab0*/  MUFU.EX2 R170, R15 ;  /* 0x0000000f00aa7308 */ /* 0x0005e20000000800 */
[C---:B------:R-:W-:Y:S02]  /*8ac0*/  FMUL.FTZ R117, R2.reuse, R117 ;  /* 0x0000007502757220 */ /* 0x040fe40000410000 */
[----:B------:R-:W-:Y:S01]  /*8ad0*/  FMUL.FTZ R13, R2, R145 ;  /* 0x00000091020d7220 */ /* 0x000fe20000410000 */
[C---:B------:R-:W-:Y:S01]  /*8ae0*/  HMMA.16816.F32 R112, R136.reuse, R166, R112 ;  /* 0x000000a68870723c */ /* 0x040fe20000001870 */
[----:B------:R-:W3:Y:S03]  /*8af0*/  LDSM.16.MT88.4 R164, [R227+0x6100] ;  /* 0x00610000e3a4783b */ /* 0x000ee60000004200 */
[C---:B------:R-:W-:Y:S02]  /*8b00*/  FMUL.FTZ R118, R0.reuse, R118 ;  /* 0x0000007600767220 */ /* 0x040fe40000410000 */
[----:B------:R-:W-:Y:S02]  /*8b10*/  FMUL.FTZ R119, R0, R119 ;  /* 0x0000007700777220 */ /* 0x000fe40000410000 */
[--C-:B------:R-:W-:Y:S04]  /*8b20*/  FFMA.FTZ R16, R16, c[0x0][0x2d0], -R172.reuse ;  /* 0x0000b40010107a23 */ /* 0x100fe800000108ac */
[--C-:B------:R-:W-:Y:S01]  /*8b30*/  FFMA.FTZ R17, R17, c[0x0][0x2d0], -R172.reuse ;  /* 0x0000b40011117a23 */ /* 0x100fe200000108ac */
[C---:B----4-:R-:W-:Y:S01]  /*8b40*/  HMMA.16816.F32 R116, R136.reuse, R140, R116 ;  /* 0x0000008c8874723c */ /* 0x050fe20000001874 */
[----:B------:R4:W3:Y:S02]  /*8b50*/  MUFU.EX2 R180, R16 ;  /* 0x0000001000b47308 */ /* 0x0008e40000000800 */
[--C-:B------:R-:W-:Y:S02]  /*8b60*/  FFMA.FTZ R18, R18, c[0x0][0x2d0], -R133.reuse ;  /* 0x0000b40012127a23 */ /* 0x100fe40000010885 */
[--C-:B------:R-:W-:Y:S02]  /*8b70*/  FFMA.FTZ R19, R19, c[0x0][0x2d0], -R133.reuse ;  /* 0x0000b40013137a23 */ /* 0x100fe40000010885 */
[C---:B------:R-:W-:Y:S02]  /*8b80*/  FMUL.FTZ R120, R2.reuse, R120 ;  /* 0x0000007802787220 */ /* 0x040fe40000410000 */
[----:B------:R-:W-:Y:S02]  /*8b90*/  FMUL.FTZ R121, R2, R121 ;  /* 0x0000007902797220 */ /* 0x000fe40000410000 */
[----:B------:R3:W3:Y:S01]  /*8ba0*/  MUFU.EX2 R252, R17 ;  /* 0x0000001100fc7308 */ /* 0x0006e20000000800 */
[C---:B------:R-:W-:Y:S02]  /*8bb0*/  FMUL.FTZ R122, R0.reuse, R122 ;  /* 0x0000007a007a7220 */ /* 0x040fe40000410000 */
[C---:B------:R-:W-:Y:S02]  /*8bc0*/  FMUL.FTZ R123, R0.reuse, R123 ;  /* 0x0000007b007b7220 */ /* 0x040fe40000410000 */
[C---:B-1----:R-:W-:Y:S02]  /*8bd0*/  FMUL.FTZ R14, R0.reuse, R146 ;  /* 0x00000092000e7220 */ /* 0x042fe40000410000 */
[----:B--2---:R-:W-:Y:S02]  /*8be0*/  FMUL.FTZ R15, R0, R147 ;  /* 0x00000093000f7220 */ /* 0x004fe40000410000 */
[----:B------:R-:W-:Y:S01]  /*8bf0*/  LDSM.16.MT88.4 R144, [R225+0x900] ;  /* 0x00090000e190783b */ /* 0x000fe20000004200 */
[C---:B------:R-:W-:Y:S01]  /*8c00*/  HMMA.16816.F32 R120, R136.reuse, R142, R120 ;  /* 0x0000008e8878723c */ /* 0x040fe20000001878 */
[----:B------:R1:W-:Y:S02]  /*8c10*/  MUFU.EX2 R169, R18 ;  /* 0x0000001200a97308 */ /* 0x0003e40000000800 */
[C---:B------:R-:W-:Y:S02]  /*8c20*/  FMUL.FTZ R124, R2.reuse, R124 ;  /* 0x0000007c027c7220 */ /* 0x040fe40000410000 */
[C---:B----4-:R-:W-:Y:S02]  /*8c30*/  FMUL.FTZ R16, R2.reuse, R148 ;  /* 0x0000009402107220 */ /* 0x050fe40000410000 */
[----:B------:R-:W2:Y:S01]  /*8c40*/  LDSM.16.MT88.4 R140, [R224+0x900] ;  /* 0x00090000e08c783b */ /* 0x000ea20000004200 */
[C---:B------:R-:W-:Y:S03]  /*8c50*/  HMMA.16816.F32 R12, R136.reuse, R160, R12 ;  /* 0x000000a0880c723c */ /* 0x040fe6000000180c */
[----:B------:R4:W2:Y:S01]  /*8c60*/  MUFU.EX2 R168, R19 ;  /* 0x0000001300a87308 */ /* 0x0008a20000000800 */
[----:B------:R-:W-:Y:S02]  /*8c70*/  FMUL.FTZ R125, R2, R125 ;  /* 0x0000007d027d7220 */ /* 0x000fe40000410000 */
[C---:B------:R-:W-:Y:S01]  /*8c80*/  FMUL.FTZ R126, R0.reuse, R126 ;  /* 0x0000007e007e7220 */ /* 0x040fe20000410000 */
[----:B---3--:R-:W-:Y:S01]  /*8c90*/  MOV R160, R180 ;  /* 0x000000b400a07202 */ /* 0x008fe20000000f00 */
[----:B------:R-:W-:Y:S04]  /*8ca0*/  FMUL.FTZ R127, R0, R127 ;  /* 0x0000007f007f7220 */ /* 0x000fe80000410000 */
[C---:B------:R-:W-:Y:S01]  /*8cb0*/  FMUL.FTZ R17, R2.reuse, R149 ;  /* 0x0000009502117220 */ /* 0x040fe20000410000 */
[----:B------:R-:W-:Y:S01]  /*8cc0*/  MUFU.EX2 R180, R25 ;  /* 0x0000001900b47308 */ /* 0x000fe20000000800 */
[----:B------:R-:W-:Y:S01]  /*8cd0*/  FMUL.FTZ R128, R2, R128 ;  /* 0x0000008002807220 */ /* 0x000fe20000410000 */
[C---:B------:R-:W-:Y:S03]  /*8ce0*/  HMMA.16816.F32 R124, R136.reuse, R162, R124 ;  /* 0x000000a2887c723c */ /* 0x040fe6000000187c */
[----:B-1----:R-:W-:Y:S02]  /*8cf0*/  FMUL.FTZ R18, R0, R150 ;  /* 0x0000009600127220 */ /* 0x002fe40000410000 */
[----:B------:R-:W-:Y:S02]  /*8d00*/  FMUL.FTZ R129, R2, R129 ;  /* 0x0000008102817220 */ /* 0x000fe40000410000 */
[C---:B------:R-:W-:Y:S01]  /*8d10*/  FMUL.FTZ R130, R0.reuse, R130 ;  /* 0x0000008200827220 */ /* 0x040fe20000410000 */
[----:B------:R-:W-:Y:S01]  /*8d20*/  MUFU.EX2 R161, R26 ;  /* 0x0000001a00a17308 */ /* 0x000fe20000000800 */
[C---:B------:R-:W-:Y:S03]  /*8d30*/  FMUL.FTZ R131, R0.reuse, R131 ;  /* 0x0000008300837220 */ /* 0x040fe60000410000 */
[----:B----4-:R-:W-:Y:S02]  /*8d40*/  FMUL.FTZ R19, R0, R151 ;  /* 0x0000009700137220 */ /* 0x010fe40000410000 */
[----:B------:R-:W1:Y:S01]  /*8d50*/  LDSM.16.MT88.4 R148, [R228+0x900] ;  /* 0x00090000e494783b */ /* 0x000e620000004200 */
[--C-:B------:R-:W-:Y:S02]  /*8d60*/  FFMA.FTZ R20, R20, c[0x0][0x2d0], -R172.reuse ;  /* 0x0000b40014147a23 */ /* 0x100fe400000108ac */
[--C-:B------:R-:W-:Y:S02]  /*8d70*/  FFMA.FTZ R21, R21, c[0x0][0x2d0], -R172.reuse ;  /* 0x0000b40015157a23 */ /* 0x100fe400000108ac */
[C---:B------:R-:W-:Y:S01]  /*8d80*/  HMMA.16816.F32 R16, R136.reuse, R164, R16 ;  /* 0x000000a48810723c */ /* 0x040fe20000001810 */
[----:B------:R-:W-:Y:S02]  /*8d90*/  MUFU.EX2 R182, R20 ;  /* 0x0000001400b67308 */ /* 0x000fe40000000800 */
[--C-:B------:R-:W-:Y:S02]  /*8da0*/  FFMA.FTZ R22, R22, c[0x0][0x2d0], -R133.reuse ;  /* 0x0000b40016167a23 */ /* 0x100fe40000010885 */
[--C-:B------:R-:W-:Y:S02]  /*8db0*/  FFMA.FTZ R23, R23, c[0x0][0x2d0], -R133.reuse ;  /* 0x0000b40017177a23 */ /* 0x100fe40000010885 */
[----:B------:R-:W-:Y:S01]  /*8dc0*/  MOV R164, R178 ;  /* 0x000000b200a47202 */ /* 0x000fe20000000f00 */
[----:B------:R-:W-:Y:S03]  /*8dd0*/  HMMA.16816.F32 R128, R136, R166, R128 ;  /* 0x000000a68880723c */ /* 0x000fe60000001880 */
[----:B------:R-:W-:Y:S01]  /*8de0*/  MUFU.EX2 R178, R28 ;  /* 0x0000001c00b27308 */ /* 0x000fe20000000800 */
[----:B------:R-:W-:Y:S01]  /*8df0*/  MOV R165, R179 ;  /* 0x000000b300a57202 */ /* 0x000fe20000000f00 */
[--C-:B------:R-:W-:Y:S02]  /*8e00*/  FFMA.FTZ R45, R45, c[0x0][0x2d0], -R172.reuse ;  /* 0x0000b4002d2d7a23 */ /* 0x100fe400000108ac */
[----:B------:R-:W-:Y:S01]  /*8e10*/  F2FP.PACK_AB R136, R134, R250 ;  /* 0x000000fa8688723e */ /* 0x000fe200000000ff */
[--C-:B------:R-:W-:Y:S01]  /*8e20*/  FFMA.FTZ R48, R48, c[0x0][0x2d0], -R172.reuse ;  /* 0x0000b40030307a23 */ /* 0x100fe200000108ac */
[----:B------:R-:W-:Y:S03]  /*8e30*/  F2FP.PACK_AB R138, R252, R160 ;  /* 0x000000a0fc8a723e */ /* 0x000fe600000000ff */
[----:B------:R-:W-:Y:S01]  /*8e40*/  F2FP.PACK_AB R137, R170, R171 ;  /* 0x000000abaa89723e */ /* 0x000fe200000000ff */
[----:B------:R-:W-:Y:S01]  /*8e50*/  MUFU.EX2 R179, R32 ;  /* 0x0000002000b37308 */ /* 0x000fe20000000800 */
[----:B--2---:R-:W-:Y:S01]  /*8e60*/  F2FP.PACK_AB R139, R168, R169 ;  /* 0x000000a9a88b723e */ /* 0x004fe200000000ff */
[--C-:B------:R-:W-:Y:S01]  /*8e70*/  FFMA.FTZ R46, R46, c[0x0][0x2d0], -R133.reuse ;  /* 0x0000b4002e2e7a23 */ /* 0x100fe20000010885 */
[----:B------:R-:W-:Y:S01]  /*8e80*/  MOV R167, R177 ;  /* 0x000000b100a77202 */ /* 0x000fe20000000f00 */
[--C-:B------:R-:W-:Y:S02]  /*8e90*/  FFMA.FTZ R47, R47, c[0x0][0x2d0], -R133.reuse ;  /* 0x0000b4002f2f7a23 */ /* 0x100fe40000010885 */
[--C-:B------:R-:W-:Y:S02]  /*8ea0*/  FFMA.FTZ R50, R50, c[0x0][0x2d0], -R133.reuse ;  /* 0x0000b40032327a23 */ /* 0x100fe40000010885 */
[C---:B------:R-:W-:Y:S02]  /*8eb0*/  HMMA.16816.F32 R4, R136.reuse, R140, R4 ;  /* 0x0000008c8804723c */ /* 0x040fe40000001804 */
[----:B------:R-:W-:Y:S01]  /*8ec0*/  MUFU.EX2 R177, R33 ;  /* 0x0000002100b17308 */ /* 0x000fe20000000800 */
[----:B------:R-:W-:Y:S05]  /*8ed0*/  FFMA.FTZ R133, R51, c[0x0][0x2d0], -R133 ;  /* 0x0000b40033857a23 */ /* 0x000fea0000010885 */
[C---:B------:R-:W-:Y:S01]  /*8ee0*/  HMMA.16816.F32 R8, R136.reuse, R142, R8 ;  /* 0x0000008e8808723c */ /* 0x040fe20000001808 */
[----:B------:R-:W2:Y:S03]  /*8ef0*/  LDSM.16.MT88.4 R140, [R227+0x900] ;  /* 0x00090000e38c783b */ /* 0x000ea60000004200 */
[----:B------:R-:W-:Y:S04]  /*8f00*/  MUFU.EX2 R166, R37 ;  /* 0x0000002500a67308 */ /* 0x000fe80000000800 */
[C---:B------:R-:W-:Y:S06]  /*8f10*/  HMMA.16816.F32 R52, R136.reuse, R144, R52 ;  /* 0x000000908834723c */ /* 0x040fec0000001834 */
[----:B------:R-:W-:Y:S02]  /*8f20*/  MUFU.EX2 R133, R133 ;  /* 0x0000008500857308 */ /* 0x000fe40000000800 */
[C---:B------:R-:W-:Y:S01]  /*8f30*/  HMMA.16816.F32 R56, R136.reuse, R146, R56 ;  /* 0x000000928838723c */ /* 0x040fe20000001838 */
[----:B------:R-:W3:Y:S07]  /*8f40*/  LDSM.16.MT88.4 R144, [R224+0x3900] ;  /* 0x00390000e090783b */ /* 0x000eee0000004200 */
[C---:B-1----:R-:W-:Y:S01]  /*8f50*/  HMMA.16816.F32 R60, R136.reuse, R148, R60 ;  /* 0x00000094883c723c */ /* 0x042fe2000000183c */
[----:B------:R-:W1:Y:S07]  /*8f60*/  MUFU.EX2 R181, R21 ;  /* 0x0000001500b57308 */ /* 0x000e6e0000000800 */
[C---:B------:R-:W-:Y:S01]  /*8f70*/  HMMA.16816.F32 R64, R136.reuse, R150, R64 ;  /* 0x000000968840723c */ /* 0x040fe20000001840 */
[----:B------:R-:W4:Y:S02]  /*8f80*/  LDSM.16.MT88.4 R148, [R225+0x3900] ;  /* 0x00390000e194783b */ /* 0x000f240000004200 */
[----:B------:R3:W-:Y:S05]  /*8f90*/  MUFU.EX2 R163, R22 ;  /* 0x0000001600a37308 */ /* 0x0007ea0000000800 */
[C---:B--2---:R-:W-:Y:S05]  /*8fa0*/  HMMA.16816.F32 R68, R136.reuse, R140, R68 ;  /* 0x0000008c8844723c */ /* 0x044fea0000001844 */
[----:B------:R-:W2:Y:S03]  /*8fb0*/  MUFU.EX2 R162, R23 ;  /* 0x0000001700a27308 */ /* 0x000ea60000000800 */
[C---:B------:R-:W-:Y:S01]  /*8fc0*/  HMMA.16816.F32 R72, R136.reuse, R142, R72 ;  /* 0x0000008e8848723c */ /* 0x040fe20000001848 */
[----:B------:R-:W4:Y:S03]  /*8fd0*/  LDSM.16.MT88.4 R140, [R228+0x3900] ;  /* 0x00390000e48c783b */ /* 0x000f260000004200 */
[----:B-1----:R-:W-:Y:S03]  /*8fe0*/  F2FP.PACK_AB R20, R181, R182 ;  /* 0x000000b6b514723e */ /* 0x002fe600000000ff */
[----:B------:R-:W-:Y:S01]  /*8ff0*/  MUFU.EX2 R45, R45 ;  /* 0x0000002d002d7308 */ /* 0x000fe20000000800 */
[C---:B---3--:R-:W-:Y:S04]  /*9000*/  HMMA.16816.F32 R76, R136.reuse, R144, R76 ;  /* 0x00000090884c723c */ /* 0x048fe8000000184c */
[----:B------:R-:W-:Y:S04]  /*9010*/  F2FP.PACK_AB R22, R180, R183 ;  /* 0x000000b7b416723e */ /* 0x000fe800000000ff */
[C---:B------:R-:W-:Y:S01]  /*9020*/  HMMA.16816.F32 R80, R136.reuse, R146, R80 ;  /* 0x000000928850723c */ /* 0x040fe20000001850 */
[----:B------:R-:W1:Y:S01]  /*9030*/  LDSM.16.MT88.4 R144, [R227+0x3900] ;  /* 0x00390000e390783b */ /* 0x000e620000004200 */
[----:B------:R-:W-:Y:S02]  /*9040*/  MUFU.EX2 R46, R46 ;  /* 0x0000002e002e7308 */ /* 0x000fe40000000800 */
[----:B--2---:R-:W-:Y:S04]  /*9050*/  F2FP.PACK_AB R21, R162, R163 ;  /* 0x000000a3a215723e */ /* 0x004fe800000000ff */
[C---:B----4-:R-:W-:Y:S04]  /*9060*/  HMMA.16816.F32 R84, R136.reuse, R148, R84 ;  /* 0x000000948854723c */ /* 0x050fe80000001854 */
[----:B------:R-:W-:Y:S04]  /*9070*/  MUFU.EX2 R47, R47 ;  /* 0x0000002f002f7308 */ /* 0x000fe80000000800 */
[C---:B------:R-:W-:Y:S01]  /*9080*/  HMMA.16816.F32 R88, R136.reuse, R150, R88 ;  /* 0x000000968858723c */ /* 0x040fe20000001858 */
[----:B------:R-:W2:Y:S05]  /*9090*/  LDSM.16.MT88.4 R148, [R224+0x6900] ;  /* 0x00690000e094783b */ /* 0x000eaa0000004200 */
[----:B------:R-:W-:Y:S02]  /*90a0*/  MUFU.EX2 R48, R48 ;  /* 0x0000003000307308 */ /* 0x000fe40000000800 */
[C---:B------:R-:W-:Y:S08]  /*90b0*/  HMMA.16816.F32 R92, R136.reuse, R140, R92 ;  /* 0x0000008c885c723c */ /* 0x040ff0000000185c */
[----:B------:R-:W-:Y:S01]  /*90c0*/  MUFU.EX2 R50, R50 ;  /* 0x0000003200327308 */ /* 0x000fe20000000800 */
[C---:B------:R-:W-:Y:S01]  /*90d0*/  HMMA.16816.F32 R96, R136.reuse, R142, R96 ;  /* 0x0000008e8860723c */ /* 0x040fe20000001860 */
[----:B------:R-:W3:Y:S07]  /*90e0*/  LDSM.16.MT88.4 R140, [R225+0x6900] ;  /* 0x00690000e18c783b */ /* 0x000eee0000004200 */
[C---:B-1----:R-:W-:Y:S08]  /*90f0*/  HMMA.16816.F32 R100, R136.reuse, R144, R100 ;  /* 0x000000908864723c */ /* 0x042ff00000001864 */
[C---:B------:R-:W-:Y:S01]  /*9100*/  HMMA.16816.F32 R104, R136.reuse, R146, R104 ;  /* 0x000000928868723c */ /* 0x040fe20000001868 */
[----:B------:R-:W1:Y:S07]  /*9110*/  LDSM.16.MT88.4 R144, [R228+0x6900] ;  /* 0x00690000e490783b */ /* 0x000e6e0000004200 */
[C---:B--2---:R-:W-:Y:S08]  /*9120*/  HMMA.16816.F32 R108, R136.reuse, R148, R108 ;  /* 0x00000094886c723c */ /* 0x044ff0000000186c */
[C---:B------:R-:W-:Y:S01]  /*9130*/  HMMA.16816.F32 R112, R136.reuse, R150, R112 ;  /* 0x000000968870723c */ /* 0x040fe20000001870 */
[----:B------:R-:W2:Y:S07]  /*9140*/  LDSM.16.MT88.4 R148, [R227+0x6900] ;  /* 0x00690000e394783b */ /* 0x000eae0000004200 */
[C---:B---3--:R-:W-:Y:S08]  /*9150*/  HMMA.16816.F32 R116, R136.reuse, R140, R116 ;  /* 0x0000008c8874723c */ /* 0x048ff00000001874 */
[C---:B------:R-:W-:Y:S01]  /*9160*/  HMMA.16816.F32 R120, R136.reuse, R142, R120 ;  /* 0x0000008e8878723c */ /* 0x040fe20000001878 */
[----:B------:R-:W3:Y:S07]  /*9170*/  LDSM.16.MT88.4 R140, [R224+0x1100] ;  /* 0x00110000e08c783b */ /* 0x000eee0000004200 */
[C---:B-1----:R-:W-:Y:S01]  /*9180*/  HMMA.16816.F32 R12, R136.reuse, R144, R12 ;  /* 0x00000090880c723c */ /* 0x042fe2000000180c */
[----:B------:R-:W-:Y:S07]  /*9190*/  MUFU.EX2 R145, R30 ;  /* 0x0000001e00917308 */ /* 0x000fee0000000800 */
[C---:B------:R-:W-:Y:S03]  /*91a0*/  HMMA.16816.F32 R124, R136.reuse, R146, R124 ;  /* 0x00000092887c723c */ /* 0x040fe6000000187c */
[----:B------:R1:W4:Y:S05]  /*91b0*/  MUFU.EX2 R146, R27 ;  /* 0x0000001b00927308 */ /* 0x00032a0000000800 */
[C---:B--2---:R-:W-:Y:S05]  /*91c0*/  HMMA.16816.F32 R16, R136.reuse, R148, R16 ;  /* 0x000000948810723c */ /* 0x044fea0000001810 */
[----:B------:R-:W2:Y:S03]  /*91d0*/  MUFU.EX2 R147, R29 ;  /* 0x0000001d00937308 */ /* 0x000ea60000000800 */
[----:B------:R-:W-:Y:S01]  /*91e0*/  HMMA.16816.F32 R128, R136, R150, R128 ;  /* 0x000000968880723c */ /* 0x000fe20000001880 */
[----:B------:R-:W-:Y:S06]  /*91f0*/  LDSM.16.MT88.4 R136, [R228+0x1100] ;  /* 0x00110000e488783b */ /* 0x000fec0000004200 */
[----:B------:R2:W2:Y:S02]  /*9200*/  MUFU.EX2 R144, R31 ;  /* 0x0000001f00907308 */ /* 0x0004a40000000800 */
[----:B-1----:R-:W1:Y:S03]  /*9210*/  LDSM.16.MT88.4 R24, [R225+0x1100] ;  /* 0x00110000e118783b */ /* 0x002e660000004200 */
[----:B----4-:R-:W-:Y:S05]  /*9220*/  F2FP.PACK_AB R23, R146, R161 ;  /* 0x000000a19217723e */ /* 0x010fea00000000ff */
[----:B------:R-:W-:Y:S02]  /*9230*/  MUFU.EX2 R151, R34 ;  /* 0x0000002200977308 */ /* 0x000fe40000000800 */
[C---:B---3--:R-:W-:Y:S08]  /*9240*/  HMMA.16816.F32 R4, R20.reuse, R140, R4 ;  /* 0x0000008c1404723c */ /* 0x048ff00000001804 */
[C---:B------:R-:W-:Y:S01]  /*9250*/  HMMA.16816.F32 R8, R20.reuse, R142, R8 ;  /* 0x0000008e1408723c */ /* 0x040fe20000001808 */
[----:B------:R-:W3:Y:S01]  /*9260*/  LDSM.16.MT88.4 R140, [R227+0x1100] ;  /* 0x00110000e38c783b */ /* 0x000ee20000004200 */
[----:B------:R4:W3:Y:S07]  /*9270*/  MUFU.EX2 R150, R35 ;  /* 0x0000002300967308 */ /* 0x0008ee0000000800 */
[----:B--2---:R-:W-:Y:S03]  /*9280*/  LDSM.16.MT88.4 R28, [R224+0x1900] ;  /* 0x00190000e01c783b */ /* 0x004fe60000004200 */
[----:B------:R-:W-:Y:S10]  /*9290*/  MUFU.EX2 R149, R38 ;  /* 0x0000002600957308 */ /* 0x000ff40000000800 */
[----:B------:R-:W-:Y:S01]  /*92a0*/  MUFU.EX2 R148, R39 ;  /* 0x0000002700947308 */ /* 0x000fe20000000800 */
[C---:B-1----:R-:W-:Y:S01]  /*92b0*/  HMMA.16816.F32 R52, R20.reuse, R24, R52 ;  /* 0x000000181434723c */ /* 0x042fe20000001834 */
[----:B----4-:R-:W-:Y:S07]  /*92c0*/  LDSM.16.MT88.4 R32, [R228+0x1900] ;  /* 0x00190000e420783b */ /* 0x010fee0000004200 */
[C---:B------:R-:W-:Y:S01]  /*92d0*/  HMMA.16816.F32 R56, R20.reuse, R26, R56 ;  /* 0x0000001a1438723c */ /* 0x040fe20000001838 */
[----:B------:R-:W1:Y:S07]  /*92e0*/  LDSM.16.MT88.4 R24, [R224+0x4100] ;  /* 0x00410000e018783b */ /* 0x000e6e0000004200 */
[C---:B------:R-:W-:Y:S08]  /*92f0*/  HMMA.16816.F32 R60, R20.reuse, R136, R60 ;  /* 0x00000088143c723c */ /* 0x040ff0000000183c */
[C---:B------:R-:W-:Y:S01]  /*9300*/  HMMA.16816.F32 R64, R20.reuse, R138, R64 ;  /* 0x0000008a1440723c */ /* 0x040fe20000001840 */
[----:B------:R-:W2:Y:S07]  /*9310*/  LDSM.16.MT88.4 R136, [R225+0x4100] ;  /* 0x00410000e188783b */ /* 0x000eae0000004200 */
[C---:B---3--:R-:W-:Y:S08]  /*9320*/  HMMA.16816.F32 R68, R20.reuse, R140, R68 ;  /* 0x0000008c1444723c */ /* 0x048ff00000001844 */
        /* <DEDUP_REMOVED lines=17> */
[C---:B---3--:R-:W-:Y:S07]  /*9440*/  HMMA.16816.F32 R116, R20.reuse, R140, R116 ;  /* 0x0000008c1474723c */ /* 0x048fee0000001874 */
[----:B------:R-:W-:Y:S01]  /*9450*/  MOV R141, R167 ;  /* 0x000000a7008d7202 */ /* 0x000fe20000000f00 */
[C---:B------:R-:W-:Y:S01]  /*9460*/  HMMA.16816.F32 R120, R20.reuse, R142, R120 ;  /* 0x0000008e1478723c */ /* 0x040fe20000001878 */
[----:B------:R3:W4:Y:S03]  /*9470*/  MUFU.EX2 R167, R36 ;  /* 0x0000002400a77308 */ /* 0x0007260000000800 */
[----:B------:R-:W-:Y:S03]  /*9480*/  MOV R140, R164 ;  /* 0x000000a4008c7202 */ /* 0x000fe60000000f00 */
[----:B------:R-:W-:Y:S01]  /*9490*/  MOV R143, R165 ;  /* 0x000000a5008f7202 */ /* 0x000fe20000000f00 */
[C---:B-1----:R-:W-:Y:S03]  /*94a0*/  HMMA.16816.F32 R12, R20.reuse, R24, R12 ;  /* 0x00000018140c723c */ /* 0x042fe6000000180c */
[----:B------:R-:W-:Y:S01]  /*94b0*/  MUFU.EX2 R165, R40 ;  /* 0x0000002800a57308 */ /* 0x000fe20000000800 */
[----:B------:R-:W-:Y:S04]  /*94c0*/  MOV R142, R160 ;  /* 0x000000a0008e7202 */ /* 0x000fe80000000f00 */
[C---:B------:R-:W-:Y:S01]  /*94d0*/  HMMA.16816.F32 R124, R20.reuse, R26, R124 ;  /* 0x0000001a147c723c */ /* 0x040fe2000000187c */
[----:B------:R-:W1:Y:S04]  /*94e0*/  LDSM.16.MT88.4 R24, [R225+0x1900] ;  /* 0x00190000e118783b */ /* 0x000e680000004200 */
[----:B------:R-:W1:Y:S03]  /*94f0*/  MUFU.EX2 R164, R41 ;  /* 0x0000002900a47308 */ /* 0x000e660000000800 */
[C---:B--2---:R-:W-:Y:S01]  /*9500*/  HMMA.16816.F32 R16, R20.reuse, R136, R16 ;  /* 0x000000881410723c */ /* 0x044fe20000001810 */
[----:B---3--:R-:W-:Y:S06]  /*9510*/  LDSM.16.MT88.4 R36, [R228+0x2100] ;  /* 0x00210000e424783b */ /* 0x008fec0000004200 */
[----:B------:R-:W-:Y:S01]  /*9520*/  MUFU.EX2 R160, R42 ;  /* 0x0000002a00a07308 */ /* 0x000fe20000000800 */
[----:B------:R-:W-:Y:S01]  /*9530*/  MOV R137, R134 ;  /* 0x0000008600897202 */ /* 0x000fe20000000f00 */
[----:B------:R-:W-:Y:S01]  /*9540*/  HMMA.16816.F32 R128, R20, R138, R128 ;  /* 0x0000008a1480723c */ /* 0x000fe20000001880 */
[----:B------:R-:W2:Y:S02]  /*9550*/  LDL.LU R138, [R1] ;  /* 0x00000000018a7983 */ /* 0x000ea40000300800 */
[--C-:B------:R-:W-:Y:S02]  /*9560*/  FFMA.FTZ R136, R44, c[0x0][0x2d0], -R172.reuse ;  /* 0x0000b4002c887a23 */ /* 0x100fe400000108ac */
[----:B------:R-:W3:Y:S01]  /*9570*/  LDL.LU R139, [R1+0x4] ;  /* 0x00000400018b7983 */ /* 0x000ee20000300800 */
[----:B------:R-:W-:Y:S01]  /*9580*/  FFMA.FTZ R172, R49, c[0x0][0x2d0], -R172 ;  /* 0x0000b40031ac7a23 */ /* 0x000fe200000108ac */
[----:B------:R-:W-:Y:S01]  /*9590*/  F2FP.PACK_AB R20, R147, R178 ;  /* 0x000000b29314723e */ /* 0x000fe200000000ff */
[----:B------:R1:W1:Y:S01]  /*95a0*/  MUFU.EX2 R134, R43 ;  /* 0x0000002b00867308 */ /* 0x0002620000000800 */
[----:B------:R-:W-:Y:S03]  /*95b0*/  F2FP.PACK_AB R22, R177, R179 ;  /* 0x000000b3b116723e */ /* 0x000fe600000000ff */
[----:B------:R-:W-:Y:S02]  /*95c0*/  F2FP.PACK_AB R21, R144, R145 ;  /* 0x000000919015723e */ /* 0x000fe400000000ff */
[----:B------:R-:W-:Y:S04]  /*95d0*/  F2FP.PACK_AB R23, R150, R151 ;  /* 0x000000979617723e */ /* 0x000fe800000000ff */
[----:B------:R-:W2:Y:S03]  /*95e0*/  MUFU.EX2 R49, R136 ;  /* 0x0000008800317308 */ /* 0x000ea60000000800 */
[C---:B------:R-:W-:Y:S07]  /*95f0*/  HMMA.16816.F32 R4, R20.reuse, R28, R4 ;  /* 0x0000001c1404723c */ /* 0x040fee0000001804 */
[----:B------:R-:W2:Y:S01]  /*9600*/  MUFU.EX2 R172, R172 ;  /* 0x000000ac00ac7308 */ /* 0x000ea20000000800 */
[C---:B------:R-:W-:Y:S01]  /*9610*/  HMMA.16816.F32 R8, R20.reuse, R30, R8 ;  /* 0x0000001e1408723c */ /* 0x040fe20000001808 */
[----:B------:R-:W4:Y:S07]  /*9620*/  LDSM.16.MT88.4 R28, [R227+0x1900] ;  /* 0x00190000e31c783b */ /* 0x000f2e0000004200 */
[C---:B-1----:R-:W-:Y:S01]  /*9630*/  HMMA.16816.F32 R52, R20.reuse, R24, R52 ;  /* 0x000000181434723c */ /* 0x042fe20000001834 */
[----:B------:R-:W-:Y:S07]  /*9640*/  LDSM.16.MT88.4 R40, [R225+0x5100] ;  /* 0x00510000e128783b */ /* 0x000fee0000004200 */
[C---:B------:R-:W-:Y:S01]  /*9650*/  HMMA.16816.F32 R56, R20.reuse, R26, R56 ;  /* 0x0000001a1438723c */ /* 0x040fe20000001838 */
[----:B------:R-:W1:Y:S07]  /*9660*/  LDSM.16.MT88.4 R24, [R224+0x4900] ;  /* 0x00490000e018783b */ /* 0x000e6e0000004200 */
[C---:B------:R-:W-:Y:S08]  /*9670*/  HMMA.16816.F32 R60, R20.reuse, R32, R60 ;  /* 0x00000020143c723c */ /* 0x040ff0000000183c */
[C---:B------:R-:W-:Y:S01]  /*9680*/  HMMA.16816.F32 R64, R20.reuse, R34, R64 ;  /* 0x000000221440723c */ /* 0x040fe20000001840 */
[----:B------:R-:W1:Y:S07]  /*9690*/  LDSM.16.MT88.4 R32, [R225+0x4900] ;  /* 0x00490000e120783b */ /* 0x000e6e0000004200 */
[C---:B----4-:R-:W-:Y:S08]  /*96a0*/  HMMA.16816.F32 R68, R20.reuse, R28, R68 ;  /* 0x0000001c1444723c */ /* 0x050ff00000001844 */
[C---:B------:R-:W-:Y:S01]  /*96b0*/  HMMA.16816.F32 R72, R20.reuse, R30, R72 ;  /* 0x0000001e1448723c */ /* 0x040fe20000001848 */
[----:B------:R-:W4:Y:S07]  /*96c0*/  LDSM.16.MT88.4 R28, [R228+0x4900] ;  /* 0x00490000e41c783b */ /* 0x000f2e0000004200 */
[C---:B-1----:R-:W-:Y:S08]  /*96d0*/  HMMA.16816.F32 R76, R20.reuse, R24, R76 ;  /* 0x00000018144c723c */ /* 0x042ff0000000184c */
        /* <DEDUP_REMOVED lines=21> */
[----:B------:R-:W-:Y:S01]  /*9830*/  HMMA.16816.F32 R128, R20, R34, R128 ;  /* 0x000000221480723c */ /* 0x000fe20000001880 */
[----:B------:R-:W1:Y:S06]  /*9840*/  LDSM.16.MT88.4 R32, [R227+0x2100] ;  /* 0x00210000e320783b */ /* 0x000e6c0000004200 */
[----:B------:R-:W-:Y:S02]  /*9850*/  F2FP.PACK_AB R20, R166, R167 ;  /* 0x000000a7a614723e */ /* 0x000fe400000000ff */
[----:B------:R-:W-:Y:S03]  /*9860*/  F2FP.PACK_AB R22, R164, R165 ;  /* 0x000000a5a416723e */ /* 0x000fe600000000ff */
[----:B------:R-:W-:Y:S02]  /*9870*/  F2FP.PACK_AB R21, R148, R149 ;  /* 0x000000959415723e */ /* 0x000fe400000000ff */
[----:B------:R-:W-:Y:S07]  /*9880*/  F2FP.PACK_AB R23, R134, R160 ;  /* 0x000000a08617723e */ /* 0x000fee00000000ff */
        /* <DEDUP_REMOVED lines=9> */
[C---:B------:R-:W-:Y:S08]  /*9920*/  HMMA.16816.F32 R68, R20.reuse, R32, R68 ;  /* 0x000000201444723c */ /* 0x040ff00000001844 */
[C---:B------:R-:W-:Y:S01]  /*9930*/  HMMA.16816.F32 R72, R20.reuse, R34, R72 ;  /* 0x000000221448723c */ /* 0x040fe20000001848 */
[----:B------:R-:W-:Y:S07]  /*9940*/  LDSM.16.MT88.4 R32, [R225+0x8100] ;  /* 0x00810000e120783b */ /* 0x000fee0000004200 */
[C---:B----4-:R-:W-:Y:S08]  /*9950*/  HMMA.16816.F32 R76, R20.reuse, R28, R76 ;  /* 0x0000001c144c723c */ /* 0x050ff0000000184c */
[C---:B------:R-:W-:Y:S01]  /*9960*/  HMMA.16816.F32 R80, R20.reuse, R30, R80 ;  /* 0x0000001e1450723c */ /* 0x040fe20000001850 */
[----:B------:R-:W4:Y:S03]  /*9970*/  LDSM.16.MT88.4 R28, [R224+0x8100] ;  /* 0x00810000e01c783b */ /* 0x000f260000004200 */
[----:B--2---:R-:W-:Y:S01]  /*9980*/  FFMA.FTZ R2, R2, R138, R251 ;  /* 0x0000008a02027223 */ /* 0x004fe200000100fb */
[----:B------:R-:W-:Y:S01]  /*9990*/  MOV R138, R143 ;  /* 0x0000008f008a7202 */ /* 0x000fe20000000f00 */
[----:B---3--:R-:W-:Y:S01]  /*99a0*/  FFMA.FTZ R44, R0, R139, R173 ;  /* 0x0000008b002c7223 */ /* 0x008fe200000100ad */
[----:B------:R-:W-:Y:S01]  /*99b0*/  MOV R139, R142 ;  /* 0x0000008e008b7202 */ /* 0x000fe20000000f00 */
[C---:B------:R-:W-:Y:S04]  /*99c0*/  HMMA.16816.F32 R84, R20.reuse, R40, R84 ;  /* 0x000000281454723c */ /* 0x040fe80000001854 */
[----:B------:R-:W-:Y:S02]  /*99d0*/  MOV R251, R140 ;  /* 0x0000008c00fb7202 */ /* 0x000fe40000000f00 */
[----:B------:R-:W-:Y:S02]  /*99e0*/  MOV R173, R141 ;  /* 0x0000008d00ad7202 */ /* 0x000fe40000000f00 */
[C---:B------:R-:W-:Y:S01]  /*99f0*/  HMMA.16816.F32 R88, R20.reuse, R42, R88 ;  /* 0x0000002a1458723c */ /* 0x040fe20000001858 */
[----:B------:R-:W2:Y:S03]  /*9a00*/  LDSM.16.MT88.4 R40, [R228+0x8100] ;  /* 0x00810000e428783b */ /* 0x000ea60000004200 */
[----:B------:R-:W-:Y:S01]  /*9a10*/  FADD.FTZ R0, R173, R2 ;  /* 0x00000002ad007221 */ /* 0x000fe20000010000 */
[----:B------:R-:W-:Y:S01]  /*9a20*/  MOV R173, R137 ;  /* 0x0000008900ad7202 */ /* 0x000fe20000000f00 */
[----:B------:R-:W-:Y:S02]  /*9a30*/  FADD.FTZ R2, R176, R44 ;  /* 0x0000002cb0027221 */ /* 0x000fe40000010000 */
[C---:B-1----:R-:W-:Y:S01]  /*9a40*/  HMMA.16816.F32 R92, R20.reuse, R24, R92 ;  /* 0x00000018145c723c */ /* 0x042fe2000000185c */
[----:B------:R-:W-:Y:S03]  /*9a50*/  LDSM.16.MT88.4 R140, [R224+0x2900] ;  /* 0x00290000e08c783b */ /* 0x000fe60000004200 */
[----:B------:R-:W-:Y:S01]  /*9a60*/  FADD.FTZ R0, R251, R0 ;  /* 0x00000000fb007221 */ /* 0x000fe20000010000 */
[----:B------:R-:W-:Y:S01]  /*9a70*/  MOV R251, R139 ;  /* 0x0000008b00fb7202 */ /* 0x000fe20000000f00 */
[----:B------:R-:W-:Y:S02]  /*9a80*/  FADD.FTZ R2, R175, R2 ;  /* 0x00000002af027221 */ /* 0x000fe40000010000 */
[C---:B------:R-:W-:Y:S01]  /*9a90*/  HMMA.16816.F32 R96, R20.reuse, R26, R96 ;  /* 0x0000001a1460723c */ /* 0x040fe20000001860 */
[----:B------:R-:W1:Y:S03]  /*9aa0*/  LDSM.16.MT88.4 R24, [R227+0x8100] ;  /* 0x00810000e318783b */ /* 0x000e660000004200 */
[----:B------:R-:W-:Y:S02]  /*9ab0*/  FADD.FTZ R0, R138, R0 ;  /* 0x000000008a007221 */ /* 0x000fe40000010000 */
[----:B------:R-:W-:Y:S02]  /*9ac0*/  FADD.FTZ R44, R174, R2 ;  /* 0x00000002ae2c7221 */ /* 0x000fe40000010000 */
[C---:B------:R-:W-:Y:S04]  /*9ad0*/  HMMA.16816.F32 R100, R20.reuse, R36, R100 ;  /* 0x000000241464723c */ /* 0x040fe80000001864 */
[----:B------:R-:W-:Y:S02]  /*9ae0*/  FADD.FTZ R2, R250, R0 ;  /* 0x00000000fa027221 */ /* 0x000fe40000010000 */
[----:B------:R-:W-:Y:S02]  /*9af0*/  FADD.FTZ R0, R171, R44 ;  /* 0x0000002cab007221 */ /* 0x000fe40000010000 */
[C---:B------:R-:W-:Y:S01]  /*9b00*/  HMMA.16816.F32 R104, R20.reuse, R38, R104 ;  /* 0x000000261468723c */ /* 0x040fe20000001868 */
[----:B------:R-:W-:Y:S03]  /*9b10*/  LDSM.16.MT88.4 R36, [R228+0x5900] ;  /* 0x00590000e424783b */ /* 0x000fe60000004200 */
[----:B------:R-:W-:Y:S02]  /*9b20*/  FADD.FTZ R0, R170, R0 ;  /* 0x00000000aa007221 */ /* 0x000fe40000010000 */
[----:B------:R-:W-:Y:S02]  /*9b30*/  FADD.FTZ R2, R173, R2 ;  /* 0x00000002ad027221 */ /* 0x000fe40000010000 */
[C---:B----4-:R-:W-:Y:S04]  /*9b40*/  HMMA.16816.F32 R108, R20.reuse, R28, R108 ;  /* 0x0000001c146c723c */ /* 0x050fe8000000186c */
[----:B------:R-:W-:Y:S02]  /*9b50*/  FADD.FTZ R0, R169, R0 ;  /* 0x00000000a9007221 */ /* 0x000fe40000010000 */
[----:B------:R-:W-:Y:S02]  /*9b60*/  FADD.FTZ R2, R251, R2 ;  /* 0x00000002fb027221 */ /* 0x000fe40000010000 */
[C---:B------:R-:W-:Y:S01]  /*9b70*/  HMMA.16816.F32 R112, R20.reuse, R30, R112 ;  /* 0x0000001e1470723c */ /* 0x040fe20000001870 */
[----:B------:R-:W3:Y:S03]  /*9b80*/  LDSM.16.MT88.4 R28, [R225+0x2900] ;  /* 0x00290000e11c783b */ /* 0x000ee60000004200 */
[----:B------:R-:W-:Y:S02]  /*9b90*/  FADD.FTZ R0, R168, R0 ;  /* 0x00000000a8007221 */ /* 0x000fe40000010000 */
[----:B------:R-:W-:Y:S02]  /*9ba0*/  FADD.FTZ R2, R252, R2 ;  /* 0x00000002fc027221 */ /* 0x000fe40000010000 */
[C---:B------:R-:W-:Y:S04]  /*9bb0*/  HMMA.16816.F32 R116, R20.reuse, R32, R116 ;  /* 0x000000201474723c */ /* 0x040fe80000001874 */
[----:B------:R-:W-:Y:S02]  /*9bc0*/  FADD.FTZ R0, R163, R0 ;  /* 0x00000000a3007221 */ /* 0x000fe40000010000 */
[----:B------:R-:W-:Y:S02]  /*9bd0*/  FADD.FTZ R2, R182, R2 ;  /* 0x00000002b6027221 */ /* 0x000fe40000010000 */
[C---:B------:R-:W-:Y:S01]  /*9be0*/  HMMA.16816.F32 R120, R20.reuse, R34, R120 ;  /* 0x000000221478723c */ /* 0x040fe20000001878 */
[----:B------:R-:W4:Y:S03]  /*9bf0*/  LDSM.16.MT88.4 R32, [R228+0x2900] ;  /* 0x00290000e420783b */ /* 0x000f260000004200 */
[----:B------:R-:W-:Y:S02]  /*9c00*/  FADD.FTZ R0, R162, R0 ;  /* 0x00000000a2007221 */ /* 0x000fe40000010000 */
[----:B------:R-:W-:Y:S02]  /*9c10*/  FADD.FTZ R2, R181, R2 ;  /* 0x00000002b5027221 */ /* 0x000fe40000010000 */
[C---:B--2---:R-:W-:Y:S04]  /*9c20*/  HMMA.16816.F32 R12, R20.reuse, R40, R12 ;  /* 0x00000028140c723c */ /* 0x044fe8000000180c */
[----:B------:R-:W-:Y:S02]  /*9c30*/  FADD.FTZ R0, R161, R0 ;  /* 0x00000000a1007221 */ /* 0x000fe40000010000 */
[----:B------:R-:W-:Y:S02]  /*9c40*/  FADD.FTZ R2, R183, R2 ;  /* 0x00000002b7027221 */ /* 0x000fe40000010000 */
[C---:B------:R-:W-:Y:S01]  /*9c50*/  HMMA.16816.F32 R124, R20.reuse, R42, R124 ;  /* 0x0000002a147c723c */ /* 0x040fe2000000187c */
[----:B------:R-:W-:Y:S03]  /*9c60*/  LDSM.16.MT88.4 R40, [R227+0x5900] ;  /* 0x00590000e328783b */ /* 0x000fe60000004200 */
[----:B------:R-:W-:Y:S02]  /*9c70*/  FADD.FTZ R0, R146, R0 ;  /* 0x0000000092007221 */ /* 0x000fe40000010000 */
[----:B------:R-:W-:Y:S02]  /*9c80*/  FADD.FTZ R2, R180, R2 ;  /* 0x00000002b4027221 */ /* 0x000fe40000010000 */
[C---:B-1----:R-:W-:Y:S04]  /*9c90*/  HMMA.16816.F32 R16, R20.reuse, R24, R16 ;  /* 0x000000181410723c */ /* 0x042fe80000001810 */
[----:B------:R-:W-:Y:S02]  /*9ca0*/  FADD.FTZ R0, R145, R0 ;  /* 0x0000000091007221 */ /* 0x000fe40000010000 */
[----:B------:R-:W-:Y:S02]  /*9cb0*/  FADD.FTZ R2, R178, R2 ;  /* 0x00000002b2027221 */ /* 0x000fe40000010000 */
[----:B------:R-:W-:Y:S01]  /*9cc0*/  HMMA.16816.F32 R128, R20, R26, R128 ;  /* 0x0000001a1480723c */ /* 0x000fe20000001880 */
[----:B------:R-:W1:Y:S03]  /*9cd0*/  LDSM.16.MT88.4 R24, [R227+0x2900] ;  /* 0x00290000e318783b */ /* 0x000e660000004200 */
[----:B------:R-:W-:Y:S02]  /*9ce0*/  FADD.FTZ R2, R147, R2 ;  /* 0x0000000293027221 */ /* 0x000fe40000010000 */
[----:B------:R-:W-:Y:S01]  /*9cf0*/  FADD.FTZ R0, R144, R0 ;  /* 0x0000000090007221 */ /* 0x000fe20000010000 */
[----:B------:R-:W-:Y:S01]  /*9d00*/  F2FP.PACK_AB R20, R45, R49 ;  /* 0x000000312d14723e */ /* 0x000fe200000000ff */
[----:B------:R-:W-:Y:S01]  /*9d10*/  FADD.FTZ R2, R179, R2 ;  /* 0x00000002b3027221 */ /* 0x000fe20000010000 */
[----:B------:R-:W-:Y:S03]  /*9d20*/  F2FP.PACK_AB R21, R47, R46 ;  /* 0x0000002e2f15723e */ /* 0x000fe600000000ff */
[----:B------:R-:W-:Y:S01]  /*9d30*/  F2FP.PACK_AB R22, R172, R48 ;  /* 0x00000030ac16723e */ /* 0x000fe200000000ff */
[----:B------:R-:W-:Y:S01]  /*9d40*/  FADD.FTZ R2, R177, R2 ;  /* 0x00000002b1027221 */ /* 0x000fe20000010000 */
[----:B------:R-:W-:Y:S01]  /*9d50*/  F2FP.PACK_AB R23, R133, R50 ;  /* 0x000000328517723e */ /* 0x000fe200000000ff */
[----:B------:R-:W-:Y:S02]  /*9d60*/  FADD.FTZ R0, R151, R0 ;  /* 0x0000000097007221 */ /* 0x000fe40000010000 */
[----:B------:R-:W-:Y:S02]  /*9d70*/  FADD.FTZ R2, R167, R2 ;  /* 0x00000002a7027221 */ /* 0x000fe40000010000 */
[----:B------:R-:W-:Y:S02]  /*9d80*/  FADD.FTZ R0, R150, R0 ;  /* 0x0000000096007221 */ /* 0x000fe40000010000 */
[C---:B------:R-:W-:Y:S01]  /*9d90*/  HMMA.16816.F32 R136, R20.reuse, R140, R4 ;  /* 0x0000008c1488723c */ /* 0x040fe20000001804 */
[----:B------:R-:W2:Y:S02]  /*9da0*/  LDSM.16.MT88.4 R4, [R224+0x5900] ;  /* 0x00590000e004783b */ /* 0x000ea40000004200 */
[----:B------:R-:W-:Y:S02]  /*9db0*/  FADD.FTZ R2, R166, R2 ;  /* 0x00000002a6027221 */ /* 0x000fe40000010000 */
[----:B------:R-:W-:Y:S02]  /*9dc0*/  FADD.FTZ R0, R149, R0 ;  /* 0x0000000095007221 */ /* 0x000fe40000010000 */
[----:B------:R-:W-:Y:S01]  /*9dd0*/  FADD.FTZ R2, R165, R2 ;  /* 0x00000002a5027221 */ /* 0x000fe20000010000 */
[C---:B------:R-:W-:Y:S01]  /*9de0*/  HMMA.16816.F32 R140, R20.reuse, R142, R8 ;  /* 0x0000008e148c723c */ /* 0x040fe20000001808 */
[----:B------:R-:W2:Y:S03]  /*9df0*/  LDSM.16.MT88.4 R8, [R225+0x5900] ;  /* 0x00590000e108783b */ /* 0x000ea60000004200 */
[----:B------:R-:W-:Y:S02]  /*9e00*/  FADD.FTZ R2, R164, R2 ;  /* 0x00000002a4027221 */ /* 0x000fe40000010000 */
[----:B------:R-:W-:Y:S02]  /*9e10*/  FADD.FTZ R0, R148, R0 ;  /* 0x0000000094007221 */ /* 0x000fe40000010000 */
[C---:B---3--:R-:W-:Y:S04]  /*9e20*/  HMMA.16816.F32 R52, R20.reuse, R28, R52 ;  /* 0x0000001c1434723c */ /* 0x048fe80000001834 */
[----:B------:R-:W-:Y:S04]  /*9e30*/  FADD.FTZ R0, R160, R0 ;  /* 0x00000000a0007221 */ /* 0x000fe80000010000 */
[C---:B------:R-:W-:Y:S01]  /*9e40*/  HMMA.16816.F32 R56, R20.reuse, R30, R56 ;  /* 0x0000001e1438723c */ /* 0x040fe20000001838 */
[----:B------:R-:W3:Y:S07]  /*9e50*/  LDSM.16.MT88.4 R28, [R224+0x8900] ;  /* 0x00890000e01c783b */ /* 0x000eee0000004200 */
[C---:B----4-:R-:W-:Y:S08]  /*9e60*/  HMMA.16816.F32 R60, R20.reuse, R32, R60 ;  /* 0x00000020143c723c */ /* 0x050ff0000000183c */
[C---:B------:R-:W-:Y:S08]  /*9e70*/  HMMA.16816.F32 R64, R20.reuse, R34, R64 ;  /* 0x000000221440723c */ /* 0x040ff00000001840 */
[C---:B-1----:R-:W-:Y:S08]  /*9e80*/  HMMA.16816.F32 R68, R20.reuse, R24, R68 ;  /* 0x000000181444723c */ /* 0x042ff00000001844 */
[C---:B------:R-:W-:Y:S01]  /*9e90*/  HMMA.16816.F32 R72, R20.reuse, R26, R72 ;  /* 0x0000001a1448723c */ /* 0x040fe20000001848 */
[----:B------:R-:W1:Y:S07]  /*9ea0*/  LDSM.16.MT88.4 R24, [R225+0x8900] ;  /* 0x00890000e118783b */ /* 0x000e6e0000004200 */
[C---:B--2---:R-:W-:Y:S08]  /*9eb0*/  HMMA.16816.F32 R76, R20.reuse, R4, R76 ;  /* 0x00000004144c723c */ /* 0x044ff0000000184c */
[C---:B------:R-:W-:Y:S01]  /*9ec0*/  HMMA.16816.F32 R80, R20.reuse, R6, R80 ;  /* 0x000000061450723c */ /* 0x040fe20000001850 */
[----:B------:R-:W2:Y:S07]  /*9ed0*/  LDSM.16.MT88.4 R4, [R228+0x8900] ;  /* 0x00890000e404783b */ /* 0x000eae0000004200 */
[C---:B------:R-:W-:Y:S08]  /*9ee0*/  HMMA.16816.F32 R84, R20.reuse, R8, R84 ;  /* 0x000000081454723c */ /* 0x040ff00000001854 */
[C---:B------:R-:W-:Y:S01]  /*9ef0*/  HMMA.16816.F32 R88, R20.reuse, R10, R88 ;  /* 0x0000000a1458723c */ /* 0x040fe20000001858 */
[----:B------:R-:W4:Y:S07]  /*9f00*/  LDSM.16.MT88.4 R8, [R227+0x8900] ;  /* 0x00890000e308783b */ /* 0x000f2e0000004200 */
[C---:B------:R-:W-:Y:S08]  /*9f10*/  HMMA.16816.F32 R92, R20.reuse, R36, R92 ;  /* 0x00000024145c723c */ /* 0x040ff0000000185c */
[C---:B------:R-:W-:Y:S08]  /*9f20*/  HMMA.16816.F32 R96, R20.reuse, R38, R96 ;  /* 0x000000261460723c */ /* 0x040ff00000001860 */
[C---:B------:R-:W-:Y:S08]  /*9f30*/  HMMA.16816.F32 R100, R20.reuse, R40, R100 ;  /* 0x000000281464723c */ /* 0x040ff00000001864 */
[C---:B------:R-:W-:Y:S08]  /*9f40*/  HMMA.16816.F32 R104, R20.reuse, R42, R104 ;  /* 0x0000002a1468723c */ /* 0x040ff00000001868 */
[C---:B---3--:R-:W-:Y:S08]  /*9f50*/  HMMA.16816.F32 R108, R20.reuse, R28, R108 ;  /* 0x0000001c146c723c */ /* 0x048ff0000000186c */
[C---:B------:R-:W-:Y:S08]  /*9f60*/  HMMA.16816.F32 R112, R20.reuse, R30, R112 ;  /* 0x0000001e1470723c */ /* 0x040ff00000001870 */
[C---:B-1----:R-:W-:Y:S08]  /*9f70*/  HMMA.16816.F32 R116, R20.reuse, R24, R116 ;  /* 0x000000181474723c */ /* 0x042ff00000001874 */
[C---:B------:R-:W-:Y:S08]  /*9f80*/  HMMA.16816.F32 R120, R20.reuse, R26, R120 ;  /* 0x0000001a1478723c */ /* 0x040ff00000001878 */
[C---:B--2---:R-:W-:Y:S07]  /*9f90*/  HMMA.16816.F32 R144, R20.reuse, R4, R12 ;  /* 0x000000041490723c */ /* 0x044fee000000180c */
[----:B------:R-:W-:Y:S01]  /*9fa0*/  FADD.FTZ R4, R134, R0 ;  /* 0x0000000086047221 */ /* 0x000fe20000010000 */
[C---:B------:R-:W-:Y:S04]  /*9fb0*/  HMMA.16816.F32 R124, R20.reuse, R6, R124 ;  /* 0x00000006147c723c */ /* 0x040fe8000000187c */
[----:B------:R-:W-:Y:S01]  /*9fc0*/  FADD.FTZ R0, R49, R2 ;  /* 0x0000000231007221 */ /* 0x000fe20000010000 */
[----:B------:R-:W-:Y:S01]  /*9fd0*/  MOV R134, R3 ;  /* 0x0000000300867202 */ /* 0x000fe20000000f00 */
[----:B------:R-:W-:Y:S02]  /*9fe0*/  FADD.FTZ R4, R46, R4 ;  /* 0x000000042e047221 */ /* 0x000fe40000010000 */
[C---:B----4-:R-:W-:Y:S04]  /*9ff0*/  HMMA.16816.F32 R148, R20.reuse, R8, R16 ;  /* 0x000000081494723c */ /* 0x050fe80000001810 */
[----:B------:R-:W-:Y:S02]  /*a000*/  FADD.FTZ R0, R45, R0 ;  /* 0x000000002d007221 */ /* 0x000fe40000010000 */
[----:B------:R-:W-:Y:S02]  /*a010*/  FADD.FTZ R4, R47, R4 ;  /* 0x000000042f047221 */ /* 0x000fe40000010000 */
[----:B------:R-:W-:Y:S04]  /*a020*/  HMMA.16816.F32 R128, R20, R10, R128 ;  /* 0x0000000a1480723c */ /* 0x000fe80000001880 */
[----:B------:R-:W-:Y:S02]  /*a030*/  FADD.FTZ R2, R48, R0 ;  /* 0x0000000030027221 */ /* 0x000fe40000010000 */
[----:B------:R-:W-:Y:S02]  /*a040*/  FADD.FTZ R0, R50, R4 ;  /* 0x0000000432007221 */ /* 0x000fe40000010000 */
[----:B------:R-:W-:Y:S04]  /*a050*/  FADD.FTZ R2, R172, R2 ;  /* 0x00000002ac027221 */ /* 0x000fe80000010000 */
[----:B------:R-:W-:Y:S01]  /*a060*/  FADD.FTZ R0, R133, R0 ;  /* 0x0000000085007221 */ /* 0x000fe20000010000 */
[----:B------:R1:W-:Y:S01]  /*a070*/  STL [R1], R2 ;  /* 0x0000000201007387 */ /* 0x0003e20000100800 */
[----:B------:R-:W-:Y:S03]  /*a080*/  MOV R133, R132 ;  /* 0x0000008400857202 */ /* 0x000fe60000000f00 */
[----:B------:R1:W-:Y:S01]  /*a090*/  STL [R1+0x4], R0 ;  /* 0x0000040001007387 */ /* 0x0003e20000100800 */
[----:B------:R-:W-:-:S05]  /*a0a0*/  @P0 BRA `(.L_x_3) ;  /* 0xffffca0000000947 */ /* 0x000fca000383ffff */
.L_x_2:
[----:B-1--4-:R-:W2:Y:S04]  /*a0b0*/  LDL.LU R0, [R1] ;  /* 0x0000000001007983 */ /* 0x012ea80000300800 */
[----:B------:R-:W1:Y:S01]  /*a0c0*/  S2R R8, SR_TID.X ;  /* 0x0000000000087919 */ /* 0x000e620000002100 */
[----:B------:R-:W-:Y:S01]  /*a0d0*/  MOV R134, c[0x0][0x4e8] ;  /* 0x00013a0000867a02 */ /* 0x000fe20000000f00 */
[----:B------:R-:W3:Y:S01]  /*a0e0*/  S2UR UR7, SR_CTAID.Y ;  /* 0x00000000000779c3 */ /* 0x000ee20000002600 */
[----:B------:R-:W-:Y:S01]  /*a0f0*/  ULDC.64 UR4, c[0x0][0x490] ;  /* 0x0001240000047ab9 */ /* 0x000fe20000000a00 */
[----:B------:R-:W4:Y:S04]  /*a100*/  LDL.LU R2, [R1+0x4] ;  /* 0x0000040001027983 */ /* 0x000f280000300800 */
[----:B------:R-:W4:Y:S01]  /*a110*/  LDL.LU R9, [R1+0x40] ;  /* 0x0000400001097983 */ /* 0x000f220000300800 */
[----:B------:R-:W-:-:S03]  /*a120*/  ISETP.NE.AND P0, PT, R134, 0x1, PT ;  /* 0x000000018600780c */ /* 0x000fc60003f05270 */
[----:B-----5:R-:W4:Y:S01]  /*a130*/  LDL.LU R135, [R1+0x5c] ;  /* 0x00005c0001877983 */ /* 0x020f220000300800 */
[----:B-1----:R-:W-:-:S04]  /*a140*/  SHF.R.S32.HI R5, RZ, 0x1f, R8 ;  /* 0x0000001fff057819 */ /* 0x002fc80000011408 */
[CC--:B------:R-:W-:Y:S02]  /*a150*/  LEA.HI R16, R5.reuse, R8.reuse, RZ, 0x5 ;  /* 0x0000000805107211 */ /* 0x0c0fe400078f28ff */
[----:B------:R-:W-:Y:S02]  /*a160*/  LEA.HI R5, R5, R8, RZ, 0x2 ;  /* 0x0000000805057211 */ /* 0x000fe400078f10ff */
[----:B------:R-:W-:Y:S01]  /*a170*/  LOP3.LUT R4, R16, 0xffffffe0, RZ, 0xc0, !PT ;  /* 0xffffffe010047812 */ /* 0x000fe200078ec0ff */
[----:B---3--:R-:W-:Y:S01]  /*a180*/  USHF.R.S32.HI UR6, URZ, 0x1f, UR7 ;  /* 0x0000001f3f067899 */ /* 0x008fe20008011407 */
[----:B------:R-:W-:-:S03]  /*a190*/  LOP3.LUT R14, R5, 0xfffffffc, RZ, 0xc0, !PT ;  /* 0xfffffffc050e7812 */ /* 0x000fc600078ec0ff */
[----:B------:R-:W-:Y:S01]  /*a1a0*/  UIMAD UR10, UR6, UR4, URZ ;  /* 0x00000004060a72a4 */ /* 0x000fe2000f8e023f */
[----:B------:R-:W-:Y:S01]  /*a1b0*/  IADD3 R14, -R14, R8, RZ ;  /* 0x000000080e0e7210 */ /* 0x000fe20007ffe1ff */
[----:B------:R-:W-:Y:S06]  /*a1c0*/  BAR.SYNC.DEFER_BLOCKING 0x1, 0x100 ;  /* 0x0044000000007b1d */ /* 0x000fec0000010000 */
[----:B--2---:R-:W1:Y:S04]  /*a1d0*/  SHFL.BFLY PT, R11, R0, 0x2, 0x1f ;  /* 0x0c401f00000b7f89 */ /* 0x004e6800000e0000 */
[----:B----4-:R-:W2:Y:S01]  /*a1e0*/  SHFL.BFLY PT, R6, R2, 0x2, 0x1f ;  /* 0x0c401f0002067f89 */ /* 0x010ea200000e0000 */
[----:B------:R-:W-:Y:S01]  /*a1f0*/  MOV R26, R9 ;  /* 0x00000009001a7202 */ /* 0x000fe20000000f00 */
[----:B-1----:R-:W-:-:S05]  /*a200*/  FADD.FTZ R11, R11, R0 ;  /* 0x000000000b0b7221 */ /* 0x002fca0000010000 */
[----:B------:R-:W1:Y:S01]  /*a210*/  SHFL.BFLY PT, R0, R11, 0x1, 0x1f ;  /* 0x0c201f000b007f89 */ /* 0x000e6200000e0000 */
[----:B--2---:R-:W-:-:S05]  /*a220*/  FADD.FTZ R6, R6, R2 ;  /* 0x0000000206067221 */ /* 0x004fca0000010000 */
[----:B------:R-:W2:Y:S01]  /*a230*/  SHFL.BFLY PT, R2, R6, 0x1, 0x1f ;  /* 0x0c201f0006027f89 */ /* 0x000ea200000e0000 */
[----:B-1----:R-:W-:Y:S01]  /*a240*/  FADD.FTZ R11, R11, R0 ;  /* 0x000000000b0b7221 */ /* 0x002fe20000010000 */
[----:B------:R-:W-:-:S04]  /*a250*/  MOV R0, RZ ;  /* 0x000000ff00007202 */ /* 0x000fc80000000f00 */
[----:B------:R-:W-:Y:S01]  /*a260*/  FSETP.NE.FTZ.AND P2, PT, R11, RZ, PT ;  /* 0x000000ff0b00720b */ /* 0x000fe20003f55000 */
[----:B--2---:R-:W-:Y:S02]  /*a270*/  FADD.FTZ R6, R6, R2 ;  /* 0x0000000206067221 */ /* 0x004fe40000010000 */
[----:B------:R-:W-:-:S03]  /*a280*/  @P0 IMAD.HI.U32 R2, R9, c[0x0][0x4ec], RZ ;  /* 0x00013b0009020a27 */ /* 0x000fc600078e00ff */
[----:B------:R-:W-:Y:S02]  /*a290*/  FSETP.NE.FTZ.AND P1, PT, R6, RZ, PT ;  /* 0x000000ff0600720b */ /* 0x000fe40003f35000 */
[----:B------:R-:W-:Y:S02]  /*a2a0*/  @P0 SHF.R.U32.HI R26, RZ, c[0x0][0x4f0], R2 ;  /* 0x00013c00ff1a0a19 */ /* 0x000fe40000011602 */
[----:B------:R-:W-:-:S03]  /*a2b0*/  IADD3 R2, -R4, R8, RZ ;  /* 0x0000000804027210 */ /* 0x000fc60007ffe1ff */
[----:B------:R-:W1:Y:S01]  /*a2c0*/  @P2 MUFU.RCP R0, R11 ;  /* 0x0000000b00002308 */ /* 0x000e620000001000 */
[----:B------:R-:W-:Y:S01]  /*a2d0*/  IMAD.MOV.U32 R4, RZ, RZ, RZ ;  /* 0x000000ffff047224 */ /* 0x000fe200078e00ff */
[----:B------:R-:W-:Y:S01]  /*a2e0*/  UIMAD.WIDE.U32 UR12, UR7, UR4, URZ ;  /* 0x00000004070c72a5 */ /* 0x000fe2000f8e003f */
[----:B------:R-:W-:Y:S01]  /*a2f0*/  LOP3.LUT P4, RZ, R2, 0x3, RZ, 0xc0, !PT ;  /* 0x0000000302ff7812 */ /* 0x000fe2000788c0ff */
[----:B------:R-:W-:Y:S01]  /*a300*/  UIMAD UR10, UR7, UR5, UR10 ;  /* 0x00000005070a72a4 */ /* 0x000fe2000f8e020a */
[----:B------:R-:W-:-:S03]  /*a310*/  IADD3 R7, -R26, RZ, RZ ;  /* 0x000000ff1a077210 */ /* 0x000fc60007ffe1ff */
[----:B------:R-:W2:Y:S01]  /*a320*/  @P1 MUFU.RCP R4, R6 ;  /* 0x0000000600041308 */ /* 0x000ea20000001000 */
[C---:B-1----:R-:W-:Y:S02]  /*a330*/  FMUL.FTZ R43, R0.reuse, R68 ;  /* 0x00000044002b7220 */ /* 0x042fe40000410000 */
[C---:B------:R-:W-:Y:S01]  /*a340*/  FMUL.FTZ R65, R0.reuse, R65 ;  /* 0x0000004100417220 */ /* 0x040fe20000410000 */
[----:B------:R-:W3:Y:S01]  /*a350*/  LDL.LU R68, [R1+0x38] ;  /* 0x0000380001447983 */ /* 0x000ee20000300800 */
[C---:B------:R-:W-:Y:S02]  /*a360*/  FMUL.FTZ R25, R0.reuse, R64 ;  /* 0x0000004000197220 */ /* 0x040fe40000410000 */
[C---:B------:R-:W-:Y:S02]  /*a370*/  FMUL.FTZ R15, R0.reuse, R53 ;  /* 0x00000035000f7220 */ /* 0x040fe40000410000 */
[C---:B------:R-:W-:Y:S02]  /*a380*/  FMUL.FTZ R19, R0.reuse, R52 ;  /* 0x0000003400137220 */ /* 0x040fe40000410000 */
[----:B------:R-:W-:Y:S01]  /*a390*/  FMUL.FTZ R21, R0, R56 ;  /* 0x0000003800157220 */ /* 0x000fe20000410000 */
[----:B------:R-:W-:Y:S01]  /*a3a0*/  SHF.R.S32.HI R2, RZ, 0x2, R5 ;  /* 0x00000002ff027819 */ /* 0x000fe20000011405 */
[C---:B--2---:R-:W-:Y:S01]  /*a3b0*/  FMUL.FTZ R67, R4.reuse, R67 ;  /* 0x0000004304437220 */ /* 0x044fe20000410000 */
[----:B------:R-:W-:Y:S01]  /*a3c0*/  ULDC.64 UR4, c[0x0][0x3e8] ;  /* 0x0000fa0000047ab9 */ /* 0x000fe20000000a00 */
[----:B------:R-:W-:-:S02]  /*a3d0*/  FMUL.FTZ R27, R4, R66 ;  /* 0x00000042041b7220 */ /* 0x000fc40000410000 */
[C---:B------:R-:W-:Y:S02]  /*a3e0*/  FMUL.FTZ R63, R4.reuse, R63 ;  /* 0x0000003f043f7220 */ /* 0x040fe40000410000 */
[----:B------:R-:W-:Y:S01]  /*a3f0*/  FMUL.FTZ R24, R4, R62 ;  /* 0x0000003e04187220 */ /* 0x000fe20000410000 */
[----:B------:R-:W-:Y:S01]  /*a400*/  F2FP.PACK_AB R27, R67, R27 ;  /* 0x0000001b431b723e */ /* 0x000fe200000000ff */
[----:B------:R1:W5:Y:S01]  /*a410*/  LDL R66, [R1+0x28] ;  /* 0x0000280001427983 */ /* 0x0003620000100800 */
[C---:B------:R-:W-:Y:S02]  /*a420*/  FMUL.FTZ R137, R0.reuse, R137 ;  /* 0x0000008900897220 */ /* 0x040fe40000410000 */
[C---:B------:R-:W-:Y:S01]  /*a430*/  FMUL.FTZ R13, R0.reuse, R136 ;  /* 0x00000088000d7220 */ /* 0x040fe20000410000 */
[----:B------:R-:W2:Y:S01]  /*a440*/  LDL R67, [R1+0x58] ;  /* 0x0000580001437983 */ /* 0x000ea20000100800 */
[----:B------:R-:W-:Y:S01]  /*a450*/  F2FP.PACK_AB R24, R63, R24 ;  /* 0x000000183f18723e */ /* 0x000fe200000000ff */
[C---:B------:R-:W-:Y:S01]  /*a460*/  FMUL.FTZ R141, R0.reuse, R141 ;  /* 0x0000008d008d7220 */ /* 0x040fe20000410000 */
[----:B------:R-:W-:Y:S01]  /*a470*/  F2FP.PACK_AB R25, R65, R25 ;  /* 0x000000194119723e */ /* 0x000fe200000000ff */
[----:B------:R1:W5:Y:S01]  /*a480*/  LDL R63, [R1+0x8] ;  /* 0x00000800013f7983 */ /* 0x0003620000100800 */
[----:B------:R-:W-:-:S02]  /*a490*/  FMUL.FTZ R17, R0, R140 ;  /* 0x0000008c00117220 */ /* 0x000fc40000410000 */
[C---:B------:R-:W-:Y:S01]  /*a4a0*/  FMUL.FTZ R57, R0.reuse, R57 ;  /* 0x0000003900397220 */ /* 0x040fe20000410000 */
[----:B------:R1:W5:Y:S01]  /*a4b0*/  LDL.64 R64, [R1+0x18] ;  /* 0x0000180001407983 */ /* 0x0003620000100a00 */
[C---:B------:R-:W-:Y:S02]  /*a4c0*/  FMUL.FTZ R61, R0.reuse, R61 ;  /* 0x0000003d003d7220 */ /* 0x040fe40000410000 */
[C---:B------:R-:W-:Y:S02]  /*a4d0*/  FMUL.FTZ R23, R0.reuse, R60 ;  /* 0x0000003c00177220 */ /* 0x040fe40000410000 */
[C---:B------:R-:W-:Y:S02]  /*a4e0*/  FMUL.FTZ R69, R0.reuse, R69 ;  /* 0x0000004500457220 */ /* 0x040fe40000410000 */
[C---:B------:R-:W-:Y:S02]  /*a4f0*/  FMUL.FTZ R73, R0.reuse, R73 ;  /* 0x0000004900497220 */ /* 0x040fe40000410000 */
[----:B------:R-:W-:-:S02]  /*a500*/  FMUL.FTZ R41, R0, R72 ;  /* 0x0000004800297220 */ /* 0x000fc40000410000 */
[C---:B------:R-:W-:Y:S02]  /*a510*/  FMUL.FTZ R77, R0.reuse, R77 ;  /* 0x0000004d004d7220 */ /* 0x040fe40000410000 */
        /* <DEDUP_REMOVED lines=30> */
[----:B------:R-:W-:Y:S01]  /*a700*/  FMUL.FTZ R44, R0, R128 ;  /* 0x00000080002c7220 */ /* 0x000fe20000410000 */
[----:B------:R-:W-:Y:S01]  /*a710*/  SHF.R.S32.HI R0, RZ, 0x1f, R5 ;  /* 0x0000001fff007819 */ /* 0x000fe20000011405 */
[C---:B------:R-:W-:Y:S01]  /*a720*/  FMUL.FTZ R59, R4.reuse, R59 ;  /* 0x0000003b043b7220 */ /* 0x040fe20000410000 */
[----:B------:R-:W4:Y:S01]  /*a730*/  @P1 MUFU.LG2 R6, R6 ;  /* 0x0000000600061308 */ /* 0x000f220000000c00 */
[----:B------:R-:W-:Y:S01]  /*a740*/  FMUL.FTZ R20, R4, R58 ;  /* 0x0000003a04147220 */ /* 0x000fe20000410000 */
[----:B------:R-:W-:Y:S01]  /*a750*/  LEA.HI R0, R0, R2, RZ, 0x3 ;  /* 0x0000000200007211 */ /* 0x000fe200078f18ff */
[----:B------:R-:W-:-:S03]  /*a760*/  IMAD R133, R7, c[0x0][0x4e8], R9 ;  /* 0x00013a0007857a24 */ /* 0x000fc600078e0209 */
[----:B------:R-:W-:Y:S02]  /*a770*/  F2FP.PACK_AB R20, R59, R20 ;  /* 0x000000143b14723e */ /* 0x000fe400000000ff */
[----:B------:R-:W-:Y:S01]  /*a780*/  LOP3.LUT R0, R0, 0xfffffff8, RZ, 0xc0, !PT ;  /* 0xfffffff800007812 */ /* 0x000fe200078ec0ff */
[----:B------:R-:W1:Y:S01]  /*a790*/  S2R R59, SR_CTAID.Z ;  /* 0x00000000003b7919 */ /* 0x000e620000002700 */
[----:B------:R-:W-:Y:S02]  /*a7a0*/  UIMAD.WIDE.U32 UR14, UR7, UR4, URZ ;  /* 0x00000004070e72a5 */ /* 0x000fe4000f8e003f */
[----:B------:R-:W-:Y:S02]  /*a7b0*/  IADD3 R10, R2, -R0, RZ ;  /* 0x80000000020a7210 */ /* 0x000fe40007ffe0ff */
[----:B------:R-:W-:Y:S01]  /*a7c0*/  @P2 MOV R2, 0x3f317218 ;  /* 0x3f31721800022802 */ /* 0x000fe20000000f00 */
[----:B------:R-:W-:Y:S01]  /*a7d0*/  @P1 IMAD.MOV.U32 R0, RZ, RZ, 0x3f317218 ;  /* 0x3f317218ff001424 */ /* 0x000fe200078e00ff */
[----:B------:R-:W-:Y:S01]  /*a7e0*/  MOV R9, UR15 ;  /* 0x0000000f00097c02 */ /* 0x000fe20008000f00 */
[----:B------:R-:W1:Y:S02]  /*a7f0*/  @P2 MUFU.LG2 R11, R11 ;  /* 0x0000000b000b2308 */ /* 0x000e640000000c00 */
[----:B------:R-:W-:-:S02]  /*a800*/  @P2 FMUL.FTZ R9, R2, c[0x0][0x2d0] ;  /* 0x0000b40002092a20 */ /* 0x000fc40000410000 */
[----:B----4-:R-:W-:Y:S02]  /*a810*/  @P1 FMUL.FTZ R2, R6, 0.69314718246459960938 ;  /* 0x3f31721806021820 */ /* 0x010fe40000410000 */
[----:B------:R-:W-:Y:S01]  /*a820*/  @P1 FMUL.FTZ R0, R0, c[0x0][0x2d0] ;  /* 0x0000b40000001a20 */ /* 0x000fe20000410000 */
[----:B------:R-:W-:Y:S01]  /*a830*/  UIMAD UR6, UR6, UR4, URZ ;  /* 0x00000004060672a4 */ /* 0x000fe2000f8e023f */
[----:B------:R-:W-:Y:S01]  /*a840*/  MOV R58, 0xff800000 ;  /* 0xff800000003a7802 */ /* 0x000fe20000000f00 */
[----:B------:R-:W-:Y:S02]  /*a850*/  FMUL.FTZ R139, R4, R139 ;  /* 0x0000008b048b7220 */ /* 0x000fe40000410000 */
[----:B------:R-:W-:Y:S01]  /*a860*/  @P1 FFMA.FTZ R58, R0, R3, R2 ;  /* 0x00000003003a1223 */ /* 0x000fe20000010002 */
[----:B------:R-:W-:Y:S01]  /*a870*/  SHF.R.S32.HI R0, RZ, 0x5, R16 ;  /* 0x00000005ff007819 */ /* 0x000fe20000011410 */
        /* <DEDUP_REMOVED lines=40> */
[----:B------:R-:W-:Y:S01]  /*ab00*/  FMUL.FTZ R130, R4, R130 ;  /* 0x0000008204827220 */ /* 0x000fe20000410000 */
[----:B------:R-:W-:Y:S01]  /*ab10*/  UIMAD UR5, UR7, UR5, UR6 ;  /* 0x00000005070572a4 */ /* 0x000fe2000f8e0206 */
[----:B------:R-:W-:Y:S01]  /*ab20*/  IMAD.U32 R4, RZ, RZ, UR12 ;  /* 0x0000000cff047e24 */ /* 0x000fe2000f8e00ff */
[----:B------:R-:W-:Y:S02]  /*ab30*/  MOV R8, UR14 ;  /* 0x0000000e00087c02 */ /* 0x000fe40008000f00 */
[----:B------:R-:W-:Y:S01]  /*ab40*/  SHF.R.S32.HI R3, RZ, 0x1f, R0 ;  /* 0x0000001fff037819 */ /* 0x000fe20000011400 */
[----:B------:R-:W-:Y:S01]  /*ab50*/  UIADD3 UR5, UR15, UR5, URZ ;  /* 0x000000050f057290 */ /* 0x000fe2000fffe03f */
[----:B------:R-:W-:Y:S01]  /*ab60*/  MOV R6, R4 ;  /* 0x0000000400067202 */ /* 0x000fe20000000f00 */
[----:B------:R-:W4:Y:S01]  /*ab70*/  S2R R62, SR_CTAID.X ;  /* 0x00000000003e7919 */ /* 0x000f220000002500 */
[----:B------:R-:W-:-:S02]  /*ab80*/  MOV R4, R8 ;  /* 0x0000000800047202 */ /* 0x000fc40000000f00 */
[----:B------:R-:W-:Y:S02]  /*ab90*/  LEA.HI R3, R3, R0, RZ, 0x3 ;  /* 0x0000000003037211 */ /* 0x000fe400078f18ff */
[----:B-1----:R-:W-:Y:S02]  /*aba0*/  SHF.R.S32.HI R8, RZ, 0x1f, R59 ;  /* 0x0000001fff087819 */ /* 0x002fe4000001143b */
[----:B------:R-:W-:Y:S01]  /*abb0*/  LEA.HI R2, R14, R14, RZ, 0x1 ;  /* 0x0000000e0e027211 */ /* 0x000fe200078f08ff */
[----:B------:R-:W-:Y:S01]  /*abc0*/  @P2 FMUL.FTZ R11, R11, 0.69314718246459960938 ;  /* 0x3f3172180b0b2820 */ /* 0x000fe20000410000 */
[----:B------:R-:W-:Y:S02]  /*abd0*/  MOV R5, UR13 ;  /* 0x0000000d00057c02 */ /* 0x000fe40008000f00 */
[----:B------:R-:W-:Y:S02]  /*abe0*/  MOV R5, UR5 ;  /* 0x0000000500057c02 */ /* 0x000fe40008000f00 */
[----:B------:R-:W-:Y:S01]  /*abf0*/  F2FP.PACK_AB R19, R15, R19 ;  /* 0x000000130f13723e */ /* 0x000fe200000000ff */
[----:B------:R-:W-:Y:S01]  /*ac00*/  IMAD R15, R8, c[0x0][0x3f0], RZ ;  /* 0x0000fc00080f7a24 */ /* 0x000fe200078e02ff */
[----:B------:R-:W-:-:S02]  /*ac10*/  LOP3.LUT R3, R3, 0xffffff8, RZ, 0xc0, !PT ;  /* 0x0ffffff803037812 */ /* 0x000fc400078ec0ff */
[----:B------:R-:W-:Y:S01]  /*ac20*/  LOP3.LUT R2, R2, 0x1ffffffe, RZ, 0xc0, !PT ;  /* 0x1ffffffe02027812 */ /* 0x000fe200078ec0ff */
[----:B------:R-:W-:Y:S01]  /*ac30*/  UIADD3 UR10, UR13, UR10, URZ ;  /* 0x0000000a0d0a7290 */ /* 0x000fe2000fffe03f */
[----:B------:R-:W-:Y:S01]  /*ac40*/  MOV R60, 0xff800000 ;  /* 0xff800000003c7802 */ /* 0x000fe20000000f00 */
[----:B------:R-:W-:Y:S01]  /*ac50*/  @P2 FFMA.FTZ R60, R9, R132, R11 ;  /* 0x00000084093c2223 */ /* 0x000fe2000001000b */
[C---:B------:R-:W-:Y:S01]  /*ac60*/  IADD3 R9, R0.reuse, -R3, RZ ;  /* 0x8000000300097210 */ /* 0x040fe20007ffe0ff */
[----:B------:R-:W-:Y:S01]  /*ac70*/  IMAD R16, R0, 0x200, R14 ;  /* 0x0000020000107824 */ /* 0x000fe200078e020e */
[----:B------:R-:W-:Y:S01]  /*ac80*/  IADD3 R11, R14, -R2, RZ ;  /* 0x800000020e0b7210 */ /* 0x000fe20007ffe0ff */
[----:B------:R-:W-:Y:S01]  /*ac90*/  IMAD R0, R59, c[0x0][0x3f4], R15 ;  /* 0x0000fd003b007a24 */ /* 0x000fe200078e020f */
[----:B------:R-:W-:Y:S01]  /*aca0*/  F2FP.PACK_AB R21, R57, R21 ;  /* 0x000000153915723e */ /* 0x000fe200000000ff */
[----:B------:R-:W-:Y:S01]  /*acb0*/  IMAD.WIDE.U32 R2, R59, c[0x0][0x3f0], R4 ;  /* 0x0000fc003b027a25 */ /* 0x000fe200078e0004 */
[----:B------:R-:W-:-:S03]  /*acc0*/  MOV R7, UR10 ;  /* 0x0000000a00077c02 */ /* 0x000fc60008000f00 */
[----:B------:R-:W-:Y:S01]  /*acd0*/  IMAD R57, R8, c[0x0][0x498], RZ ;  /* 0x0001260008397a24 */ /* 0x000fe200078e02ff */
[----:B------:R-:W-:Y:S02]  /*ace0*/  SHF.R.S32.HI R8, RZ, 0x2, R135 ;  /* 0x00000002ff087819 */ /* 0x000fe40000011487 */
[C---:B------:R-:W-:Y:S02]  /*acf0*/  LOP3.LUT R4, R10.reuse, 0x1, RZ, 0xc0, !PT ;  /* 0x000000010a047812 */ /* 0x040fe400078ec0ff */
[----:B------:R-:W-:Y:S02]  /*ad00*/  IADD3 R3, R3, R0, RZ ;  /* 0x0000000003037210 */ /* 0x000fe40007ffe0ff */
[----:B------:R-:W-:Y:S02]  /*ad10*/  LEA R0, R9, R8, 0x4 ;  /* 0x0000000809007211 */ /* 0x000fe400078e20ff */
[C---:B------:R-:W-:Y:S01]  /*ad20*/  SHF.L.U32 R5, R10.reuse, 0x6, RZ ;  /* 0x000000060a057819 */ /* 0x040fe200000006ff */
[----:B------:R-:W-:Y:S01]  /*ad30*/  IMAD.WIDE.U32 R14, R59, c[0x0][0x498], R6 ;  /* 0x000126003b0e7a25 */ /* 0x000fe200078e0006 */
[----:B------:R-:W-:-:S02]  /*ad40*/  R2P PR, R10, 0x6 ;  /* 0x000000060a007804 */ /* 0x000fc40000000000 */
[----:B------:R-:W-:Y:S02]  /*ad50*/  ISETP.NE.U32.AND P3, PT, R4, 0x1, PT ;  /* 0x000000010400780c */ /* 0x000fe40003f65070 */
[----:B------:R-:W-:Y:S02]  /*ad60*/  SHF.R.S32.HI R6, RZ, 0x1f, R26 ;  /* 0x0000001fff067819 */ /* 0x000fe4000001141a */
[----:B------:R-:W-:Y:S02]  /*ad70*/  LEA R4, R11, R0, 0x3 ;  /* 0x000000000b047211 */ /* 0x000fe400078e18ff */
[----:B------:R-:W-:Y:S01]  /*ad80*/  LOP3.LUT R5, R5, 0x1c0, RZ, 0xc0, !PT ;  /* 0x000001c005057812 */ /* 0x000fe200078ec0ff */
[----:B----4-:R-:W-:Y:S01]  /*ad90*/  IMAD R0, R62, 0x80, R0 ;  /* 0x000000803e007824 */ /* 0x010fe200078e0200 */
[----:B------:R-:W-:Y:S01]  /*ada0*/  F2FP.PACK_AB R23, R61, R23 ;  /* 0x000000173d17723e */ /* 0x000fe200000000ff */
[----:B------:R-:W-:Y:S01]  /*adb0*/  IMAD R61, R134, c[0x0][0x388], RZ ;  /* 0x0000e200863d7a24 */ /* 0x000fe200078e02ff */
[----:B------:R-:W-:Y:S01]  /*adc0*/  LEA R10, R62, R4, 0x7 ;  /* 0x000000043e0a7211 */ /* 0x000fe200078e38ff */
[----:B------:R-:W-:Y:S01]  /*add0*/  IMAD R4, R6, c[0x0][0x3e0], RZ ;  /* 0x0000f80006047a24 */ /* 0x000fe200078e02ff */
[----:B------:R-:W-:Y:S01]  /*ade0*/  LEA.HI R5, R5, R5, RZ, 0x1d ;  /* 0x0000000505057211 */ /* 0x000fe200078fe8ff */
[----:B------:R-:W-:Y:S01]  /*adf0*/  IMAD.WIDE.U32 R2, R26, c[0x0][0x3e0], R2 ;  /* 0x0000f8001a027a25 */ /* 0x000fe200078e0002 */
[----:B------:R-:W-:-:S02]  /*ae00*/  ISETP.GE.OR P5, PT, R0, R61, P4 ;  /* 0x0000003d0000720c */ /* 0x000fc400027a6670 */
[----:B------:R-:W-:Y:S01]  /*ae10*/  LEA R5, R16, R5, 0x1 ;  /* 0x0000000510057211 */ /* 0x000fe200078e08ff */
[----:B------:R-:W-:Y:S01]  /*ae20*/  IMAD R4, R26, c[0x0][0x3e4], R4 ;  /* 0x0000f9001a047a24 */ /* 0x000fe200078e0204 */
[----:B------:R-:W-:Y:S01]  /*ae30*/  IADD3 R0, R0, 0x8, RZ ;  /* 0x0000000800007810 */ /* 0x000fe20007ffe0ff */
[----:B------:R-:W-:Y:S01]  /*ae40*/  @P0 IMAD.HI.U32 R7, R10, c[0x0][0x4ec], RZ ;  /* 0x00013b000a070a27 */ /* 0x000fe200078e00ff */
[----:B------:R-:W-:Y:S02]  /*ae50*/  F2FP.PACK_AB R13, R137, R13 ;  /* 0x0000000d890d723e */ /* 0x000fe400000000ff */
[----:B------:R-:W-:Y:S02]  /*ae60*/  F2FP.PACK_AB R12, R139, R12 ;  /* 0x0000000c8b0c723e */ /* 0x000fe400000000ff */
[----:B------:R-:W-:Y:S02]  /*ae70*/  SHF.L.U32 R5, R5, 0x1, RZ ;  /* 0x0000000105057819 */ /* 0x000fe400000006ff */
[----:B------:R-:W-:-:S02]  /*ae80*/  ISETP.GE.OR P4, PT, R0, R61, P4 ;  /* 0x0000003d0000720c */ /* 0x000fc40002786670 */
[----:B------:R-:W-:Y:S02]  /*ae90*/  IADD3 R3, R3, R4, RZ ;  /* 0x0000000403037210 */ /* 0x000fe40007ffe0ff */
[----:B------:R-:W-:Y:S02]  /*aea0*/  MOV R0, R10 ;  /* 0x0000000a00007202 */ /* 0x000fe40000000f00 */
[----:B------:R-:W-:Y:S02]  /*aeb0*/  SHF.R.S32.HI R6, RZ, 0x1f, R133 ;  /* 0x0000001fff067819 */ /* 0x000fe40000011485 */
[----:B------:R-:W-:Y:S01]  /*aec0*/  @P0 SHF.R.U32.HI R0, RZ, c[0x0][0x4f0], R7 ;  /* 0x00013c00ff000a19 */ /* 0x000fe20000011607 */
[----:B------:R-:W-:Y:S01]  /*aed0*/  STS [R5+0x80], R13 ;  /* 0x0000800d05007388 */ /* 0x000fe20000000800 */
[----:B------:R-:W-:-:S03]  /*aee0*/  IADD3 R8, R5, 0x80, RZ ;  /* 0x0000008005087810 */ /* 0x000fc60007ffe0ff */
[----:B------:R1:W-:Y:S01]  /*aef0*/  STS [R5+0x480], R12 ;  /* 0x0004800c05007388 */ /* 0x0003e20000000800 */
[----:B------:R-:W-:Y:S01]  /*af00*/  IMAD R6, R6, c[0x0][0x3d8], RZ ;  /* 0x0000f60006067a24 */ /* 0x000fe200078e02ff */
[----:B------:R-:W-:Y:S01]  /*af10*/  IADD3 R4, R5, 0x70, RZ ;  /* 0x0000007005047810 */ /* 0x000fe20007ffe0ff */
[----:B------:R-:W-:Y:S01]  /*af20*/  IMAD.MOV.U32 R7, RZ, RZ, 0x20 ;  /* 0x00000020ff077424 */ /* 0x000fe200078e00ff */
[----:B------:R-:W-:Y:S01]  /*af30*/  @P3 IADD3 R4, R8, 0x10, RZ ;  /* 0x0000001008043810 */ /* 0x000fe20007ffe0ff */
[----:B------:R-:W-:Y:S01]  /*af40*/  IMAD R57, R59, c[0x0][0x49c], R57 ;  /* 0x000127003b397a24 */ /* 0x000fe200078e0239 */
[----:B------:R-:W-:Y:S01]  /*af50*/  IADD3 R8, P0, R0, R14, RZ ;  /* 0x0000000e00087210 */ /* 0x000fe20007f1e0ff */
[----:B------:R-:W-:Y:S01]  /*af60*/  IMAD R16, R133, c[0x0][0x3dc], R6 ;  /* 0x0000f70085107a24 */ /* 0x000fe200078e0206 */
[----:B------:R-:W-:-:S04]  /*af70*/  SHF.R.S32.HI R6, RZ, 0x1f, R0 ;  /* 0x0000001fff067819 */ /* 0x000fc80000011400 */
[----:B------:R-:W-:Y:S01]  /*af80*/  IADD3.X R9, R6, R15, R57, P0, !PT ;  /* 0x0000000f06097210 */ /* 0x000fe200007fe439 */
[----:B-1----:R-:W-:Y:S01]  /*af90*/  IMAD.WIDE.U32 R12, R133, c[0x0][0x3d8], R2 ;  /* 0x0000f600850c7a25 */ /* 0x002fe200078e0002 */
[----:B------:R-:W-:-:S05]  /*afa0*/  IADD3 R2, -R0, RZ, RZ ;  /* 0x000000ff00027210 */ /* 0x000fca0007ffe1ff */
[----:B------:R-:W-:Y:S01]  /*afb0*/  IMAD R2, R2, c[0x0][0x4e8], R10 ;  /* 0x00013a0002027a24 */ /* 0x000fe200078e020a */
[----:B------:R-:W-:Y:S02]  /*afc0*/  SEL R3, R7, 0xffffffe0, !P1 ;  /* 0xffffffe007037807 */ /* 0x000fe40004800000 */
[----:B------:R-:W-:Y:S02]  /*afd0*/  MOV R6, 0x40 ;  /* 0x0000004000067802 */ /* 0x000fe40000000f00 */
[----:B------:R-:W-:Y:S02]  /*afe0*/  SHF.R.S32.HI R7, RZ, 0x1f, R2 ;  /* 0x0000001fff077819 */ /* 0x000fe40000011402 */
[----:B------:R-:W-:Y:S02]  /*aff0*/  SEL R6, R6, 0xffffffc0, !P2 ;  /* 0xffffffc006067807 */ /* 0x000fe40005000000 */
[----:B------:R-:W-:Y:S01]  /*b000*/  F2FP.PACK_AB R17, R141, R17 ;  /* 0x000000118d11723e */ /* 0x000fe200000000ff */
[----:B------:R-:W-:Y:S01]  /*b010*/  IMAD R7, R7, c[0x0][0x488], RZ ;  /* 0x0001220007077a24 */ /* 0x000fe200078e02ff */
[----:B------:R-:W-:-:S02]  /*b020*/  F2FP.PACK_AB R18, R143, R18 ;  /* 0x000000128f12723e */ /* 0x000fc400000000ff */
[----:B------:R-:W-:Y:S02]  /*b030*/  F2FP.PACK_AB R22, R55, R22 ;  /* 0x000000163716723e */ /* 0x000fe400000000ff */
[----:B------:R-:W-:Y:S01]  /*b040*/  IADD3 R0, R5, R3, RZ ;  /* 0x0000000305007210 */ /* 0x000fe20007ffe0ff */
[C---:B------:R-:W-:Y:S01]  /*b050*/  IMAD R10, R2.reuse, c[0x0][0x48c], R7 ;  /* 0x00012300020a7a24 */ /* 0x040fe200078e0207 */
[----:B------:R-:W-:Y:S01]  /*b060*/  IADD3 R15, R3, R4, RZ ;  /* 0x00000004030f7210 */ /* 0x000fe20007ffe0ff */
[----:B------:R-:W-:Y:S01]  /*b070*/  IMAD.WIDE.U32 R8, R2, c[0x0][0x488], R8 ;  /* 0x0001220002087a25 */ /* 0x000fe200078e0008 */
[----:B------:R-:W-:Y:S01]  /*b080*/  IADD3 R3, R5, R6, RZ ;  /* 0x0000000605037210 */ /* 0x000fe20007ffe0ff */
[----:B------:R-:W-:Y:S01]  /*b090*/  STS [R4], R17 ;  /* 0x0000001104007388 */ /* 0x000fe20000000800 */
[----:B------:R-:W-:Y:S01]  /*b0a0*/  F2FP.PACK_AB R43, R69, R43 ;  /* 0x0000002b452b723e */ /* 0x000fe200000000ff */
[C---:B------:R-:W-:Y:S01]  /*b0b0*/  IMAD.IADD R7, R6.reuse, 0x1, R4 ;  /* 0x0000000106077824 */ /* 0x040fe200078e0204 */
[----:B------:R-:W-:Y:S01]  /*b0c0*/  F2FP.PACK_AB R42, R71, R42 ;  /* 0x0000002a472a723e */ /* 0x000fe200000000ff */
[----:B------:R-:W-:Y:S01]  /*b0d0*/  STS [R4+0x400], R18 ;  /* 0x0004001204007388 */ /* 0x000fe20000000800 */
[----:B------:R-:W-:-:S02]  /*b0e0*/  IADD3 R2, R6, R0, RZ ;  /* 0x0000000006027210 */ /* 0x000fc40007ffe0ff */
[----:B------:R-:W-:Y:S01]  /*b0f0*/  F2FP.PACK_AB R41, R73, R41 ;  /* 0x000000294929723e */ /* 0x000fe200000000ff */
[----:B------:R-:W-:Y:S01]  /*b100*/  STS [R0+0x80], R19 ;  /* 0x0000801300007388 */ /* 0x000fe20000000800 */
[----:B------:R-:W-:Y:S02]  /*b110*/  F2FP.PACK_AB R40, R75, R40 ;  /* 0x000000284b28723e */ /* 0x000fe400000000ff */
[----:B------:R-:W-:Y:S01]  /*b120*/  IADD3 R6, R15, R6, RZ ;  /* 0x000000060f067210 */ /* 0x000fe20007ffe0ff */
[----:B------:R-:W-:Y:S01]  /*b130*/  STS [R0+0x480], R22 ;  /* 0x0004801600007388 */ /* 0x000fe20000000800 */
[----:B------:R-:W-:Y:S02]  /*b140*/  F2FP.PACK_AB R39, R77, R39 ;  /* 0x000000274d27723e */ /* 0x000fe400000000ff */
[----:B------:R-:W-:Y:S01]  /*b150*/  F2FP.PACK_AB R38, R79, R38 ;  /* 0x000000264f26723e */ /* 0x000fe200000000ff */
[----:B------:R-:W-:Y:S01]  /*b160*/  STS [R15], R21 ;  /* 0x000000150f007388 */ /* 0x000fe20000000800 */
[----:B------:R-:W-:-:S02]  /*b170*/  F2FP.PACK_AB R37, R81, R37 ;  /* 0x000000255125723e */ /* 0x000fc400000000ff */
[----:B------:R-:W-:Y:S01]  /*b180*/  F2FP.PACK_AB R36, R83, R36 ;  /* 0x000000245324723e */ /* 0x000fe200000000ff */
[----:B------:R-:W-:Y:S01]  /*b190*/  STS [R15+0x400], R20 ;  /* 0x000400140f007388 */ /* 0x000fe20000000800 */
[----:B------:R-:W-:Y:S02]  /*b1a0*/  F2FP.PACK_AB R35, R85, R35 ;  /* 0x000000235523723e */ /* 0x000fe400000000ff */
[----:B------:R-:W-:Y:S01]  /*b1b0*/  F2FP.PACK_AB R34, R87, R34 ;  /* 0x000000225722723e */ /* 0x000fe200000000ff */
[----:B------:R-:W-:Y:S01]  /*b1c0*/  STS [R3+0x80], R23 ;  /* 0x0000801703007388 */ /* 0x000fe20000000800 */
[----:B------:R-:W-:-:S03]  /*b1d0*/  F2FP.PACK_AB R33, R89, R33 ;  /* 0x000000215921723e */ /* 0x000fc600000000ff */
[----:B------:R-:W-:Y:S01]  /*b1e0*/  STS [R3+0x480], R24 ;  /* 0x0004801803007388 */ /* 0x000fe20000000800 */
[----:B------:R-:W-:-:S03]  /*b1f0*/  F2FP.PACK_AB R32, R91, R32 ;  /* 0x000000205b20723e */ /* 0x000fc600000000ff */
[----:B------:R-:W-:Y:S01]  /*b200*/  STS [R7], R25 ;  /* 0x0000001907007388 */ /* 0x000fe20000000800 */
[----:B------:R-:W-:-:S03]  /*b210*/  F2FP.PACK_AB R31, R93, R31 ;  /* 0x0000001f5d1f723e */ /* 0x000fc600000000ff */
[----:B------:R-:W-:Y:S01]  /*b220*/  STS [R7+0x400], R27 ;  /* 0x0004001b07007388 */ /* 0x000fe20000000800 */
[----:B------:R-:W-:-:S03]  /*b230*/  F2FP.PACK_AB R30, R95, R30 ;  /* 0x0000001e5f1e723e */ /* 0x000fc600000000ff */
        /* <DEDUP_REMOVED lines=31> */
[----:B------:R-:W-:Y:S02]  /*b430*/  F2FP.PACK_AB R49, R147, R49 ;  /* 0x000000319331723e */ /* 0x000fe400000000ff */
[----:B------:R-:W-:Y:S01]  /*b440*/  LEA R14, P0, R8, c[0x0][0x450], 0x2 ;  /* 0x00011400080e7a11 */ /* 0x000fe200078010ff */
[----:B------:R-:W-:Y:S01]  /*b450*/  STS [R2+0x4080], R55 ;  /* 0x0040803702007388 */ /* 0x000fe20000000800 */
[----:B------:R-:W-:-:S03]  /*b460*/  IADD3 R9, R9, R10, RZ ;  /* 0x0000000a09097210 */ /* 0x000fc60007ffe0ff */
[----:B------:R-:W-:Y:S01]  /*b470*/  STS [R2+0x4480], R102 ;  /* 0x0044806602007388 */ /* 0x000fe20000000800 */
[----:B------:R-:W-:Y:S02]  /*b480*/  F2FP.PACK_AB R48, R125, R48 ;  /* 0x000000307d30723e */ /* 0x000fe400000000ff */
[----:B------:R-:W-:Y:S01]  /*b490*/  F2FP.PACK_AB R47, R127, R47 ;  /* 0x0000002f7f2f723e */ /* 0x000fe200000000ff */
        /* <DEDUP_REMOVED lines=9> */
[----:B------:R-:W-:-:S03]  /*b530*/  LEA.HI.X R9, R8, c[0x0][0x454], R9, 0x2, P0 ;  /* 0x0001150008097a11 */ /* 0x000fc600000f1409 */
[----:B------:R3:W-:Y:S04]  /*b540*/  STS [R4+0x8400], R114 ;  /* 0x0084007204007388 */ /* 0x0007e80000000800 */
[----:B------:R-:W-:Y:S04]  /*b550*/  STS [R0+0x8080], R52 ;  /* 0x0080803400007388 */ /* 0x000fe80000000800 */
        /* <DEDUP_REMOVED lines=11> */
[----:B------:R-:W-:Y:S04]  /*b610*/  SHFL.IDX PT, R10, R14, RZ, 0x1c1f ;  /* 0x001c1fff0e0a7589 */ /* 0x000fe800000e0000 */
[----:B------:R-:W1:Y:S04]  /*b620*/  SHFL.IDX PT, R11, R9, RZ, 0x1c1f ;  /* 0x001c1fff090b7589 */ /* 0x000e6800000e0000 */
[----:B------:R-:W-:Y:S06]  /*b630*/  BAR.SYNC.DEFER_BLOCKING 0x1, 0x100 ;  /* 0x0044000000007b1d */ /* 0x000fec0000010000 */
[----:B------:R-:W-:Y:S04]  /*b640*/  SHFL.IDX PT, R8, R14, 0x1, 0x1c1f ;  /* 0x003c1f000e087f89 */ /* 0x000fe800000e0000 */
[----:B------:R-:W4:Y:S01]  /*b650*/  SHFL.IDX PT, R9, R9, 0x1, 0x1c1f ;  /* 0x003c1f0009097f89 */ /* 0x000f2200000e0000 */
[----:B---3--:R-:W-:-:S03]  /*b660*/  SHF.L.U32 R4, R68, 0x1, RZ ;  /* 0x0000000144047819 */ /* 0x008fc600000006ff */
[----:B-1----:R1:W-:Y:S04]  /*b670*/  @!P5 ST.E [R10.64], R60 ;  /* 0x0000003c0a00d985 */ /* 0x0023e8000c101908 */
[----:B----4-:R1:W-:Y:S04]  /*b680*/  @!P4 ST.E [R8.64], R58 ;  /* 0x0000003a0800c985 */ /* 0x0103e8000c101908 */
[----:B------:R1:W3:Y:S04]  /*b690*/  LDS.128 R32, [R4+0x1080] ;  /* 0x0010800004207984 */ /* 0x0002e80000000c00 */
[----:B------:R1:W4:Y:S04]  /*b6a0*/  LDS.128 R44, [R4+0x2080] ;  /* 0x00208000042c7984 */ /* 0x0003280000000c00 */
[----:B------:R1:W1:Y:S04]  /*b6b0*/  LDS.128 R52, [R4+0x3080] ;  /* 0x0030800004347984 */ /* 0x0002680000000c00 */
[----:B------:R1:W1:Y:S04]  /*b6c0*/  LDS.128 R28, [R4+0x5080] ;  /* 0x00508000041c7984 */ /* 0x0002680000000c00 */
[----:B------:R1:W1:Y:S04]  /*b6d0*/  LDS.128 R40, [R4+0x6080] ;  /* 0x0060800004287984 */ /* 0x0002680000000c00 */
[----:B------:R1:W1:Y:S04]  /*b6e0*/  LDS.128 R48, [R4+0x7080] ;  /* 0x0070800004307984 */ /* 0x0002680000000c00 */
[----:B------:R1:W1:Y:S04]  /*b6f0*/  LDS.128 R24, [R4+0x9080] ;  /* 0x0090800004187984 */ /* 0x0002680000000c00 */
[----:B------:R1:W1:Y:S04]  /*b700*/  LDS.128 R36, [R4+0xa080] ;  /* 0x00a0800004247984 */ /* 0x0002680000000c00 */
[----:B------:R1:W1:Y:S01]  /*b710*/  LDS.128 R56, [R4+0xb080] ;  /* 0x00b0800004387984 */ /* 0x0002620000000c00 */
[----:B------:R-:W-:-:S02]  /*b720*/  IADD3 R0, R13, R16, RZ ;  /* 0x000000100d007210 */ /* 0x000fc40007ffe0ff */
[----:B------:R-:W-:-:S04]  /*b730*/  LEA R21, P0, R12, c[0x0][0x380], 0x1 ;  /* 0x0000e0000c157a11 */ /* 0x000fc800078008ff */
[----:B------:R-:W-:Y:S02]  /*b740*/  LEA.HI.X R20, R12, c[0x0][0x384], R0, 0x1, P0 ;  /* 0x0000e1000c147a11 */ /* 0x000fe400000f0c00 */
[----:B--2---:R-:W-:Y:S01]  /*b750*/  ISETP.GE.AND P0, PT, R67, R61, PT ;  /* 0x0000003d4300720c */ /* 0x004fe20003f06270 */
[----:B------:R2:W1:Y:S01]  /*b760*/  SHFL.IDX PT, R2, R21, RZ, 0x181f ;  /* 0x00181fff15027589 */ /* 0x00046200000e0000 */
[----:B------:R-:W-:Y:S03]  /*b770*/  BSSY B0, `(.L_x_4) ;  /* 0x0000015000007945 */ /* 0x000fe60003800000 */
[----:B------:R2:W1:Y:S08]  /*b780*/  SHFL.IDX PT, R3, R20, RZ, 0x181f ;  /* 0x00181fff14037589 */ /* 0x00047000000e0000 */
[----:B------:R-:W-:Y:S05]  /*b790*/  @P0 BRA `(.L_x_5) ;  /* 0x0000012000000947 */ /* 0x000fea0003800000 */
[----:B---34-:R-:W3:Y:S01]  /*b7a0*/  LDS.128 R16, [R4+0x80] ;  /* 0x0000800004107984 */ /* 0x018ee20000000c00 */
[----:B-----5:R-:W-:-:S02]  /*b7b0*/  ISETP.GE.AND P1, PT, R66, c[0x0][0x3c8], PT ;  /* 0x0000f20042007a0c */ /* 0x020fc40003f26270 */
[----:B------:R-:W-:Y:S01]  /*b7c0*/  ISETP.GE.AND P0, PT, R63, c[0x0][0x3c8], PT ;  /* 0x0000f2003f007a0c */ /* 0x000fe20003f06270 */
[----:B------:R-:W4:Y:S01]  /*b7d0*/  LDS.128 R12, [R4+0x4080] ;  /* 0x00408000040c7984 */ /* 0x000f220000000c00 */
[----:B------:R-:W-:-:S03]  /*b7e0*/  ISETP.GE.AND P2, PT, R64, c[0x0][0x3c8], PT ;  /* 0x0000f20040007a0c */ /* 0x000fc60003f46270 */
[----:B-1----:R1:W2:Y:S08]  /*b7f0*/  LDS.128 R8, [R4+0x8080] ;  /* 0x0080800004087984 */ /* 0x0022b00000000c00 */
[----:B------:R-:W-:Y:S02]  /*b800*/  @!P0 SHF.R.S32.HI R0, RZ, 0x1f, R63 ;  /* 0x0000001fff008819 */ /* 0x000fe4000001143f */
[----:B------:R-:W-:-:S02]  /*b810*/  @!P2 IMAD.WIDE R6, R64, 0x2, R2 ;  /* 0x000000024006a825 */ /* 0x000fc400078e0202 */
[----:B------:R-:W-:-:S04]  /*b820*/  @!P0 LEA.HI R0, R0, R63, RZ, 0x3 ;  /* 0x0000003f00008211 */ /* 0x000fc800078f18ff */
[----:B------:R-:W-:Y:S02]  /*b830*/  @!P0 LOP3.LUT R0, R0, 0xfffffff8, RZ, 0xc0, !PT ;  /* 0xfffffff800008812 */ /* 0x000fe400078ec0ff */
[----:B-1----:R-:W-:-:S04]  /*b840*/  @!P1 SHF.R.S32.HI R4, RZ, 0x1f, R66 ;  /* 0x0000001fff049819 */ /* 0x002fc80000011442 */
[----:B------:R-:W-:-:S04]  /*b850*/  @!P1 LEA.HI R4, R4, R66, RZ, 0x3 ;  /* 0x0000004204049211 */ /* 0x000fc800078f18ff */
[----:B------:R-:W-:Y:S01]  /*b860*/  @!P1 LOP3.LUT R4, R4, 0xfffffff8, RZ, 0xc0, !PT ;  /* 0xfffffff804049812 */ /* 0x000fe200078ec0ff */
[----:B---3--:R1:W-:Y:S04]  /*b870*/  @!P2 ST.E.128 [R6.64], R16 ;  /* 0x000000100600a985 */ /* 0x0083e8000c101d08 */
[----:B------:R-:W-:-:S04]  /*b880*/  @!P1 IMAD.WIDE R4, R4, 0x2, R2 ;  /* 0x0000000204049825 */ /* 0x000fc800078e0202 */
[----:B------:R-:W-:Y:S01]  /*b890*/  @!P0 IMAD.WIDE R2, R0, 0x2, R2 ;  /* 0x0000000200028825 */ /* 0x000fe200078e0202 */
[----:B----4-:R1:W-:Y:S04]  /*b8a0*/  @!P1 ST.E.128 [R4.64], R12 ;  /* 0x0000000c04009985 */ /* 0x0103e8000c101d08 */
[----:B--2---:R1:W-:Y:S02]  /*b8b0*/  @!P0 ST.E.128 [R2.64], R8 ;  /* 0x0000000802008985 */ /* 0x0043e4000c101d08 */
.L_x_5:
[----:B---34-:R-:W-:Y:S05]  /*b8c0*/  BSYNC B0 ;  /* 0x0000000000007941 */ /* 0x018fea0003800000 */
.L_x_4:
[----:B------:R-:W-:Y:S01]  /*b8d0*/  IADD3 R0, R67, 0x20, RZ ;  /* 0x0000002043007810 */ /* 0x000fe20007ffe0ff */
[----:B-1----:R1:W3:Y:S01]  /*b8e0*/  SHFL.IDX PT, R3, R20, 0x1, 0x181f ;  /* 0x00381f0014037f89 */ /* 0x0022e200000e0000 */
[----:B------:R-:W-:Y:S02]  /*b8f0*/  BSSY B0, `(.L_x_6) ;  /* 0x0000013000007945 */ /* 0x000fe40003800000 */
[----:B------:R-:W-:Y:S01]  /*b900*/  ISETP.GE.AND P0, PT, R0, R61, PT ;  /* 0x0000003d0000720c */ /* 0x000fe20003f06270 */
[----:B------:R1:W4:-:S12]  /*b910*/  SHFL.IDX PT, R2, R21, 0x1, 0x181f ;  /* 0x00381f0015027f89 */ /* 0x00031800000e0000 */
[----:B------:R-:W-:Y:S05]  /*b920*/  @P0 BRA `(.L_x_7) ;  /* 0x000000f000000947 */ /* 0x000fea0003800000 */
[----:B-----5:R-:W-:Y:S02]  /*b930*/  ISETP.GE.AND P1, PT, R66, c[0x0][0x3c8], PT ;  /* 0x0000f20042007a0c */ /* 0x020fe40003f26270 */
[----:B------:R-:W-:Y:S02]  /*b940*/  ISETP.GE.AND P0, PT, R63, c[0x0][0x3c8], PT ;  /* 0x0000f2003f007a0c */ /* 0x000fe40003f06270 */
[----:B------:R-:W-:-:S09]  /*b950*/  ISETP.GE.AND P2, PT, R64, c[0x0][0x3c8], PT ;  /* 0x0000f20040007a0c */ /* 0x000fd20003f46270 */
[----:B------:R-:W-:Y:S02]  /*b960*/  @!P1 SHF.R.S32.HI R4, RZ, 0x1f, R66 ;  /* 0x0000001fff049819 */ /* 0x000fe40000011442 */
[----:B------:R-:W-:Y:S02]  /*b970*/  @!P0 SHF.R.S32.HI R0, RZ, 0x1f, R63 ;  /* 0x0000001fff008819 */ /* 0x000fe4000001143f */
[----:B------:R-:W-:Y:S01]  /*b980*/  @!P1 LEA.HI R4, R4, R66, RZ, 0x3 ;  /* 0x0000004204049211 */ /* 0x000fe200078f18ff */
[--C-:B---34-:R-:W-:Y:S01]  /*b990*/  @!P2 IMAD.WIDE R6, R64, 0x2, R2.reuse ;  /* 0x000000024006a825 */ /* 0x118fe200078e0202 */
[----:B------:R-:W-:Y:S02]  /*b9a0*/  @!P0 LEA.HI R0, R0, R63, RZ, 0x3 ;  /* 0x0000003f00008211 */ /* 0x000fe400078f18ff */
[----:B------:R-:W-:Y:S02]  /*b9b0*/  @!P1 LOP3.LUT R4, R4, 0xfffffff8, RZ, 0xc0, !PT ;  /* 0xfffffff804049812 */ /* 0x000fe400078ec0ff */
[----:B------:R-:W-:Y:S01]  /*b9c0*/  @!P0 LOP3.LUT R0, R0, 0xfffffff8, RZ, 0xc0, !PT ;  /* 0xfffffff800008812 */ /* 0x000fe200078ec0ff */
[----:B------:R3:W-:Y:S02]  /*b9d0*/  @!P2 ST.E.128 [R6.64], R32 ;  /* 0x000000200600a985 */ /* 0x0007e4000c101d08 */
[----:B------:R-:W-:-:S04]  /*b9e0*/  @!P1 IMAD.WIDE R4, R4, 0x2, R2 ;  /* 0x0000000204049825 */ /* 0x000fc800078e0202 */
[----:B------:R-:W-:Y:S01]  /*b9f0*/  @!P0 IMAD.WIDE R2, R0, 0x2, R2 ;  /* 0x0000000200028825 */ /* 0x000fe200078e0202 */
[----:B------:R3:W-:Y:S04]  /*ba00*/  @!P1 ST.E.128 [R4.64], R28 ;  /* 0x0000001c04009985 */ /* 0x0007e8000c101d08 */
[----:B------:R3:W-:Y:S02]  /*ba10*/  @!P0 ST.E.128 [R2.64], R24 ;  /* 0x0000001802008985 */ /* 0x0007e4000c101d08 */
.L_x_7:
[----:B------:R-:W-:Y:S05]  /*ba20*/  BSYNC B0 ;  /* 0x0000000000007941 */ /* 0x000fea0003800000 */
.L_x_6:
[----:B------:R-:W-:Y:S01]  /*ba30*/  IADD3 R0, R67, 0x40, RZ ;  /* 0x0000004043007810 */ /* 0x000fe20007ffe0ff */
[----:B---3--:R3:W1:Y:S01]  /*ba40*/  SHFL.IDX PT, R3, R20, 0x2, 0x181f ;  /* 0x00581f0014037f89 */ /* 0x00866200000e0000 */
[----:B------:R-:W-:Y:S02]  /*ba50*/  BSSY B0, `(.L_x_8) ;  /* 0x0000013000007945 */ /* 0x000fe40003800000 */
[----:B------:R-:W-:Y:S01]  /*ba60*/  ISETP.GE.AND P0, PT, R0, R61, PT ;  /* 0x0000003d0000720c */ /* 0x000fe20003f06270 */
[----:B----4-:R3:W4:-:S12]  /*ba70*/  SHFL.IDX PT, R2, R21, 0x2, 0x181f ;  /* 0x00581f0015027f89 */ /* 0x01071800000e0000 */
[----:B------:R-:W-:Y:S05]  /*ba80*/  @P0 BRA `(.L_x_9) ;  /* 0x000000f000000947 */ /* 0x000fea0003800000 */
[----:B-----5:R-:W-:Y:S02]  /*ba90*/  ISETP.GE.AND P1, PT, R66, c[0x0][0x3c8], PT ;  /* 0x0000f20042007a0c */ /* 0x020fe40003f26270 */
[----:B------:R-:W-:Y:S02]  /*baa0*/  ISETP.GE.AND P0, PT, R63, c[0x0][0x3c8], PT ;  /* 0x0000f2003f007a0c */ /* 0x000fe40003f06270 */
[----:B------:R-:W-:-:S09]  /*bab0*/  ISETP.GE.AND P2, PT, R64, c[0x0][0x3c8], PT ;  /* 0x0000f20040007a0c */ /* 0x000fd20003f46270 */
[----:B------:R-:W-:Y:S02]  /*bac0*/  @!P1 SHF.R.S32.HI R4, RZ, 0x1f, R66 ;  /* 0x0000001fff049819 */ /* 0x000fe40000011442 */
[----:B------:R-:W-:Y:S02]  /*bad0*/  @!P0 SHF.R.S32.HI R0, RZ, 0x1f, R63 ;  /* 0x0000001fff008819 */ /* 0x000fe4000001143f */
[----:B------:R-:W-:Y:S01]  /*bae0*/  @!P1 LEA.HI R4, R4, R66, RZ, 0x3 ;  /* 0x0000004204049211 */ /* 0x000fe200078f18ff */
[--C-:B-1--4-:R-:W-:Y:S01]  /*baf0*/  @!P2 IMAD.WIDE R6, R64, 0x2, R2.reuse ;  /* 0x000000024006a825 */ /* 0x112fe200078e0202 */
        /* <DEDUP_REMOVED lines=8> */
.L_x_9:
[----:B------:R-:W-:Y:S05]  /*bb80*/  BSYNC B0 ;  /* 0x0000000000007941 */ /* 0x000fea0003800000 */
.L_x_8:
[----:B------:R-:W-:Y:S01]  /*bb90*/  IADD3 R0, R67, 0x60, RZ ;  /* 0x0000006043007810 */ /* 0x000fe20007ffe0ff */
[----:B-1----:R1:W2:Y:S03]  /*bba0*/  SHFL.IDX PT, R7, R20, 0x3, 0x181f ;  /* 0x00781f0014077f89 */ /* 0x0022a600000e0000 */
[----:B------:R-:W-:Y:S01]  /*bbb0*/  ISETP.GE.AND P0, PT, R0, R61, PT ;  /* 0x0000003d0000720c */ /* 0x000fe20003f06270 */
[----:B------:R1:W3:-:S12]  /*bbc0*/  SHFL.IDX PT, R6, R21, 0x3, 0x181f ;  /* 0x00781f0015067f89 */ /* 0x0002d800000e0000 */
[----:B------:R-:W-:Y:S05]  /*bbd0*/  @P0 EXIT ;  /* 0x000000000000094d */ /* 0x000fea0003800000 */
[----:B-----5:R-:W-:Y:S02]  /*bbe0*/  ISETP.GE.AND P0, PT, R66, c[0x0][0x3c8], PT ;  /* 0x0000f20042007a0c */ /* 0x020fe40003f06270 */
[----:B------:R-:W-:-:S11]  /*bbf0*/  ISETP.GE.AND P1, PT, R64, c[0x0][0x3c8], PT ;  /* 0x0000f20040007a0c */ /* 0x000fd60003f26270 */
[----:B------:R-:W-:Y:S02]  /*bc00*/  @!P0 SHF.R.S32.HI R0, RZ, 0x1f, R66 ;  /* 0x0000001fff008819 */ /* 0x000fe40000011442 */
[----:B--23--:R-:W-:Y:S02]  /*bc10*/  @!P1 IMAD.WIDE R4, R64, 0x2, R6 ;  /* 0x0000000240049825 */ /* 0x00cfe400078e0206 */
[----:B------:R-:W-:-:S03]  /*bc20*/  @!P0 LEA.HI R0, R0, R66, RZ, 0x3 ;  /* 0x0000004200008211 */ /* 0x000fc600078f18ff */
[----:B------:R2:W-:Y:S01]  /*bc30*/  @!P1 ST.E.128 [R4.64], R52 ;  /* 0x0000003404009985 */ /* 0x0005e2000c101d08 */
[----:B------:R-:W-:-:S05]  /*bc40*/  @!P0 LOP3.LUT R0, R0, 0xfffffff8, RZ, 0xc0, !PT ;  /* 0xfffffff800008812 */ /* 0x000fca00078ec0ff */
[----:B----4-:R-:W-:-:S05]  /*bc50*/  @!P0 IMAD.WIDE R2, R0, 0x2, R6 ;  /* 0x0000000200028825 */ /* 0x010fca00078e0206 */
[----:B------:R2:W-:Y:S01]  /*bc60*/  @!P0 ST.E.128 [R2.64], R48 ;  /* 0x0000003002008985 */ /* 0x0005e2000c101d08 */
[----:B------:R-:W-:-:S13]  /*bc70*/  ISETP.GE.AND P0, PT, R63, c[0x0][0x3c8], PT ;  /* 0x0000f2003f007a0c */ /* 0x000fda0003f06270 */
[----:B------:R-:W-:Y:S05]  /*bc80*/  @P0 EXIT ;  /* 0x000000000000094d */ /* 0x000fea0003800000 */
[----:B------:R-:W-:-:S04]  /*bc90*/  SHF.R.S32.HI R0, RZ, 0x1f, R63 ;  /* 0x0000001fff007819 */ /* 0x000fc8000001143f */
[----:B------:R-:W-:-:S04]  /*bca0*/  LEA.HI R0, R0, R63, RZ, 0x3 ;  /* 0x0000003f00007211 */ /* 0x000fc800078f18ff */
[----:B------:R-:W-:-:S05]  /*bcb0*/  LOP3.LUT R0, R0, 0xfffffff8, RZ, 0xc0, !PT ;  /* 0xfffffff800007812 */ /* 0x000fca00078ec0ff */
[----:B--2---:R-:W-:-:S05]  /*bcc0*/  IMAD.WIDE R2, R0, 0x2, R6 ;  /* 0x0000000200027825 */ /* 0x004fca00078e0206 */
[----:B------:R-:W-:Y:S01]  /*bcd0*/  ST.E.128 [R2.64], R56 ;  /* 0x0000003802007985 */ /* 0x000fe2000c101d08 */
[----:B------:R-:W-:Y:S05]  /*bce0*/  EXIT ;  /* 0x000000000000794d */ /* 0x000fea0003800000 */
.L_x_10:
[----:B------:R-:W-:-:S00]  /*bcf0*/  BRA `(.L_x_10) ;  /* 0xfffffff000007947 */ /* 0x000fc0000383ffff */
[----:B------:R-:W-:-:S00]  /*bd00*/  NOP ;  /* 0x0000000000007918 */ /* 0x000fc00000000000 */
[----:B------:R-:W-:-:S00]  /*bd10*/  NOP ;  /* 0x0000000000007918 */ /* 0x000fc00000000000 */
[----:B------:R-:W-:-:S00]  /*bd20*/  NOP ;  /* 0x0000000000007918 */ /* 0x000fc00000000000 */
[----:B------:R-:W-:-:S00]  /*bd30*/  NOP ;  /* 0x0000000000007918 */ /* 0x000fc00000000000 */
[----:B------:R-:W-:-:S00]  /*bd40*/  NOP ;  /* 0x0000000000007918 */ /* 0x000fc00000000000 */
[----:B------:R-:W-:-:S00]  /*bd50*/  NOP ;  /* 0x0000000000007918 */ /* 0x000fc00000000000 */
[----:B------:R-:W-:-:S00]  /*bd60*/  NOP ;  /* 0x0000000000007918 */ /* 0x000fc00000000000 */
[----:B------:R-:W-:-:S00]  /*bd70*/  NOP ;  /* 0x0000000000007918 */ /* 0x000fc00000000000 */
.L_x_1283:


//--------------------- .text._ZN7cutlass13device_kernelIN5flash19enable_sm80_to_sm89INS1_16FlashAttnFwdSm80INS1_25CollectiveMainloopFwdSm80ILi8ELi1ELb1EN4cute5tupleIJNS5_1CILi128EEENS7_ILi96EEENS7_ILi192EEEEEELi192ENS_6half_tEfNS_4arch4Sm80ELb0ELb0ELb0ELb1ELb0ELb0ELb1ELb0EEENS1_21CollectiveEpilogueFwdINS6_IJS8_SA_S9_EEENS6_IJNS7_ILi1EEESI_SI_EEESC_SE_Li256ELb1ELb1ELb0ELb0EEENS1_19SingleTileSchedulerILb1ELb0ELb1ELi128EEEEEEEEEvNT_6ParamsE --------------------------
	.section	.text._ZN7cutlass13device_kernelIN5flash19enable_sm80_to_sm89INS1_16FlashAttnFwdSm80INS1_25CollectiveMainloopFwdSm80ILi8ELi1ELb1EN4cute5tupleIJNS5_1CILi128EEENS7_ILi96EEENS7_ILi192EEEEEELi192ENS_6half_tEfNS_4arch4Sm80ELb0ELb0ELb0ELb1ELb0ELb0ELb1ELb0EEENS1_21CollectiveEpilogueFwdINS6_IJS8_SA_S9_EEENS6_IJNS7_ILi1EEESI_SI_EEESC_SE_Li256ELb1ELb1ELb0ELb0EEENS1_19SingleTileSchedulerILb1ELb0ELb1ELi128EEEEEEEEEvNT_6ParamsE,"ax",@progbits
	.sectioninfo	@"SHI_REGISTERS=255"
	.align	128
.text._ZN7cutlass13device_kernelIN5flash19enable_sm80_to_sm89INS1_16FlashAttnFwdSm80INS1_25CollectiveMainloopFwdSm80ILi8ELi1ELb1EN4cute5tupleIJNS5_1CILi128EEENS7_ILi96EEENS7_ILi192EEEEEELi192ENS_6half_tEfNS_4arch4Sm80ELb0ELb0ELb0ELb1ELb0ELb0ELb1ELb0EEENS1_21CollectiveEpilogueFwdINS6_IJS8_SA_S9_EEENS6_IJNS7_ILi1EEESI_SI_EEESC_SE_Li256ELb1ELb1ELb0ELb0EEENS1_19SingleTileSchedulerILb1ELb0ELb1ELi128EEEEEEEEEvNT_6ParamsE:
        .type           _ZN7cutlass13device_kernelIN5flash19enable_sm80_to_sm89INS1_16FlashAttnFwdSm80INS1_25CollectiveMainloopFwdSm80ILi8ELi1ELb1EN4cute5tupleIJNS5_1CILi128EEENS7_ILi96EEENS7_ILi192EEEEEELi192ENS_6half_tEfNS_4arch4Sm80ELb0ELb0ELb0ELb1ELb0ELb0ELb1ELb0EEENS1_21CollectiveEpilogueFwdINS6_IJS8_SA_S9_EEENS6_IJNS7_ILi1EEESI_SI_EEESC_SE_Li256ELb1ELb1ELb0ELb0EEENS1_19SingleTileSchedulerILb1ELb0ELb1ELi128EEEEEEEEEvNT_6ParamsE,@function
        .size           _ZN7cutlass13device_kernelIN5flash19enable_sm80_to_sm89INS1_16FlashAttnFwdSm80INS1_25CollectiveMainloopFwdSm80ILi8ELi1ELb1EN4cute5tupleIJNS5_1CILi128EEENS7_ILi96EEENS7_ILi192EEEEEELi192ENS_6half_tEfNS_4arch4Sm80ELb0ELb0ELb0ELb1ELb0ELb0ELb1ELb0EEENS1_21CollectiveEpilogueFwdINS6_IJS8_SA_S9_EEENS6_IJNS7_ILi1EEESI_SI_EEESC_SE_Li256ELb1ELb1ELb0ELb0EEENS1_19SingleTileSchedulerILb1ELb0ELb1ELi128EEEEEEEEEvNT_6ParamsE,(.L_x_1284 - _ZN7cutlass13device_kernelIN5flash19enable_sm80_to_sm89INS1_16FlashAttnFwdSm80INS1_25CollectiveMainloopFwdSm80ILi8ELi1ELb1EN4cute5tupleIJNS5_1CILi128EEENS7_ILi96EEENS7_ILi192EEEEEELi192ENS_6half_tEfNS_4arch4Sm80ELb0ELb0ELb0ELb1ELb0ELb0ELb1ELb0EEENS1_21CollectiveEpilogueFwdINS6_IJS8_SA_S9_EEENS6_IJNS7_ILi1EEESI_SI_EEESC_SE_Li256ELb1ELb1ELb0ELb0EEENS1_19SingleTileSchedulerILb1ELb0ELb1ELi128EEEEEEEEEvNT_6ParamsE)
        .other          _ZN7cutlass13device_kernelIN5flash19enable_sm80_to_sm89INS1_16FlashAttnFwdSm80INS1_25CollectiveMainloopFwdSm80ILi8ELi1ELb1EN4cute5tupleIJNS5_1CILi128EEENS7_ILi96EEENS7_ILi192EEEEEELi192ENS_6half_tEfNS_4arch4Sm80ELb0ELb0ELb0ELb1ELb0ELb0ELb1ELb0EEENS1_21CollectiveEpilogueFwdINS6_IJS8_SA_S9_EEENS6_IJNS7_ILi1EEESI_SI_EEESC_SE_Li256ELb1ELb1ELb0ELb0EEENS1_19SingleTileSchedulerILb1ELb0ELb1ELi128EEEEEEEEEvNT_6ParamsE,@"STO_CUDA_ENTRY STV_DEFAULT"
_ZN7cutlass13device_kernelIN5flash19enable_sm80_to_sm89INS1_16FlashAttnFwdSm80INS1_25CollectiveMainloopFwdSm80ILi8ELi1ELb1EN4cute5tupleIJNS5_1CILi128EEENS7_ILi96EEENS7_ILi192EEEEEELi192ENS_6half_tEfNS_4arch4Sm80ELb0ELb0ELb0ELb1ELb0ELb0ELb1ELb0EEENS1_21CollectiveEpilogueFwdINS6_IJS8_SA_S9_EEENS6_IJNS7_ILi1EEESI_SI_EEESC_SE_Li256ELb1ELb1ELb0ELb0EEENS1_19SingleTileSchedulerILb1ELb0ELb1ELi128EEEEEEEEEvNT_6ParamsE:
[----:B------:R-:W-:Y:S02]  /*0000*/  MOV R1, c[0x0][0x28] ;  /* 0x00000a0000017a02 */ /* 0x000fe40000000f00 */
[----:B------:R-:W1:Y:S01]  /*0010*/  S2R R145, SR_TID.X ;  /* 0x0000000000917919 */ /* 0x000e620000002100 */
[----:B------:R-:W-:Y:S01]  /*0020*/  IMAD.MOV.U32 R26, RZ, RZ, 0x4 ;  /* 0x00000004ff1a7424 */ /* 0x000fe200078e00ff */
[----:B------:R-:W-:Y:S01]  /*0030*/  ULDC.64 UR4, c[0x0][0x118] ;  /* 0x0000460000047ab9 */ /* 0x000fe20000000a00 */
[----:B------:R-:W-:Y:S01]  /*0040*/  IADD3 R1, R1, -0x70, RZ ;  /* 0xffffff9001017810 */ /* 0x000fe20007ffe0ff */
[----:B------:R-:W2:Y:S04]  /*0050*/  S2R R5, SR_CTAID.Z ;  /* 0x0000000000057919 */ /* 0x000ea80000002700 */
[----:B------:R-:W3:Y:S01]  /*0060*/  S2R R39, SR_CTAID.X ;  /* 0x0000000000277919 */ /* 0x000ee20000002500 */
[----:B-1----:R-:W-:Y:S01]  /*0070*/  SHF.R.U32.HI R0, RZ, 0x5, R145 ;  /* 0x00000005ff007819 */ /* 0x002fe20000011691 */
[----:B--2---:R-:W-:-:S05]  /*0080*/  IMAD.WIDE R2, R5, R26, c[0x0][0x568] ;  /* 0x00015a0005027625 */ /* 0x004fca00078e021a */
[----:B------:R-:W1:Y:S02]  /*0090*/  SHFL.IDX PT, R0, R0, RZ, 0x1f ;  /* 0x00001fff00007589 */ /* 0x000e6400000e0000 */
[----:B-1----:R-:W-:-:S13]  /*00a0*/  ISETP.NE.AND P0, PT, R0, RZ, PT ;  /* 0x000000ff0000720c */ /* 0x002fda0003f05270 */
[----:B------:R-:W-:Y:S05]  /*00b0*/  @!P0 BRA `(.L_x_11) ;  /* 0x0000014000008947 */ /* 0x000fea0003800000 */
[----:B---3--:R-:W-:-:S04]  /*00c0*/  ISETP.NE.U32.AND P0, PT, RZ, c[0x0][0x568], PT ;  /* 0x00015a00ff007a0c */ /* 0x008fc80003f05070 */
[----:B------:R-:W-:-:S13]  /*00d0*/  ISETP.NE.AND.EX P0, PT, RZ, c[0x0][0x56c], PT, P0 ;  /* 0x00015b00ff007a0c */ /* 0x000fda0003f05300 */
[----:B------:R-:W-:Y:S05]  /*00e0*/  @!P0 BRA `(.L_x_12) ;  /* 0x0000002000008947 */ /* 0x000fea0003800000 */
[----:B------:R1:W5:Y:S01]  /*00f0*/  LDG.E R0, [R2.64] ;  /* 0x0000000402007981 */ /* 0x000362000c1e1900 */
[----:B------:R-:W-:Y:S05]  /*0100*/  BRA `(.L_x_13) ;  /* 0x0000009000007947 */ /* 0x000fea0003800000 */
.L_x_12:
[----:B------:R-:W-:-:S04]  /*0110*/  ISETP.NE.U32.AND P0, PT, RZ, c[0x0][0x560], PT ;  /* 0x00015800ff007a0c */ /* 0x000fc80003f05070 */
[----:B------:R-:W-:-:S13]  /*0120*/  ISETP.NE.AND.EX P0, PT, RZ, c[0x0][0x564], PT, P0 ;  /* 0x00015900ff007a0c */ /* 0x000fda0003f05300 */
[----:B------:R-:W-:Y:S05]  /*0130*/  @!P0 BRA `(.L_x_14) ;  /* 0x0000005000008947 */ /* 0x000fea0003800000 */
[----:B------:R-:W-:-:S05]  /*0140*/  IMAD.WIDE R2, R5, R26, c[0x0][0x560] ;  /* 0x0001580005027625 */ /* 0x000fca00078e021a */
[----:B------:R-:W2:Y:S04]  /*0150*/  LDG.E R4, [R2.64] ;  /* 0x0000000402047981 */ /* 0x000ea8000c1e1900 */
[----:B------:R-:W2:Y:S02]  /*0160*/  LDG.E R0, [R2.64+0x4] ;  /* 0x0000040402007981 */ /* 0x000ea4000c1e1900 */
[----:B--2---:R-:W-:Y:S01]  /*0170*/  IADD3 R0, -R4, R0, RZ ;  /* 0x0000000004007210 */ /* 0x004fe20007ffe1ff */
[----:B------:R-:W-:Y:S05]  /*0180*/  BRA `(.L_x_13) ;  /* 0x0000001000007947 */ /* 0x000fea0003800000 */
.L_x_14:
[----:B------:R-:W-:-:S05]  /*0190*/  MOV R0, c[0x0][0x54c] ;  /* 0x0001530000007a02 */ /* 0x000fca0000000f00 */
.L_x_13:
[----:B-----5:R-:W-:Y:S01]  /*01a0*/  IMAD R0, R0, c[0x0][0x548], RZ ;  /* 0x0001520000007a24 */ /* 0x020fe200078e02ff */
[----:B-1----:R-:W-:-:S04]  /*01b0*/  SHF.L.U32 R2, R39, 0x7, RZ ;  /* 0x0000000727027819 */ /* 0x002fc800000006ff */
[----:B------:R-:W-:-:S04]  /*01c0*/  ISETP.GE.AND P0, PT, R2, R0, PT ;  /* 0x000000000200720c */ /* 0x000fc80003f06270 */
[----:B------:R-:W-:-:S05]  /*01d0*/  SEL R0, R5, 0xffffffff, !P0 ;  /* 0xffffffff05007807 */ /* 0x000fca0004000000 */
[----:B------:R1:W-:Y:S01]  /*01e0*/  STL [R1+0x8], R0 ;  /* 0x0000080001007387 */ /* 0x0003e20000100800 */
[----:B------:R-:W-:Y:S05]  /*01f0*/  BRA `(.L_x_15) ;  /* 0x0000013000007947 */ /* 0x000fea0003800000 */
.L_x_11:
[----:B---3--:R-:W-:-:S04]  /*0200*/  ISETP.NE.U32.AND P0, PT, RZ, c[0x0][0x568], PT ;  /* 0x00015a00ff007a0c */ /* 0x008fc80003f05070 */
[----:B------:R-:W-:-:S13]  /*0210*/  ISETP.NE.AND.EX P0, PT, RZ, c[0x0][0x56c], PT, P0 ;  /* 0x00015b00ff007a0c */ /* 0x000fda0003f05300 */
[----:B------:R-:W-:Y:S05]  /*0220*/  @!P0 BRA `(.L_x_16) ;  /* 0x0000002000008947 */ /* 0x000fea0003800000 */
[----:B------:R1:W5:Y:S01]  /*0230*/  LDG.E R0, [R2.64] ;  /* 0x0000000402007981 */ /* 0x000362000c1e1900 */
[----:B------:R-:W-:Y:S05]  /*0240*/  BRA `(.L_x_17) ;  /* 0x0000009000007947 */ /* 0x000fea0003800000 */
.L_x_16:
        /* <DEDUP_REMOVED lines=8> */
.L_x_18:
[----:B------:R-:W-:-:S05]  /*02d0*/  MOV R0, c[0x0][0x54c] ;  /* 0x0001530000007a02 */ /* 0x000fca0000000f00 */
.L_x_17:
[----:B-----5:R-:W-:Y:S01]  /*02e0*/  IMAD R0, R0, c[0x0][0x548], RZ ;  /* 0x0001520000007a24 */ /* 0x020fe200078e02ff */
[----:B-1----:R-:W-:-:S04]  /*02f0*/  SHF.L.U32 R2, R39, 0x7, RZ ;  /* 0x0000000727027819 */ /* 0x002fc800000006ff */
[----:B------:R-:W-:-:S04]  /*0300*/  ISETP.GE.AND P0, PT, R2, R0, PT ;  /* 0x000000000200720c */ /* 0x000fc80003f06270 */
[----:B------:R-:W-:-:S05]  /*0310*/  SEL R0, R5, 0xffffffff, !P0 ;  /* 0xffffffff05007807 */ /* 0x000fca0004000000 */
[----:B------:R1:W-:Y:S04]  /*0320*/  STL [R1+0x8], R0 ;  /* 0x0000080001007387 */ /* 0x0003e80000100800 */
.L_x_15:
[----:B------:R-:W2:Y:S02]  /*0330*/  LDL R40, [R1+0x8] ;  /* 0x0000080001287983 */ /* 0x000ea40000100800 */
[----:B--2---:R-:W-:-:S13]  /*0340*/  ISETP.GE.AND P0, PT, R40, RZ, PT ;  /* 0x000000ff2800720c */ /* 0x004fda0003f06270 */
[----:B------:R-:W-:Y:S05]  /*0350*/  @!P0 EXIT ;  /* 0x000000000000894d */ /* 0x000fea0003800000 */
[----:B------:R-:W-:Y:S01]  /*0360*/  ISETP.NE.U32.AND P3, PT, RZ, c[0x0][0x370], PT ;  /* 0x0000dc00ff007a0c */ /* 0x000fe20003f65070 */
[----:B------:R-:W-:Y:S01]  /*0370*/  CS2R R10, SRZ ;  /* 0x00000000000a7805 */ /* 0x000fe2000001ff00 */
[----:B------:R-:W-:Y:S01]  /*0380*/  ISETP.NE.U32.AND P1, PT, RZ, c[0x0][0x360], PT ;  /* 0x0000d800ff007a0c */ /* 0x000fe20003f25070 */
[----:B------:R-:W-:Y:S01]  /*0390*/  IMAD.MOV.U32 R13, RZ, RZ, c[0x0][0x168] ;  /* 0x00005a00ff0d7624 */ /* 0x000fe200078e00ff */
[----:B------:R-:W-:Y:S01]  /*03a0*/  ISETP.NE.AND.EX P3, PT, RZ, c[0x0][0x374], PT, P3 ;  /* 0x0000dd00ff007a0c */ /* 0x000fe20003f65330 */
[----:B------:R-:W-:Y:S01]  /*03b0*/  IMAD.MOV.U32 R12, RZ, RZ, RZ ;  /* 0x000000ffff0c7224 */ /* 0x000fe200078e00ff */
[----:B------:R-:W-:Y:S01]  /*03c0*/  ISETP.NE.AND.EX P1, PT, RZ, c[0x0][0x364], PT, P1 ;  /* 0x0000d900ff007a0c */ /* 0x000fe20003f25310 */
[CC--:B------:R-:W-:Y:S01]  /*03d0*/  IMAD.WIDE R4, R40.reuse, R26.reuse, c[0x0][0x348] ;  /* 0x0000d20028047625 */ /* 0x0c0fe200078e021a */
[----:B------:R-:W-:Y:S02]  /*03e0*/  ISETP.NE.U32.AND P0, PT, RZ, c[0x0][0x348], PT ;  /* 0x0000d200ff007a0c */ /* 0x000fe40003f05070 */
[----:B------:R-:W-:Y:S01]  /*03f0*/  ISETP.NE.U32.AND P2, PT, RZ, c[0x0][0x350], PT ;  /* 0x0000d400ff007a0c */ /* 0x000fe20003f45070 */
[----:B------:R-:W-:Y:S01]  /*0400*/  IMAD.WIDE R2, R40, R26, c[0x0][0x350] ;  /* 0x0000d40028027625 */ /* 0x000fe200078e021a */
[----:B------:R-:W-:-:S02]  /*0410*/  ISETP.NE.AND.EX P0, PT, RZ, c[0x0][0x34c], PT, P0 ;  /* 0x0000d300ff007a0c */ /* 0x000fc40003f05300 */
[----:B------:R-:W-:-:S03]  /*0420*/  ISETP.NE.AND.EX P2, PT, RZ, c[0x0][0x354], PT, P2 ;  /* 0x0000d500ff007a0c */ /* 0x000fc60003f45320 */
[----:B------:R-:W-:-:S04]  /*0430*/  @P3 IMAD.WIDE R8, R40, R26, c[0x0][0x370] ;  /* 0x0000dc0028083625 */ /* 0x000fc800078e021a */
[----:B------:R-:W-:Y:S01]  /*0440*/  @P1 IMAD.WIDE R6, R40, R26, c[0x0][0x360] ;  /* 0x0000d80028061625 */ /* 0x000fe200078e021a */
[----:B------:R2:W5:Y:S04]  /*0450*/  @P3 LDG.E R11, [R8.64] ;  /* 0x00000004080b3981 */ /* 0x000568000c1e1900 */
[----:B------:R2:W5:Y:S04]  /*0460*/  @P1 LDG.E R13, [R6.64] ;  /* 0x00000004060d1981 */ /* 0x000568000c1e1900 */
[----:B------:R2:W5:Y:S04]  /*0470*/  @P0 LDG.E R10, [R4.64] ;  /* 0x00000004040a0981 */ /* 0x000568000c1e1900 */
[----:B------:R2:W5:Y:S01]  /*0480*/  @P2 LDG.E R12, [R2.64] ;  /* 0x00000004020c2981 */ /* 0x000562000c1e1900 */
[----:B-1----:R-:W-:Y:S01]  /*0490*/  IMAD.MOV.U32 R0, RZ, RZ, c[0x0][0x1d0] ;  /* 0x00007400ff007624 */ /* 0x002fe200078e00ff */
[----:B------:R-:W-:Y:S05]  /*04a0*/  @P1 BRA `(.L_x_19) ;  /* 0x0000004000001947 */ /* 0x000fea0003800000 */
[----:B------:R-:W-:Y:S05]  /*04b0*/  @!P0 BRA `(.L_x_19) ;  /* 0x0000003000008947 */ /* 0x000fea0003800000 */
[----:B--2---:R1:W2:Y:S04]  /*04c0*/  LDG.E R6, [R4.64] ;  /* 0x0000000404067981 */ /* 0x0042a8000c1e1900 */
[----:B-1----:R-:W2:Y:S02]  /*04d0*/  LDG.E R4, [R4.64+0x4] ;  /* 0x0000040404047981 */ /* 0x002ea4000c1e1900 */
[----:B--2--5:R-:W-:-:S02]  /*04e0*/  IADD3 R13, -R6, R4, RZ ;  /* 0x00000004060d7210 */ /* 0x024fc40007ffe1ff */
.L_x_19:
[----:B------:R-:W-:-:S04]  /*04f0*/  ISETP.NE.U32.AND P1, PT, RZ, c[0x0][0x368], PT ;  /* 0x0000da00ff007a0c */ /* 0x000fc80003f25070 */
[----:B------:R-:W-:-:S13]  /*0500*/  ISETP.NE.AND.EX P1, PT, RZ, c[0x0][0x36c], PT, P1 ;  /* 0x0000db00ff007a0c */ /* 0x000fda0003f25310 */
[----:B------:R-:W-:Y:S05]  /*0510*/  @!P1 BRA `(.L_x_20) ;  /* 0x0000003000009947 */ /* 0x000fea0003800000 */
[----:B--2---:R-:W-:-:S05]  /*0520*/  IMAD.WIDE R2, R40, R26, c[0x0][0x368] ;  /* 0x0000da0028027625 */ /* 0x004fca00078e021a */
[----:B------:R1:W5:Y:S01]  /*0530*/  LDG.E R0, [R2.64] ;  /* 0x0000000402007981 */ /* 0x000362000c1e1900 */
[----:B------:R-:W-:Y:S05]  /*0540*/  BRA `(.L_x_21) ;  /* 0x0000004000007947 */ /* 0x000fea0003800000 */
.L_x_20:
[----:B------:R-:W-:Y:S05]  /*0550*/  @!P2 BRA `(.L_x_21) ;  /* 0x000000300000a947 */ /* 0x000fea0003800000 */
[----:B------:R1:W3:Y:S04]  /*0560*/  LDG.E R0, [R2.64] ;  /* 0x0000000402007981 */ /* 0x0002e8000c1e1900 */
[----:B-12---:R-:W3:Y:S02]  /*0570*/  LDG.E R2, [R2.64+0x4] ;  /* 0x0000040402027981 */ /* 0x006ee4000c1e1900 */
[----:B---3--:R-:W-:-:S05]  /*0580*/  IADD3 R0, -R0, R2, RZ ;  /* 0x0000000200007210 */ /* 0x008fca0007ffe1ff */
.L_x_21:
[--C-:B-----5:R-:W-:Y:S01]  /*0590*/  IMAD.IADD R132, R0, 0x1, -R11.reuse ;  /* 0x0000000100847824 */ /* 0x120fe200078e0a0b */
[----:B------:R-:W-:Y:S01]  /*05a0*/  PLOP3.LUT P3, PT, PT, PT, PT, 0x80, 0x0 ;  /* 0x000000000000781c */ /* 0x000fe20003f6f070 */
[----:B------:R-:W-:Y:S01]  /*05b0*/  IMAD.IADD R14, R12, 0x1, R11 ;  /* 0x000000010c0e7824 */ /* 0x000fe200078e020b */
[----:B------:R-:W-:Y:S01]  /*05c0*/  CS2R R130, SRZ ;  /* 0x0000000000827805 */ /* 0x000fe2000001ff00 */
[----:B------:R-:W-:Y:S01]  /*05d0*/  CS2R R128, SRZ ;  /* 0x0000000000807805 */ /* 0x000fe2000001ff00 */
[C---:B------:R-:W-:Y:S01]  /*05e0*/  IADD3 R0, R132.reuse, 0x5f, RZ ;  /* 0x0000005f84007810 */ /* 0x040fe20007ffe0ff */
[----:B------:R-:W-:Y:S01]  /*05f0*/  IMAD.MOV.U32 R150, RZ, RZ, RZ ;  /* 0x000000ffff967224 */ /* 0x000fe200078e00ff */
[----:B------:R-:W-:Y:S01]  /*0600*/  ISETP.GE.AND P1, PT, R132, 0x1, PT ;  /* 0x000000018400780c */ /* 0x000fe20003f26270 */
[----:B--2---:R-:W-:Y:S01]  /*0610*/  CS2R R8, SRZ ;  /* 0x0000000000087805 */ /* 0x004fe2000001ff00 */
[----:B------:R-:W-:Y:S01]  /*0620*/  MOV R15, RZ ;  /* 0x000000ff000f7202 */ /* 0x000fe20000000f00 */
[----:B------:R-:W-:Y:S01]  /*0630*/  IMAD.HI R0, R0, 0x2aaaaaab, RZ ;  /* 0x2aaaaaab00007827 */ /* 0x000fe200078e02ff */
[----:B------:R-:W-:Y:S01]  /*0640*/  MOV R11, RZ ;  /* 0x000000ff000b7202 */ /* 0x000fe20000000f00 */
[----:B------:R-:W-:Y:S01]  /*0650*/  CS2R R146, SRZ ;  /* 0x0000000000927805 */ /* 0x000fe2000001ff00 */
[----:B------:R-:W-:Y:S01]  /*0660*/  MOV R12, RZ ;  /* 0x000000ff000c7202 */ /* 0x000fe20000000f00 */
[----:B------:R-:W-:Y:S01]  /*0670*/  IMAD.MOV.U32 R148, RZ, RZ, RZ ;  /* 0x000000ffff947224 */ /* 0x000fe200078e00ff */
[----:B-1----:R-:W-:Y:S01]  /*0680*/  SHF.R.U32.HI R2, RZ, 0x1f, R0 ;  /* 0x0000001fff027819 */ /* 0x002fe20000011600 */
[----:B------:R-:W-:Y:S01]  /*0690*/  IMAD.MOV.U32 R126, RZ, RZ, RZ ;  /* 0x000000ffff7e7224 */ /* 0x000fe200078e00ff */
[----:B------:R-:W-:Y:S01]  /*06a0*/  CS2R R16, SRZ ;  /* 0x0000000000107805 */ /* 0x000fe2000001ff00 */
[----:B------:R-:W-:Y:S01]  /*06b0*/  IMAD.MOV.U32 R124, RZ, RZ, RZ ;  /* 0x000000ffff7c7224 */ /* 0x000fe200078e00ff */
[----:B------:R-:W-:Y:S01]  /*06c0*/  LEA.HI.SX32 R160, R0, R2, 0x1c ;  /* 0x0000000200a07211 */ /* 0x000fe200078fe2ff */
[----:B------:R-:W-:Y:S01]  /*06d0*/  IMAD.MOV.U32 R122, RZ, RZ, RZ ;  /* 0x000000ffff7a7224 */ /* 0x000fe200078e00ff */
[----:B------:R-:W-:Y:S01]  /*06e0*/  MOV R144, RZ ;  /* 0x000000ff00907202 */ /* 0x000fe20000000f00 */
[----:B------:R-:W-:Y:S01]  /*06f0*/  CS2R R18, SRZ ;  /* 0x0000000000127805 */ /* 0x000fe2000001ff00 */
[----:B------:R-:W-:Y:S01]  /*0700*/  MOV R120, RZ ;  /* 0x000000ff00787202 */ /* 0x000fe20000000f00 */
[----:B------:R1:W-:Y:S01]  /*0710*/  STL [R1+0x28], R160 ;  /* 0x000028a001007387 */ /* 0x0003e20000100800 */
[----:B------:R-:W-:Y:S01]  /*0720*/  IMAD.MOV.U32 R118, RZ, RZ, RZ ;  /* 0x000000ffff767224 */ /* 0x000fe200078e00ff */
[----:B------:R-:W-:Y:S01]  /*0730*/  CS2R R20, SRZ ;  /* 0x0000000000147805 */ /* 0x000fe2000001ff00 */
[----:B------:R-:W-:Y:S01]  /*0740*/  MOV R116, RZ ;  /* 0x000000ff00747202 */ /* 0x000fe20000000f00 */
[----:B------:R-:W-:Y:S01]  /*0750*/  IMAD.MOV.U32 R114, RZ, RZ, RZ ;  /* 0x000000ffff727224 */ /* 0x000fe200078e00ff */
[----:B------:R-:W-:Y:S01]  /*0760*/  CS2R R22, SRZ ;  /* 0x0000000000167805 */ /* 0x000fe2000001ff00 */
[----:B------:R-:W-:Y:S01]  /*0770*/  MOV R112, RZ ;  /* 0x000000ff00707202 */ /* 0x000fe20000000f00 */
[----:B------:R-:W-:Y:S01]  /*0780*/  IMAD.MOV.U32 R110, RZ, RZ, RZ ;  /* 0x000000ffff6e7224 */ /* 0x000fe200078e00ff */
[----:B------:R-:W-:Y:S01]  /*0790*/  CS2R R24, SRZ ;  /* 0x0000000000187805 */ /* 0x000fe2000001ff00 */
[----:B------:R-:W-:Y:S01]  /*07a0*/  MOV R108, RZ ;  /* 0x000000ff006c7202 */ /* 0x000fe20000000f00 */
[----:B------:R-:W-:Y:S01]  /*07b0*/  CS2R R106, SRZ ;  /* 0x00000000006a7805 */ /* 0x000fe2000001ff00 */
[----:B------:R-:W-:Y:S01]  /*07c0*/  IMAD.MOV.U32 R104, RZ, RZ, RZ ;  /* 0x000000ffff687224 */ /* 0x000fe200078e00ff */
[----:B------:R-:W-:Y:S01]  /*07d0*/  CS2R R102, SRZ ;  /* 0x0000000000667805 */ /* 0x000fe2000001ff00 */
[----:B------:R-:W-:Y:S01]  /*07e0*/  MOV R27, RZ ;  /* 0x000000ff001b7202 */ /* 0x000fe20000000f00 */
[----:B------:R-:W-:Y:S01]  /*07f0*/  IMAD.MOV.U32 R100, RZ, RZ, RZ ;  /* 0x000000ffff647224 */ /* 0x000fe200078e00ff */
[----:B------:R-:W-:Y:S01]  /*0800*/  CS2R R98, SRZ ;  /* 0x0000000000627805 */ /* 0x000fe2000001ff00 */
[----:B------:R-:W-:Y:S01]  /*0810*/  CS2R R28, SRZ ;  /* 0x00000000001c7805 */ /* 0x000fe2000001ff00 */
[----:B------:R-:W-:Y:S01]  /*0820*/  MOV R96, RZ ;  /* 0x000000ff00607202 */ /* 0x000fe20000000f00 */
[----:B------:R-:W-:Y:S01]  /*0830*/  CS2R R94, SRZ ;  /* 0x00000000005e7805 */ /* 0x000fe2000001ff00 */
        /* <DEDUP_REMOVED lines=23> */
[----:B------:R-:W-:Y:S01]  /*09b0*/  CS2R R54, SRZ ;  /* 0x0000000000367805 */ /* 0x000fe2000001ff00 */
[----:B------:R-:W-:Y:S01]  /*09c0*/  MOV R38, RZ ;  /* 0x000000ff00267202 */ /* 0x000fe20000000f00 */
[----:B------:R-:W-:Y:S01]  /*09d0*/  IMAD.MOV.U32 R52, RZ, RZ, RZ ;  /* 0x000000ffff347224 */ /* 0x000fe200078e00ff */
[----:B------:R-:W-:Y:S01]  /*09e0*/  CS2R R142, SRZ ;  /* 0x00000000008e7805 */ /* 0x000fe2000001ff00 */
[----:B------:R-:W-:Y:S01]  /*09f0*/  CS2R R140, SRZ ;  /* 0x00000000008c7805 */ /* 0x000fe2000001ff00 */
[----:B------:R-:W-:Y:S01]  /*0a00*/  CS2R R138, SRZ ;  /* 0x00000000008a7805 */ /* 0x000fe2000001ff00 */
[----:B------:R-:W-:Y:S01]  /*0a10*/  MOV R136, RZ ;  /* 0x000000ff00887202 */ /* 0x000fe20000000f00 */
[----:B------:R-:W-:Y:S01]  /*0a20*/  IMAD.MOV.U32 R42, RZ, RZ, RZ ;  /* 0x000000ffff2a7224 */ /* 0x000fe200078e00ff */
[----:B------:R-:W-:Y:S01]  /*0a30*/  MOV R41, RZ ;  /* 0x000000ff00297202 */ /* 0x000fe20000000f00 */
[----:B------:R-:W-:Y:S05]  /*0a40*/  @!P1 BRA `(.L_x_22) ;  /* 0x00009e5000009947 */ /* 0x000fea0003800000 */
[----:B-1----:R-:W-:-:S04]  /*0a50*/  ISETP.NE.U32.AND P1, PT, RZ, c[0x0][0x340], PT ;  /* 0x0000d000ff007a0c */ /* 0x002fc80003f25070 */
[----:B------:R-:W-:-:S13]  /*0a60*/  ISETP.NE.AND.EX P1, PT, RZ, c[0x0][0x344], PT, P1 ;  /* 0x0000d100ff007a0c */ /* 0x000fda0003f25310 */
[----:B------:R-:W-:-:S05]  /*0a70*/  @P1 IMAD.WIDE R2, R40, R26, c[0x0][0x340] ;  /* 0x0000d00028021625 */ /* 0x000fca00078e021a */
[----:B------:R1:W2:Y:S01]  /*0a80*/  @P1 LDG.E R12, [R2.64] ;  /* 0x00000004020c1981 */ /* 0x0002a2000c1e1900 */
[----:B------:R-:W-:Y:S01]  /*0a90*/  SHF.R.S32.HI R30, RZ, 0x1f, R145 ;  /* 0x0000001fff1e7819 */ /* 0x000fe20000011491 */
[----:B------:R-:W-:Y:S01]  /*0aa0*/  IMAD.MOV.U32 R4, RZ, RZ, c[0x0][0x2c4] ;  /* 0x0000b100ff047624 */ /* 0x000fe200078e00ff */
[----:B------:R-:W-:Y:S01]  /*0ab0*/  SHF.R.S32.HI R0, RZ, 0x1f, R10 ;  /* 0x0000001fff007819 */ /* 0x000fe2000001140a */
[----:B------:R-:W3:Y:S01]  /*0ac0*/  S2R R31, SR_CTAID.Y ;  /* 0x00000000001f7919 */ /* 0x000ee20000002600 */
[----:B------:R-:W-:Y:S01]  /*0ad0*/  LEA.HI R29, R30, R145, RZ, 0x3 ;  /* 0x000000911e1d7211 */ /* 0x000fe200078f18ff */
[----:B------:R-:W-:Y:S01]  /*0ae0*/  IMAD.MOV.U32 R148, RZ, RZ, c[0x0][0x1e0] ;  /* 0x00007800ff947624 */ /* 0x000fe200078e00ff */
[----:B------:R-:W-:Y:S01]  /*0af0*/  ISETP.NE.AND P3, PT, R4, 0x1, PT ;  /* 0x000000010400780c */ /* 0x000fe20003f65270 */
[----:B------:R-:W-:Y:S01]  /*0b00*/  IMAD R0, R0, c[0x0][0x178], RZ ;  /* 0x00005e0000007a24 */ /* 0x000fe200078e02ff */
[----:B------:R-:W-:Y:S01]  /*0b10*/  LOP3.LUT R4, R29, 0xfffffff8, RZ, 0xc0, !PT ;  /* 0xfffffff81d047812 */ /* 0x000fe200078ec0ff */
[----:B------:R-:W-:Y:S01]  /*0b20*/  IMAD.MOV.U32 R149, RZ, RZ, c[0x0][0x1e4] ;  /* 0x00007900ff957624 */ /* 0x000fe200078e00ff */
[----:B------:R-:W-:Y:S01]  /*0b30*/  SHF.R.S32.HI R28, RZ, 0x3, R29 ;  /* 0x00000003ff1c7819 */ /* 0x000fe2000001141d */
[----:B------:R-:W-:Y:S01]  /*0b40*/  IMAD R0, R10, c[0x0][0x17c], R0 ;  /* 0x00005f000a007a24 */ /* 0x000fe200078e0200 */
[----:B------:R-:W-:Y:S01]  /*0b50*/  SHF.R.S32.HI R11, RZ, 0x1f, R40 ;  /* 0x0000001fff0b7819 */ /* 0x000fe20000011428 */
[----:B------:R-:W-:Y:S01]  /*0b60*/  IMAD.IADD R36, R145, 0x1, -R4 ;  /* 0x0000000191247824 */ /* 0x000fe200078e0a04 */
[----:B------:R-:W-:Y:S01]  /*0b70*/  SEL R4, R40, RZ, !P0 ;  /* 0x000000ff28047207 */ /* 0x000fe20004000000 */
[----:B------:R-:W-:Y:S01]  /*0b80*/  IMAD.WIDE.U32 R32, R148, 0x40, RZ ;  /* 0x0000004094207825 */ /* 0x000fe200078e00ff */
[----:B------:R-:W-:-:S02]  /*0b90*/  SEL R5, R11, RZ, !P0 ;  /* 0x000000ff0b057207 */ /* 0x000fc40004000000 */
[-C--:B------:R-:W-:Y:S01]  /*0ba0*/  LEA.HI R27, R30, R145.reuse, RZ, 0x4 ;  /* 0x000000911e1b7211 */ /* 0x080fe200078f20ff */
[----:B------:R-:W-:Y:S01]  /*0bb0*/  IMAD R7, R36, 0x20, R28 ;  /* 0x0000002024077824 */ /* 0x000fe200078e021c */
[----:B------:R-:W-:Y:S01]  /*0bc0*/  LEA.HI R134, R30, R145, RZ, 0x5 ;  /* 0x000000911e867211 */ /* 0x000fe200078f28ff */
[----:B------:R-:W-:Y:S02]  /*0bd0*/  IMAD R5, R5, c[0x0][0x1c0], RZ ;  /* 0x0000700005057a24 */ /* 0x000fe400078e02ff */
[----:B------:R-:W-:Y:S02]  /*0be0*/  IMAD R7, R39, 0x80, R7 ;  /* 0x0000008027077824 */ /* 0x000fe400078e0207 */
[----:B-1----:R-:W-:Y:S01]  /*0bf0*/  IMAD.WIDE.U32 R2, R10, c[0x0][0x178], RZ ;  /* 0x00005e000a027a25 */ /* 0x002fe200078e00ff */
[----:B---3--:R-:W-:-:S03]  /*0c00*/  SHF.R.S32.HI R34, RZ, 0x1f, R31 ;  /* 0x0000001fff227819 */ /* 0x008fc6000001141f */
[----:B------:R-:W-:Y:S02]  /*0c10*/  IMAD.IADD R3, R3, 0x1, R0 ;  /* 0x0000000103037824 */ /* 0x000fe400078e0200 */
[----:B------:R-:W-:-:S04]  /*0c20*/  @P3 IMAD.HI.U32 R6, R7, c[0x0][0x2c8], RZ ;  /* 0x0000b20007063a27 */ /* 0x000fc800078e00ff */
[----:B------:R-:W-:Y:S02]  /*0c30*/  IMAD R0, R34, c[0x0][0x1b8], RZ ;  /* 0x00006e0022007a24 */ /* 0x000fe400078e02ff */
[----:B------:R-:W-:-:S04]  /*0c40*/  IMAD.WIDE.U32 R2, R31, c[0x0][0x1b8], R2 ;  /* 0x00006e001f027a25 */ /* 0x000fc800078e0002 */
[----:B------:R-:W-:Y:S02]  /*0c50*/  IMAD R0, R31, c[0x0][0x1bc], R0 ;  /* 0x00006f001f007a24 */ /* 0x000fe400078e0200 */
[C---:B------:R-:W-:Y:S02]  /*0c60*/  IMAD R5, R4.reuse, c[0x0][0x1c4], R5 ;  /* 0x0000710004057a24 */ /* 0x040fe400078e0205 */
[----:B------:R-:W-:Y:S02]  /*0c70*/  IMAD.IADD R3, R3, 0x1, R0 ;  /* 0x0000000103037824 */ /* 0x000fe400078e0200 */
[----:B------:R-:W-:Y:S01]  /*0c80*/  IMAD.MOV.U32 R0, RZ, RZ, R7 ;  /* 0x000000ffff007224 */ /* 0x000fe200078e0007 */
[----:B------:R-:W-:Y:S01]  /*0c90*/  @P3 SHF.R.U32.HI R0, RZ, c[0x0][0x2cc], R6 ;  /* 0x0000b300ff003a19 */ /* 0x000fe20000011606 */
[----:B------:R-:W-:-:S03]  /*0ca0*/  IMAD.WIDE.U32 R2, R4, c[0x0][0x1c0], R2 ;  /* 0x0000700004027a25 */ /* 0x000fc600078e0002 */
[--C-:B------:R-:W-:Y:S01]  /*0cb0*/  SHF.R.S32.HI R4, RZ, 0x1f, R0.reuse ;  /* 0x0000001fff047819 */ /* 0x100fe20000011400 */
[----:B------:R-:W-:Y:S02]  /*0cc0*/  IMAD.IADD R3, R3, 0x1, R5 ;  /* 0x0000000103037824 */ /* 0x000fe400078e0205 */
[----:B------:R-:W-:Y:S02]  /*0cd0*/  IMAD.MOV R5, RZ, RZ, -R0 ;  /* 0x000000ffff057224 */ /* 0x000fe400078e0a00 */
[----:B------:R-:W-:Y:S02]  /*0ce0*/  IMAD R4, R4, c[0x0][0x1b0], RZ ;  /* 0x00006c0004047a24 */ /* 0x000fe400078e02ff */
[----:B------:R-:W-:-:S04]  /*0cf0*/  IMAD.WIDE.U32 R2, R0, c[0x0][0x1b0], R2 ;  /* 0x00006c0000027a25 */ /* 0x000fc800078e0002 */
[----:B------:R-:W-:Y:S02]  /*0d00*/  IMAD R4, R0, c[0x0][0x1b4], R4 ;  /* 0x00006d0000047a24 */ /* 0x000fe400078e0204 */
[----:B------:R-:W-:Y:S02]  /*0d10*/  IMAD R0, R5, c[0x0][0x2c4], R7 ;  /* 0x0000b10005007a24 */ /* 0x000fe400078e0207 */
[----:B------:R-:W-:Y:S02]  /*0d20*/  IMAD.IADD R5, R3, 0x1, R4 ;  /* 0x0000000103057824 */ /* 0x000fe400078e0204 */
[----:B------:R-:W-:Y:S01]  /*0d30*/  IMAD.SHL.U32 R7, R28, 0x40, RZ ;  /* 0x000000401c077824 */ /* 0x000fe200078e00ff */
[----:B------:R-:W-:Y:S01]  /*0d40*/  SHF.R.S32.HI R3, RZ, 0x1f, R0 ;  /* 0x0000001fff037819 */ /* 0x000fe20000011400 */
[----:B------:R-:W-:Y:S02]  /*0d50*/  IMAD.MOV.U32 R4, RZ, RZ, R2 ;  /* 0x000000ffff047224 */ /* 0x000fe400078e0002 */
[----:B------:R-:W-:-:S02]  /*0d60*/  IMAD.SHL.U32 R2, R36, 0x8, RZ ;  /* 0x0000000824027824 */ /* 0x000fc400078e00ff */
[----:B------:R-:W-:Y:S01]  /*0d70*/  IMAD R6, R3, c[0x0][0x1a8], RZ ;  /* 0x00006a0003067a24 */ /* 0x000fe200078e02ff */
[----:B------:R-:W-:Y:S01]  /*0d80*/  LOP3.LUT R3, R7, 0x1c0, RZ, 0xc0, !PT ;  /* 0x000001c007037812 */ /* 0x000fe200078ec0ff */
[----:B------:R-:W-:Y:S02]  /*0d90*/  IMAD R10, R39, 0x80, R28 ;  /* 0x00000080270a7824 */ /* 0x000fe400078e021c */
[C---:B------:R-:W-:Y:S01]  /*0da0*/  IMAD R8, R0.reuse, c[0x0][0x1ac], R6 ;  /* 0x00006b0000087a24 */ /* 0x040fe200078e0206 */
[----:B------:R-:W-:Y:S01]  /*0db0*/  LOP3.LUT R7, R3, 0x38, R2, 0xf8, !PT ;  /* 0x0000003803077812 */ /* 0x000fe200078ef802 */
[----:B------:R-:W-:Y:S01]  /*0dc0*/  IMAD.WIDE.U32 R4, R0, c[0x0][0x1a8], R4 ;  /* 0x00006a0000047a25 */ /* 0x000fe200078e0004 */
[----:B------:R-:W-:Y:S02]  /*0dd0*/  SHF.R.U32.HI R6, RZ, 0x3, R3 ;  /* 0x00000003ff067819 */ /* 0x000fe40000011603 */
[----:B------:R-:W-:Y:S01]  /*0de0*/  IADD3 R9, R10, 0x20, RZ ;  /* 0x000000200a097810 */ /* 0x000fe20007ffe0ff */
[----:B------:R-:W-:Y:S01]  /*0df0*/  IMAD R0, R13, c[0x0][0x2c4], RZ ;  /* 0x0000b1000d007a24 */ /* 0x000fe200078e02ff */
[----:B------:R-:W-:Y:S01]  /*0e00*/  BAR.SYNC.DEFER_BLOCKING 0x0 ;  /* 0x0000000000007b1d */ /* 0x000fe20000010000 */
[----:B------:R-:W-:Y:S01]  /*0e10*/  IMAD.IADD R3, R5, 0x1, R8 ;  /* 0x0000000105037824 */ /* 0x000fe200078e0208 */
[----:B------:R-:W-:-:S02]  /*0e20*/  LEA R19, P0, R4, c[0x0][0x160], 0x1 ;  /* 0x0000580004137a11 */ /* 0x000fc400078008ff */
[----:B------:R-:W-:Y:S02]  /*0e30*/  ISETP.GE.AND P4, PT, R9, R0, PT ;  /* 0x000000000900720c */ /* 0x000fe40003f86270 */
[----:B------:R-:W-:Y:S02]  /*0e40*/  LOP3.LUT R9, R7, R6, RZ, 0x3c, !PT ;  /* 0x0000000607097212 */ /* 0x000fe400078e3cff */
[----:B------:R-:W-:Y:S01]  /*0e50*/  LEA.HI.X R18, R4, c[0x0][0x164], R3, 0x1, P0 ;  /* 0x0000590004127a11 */ /* 0x000fe200000f0c03 */
[----:B------:R-:W1:Y:S01]  /*0e60*/  SHFL.IDX PT, R6, R19, RZ, 0x181f ;  /* 0x00181fff13067589 */ /* 0x000e6200000e0000 */
[C---:B------:R-:W-:Y:S02]  /*0e70*/  IADD3 R4, R10.reuse, 0x40, RZ ;  /* 0x000000400a047810 */ /* 0x040fe40007ffe0ff */
[C---:B------:R-:W-:Y:S01]  /*0e80*/  IADD3 R3, R10.reuse, 0x60, RZ ;  /* 0x000000600a037810 */ /* 0x040fe20007ffe0ff */
[----:B------:R-:W3:Y:S01]  /*0e90*/  SHFL.IDX PT, R7, R18, RZ, 0x181f ;  /* 0x00181fff12077589 */ /* 0x000ee200000e0000 */
[----:B------:R-:W-:-:S02]  /*0ea0*/  ISETP.GE.AND P5, PT, R10, R0, PT ;  /* 0x000000000a00720c */ /* 0x000fc40003fa6270 */
[-C--:B------:R-:W-:Y:S02]  /*0eb0*/  ISETP.GE.AND P6, PT, R4, R0.reuse, PT ;  /* 0x000000000400720c */ /* 0x080fe40003fc6270 */
[----:B------:R-:W-:Y:S02]  /*0ec0*/  LEA.HI R8, R30, R145, RZ, 0x6 ;  /* 0x000000911e087211 */ /* 0x000fe400078f30ff */
[----:B------:R-:W-:Y:S02]  /*0ed0*/  ISETP.GE.AND P0, PT, R3, R0, PT ;  /* 0x000000000300720c */ /* 0x000fe40003f06270 */
[----:B------:R-:W-:Y:S01]  /*0ee0*/  SHF.R.S32.HI R0, RZ, 0x1f, R14 ;  /* 0x0000001fff007819 */ /* 0x000fe2000001140e */
[----:B------:R-:W-:Y:S01]  /*0ef0*/  IMAD.SHL.U32 R8, R8, 0x8, RZ ;  /* 0x0000000808087824 */ /* 0x000fe200078e00ff */
[----:B------:R-:W-:Y:S02]  /*0f00*/  IADD3 R10, R2, 0x80, RZ ;  /* 0x00000080020a7810 */ /* 0x000fe40007ffe0ff */
[----:B------:R-:W-:-:S02]  /*0f10*/  SHF.R.S32.HI R3, RZ, 0x1f, R2 ;  /* 0x0000001fff037819 */ /* 0x000fc40000011402 */
[----:B------:R-:W-:Y:S02]  /*0f20*/  LOP3.LUT R248, R9, 0xfffffe00, R8, 0xf8, !PT ;  /* 0xfffffe0009f87812 */ /* 0x000fe400078ef808 */
[----:B-1----:R-:W-:-:S03]  /*0f30*/  @!P5 LEA R8, P3, R2, R6, 0x1 ;  /* 0x000000060208d211 */ /* 0x002fc600078608ff */
[----:B------:R-:W-:Y:S01]  /*0f40*/  IMAD.SHL.U32 R248, R248, 0x2, RZ ;  /* 0x00000002f8f87824 */ /* 0x000fe200078e00ff */
[--C-:B--2---:R-:W-:Y:S01]  /*0f50*/  @P1 SHF.R.S32.HI R5, RZ, 0x1f, R12.reuse ;  /* 0x0000001fff051819 */ /* 0x104fe2000001140c */
[----:B------:R-:W-:Y:S02]  /*0f60*/  @P1 IMAD.MOV.U32 R4, RZ, RZ, R12 ;  /* 0x000000ffff041224 */ /* 0x000fe400078e000c */
[----:B------:R-:W-:Y:S02]  /*0f70*/  @!P1 IMAD.MOV.U32 R4, RZ, RZ, R40 ;  /* 0x000000ffff049224 */ /* 0x000fe400078e0028 */
[----:B------:R-:W-:Y:S01]  /*0f80*/  @!P1 IMAD.MOV.U32 R5, RZ, RZ, R11 ;  /* 0x000000ffff059224 */ /* 0x000fe200078e000b */
[----:B------:R-:W-:Y:S02]  /*0f90*/  IADD3 R21, P1, R14, R28, RZ ;  /* 0x0000001c0e157210 */ /* 0x000fe40007f3e0ff */
[----:B------:R-:W-:Y:S02]  /*0fa0*/  @!P5 SHF.R.S32.HI R11, RZ, 0x1f, R10 ;  /* 0x0000001fff0bd819 */ /* 0x000fe4000001140a */
[----:B------:R-:W-:-:S02]  /*0fb0*/  LEA.HI.X.SX32 R24, R28, R0, 0x1, P1 ;  /* 0x000000001c187211 */ /* 0x000fc400008f0eff */
[----:B------:R-:W-:Y:S02]  /*0fc0*/  IADD3 R0, R2, 0x40, RZ ;  /* 0x0000004002007810 */ /* 0x000fe40007ffe0ff */
[----:B------:R-:W-:Y:S02]  /*0fd0*/  SEL R26, R4, RZ, !P2 ;  /* 0x000000ff041a7207 */ /* 0x000fe40005000000 */
[----:B------:R-:W-:Y:S01]  /*0fe0*/  @!P5 SHF.R.S32.HI R9, RZ, 0x1f, R0 ;  /* 0x0000001fff09d819 */ /* 0x000fe20000011400 */
[----:B------:R-:W1:Y:S01]  /*0ff0*/  SHFL.IDX PT, R4, R19, 0x1, 0x181f ;  /* 0x00381f0013047f89 */ /* 0x000e6200000e0000 */
[----:B------:R-:W-:Y:S02]  /*1000*/  SEL R25, R5, RZ, !P2 ;  /* 0x000000ff05197207 */ /* 0x000fe40005000000 */
[----:B------:R-:W-:Y:S01]  /*1010*/  ISETP.GE.AND P1, PT, R2, c[0x0][0x198], PT ;  /* 0x0000660002007a0c */ /* 0x000fe20003f26270 */
[----:B------:R-:W2:Y:S01]  /*1020*/  SHFL.IDX PT, R5, R18, 0x1, 0x181f ;  /* 0x00381f0012057f89 */ /* 0x000ea200000e0000 */
[----:B------:R-:W-:-:S02]  /*1030*/  @!P5 LEA.HI R12, R9, R0, RZ, 0x3 ;  /* 0x00000000090cd211 */ /* 0x000fc400078f18ff */
[----:B------:R-:W-:Y:S02]  /*1040*/  ISETP.GE.AND P2, PT, R0, c[0x0][0x198], PT ;  /* 0x0000660000007a0c */ /* 0x000fe40003f46270 */
[----:B------:R-:W-:Y:S02]  /*1050*/  @!P5 LEA.HI R11, R11, R10, RZ, 0x3 ;  /* 0x0000000a0b0bd211 */ /* 0x000fe400078f18ff */
[----:B---3--:R-:W-:Y:S02]  /*1060*/  @!P5 LEA.HI.X R9, R2, R7, R3, 0x1, P3 ;  /* 0x000000070209d211 */ /* 0x008fe400018f0c03 */
[----:B------:R-:W-:Y:S02]  /*1070*/  ISETP.GE.AND P3, PT, R10, c[0x0][0x198], PT ;  /* 0x000066000a007a0c */ /* 0x000fe40003f66270 */
[----:B------:R-:W-:Y:S01]  /*1080*/  @!P5 LOP3.LUT R12, R12, 0xfffffff8, RZ, 0xc0, !PT ;  /* 0xfffffff80c0cd812 */ /* 0x000fe200078ec0ff */
[----:B------:R3:W-:Y:S01]  /*1090*/  @!P5 LDGSTS.E.BYPASS.LTC128B.128 [R248+0x100], [R8.64], !P1 ;  /* 0x0010000008f8dfae */ /* 0x0007e2000c901d44 */
[----:B------:R-:W-:-:S02]  /*10a0*/  @!P5 LOP3.LUT R11, R11, 0xfffffff8, RZ, 0xc0, !PT ;  /* 0xfffffff80b0bd812 */ /* 0x000fc400078ec0ff */
[----:B------:R-:W-:Y:S01]  /*10b0*/  SHF.R.S32.HI R14, RZ, 0x4, R27 ;  /* 0x00000004ff0e7819 */ /* 0x000fe2000001141b */
[----:B------:R-:W-:-:S04]  /*10c0*/  @!P5 IMAD.WIDE R12, R12, 0x2, R6 ;  /* 0x000000020c0cd825 */ /* 0x000fc800078e0206 */
[----:B------:R-:W-:Y:S01]  /*10d0*/  @!P5 IMAD.WIDE R6, R11, 0x2, R6 ;  /* 0x000000020b06d825 */ /* 0x000fe200078e0206 */
[----:B------:R-:W-:Y:S01]  /*10e0*/  LEA.HI R11, R27, R14, RZ, 0x1 ;  /* 0x0000000e1b0b7211 */ /* 0x000fe200078f08ff */
[----:B------:R1:W-:Y:S04]  /*10f0*/  @!P5 LDGSTS.E.BYPASS.LTC128B.128 [R248+0x4100], [R12.64], !P2 ;  /* 0x041000000cf8dfae */ /* 0x0003e8000d101d44 */
[----:B------:R4:W-:Y:S01]  /*1100*/  @!P5 LDGSTS.E.BYPASS.LTC128B.128 [R248+0x8100], [R6.64], !P3 ;  /* 0x0810000006f8dfae */ /* 0x0009e2000d901d44 */
[----:B---3--:R-:W-:Y:S02]  /*1110*/  @!P4 SHF.R.S32.HI R8, RZ, 0x1f, R10 ;  /* 0x0000001fff08c819 */ /* 0x008fe4000001140a */
[----:B------:R-:W-:Y:S02]  /*1120*/  @!P6 SHF.R.S32.HI R9, RZ, 0x1f, R0 ;  /* 0x0000001fff09e819 */ /* 0x000fe40000011400 */
[----:B------:R-:W-:-:S02]  /*1130*/  @!P4 LEA.HI R8, R8, R10, RZ, 0x3 ;  /* 0x0000000a0808c211 */ /* 0x000fc400078f18ff */
[----:B------:R-:W-:Y:S02]  /*1140*/  @!P6 LEA.HI R20, R9, R0, RZ, 0x3 ;  /* 0x000000000914e211 */ /* 0x000fe400078f18ff */
[----:B------:R-:W-:Y:S02]  /*1150*/  @!P4 LOP3.LUT R8, R8, 0xfffffff8, RZ, 0xc0, !PT ;  /* 0xfffffff80808c812 */ /* 0x000fe400078ec0ff */
[----:B-1----:R-:W-:Y:S02]  /*1160*/  @!P4 LEA R12, P5, R2, R4, 0x1 ;  /* 0x00000004020cc211 */ /* 0x002fe400078a08ff */
[----:B----4-:R-:W-:Y:S02]  /*1170*/  LOP3.LUT R6, R11, 0xfffffffe, RZ, 0xc0, !PT ;  /* 0xfffffffe0b067812 */ /* 0x010fe400078ec0ff */
[--C-:B------:R-:W-:Y:S02]  /*1180*/  @!P4 SHF.R.S32.HI R7, RZ, 0x1f, R0.reuse ;  /* 0x0000001fff07c819 */ /* 0x100fe40000011400 */
[----:B------:R-:W-:Y:S01]  /*1190*/  @!P0 SHF.R.S32.HI R11, RZ, 0x1f, R0 ;  /* 0x0000001fff0b8819 */ /* 0x000fe20000011400 */
[----:B------:R-:W-:Y:S01]  /*11a0*/  IMAD.IADD R23, R14, 0x1, -R6 ;  /* 0x000000010e177824 */ /* 0x000fe200078e0a06 */
[-C--:B------:R-:W-:Y:S01]  /*11b0*/  @!P4 LEA.HI R16, R7, R0.reuse, RZ, 0x3 ;  /* 0x000000000710c211 */ /* 0x080fe200078f18ff */
[----:B------:R-:W1:Y:S01]  /*11c0*/  SHFL.IDX PT, R6, R19, 0x2, 0x181f ;  /* 0x00581f0013067f89 */ /* 0x000e6200000e0000 */
[----:B--2---:R-:W-:Y:S01]  /*11d0*/  @!P4 LEA.HI.X R13, R2, R5, R3, 0x1, P5 ;  /* 0x00000005020dc211 */ /* 0x004fe200028f0c03 */
[----:B------:R-:W-:Y:S01]  /*11e0*/  @!P4 IMAD.WIDE R14, R8, 0x2, R4 ;  /* 0x00000002080ec825 */ /* 0x000fe200078e0204 */
[----:B------:R-:W-:Y:S01]  /*11f0*/  @!P4 LOP3.LUT R16, R16, 0xfffffff8, RZ, 0xc0, !PT ;  /* 0xfffffff81010c812 */ /* 0x000fe200078ec0ff */
[----:B------:R-:W2:Y:S01]  /*1200*/  SHFL.IDX PT, R7, R18, 0x2, 0x181f ;  /* 0x00581f0012077f89 */ /* 0x000ea200000e0000 */
[----:B------:R-:W-:Y:S01]  /*1210*/  ISETP.GE.AND P5, PT, R0, c[0x0][0x1d4], PT ;  /* 0x0000750000007a0c */ /* 0x000fe20003fa6270 */
[----:B------:R-:W-:Y:S01]  /*1220*/  IMAD.WIDE.U32 R8, R21, c[0x0][0x1e0], R2 ;  /* 0x0000780015087a25 */ /* 0x000fe200078e0002 */
[----:B------:R-:W-:Y:S01]  /*1230*/  @!P0 LEA.HI R22, R11, R0, RZ, 0x3 ;  /* 0x000000000b168211 */ /* 0x000fe200078f18ff */
[----:B------:R1:W-:Y:S02]  /*1240*/  @!P4 LDGSTS.E.BYPASS.LTC128B.128 [R248+0x1100], [R12.64], !P1 ;  /* 0x011000000cf8cfae */ /* 0x0003e4000c901d44 */
[----:B------:R-:W-:-:S02]  /*1250*/  @!P4 IMAD.WIDE R16, R16, 0x2, R4 ;  /* 0x000000021010c825 */ /* 0x000fc400078e0204 */
[----:B------:R-:W3:Y:S02]  /*1260*/  SHFL.IDX PT, R4, R19, 0x3, 0x181f ;  /* 0x00781f0013047f89 */ /* 0x000ee400000e0000 */
[----:B------:R-:W-:Y:S02]  /*1270*/  IMAD R0, R24, c[0x0][0x1e0], RZ ;  /* 0x0000780018007a24 */ /* 0x000fe400078e02ff */
[----:B------:R4:W5:Y:S02]  /*1280*/  SHFL.IDX PT, R5, R18, 0x3, 0x181f ;  /* 0x00781f0012057f89 */ /* 0x00096400000e0000 */
[----:B------:R-:W-:Y:S01]  /*1290*/  IMAD R11, R21, c[0x0][0x1e4], R0 ;  /* 0x00007900150b7a24 */ /* 0x000fe200078e0200 */
[----:B------:R-:W-:Y:S01]  /*12a0*/  @!P6 SHF.R.S32.HI R0, RZ, 0x1f, R10 ;  /* 0x0000001fff00e819 */ /* 0x000fe2000001140a */
[----:B------:R3:W-:Y:S02]  /*12b0*/  @!P4 LDGSTS.E.BYPASS.LTC128B.128 [R248+0x5100], [R16.64], !P2 ;  /* 0x0510000010f8cfae */ /* 0x0007e4000d101d44 */
[----:B------:R-:W-:Y:S01]  /*12c0*/  IMAD.IADD R9, R9, 0x1, R11 ;  /* 0x0000000109097824 */ /* 0x000fe200078e020b */
[----:B------:R-:W-:Y:S01]  /*12d0*/  @!P6 LEA.HI R0, R0, R10, RZ, 0x3 ;  /* 0x0000000a0000e211 */ /* 0x000fe200078f18ff */
[----:B------:R5:W-:Y:S01]  /*12e0*/  @!P4 LDGSTS.E.BYPASS.LTC128B.128 [R248+0x9100], [R14.64], !P3 ;  /* 0x091000000ef8cfae */ /* 0x000be2000d901d44 */
[----:B------:R-:W-:-:S04]  /*12f0*/  IMAD R11, R34, c[0x0][0x1e8], RZ ;  /* 0x00007a00220b7a24 */ /* 0x000fc800078e02ff */
[----:B------:R-:W-:Y:S01]  /*1300*/  IMAD R11, R31, c[0x0][0x1ec], R11 ;  /* 0x00007b001f0b7a24 */ /* 0x000fe200078e020b */
[----:B-1----:R-:W-:-:S04]  /*1310*/  @!P6 LEA R12, P4, R2, R6, 0x1 ;  /* 0x00000006020ce211 */ /* 0x002fc800078808ff */
[----:B--2---:R-:W-:Y:S02]  /*1320*/  @!P6 LEA.HI.X R13, R2, R7, R3, 0x1, P4 ;  /* 0x00000007020de211 */ /* 0x004fe400020f0c03 */
[----:B----4-:R-:W-:-:S03]  /*1330*/  IADD3 R18, R160, -0x1, RZ ;  /* 0xffffffffa0127810 */ /* 0x010fc60007ffe0ff */
[----:B------:R1:W-:Y:S01]  /*1340*/  @!P6 LDGSTS.E.BYPASS.LTC128B.128 [R248+0x2100], [R12.64], !P1 ;  /* 0x021000000cf8efae */ /* 0x0003e2000c901d44 */
[----:B------:R-:W-:Y:S02]  /*1350*/  SHF.R.S32.HI R19, RZ, 0x1f, R18 ;  /* 0x0000001fff137819 */ /* 0x000fe40000011412 */
[----:B---3--:R-:W-:Y:S01]  /*1360*/  @!P6 LOP3.LUT R16, R20, 0xfffffff8, RZ, 0xc0, !PT ;  /* 0xfffffff81410e812 */ /* 0x008fe200078ec0ff */
[----:B------:R-:W-:Y:S01]  /*1370*/  IMAD.MOV.U32 R20, RZ, RZ, 0x60 ;  /* 0x00000060ff147424 */ /* 0x000fe200078e00ff */
[----:B-----5:R-:W-:-:S03]  /*1380*/  @!P6 LOP3.LUT R14, R0, 0xfffffff8, RZ, 0xc0, !PT ;  /* 0xfffffff8000ee812 */ /* 0x020fc600078ec0ff */
[----:B------:R-:W-:Y:S01]  /*1390*/  @!P6 IMAD.WIDE R16, R16, 0x2, R6 ;  /* 0x000000021010e825 */ /* 0x000fe200078e0206 */
[----:B------:R-:W-:-:S03]  /*13a0*/  @!P0 SHF.R.S32.HI R0, RZ, 0x1f, R10 ;  /* 0x0000001fff008819 */ /* 0x000fc6000001140a */
[----:B------:R-:W-:Y:S01]  /*13b0*/  @!P6 IMAD.WIDE R14, R14, 0x2, R6 ;  /* 0x000000020e0ee825 */ /* 0x000fe200078e0206 */
[----:B------:R-:W-:Y:S01]  /*13c0*/  @!P0 LEA.HI R0, R0, R10, RZ, 0x3 ;  /* 0x0000000a00008211 */ /* 0x000fe200078f18ff */
[----:B------:R2:W-:Y:S02]  /*13d0*/  @!P6 LDGSTS.E.BYPASS.LTC128B.128 [R248+0x6100], [R16.64], !P2 ;  /* 0x0610000010f8efae */ /* 0x0005e4000d101d44 */
[----:B------:R-:W-:Y:S01]  /*13e0*/  IMAD.WIDE.U32 R6, R31, c[0x0][0x1e8], R8 ;  /* 0x00007a001f067a25 */ /* 0x000fe200078e0008 */
[----:B------:R-:W-:Y:S01]  /*13f0*/  @!P0 LEA R8, P4, R2, R4, 0x1 ;  /* 0x0000000402088211 */ /* 0x000fe200078808ff */
[----:B------:R3:W-:Y:S01]  /*1400*/  @!P6 LDGSTS.E.BYPASS.LTC128B.128 [R248+0xa100], [R14.64], !P3 ;  /* 0x0a1000000ef8efae */ /* 0x0007e2000d901d44 */
[----:B------:R-:W-:Y:S01]  /*1410*/  @!P0 LOP3.LUT R0, R0, 0xfffffff8, RZ, 0xc0, !PT ;  /* 0xfffffff800008812 */ /* 0x000fe200078ec0ff */
[----:B------:R-:W-:Y:S01]  /*1420*/  IMAD.IADD R7, R7, 0x1, R11 ;  /* 0x0000000107077824 */ /* 0x000fe200078e020b */
[----:B------:R-:W-:Y:S01]  /*1430*/  @!P0 LOP3.LUT R11, R22, 0xfffffff8, RZ, 0xc0, !PT ;  /* 0xfffffff8160b8812 */ /* 0x000fe200078ec0ff */
[----:B------:R-:W-:Y:S01]  /*1440*/  IMAD R133, R160, -0x60, R20 ;  /* 0xffffffa0a0857824 */ /* 0x000fe200078e0214 */
[----:B------:R-:W-:Y:S01]  /*1450*/  @!P0 LEA.HI.X R9, R2, R5, R3, 0x1, P4 ;  /* 0x0000000502098211 */ /* 0x000fe200020f0c03 */
[----:B------:R-:W-:Y:S01]  /*1460*/  IMAD.WIDE.U32 R146, R20, c[0x0][0x1e0], RZ ;  /* 0x0000780014927a25 */ /* 0x000fe200078e00ff */
[----:B------:R-:W-:-:S02]  /*1470*/  ISETP.GE.AND P4, PT, R10, c[0x0][0x1d4], PT ;  /* 0x000075000a007a0c */ /* 0x000fc40003f86270 */
[----:B------:R-:W-:Y:S01]  /*1480*/  ISETP.GE.AND P6, PT, R2, c[0x0][0x1d4], PT ;  /* 0x0000750002007a0c */ /* 0x000fe20003fc6270 */
[--C-:B------:R-:W-:Y:S01]  /*1490*/  @!P0 IMAD.WIDE R10, R11, 0x2, R4.reuse ;  /* 0x000000020b0a8825 */ /* 0x100fe200078e0204 */
[----:B------:R4:W-:Y:S03]  /*14a0*/  @!P0 LDGSTS.E.BYPASS.LTC128B.128 [R248+0x3100], [R8.64], !P1 ;  /* 0x0310000008f88fae */ /* 0x0009e6000c901d44 */
[----:B------:R-:W-:Y:S01]  /*14b0*/  @!P0 IMAD.WIDE R4, R0, 0x2, R4 ;  /* 0x0000000200048825 */ /* 0x000fe200078e0204 */
[----:B------:R5:W-:Y:S03]  /*14c0*/  @!P0 LDGSTS.E.BYPASS.LTC128B.128 [R248+0x7100], [R10.64], !P2 ;  /* 0x071000000af88fae */ /* 0x000be6000d101d44 */
[----:B------:R-:W-:Y:S01]  /*14d0*/  IMAD R0, R25, c[0x0][0x1f0], RZ ;  /* 0x00007c0019007a24 */ /* 0x000fe200078e02ff */
[----:B------:R3:W-:Y:S01]  /*14e0*/  @!P0 LDGSTS.E.BYPASS.LTC128B.128 [R248+0xb100], [R4.64], !P3 ;  /* 0x0b10000004f88fae */ /* 0x0007e2000d901d44 */
[----:B------:R-:W-:Y:S01]  /*14f0*/  IMAD.WIDE.U32 R40, R26, c[0x0][0x1f0], R6 ;  /* 0x00007c001a287a25 */ /* 0x000fe200078e0006 */
[----:B--2---:R-:W-:-:S03]  /*1500*/  IADD3 R17, R133, R132, -R28 ;  /* 0x0000008485117210 */ /* 0x004fc60007ffe81c */
[----:B------:R-:W-:Y:S01]  /*1510*/  IMAD.MOV.U32 R150, RZ, RZ, R40 ;  /* 0x000000ffff967224 */ /* 0x000fe200078e0028 */
[----:B------:R-:W0:Y:S01]  /*1520*/  LDGDEPBAR ;  /* 0x00000000000079af */ /* 0x000e220000000000 */
[----:B------:R-:W-:Y:S01]  /*1530*/  IMAD.SHL.U32 R7, R36, 0x40, RZ ;  /* 0x0000004024077824 */ /* 0x000fe200078e00ff */
[----:B------:R-:W-:Y:S01]  /*1540*/  ISETP.GE.AND P3, PT, R17, 0x1, PT ;  /* 0x000000011100780c */ /* 0x000fe20003f66270 */
[----:B------:R-:W-:Y:S01]  /*1550*/  IMAD.WIDE.U32 R2, R21, c[0x0][0x208], R2 ;  /* 0x0000820015027a25 */ /* 0x000fe200078e0002 */
[C---:B------:R-:W-:Y:S01]  /*1560*/  ISETP.GE.AND P2, PT, R17.reuse, 0x21, PT ;  /* 0x000000211100780c */ /* 0x040fe20003f46270 */
[----:B------:R2:W-:Y:S01]  /*1570*/  STL.64 [R1+0x20], R40 ;  /* 0x0000202801007387 */ /* 0x0005e20000100a00 */
[----:B------:R-:W-:Y:S01]  /*1580*/  ISETP.GE.AND P1, PT, R17, 0x41, PT ;  /* 0x000000411100780c */ /* 0x000fe20003f26270 */
[----:B------:R-:W-:Y:S01]  /*1590*/  IMAD.SHL.U32 R16, R149, 0x40, RZ ;  /* 0x0000004095107824 */ /* 0x000fe200078e00ff */
[----:B------:R-:W-:Y:S02]  /*15a0*/  LOP3.LUT R7, R7, 0x1c0, RZ, 0xc0, !PT ;  /* 0x000001c007077812 */ /* 0x000fe400078ec0ff */
[----:B----4-:R-:W-:Y:S01]  /*15b0*/  LOP3.LUT R8, R27, 0xfffffff0, RZ, 0xc0, !PT ;  /* 0xfffffff01b087812 */ /* 0x010fe200078ec0ff */
[----:B------:R-:W-:-:S04]  /*15c0*/  IMAD R9, R24, c[0x0][0x208], RZ ;  /* 0x0000820018097a24 */ /* 0x000fc800078e02ff */
[----:B------:R-:W-:Y:S02]  /*15d0*/  IMAD.IADD R8, R145, 0x1, -R8 ;  /* 0x0000000191087824 */ /* 0x000fe400078e0a08 */
[----:B-1----:R-:W-:Y:S01]  /*15e0*/  IMAD R13, R21, c[0x0][0x20c], R9 ;  /* 0x00008300150d7a24 */ /* 0x002fe200078e0209 */
[----:B------:R-:W-:Y:S01]  /*15f0*/  LOP3.LUT R9, R7, 0x8, R29, 0xf8, !PT ;  /* 0x0000000807097812 */ /* 0x000fe200078ef81d */
[----:B---3--:R-:W-:Y:S01]  /*1600*/  IMAD R4, R20, c[0x0][0x1e4], RZ ;  /* 0x0000790014047a24 */ /* 0x008fe200078e02ff */
[----:B------:R-:W-:Y:S01]  /*1610*/  SHF.R.S32.HI R6, RZ, 0x1f, R8 ;  /* 0x0000001fff067819 */ /* 0x000fe20000011408 */
[----:B------:R-:W-:Y:S02]  /*1620*/  IMAD.IADD R3, R3, 0x1, R13 ;  /* 0x0000000103037824 */ /* 0x000fe400078e020d */
[----:B------:R-:W-:Y:S01]  /*1630*/  IMAD.IADD R144, R147, 0x1, R4 ;  /* 0x0000000193907824 */ /* 0x000fe200078e0204 */
[----:B------:R-:W-:Y:S01]  /*1640*/  LEA.HI R15, R6, R8, RZ, 0x3 ;  /* 0x00000008060f7211 */ /* 0x000fe200078f18ff */
[----:B------:R-:W-:-:S02]  /*1650*/  IMAD R4, R26, c[0x0][0x1f4], R0 ;  /* 0x00007d001a047a24 */ /* 0x000fc400078e0200 */
[----:B------:R-:W-:Y:S01]  /*1660*/  IMAD R0, R144, R18, RZ ;  /* 0x0000001290007224 */ /* 0x000fe200078e02ff */
[----:B-----5:R-:W-:Y:S01]  /*1670*/  LOP3.LUT R10, R15, 0xfffffff8, RZ, 0xc0, !PT ;  /* 0xfffffff80f0a7812 */ /* 0x020fe200078ec0ff */
[----:B------:R-:W-:Y:S02]  /*1680*/  IMAD.IADD R151, R41, 0x1, R4 ;  /* 0x0000000129977824 */ /* 0x000fe400078e0204 */
[-C--:B------:R-:W-:Y:S02]  /*1690*/  IMAD R0, R19, R146.reuse, R0 ;  /* 0x0000009213007224 */ /* 0x080fe400078e0200 */
[----:B------:R-:W-:Y:S01]  /*16a0*/  IMAD.WIDE.U32 R4, R18, R146, R150 ;  /* 0x0000009212047225 */ /* 0x000fe200078e0096 */
[----:B------:R-:W-:Y:S03]  /*16b0*/  STL.64 [R1+0x18], R150 ;  /* 0x0000189601007387 */ /* 0x000fe60000100a00 */
[----:B------:R-:W-:Y:S01]  /*16c0*/  IMAD.IADD R0, R5, 0x1, R0 ;  /* 0x0000000105007824 */ /* 0x000fe200078e0200 */
[----:B------:R-:W-:Y:S01]  /*16d0*/  @P3 LEA R6, P0, R4, c[0x0][0x1c8], 0x1 ;  /* 0x0000720004063a11 */ /* 0x000fe200078008ff */
[----:B------:R-:W-:Y:S01]  /*16e0*/  IMAD.IADD R10, R8, 0x1, -R10 ;  /* 0x00000001080a7824 */ /* 0x000fe200078e0a0a */
[----:B------:R-:W-:Y:S01]  /*16f0*/  SHF.R.U32.HI R5, RZ, 0x3, R7 ;  /* 0x00000003ff057819 */ /* 0x000fe20000011607 */
[----:B------:R-:W-:Y:S01]  /*1700*/  IMAD R13, R34, c[0x0][0x210], RZ ;  /* 0x00008400220d7a24 */ /* 0x000fe200078e02ff */
[----:B------:R-:W-:-:S02]  /*1710*/  @P3 LEA.HI.X R7, R4, c[0x0][0x1cc], R0, 0x1, P0 ;  /* 0x0000730004073a11 */ /* 0x000fc400000f0c00 */
[C---:B------:R-:W-:Y:S01]  /*1720*/  @P2 LEA R11, P0, R148.reuse, R4, 0x5 ;  /* 0x00000004940b2211 */ /* 0x040fe200078028ff */
[----:B------:R-:W-:Y:S01]  /*1730*/  IMAD R13, R31, c[0x0][0x214], R13 ;  /* 0x000085001f0d7a24 */ /* 0x000fe200078e020d */
[----:B------:R-:W-:Y:S01]  /*1740*/  LOP3.LUT R14, R9, R5, RZ, 0x3c, !PT ;  /* 0x00000005090e7212 */ /* 0x000fe200078e3cff */
[----:B------:R-:W-:Y:S01]  /*1750*/  IMAD.WIDE.U32 R8, R31, c[0x0][0x210], R2 ;  /* 0x000084001f087a25 */ /* 0x000fe200078e0002 */
[----:B------:R-:W-:Y:S01]  /*1760*/  @P2 LEA.HI.X R5, R148, R0, R149, 0x5, P0 ;  /* 0x0000000094052211 */ /* 0x000fe200000f2c95 */
[----:B------:R1:W-:Y:S01]  /*1770*/  @P3 LDGSTS.E.BYPASS.LTC128B.128 [R248+0xc100], [R6.64], !P6 ;  /* 0x0c10000006f83fae */ /* 0x0003e2000f101d44 */
[----:B------:R-:W-:Y:S01]  /*1780*/  @P1 IADD3 R12, P0, R4, R32, RZ ;  /* 0x00000020040c1210 */ /* 0x000fe20007f1e0ff */
[----:B------:R-:W-:Y:S02]  /*1790*/  IMAD.SHL.U32 R2, R10, 0x40, RZ ;  /* 0x000000400a027824 */ /* 0x000fe400078e00ff */
[----:B------:R1:W-:Y:S01]  /*17a0*/  @P3 LDGSTS.E.BYPASS.LTC128B.128 [R248+0xf100], [R6.64+0x80], !P5 ;  /* 0x0f10008006f83fae */ /* 0x0003e2000e901d44 */
[----:B------:R-:W-:Y:S01]  /*17b0*/  @P1 IADD3.X R16, R0, R33, R16, P0, !PT ;  /* 0x0000002100101210 */ /* 0x000fe200007fe410 */
[----:B------:R-:W-:Y:S01]  /*17c0*/  IMAD.SHL.U32 R3, R23, 0x8, RZ ;  /* 0x0000000817037824 */ /* 0x000fe200078e00ff */
[----:B------:R-:W-:Y:S01]  /*17d0*/  @P2 LEA R4, P0, R11, c[0x0][0x1c8], 0x1 ;  /* 0x000072000b042a11 */ /* 0x000fe200078008ff */
[----:B------:R1:W-:Y:S01]  /*17e0*/  @P3 LDGSTS.E.BYPASS.LTC128B.128 [R248+0x12100], [R6.64+0x100], !P4 ;  /* 0x1210010006f83fae */ /* 0x0003e2000e101d44 */
[----:B------:R-:W-:Y:S01]  /*17f0*/  LOP3.LUT R2, R2, 0x1c0, RZ, 0xc0, !PT ;  /* 0x000001c002027812 */ /* 0x000fe200078ec0ff */
[----:B------:R-:W-:Y:S01]  /*1800*/  IMAD R0, R23, 0x200, R14 ;  /* 0x0000020017007824 */ /* 0x000fe200078e020e */
[----:B------:R-:W-:Y:S01]  /*1810*/  @P2 LEA.HI.X R5, R11, c[0x0][0x1cc], R5, 0x1, P0 ;  /* 0x000073000b052a11 */ /* 0x000fe200000f0c05 */
[----:B------:R-:W-:Y:S01]  /*1820*/  IMAD.MOV.U32 R11, RZ, RZ, 0x6 ;  /* 0x00000006ff0b7424 */ /* 0x000fe200078e00ff */
[----:B------:R-:W-:Y:S01]  /*1830*/  LOP3.LUT P3, RZ, R10, 0x4, RZ, 0xc0, !PT ;  /* 0x000000040aff7812 */ /* 0x000fe2000786c0ff */
[----:B------:R-:W-:Y:S01]  /*1840*/  IMAD.SHL.U32 R135, R0, 0x2, RZ ;  /* 0x0000000200877824 */ /* 0x000fe200078e00ff */
[----:B------:R-:W-:Y:S01]  /*1850*/  SEL R0, RZ, 0xffffffff, P5 ;  /* 0xffffffffff007807 */ /* 0x000fe20002800000 */
[----:B------:R3:W-:Y:S03]  /*1860*/  @P2 LDGSTS.E.BYPASS.LTC128B.128 [R248+0xd100], [R4.64], !P6 ;  /* 0x0d10000004f82fae */ /* 0x0007e6000f101d44 */
[----:B------:R-:W-:Y:S01]  /*1870*/  IADD3 R230, R135, 0xc120, RZ ;  /* 0x0000c12087e67810 */ /* 0x000fe20007ffe0ff */
[----:B------:R3:W-:Y:S01]  /*1880*/  @P2 LDGSTS.E.BYPASS.LTC128B.128 [R248+0x10100], [R4.64+0x80], !P5 ;  /* 0x1010008004f82fae */ /* 0x0007e2000e901d44 */
[----:B------:R-:W-:-:S03]  /*1890*/  IMAD.SHL.U32 R0, R0, 0x2, RZ ;  /* 0x0000000200007824 */ /* 0x000fc600078e00ff */
[----:B------:R3:W-:Y:S01]  /*18a0*/  @P2 LDGSTS.E.BYPASS.LTC128B.128 [R248+0x13100], [R4.64+0x100], !P4 ;  /* 0x1310010004f82fae */ /* 0x0007e2000e101d44 */
[----:B------:R-:W-:Y:S01]  /*18b0*/  LOP3.LUT P2, RZ, R10, 0x2, RZ, 0xc0, !PT ;  /* 0x000000020aff7812 */ /* 0x000fe2000784c0ff */
[----:B-1----:R-:W-:Y:S02]  /*18c0*/  IMAD.IADD R7, R9, 0x1, R13 ;  /* 0x0000000109077824 */ /* 0x002fe400078e020d */
[----:B------:R-:W-:Y:S02]  /*18d0*/  IMAD.MOV.U32 R6, RZ, RZ, R8 ;  /* 0x000000ffff067224 */ /* 0x000fe400078e0008 */
[----:B------:R-:W-:Y:S02]  /*18e0*/  IMAD R9, R20, c[0x0][0x20c], RZ ;  /* 0x0000830014097a24 */ /* 0x000fe400078e02ff */
[----:B--2---:R-:W-:Y:S01]  /*18f0*/  IMAD.WIDE.U32 R40, R26, c[0x0][0x218], R6 ;  /* 0x000086001a287a25 */ /* 0x004fe200078e0006 */
[----:B------:R-:W-:-:S03]  /*1900*/  IADD3 R7, R135, 0xc100, RZ ;  /* 0x0000c10087077810 */ /* 0x000fc60007ffe0ff */
[----:B------:R-:W-:Y:S01]  /*1910*/  IMAD.MOV.U32 R38, RZ, RZ, R40 ;  /* 0x000000ffff267224 */ /* 0x000fe200078e0028 */
[----:B------:R-:W-:Y:S01]  /*1920*/  STL.64 [R1+0x38], R40 ;  /* 0x0000382801007387 */ /* 0x000fe20000100a00 */
[----:B---3--:R-:W-:Y:S02]  /*1930*/  LOP3.LUT R5, R2, 0x8, R3, 0xf8, !PT ;  /* 0x0000000802057812 */ /* 0x008fe400078ef803 */
[----:B------:R-:W-:Y:S02]  /*1940*/  SHF.R.U32.HI R4, RZ, 0x3, R2 ;  /* 0x00000003ff047819 */ /* 0x000fe40000011602 */
[C---:B------:R-:W-:Y:S02]  /*1950*/  @P1 LEA R2, P0, R12.reuse, c[0x0][0x1c8], 0x1 ;  /* 0x000072000c021a11 */ /* 0x040fe400078008ff */
[----:B------:R-:W-:Y:S01]  /*1960*/  LOP3.LUT R5, R5, R4, RZ, 0x3c, !PT ;  /* 0x0000000405057212 */ /* 0x000fe200078e3cff */
[----:B------:R-:W-:Y:S01]  /*1970*/  IMAD.SHL.U32 R4, R15, 0x40, RZ ;  /* 0x000000400f047824 */ /* 0x000fe200078e00ff */
[----:B------:R-:W-:Y:S01]  /*1980*/  @P1 LEA.HI.X R3, R12, c[0x0][0x1cc], R16, 0x1, P0 ;  /* 0x000073000c031a11 */ /* 0x000fe200000f0c10 */
[----:B------:R-:W-:Y:S01]  /*1990*/  IMAD.WIDE.U32 R12, R20, c[0x0][0x208], RZ ;  /* 0x00008200140c7a25 */ /* 0x000fe200078e00ff */
[----:B------:R-:W-:-:S02]  /*19a0*/  LOP3.LUT P0, RZ, R36, 0x2, RZ, 0xc0, !PT ;  /* 0x0000000224ff7812 */ /* 0x000fc4000780c0ff */
[----:B------:R-:W-:Y:S01]  /*19b0*/  LOP3.LUT R4, R5, 0xfffffe00, R4, 0xf8, !PT ;  /* 0xfffffe0005047812 */ /* 0x000fe200078ef804 */
[----:B------:R1:W-:Y:S01]  /*19c0*/  @P1 LDGSTS.E.BYPASS.LTC128B.128 [R248+0xe100], [R2.64], !P6 ;  /* 0x0e10000002f81fae */ /* 0x0003e2000f101d44 */
[----:B------:R-:W-:Y:S02]  /*19d0*/  IMAD.MOV.U32 R5, RZ, RZ, 0x10 ;  /* 0x00000010ff057424 */ /* 0x000fe400078e00ff */
[----:B------:R-:W-:Y:S01]  /*19e0*/  IMAD.IADD R6, R13, 0x1, R9 ;  /* 0x000000010d067824 */ /* 0x000fe200078e0209 */
[----:B------:R1:W-:Y:S02]  /*19f0*/  @P1 LDGSTS.E.BYPASS.LTC128B.128 [R248+0x11100], [R2.64+0x80], !P5 ;  /* 0x1110008002f81fae */ /* 0x0003e4000e901d44 */
[----:B------:R-:W-:Y:S01]  /*1a00*/  SEL R5, R5, 0xfffffff0, !P2 ;  /* 0xfffffff005057807 */ /* 0x000fe20005000000 */
[----:B------:R-:W-:Y:S01]  /*1a10*/  IMAD R6, R6, R18, RZ ;  /* 0x0000001206067224 */ /* 0x000fe200078e02ff */
[----:B------:R1:W-:Y:S02]  /*1a20*/  @P1 LDGSTS.E.BYPASS.LTC128B.128 [R248+0x14100], [R2.64+0x100], !P4 ;  /* 0x1410010002f81fae */ /* 0x0003e4000e101d44 */
[----:B------:R-:W-:Y:S01]  /*1a30*/  @P0 IADD3 R230, R7, -0x20, RZ ;  /* 0xffffffe007e60810 */ /* 0x000fe20007ffe0ff */
[----:B------:R-:W-:Y:S01]  /*1a40*/  IMAD R6, R19, R12, R6 ;  /* 0x0000000c13067224 */ /* 0x000fe200078e0206 */
[----:B------:R-:W0:Y:S01]  /*1a50*/  LDGDEPBAR ;  /* 0x00000000000079af */ /* 0x000e220000000000 */
[----:B------:R-:W-:Y:S01]  /*1a60*/  IMAD.MOV.U32 R7, RZ, RZ, c[0x0][0x208] ;  /* 0x00008200ff077624 */ /* 0x000fe200078e00ff */
[----:B------:R-:W-:-:S02]  /*1a70*/  IADD3 R247, R230, 0x800, RZ ;  /* 0x00000800e6f77810 */ /* 0x000fc40007ffe0ff */
[C---:B------:R-:W-:Y:S01]  /*1a80*/  IADD3 R246, R230.reuse, 0x1000, RZ ;  /* 0x00001000e6f67810 */ /* 0x040fe20007ffe0ff */
[C---:B------:R-:W-:Y:S01]  /*1a90*/  IMAD.SHL.U32 R19, R7.reuse, 0x40, RZ ;  /* 0x0000004007137824 */ /* 0x040fe200078e00ff */
[----:B------:R-:W-:Y:S02]  /*1aa0*/  SHF.L.U64.HI R16, R7, R11, c[0x0][0x20c] ;  /* 0x0000830007107619 */ /* 0x000fe4000001020b */
[C---:B------:R-:W-:Y:S02]  /*1ab0*/  IADD3 R245, R230.reuse, 0x1800, RZ ;  /* 0x00001800e6f57810 */ /* 0x040fe40007ffe0ff */
[C---:B------:R-:W-:Y:S02]  /*1ac0*/  IADD3 R244, R230.reuse, 0x2000, RZ ;  /* 0x00002000e6f47810 */ /* 0x040fe40007ffe0ff */
[C---:B------:R-:W-:Y:S02]  /*1ad0*/  IADD3 R243, R230.reuse, 0x2800, RZ ;  /* 0x00002800e6f37810 */ /* 0x040fe40007ffe0ff */
[----:B------:R-:W-:-:S02]  /*1ae0*/  IADD3 R242, R230, 0x3000, RZ ;  /* 0x00003000e6f27810 */ /* 0x000fc40007ffe0ff */
[C---:B------:R-:W-:Y:S02]  /*1af0*/  IADD3 R241, R230.reuse, 0x3800, RZ ;  /* 0x00003800e6f17810 */ /* 0x040fe40007ffe0ff */
[C---:B------:R-:W-:Y:S02]  /*1b00*/  IADD3 R240, R230.reuse, 0x4000, RZ ;  /* 0x00004000e6f07810 */ /* 0x040fe40007ffe0ff */
[C---:B------:R-:W-:Y:S02]  /*1b10*/  IADD3 R239, R230.reuse, 0x4800, RZ ;  /* 0x00004800e6ef7810 */ /* 0x040fe40007ffe0ff */
[----:B------:R-:W-:Y:S01]  /*1b20*/  IADD3 R238, R230, 0x5000, RZ ;  /* 0x00005000e6ee7810 */ /* 0x000fe20007ffe0ff */
[----:B-1----:R-:W-:Y:S01]  /*1b30*/  IMAD.SHL.U32 R2, R134, 0x20, RZ ;  /* 0x0000002086027824 */ /* 0x002fe200078e00ff */
[----:B------:R-:W-:-:S04]  /*1b40*/  DEPBAR.LE SB0, 0x1 ;  /* 0x000080400000791a */ /* 0x000fc80000000000 */
[----:B------:R-:W-:Y:S01]  /*1b50*/  LOP3.LUT R2, R2, 0x7ffffc00, RZ, 0xc0, !PT ;  /* 0x7ffffc0002027812 */ /* 0x000fe200078ec0ff */
[----:B------:R-:W-:Y:S01]  /*1b60*/  IMAD R3, R25, c[0x0][0x218], RZ ;  /* 0x0000860019037a24 */ /* 0x000fe200078e02ff */
[C---:B------:R-:W-:Y:S02]  /*1b70*/  IADD3 R237, R230.reuse, 0x5800, RZ ;  /* 0x00005800e6ed7810 */ /* 0x040fe40007ffe0ff */
[----:B------:R-:W-:Y:S01]  /*1b80*/  IADD3 R236, R230, 0x6000, RZ ;  /* 0x00006000e6ec7810 */ /* 0x000fe20007ffe0ff */
[----:B------:R-:W-:Y:S01]  /*1b90*/  IMAD.IADD R208, R4, 0x1, R2 ;  /* 0x0000000104d07824 */ /* 0x000fe200078e0202 */
[C---:B------:R-:W-:Y:S01]  /*1ba0*/  IADD3 R235, R230.reuse, 0x6800, RZ ;  /* 0x00006800e6eb7810 */ /* 0x040fe20007ffe0ff */
[----:B------:R-:W-:Y:S01]  /*1bb0*/  IMAD.MOV.U32 R2, RZ, RZ, 0x20 ;  /* 0x00000020ff027424 */ /* 0x000fe200078e00ff */
[----:B------:R-:W-:Y:S01]  /*1bc0*/  IADD3 R234, R230, 0x7000, RZ ;  /* 0x00007000e6ea7810 */ /* 0x000fe20007ffe0ff */
[----:B------:R-:W-:Y:S01]  /*1bd0*/  IMAD R8, R26, c[0x0][0x21c], R3 ;  /* 0x000087001a087a24 */ /* 0x000fe200078e0203 */
[----:B------:R-:W-:Y:S01]  /*1be0*/  BAR.SYNC.DEFER_BLOCKING 0x0 ;  /* 0x0000000000007b1d */ /* 0x000fe20000010000 */
[C---:B------:R-:W-:Y:S01]  /*1bf0*/  LEA R216, R208.reuse, 0x100, 0x1 ;  /* 0x00000100d0d87811 */ /* 0x040fe200078e08ff */
[----:B------:R-:W-:Y:S01]  /*1c00*/  IMAD.SHL.U32 R208, R208, 0x2, RZ ;  /* 0x00000002d0d07824 */ /* 0x000fe200078e00ff */
[----:B------:R-:W-:Y:S01]  /*1c10*/  SEL R2, R2, 0xffffffe0, !P3 ;  /* 0xffffffe002027807 */ /* 0x000fe20005800000 */
[----:B------:R-:W-:Y:S01]  /*1c20*/  IMAD.IADD R39, R41, 0x1, R8 ;  /* 0x0000000129277824 */ /* 0x000fe200078e0208 */
[----:B------:R-:W-:Y:S01]  /*1c30*/  SEL R3, RZ, 0x1, P6 ;  /* 0x00000001ff037807 */ /* 0x000fe20003000000 */
[--C-:B------:R-:W-:Y:S01]  /*1c40*/  IMAD R212, R5, 0x2, R216.reuse ;  /* 0x0000000205d47824 */ /* 0x100fe200078e02d8 */
[----:B------:R-:W-:Y:S01]  /*1c50*/  IADD3 R233, R230, 0x7800, RZ ;  /* 0x00007800e6e97810 */ /* 0x000fe20007ffe0ff */
[----:B------:R-:W-:Y:S01]  /*1c60*/  IMAD R216, R2, 0x2, R216 ;  /* 0x0000000202d87824 */ /* 0x000fe200078e02d8 */
[----:B------:R-:W-:Y:S01]  /*1c70*/  LOP3.LUT R10, R0, 0x2, R3, 0xe2, !PT ;  /* 0x00000002000a7812 */ /* 0x000fe200078ee203 */
[----:B------:R-:W-:Y:S01]  /*1c80*/  IMAD R220, R2, 0x2, R212 ;  /* 0x0000000202dc7824 */ /* 0x000fe200078e02d4 */
[----:B------:R-:W-:Y:S01]  /*1c90*/  SEL R0, RZ, 0x4, P4 ;  /* 0x00000004ff007807 */ /* 0x000fe20002000000 */
[----:B------:R-:W-:Y:S01]  /*1ca0*/  IMAD.WIDE.U32 R8, R18, R12, R38 ;  /* 0x0000000c12087225 */ /* 0x000fe200078e0026 */
[----:B------:R-:W-:Y:S01]  /*1cb0*/  STL.64 [R1+0x30], R38 ;  /* 0x0000302601007387 */ /* 0x000fe20000100a00 */
[----:B------:R-:W-:-:S02]  /*1cc0*/  IADD3 R232, R230, 0x8000, RZ ;  /* 0x00008000e6e87810 */ /* 0x000fc40007ffe0ff */
[----:B------:R-:W-:Y:S01]  /*1cd0*/  IMAD.IADD R3, R9, 0x1, R6 ;  /* 0x0000000109037824 */ /* 0x000fe200078e0206 */
[----:B------:R-:W-:Y:S02]  /*1ce0*/  LEA R6, P0, R8, c[0x0][0x1f8], 0x1 ;  /* 0x00007e0008067a11 */ /* 0x000fe400078008ff */
[----:B------:R-:W-:Y:S02]  /*1cf0*/  LOP3.LUT R0, R10, R0, RZ, 0xfc, !PT ;  /* 0x000000000a007212 */ /* 0x000fe400078efcff */
[----:B------:R-:W-:Y:S02]  /*1d00*/  LEA.HI.X R7, R8, c[0x0][0x1fc], R3, 0x1, P0 ;  /* 0x00007f0008077a11 */ /* 0x000fe400000f0c03 */
[C---:B------:R-:W-:Y:S01]  /*1d10*/  IADD3 R14, P2, P1, R19.reuse, 0x80, R6 ;  /* 0x00000080130e7810 */ /* 0x040fe2000795e006 */
[----:B------:R-:W-:Y:S01]  /*1d20*/  LDSM.16.M88.4 R152, [R208+0x100] ;  /* 0x00010000d098783b */ /* 0x000fe20000000200 */
[----:B------:R-:W-:Y:S02]  /*1d30*/  LOP3.LUT R3, R0, 0x1, RZ, 0xc0, !PT ;  /* 0x0000000100037812 */ /* 0x000fe400078ec0ff */
[----:B------:R-:W-:Y:S01]  /*1d40*/  IADD3 R8, P0, R19, R6, RZ ;  /* 0x0000000613087210 */ /* 0x000fe20007f1e0ff */
[----:B------:R-:W-:Y:S01]  /*1d50*/  LDSM.16.M88.4 R192, [R208+0x4100] ;  /* 0x00410000d0c0783b */ /* 0x000fe20000000200 */
[----:B------:R-:W-:-:S02]  /*1d60*/  IADD3.X R15, R16, RZ, R7, P2, P1 ;  /* 0x000000ff100f7210 */ /* 0x000fc400017e2407 */
[----:B------:R-:W-:Y:S01]  /*1d70*/  IADD3 R12, P2, P1, R19, 0x100, R6 ;  /* 0x00000100130c7810 */ /* 0x000fe2000795e006 */
[----:B------:R-:W-:Y:S01]  /*1d80*/  LDSM.16.M88.4 R156, [R212] ;  /* 0x00000000d49c783b */ /* 0x000fe20000000200 */
[----:B------:R-:W-:Y:S01]  /*1d90*/  ISETP.NE.U32.AND P3, PT, R3, 0x1, PT ;  /* 0x000000010300780c */ /* 0x000fe20003f65070 */
[--C-:B------:R-:W-:Y:S01]  /*1da0*/  IMAD.X R9, R16, 0x1, R7.reuse, P0 ;  /* 0x0000000110097824 */ /* 0x100fe200000e0607 */
[----:B------:R-:W-:Y:S01]  /*1db0*/  IADD3 R10, P0, R8, R19, RZ ;  /* 0x00000013080a7210 */ /* 0x000fe20007f1e0ff */
[----:B------:R-:W-:Y:S01]  /*1dc0*/  LDSM.16.M88.4 R196, [R212+0x4000] ;  /* 0x00400000d4c4783b */ /* 0x000fe20000000200 */
[----:B------:R-:W-:Y:S02]  /*1dd0*/  IADD3.X R13, R16, RZ, R7, P2, P1 ;  /* 0x000000ff100d7210 */ /* 0x000fe400017e2407 */
[----:B------:R-:W-:Y:S01]  /*1de0*/  LOP3.LUT P1, RZ, R0, 0x2, RZ, 0xc0, !PT ;  /* 0x0000000200ff7812 */ /* 0x000fe2000782c0ff */
[----:B------:R-:W-:Y:S01]  /*1df0*/  LDSM.16.M88.4 R184, [R216] ;  /* 0x00000000d8b8783b */ /* 0x000fe20000000200 */
[----:B------:R-:W-:Y:S01]  /*1e00*/  ISETP.LT.OR P2, PT, R17, 0x1, P3 ;  /* 0x000000011100780c */ /* 0x000fe20001f41670 */
[----:B------:R-:W-:Y:S01]  /*1e10*/  IMAD.X R11, R9, 0x1, R16, P0 ;  /* 0x00000001090b7824 */ /* 0x000fe200000e0610 */
[----:B------:R-:W-:Y:S01]  /*1e20*/  ISETP.LT.OR P0, PT, R17, 0x1, !P1 ;  /* 0x000000011100780c */ /* 0x000fe20004f01670 */
[----:B------:R-:W-:Y:S01]  /*1e30*/  LDSM.16.M88.4 R200, [R216+0x4000] ;  /* 0x00400000d8c8783b */ /* 0x000fe20000000200 */
[----:B------:R-:W-:-:S03]  /*1e40*/  IADD3 R231, R230, 0x8800, RZ ;  /* 0x00008800e6e77810 */ /* 0x000fc60007ffe0ff */
[----:B------:R-:W-:Y:S04]  /*1e50*/  LDSM.16.M88.4 R188, [R220] ;  /* 0x00000000dcbc783b */ /* 0x000fe80000000200 */
[----:B------:R-:W-:Y:S04]  /*1e60*/  LDSM.16.M88.4 R204, [R220+0x4000] ;  /* 0x00400000dccc783b */ /* 0x000fe80000000200 */
[----:B------:R-:W-:Y:S04]  /*1e70*/  LDSM.16.M88.4 R208, [R208+0x8100] ;  /* 0x00810000d0d0783b */ /* 0x000fe80000000200 */
[----:B------:R-:W-:Y:S04]  /*1e80*/  LDSM.16.M88.4 R212, [R212+0x8000] ;  /* 0x00800000d4d4783b */ /* 0x000fe80000000200 */
[----:B------:R-:W-:Y:S04]  /*1e90*/  LDSM.16.M88.4 R216, [R216+0x8000] ;  /* 0x00800000d8d8783b */ /* 0x000fe80000000200 */
[----:B------:R-:W-:Y:S04]  /*1ea0*/  LDSM.16.M88.4 R220, [R220+0x8000] ;  /* 0x00800000dcdc783b */ /* 0x000fe80000000200 */
[----:B------:R-:W-:Y:S06]  /*1eb0*/  BAR.SYNC.DEFER_BLOCKING 0x0 ;  /* 0x0000000000007b1d */ /* 0x000fec0000010000 */
[----:B------:R-:W-:-:S04]  /*1ec0*/  DEPBAR.LE SB0, 0x0 ;  /* 0x000080000000791a */ /* 0x000fc80000000000 */
[----:B------:R-:W-:Y:S06]  /*1ed0*/  BAR.SYNC.DEFER_BLOCKING 0x0 ;  /* 0x0000000000007b1d */ /* 0x000fec0000010000 */
[----:B------:R-:W1:Y:S04]  /*1ee0*/  LDSM.16.M88.4 R32, [R135+0xc100] ;  /* 0x00c100008720783b */ /* 0x000e680000000200 */
[----:B------:R-:W-:Y:S04]  /*1ef0*/  LDSM.16.M88.4 R48, [R230] ;  /* 0x00000000e630783b */ /* 0x000fe80000000200 */
[----:B------:R-:W2:Y:S04]  /*1f00*/  LDSM.16.M88.4 R28, [R135+0xc900] ;  /* 0x00c90000871c783b */ /* 0x000ea80000000200 */
[----:B------:R-:W3:Y:S04]  /*1f10*/  LDSM.16.M88.4 R24, [R135+0xd100] ;  /* 0x00d100008718783b */ /* 0x000ee80000000200 */
[----:B------:R-:W4:Y:S04]  /*1f20*/  LDSM.16.M88.4 R56, [R135+0xd900] ;  /* 0x00d900008738783b */ /* 0x000f280000000200 */
[----:B------:R-:W-:Y:S04]  /*1f30*/  LDSM.16.M88.4 R72, [R135+0xe100] ;  /* 0x00e100008748783b */ /* 0x000fe80000000200 */
[----:B------:R-:W-:Y:S04]  /*1f40*/  LDSM.16.M88.4 R76, [R135+0xe900] ;  /* 0x00e90000874c783b */ /* 0x000fe80000000200 */
[----:B------:R-:W5:Y:S04]  /*1f50*/  LDSM.16.M88.4 R68, [R230+0x800] ;  /* 0x00080000e644783b */ /* 0x000f680000000200 */
[----:B------:R-:W4:Y:S04]  /*1f60*/  LDSM.16.M88.4 R64, [R230+0x1000] ;  /* 0x00100000e640783b */ /* 0x000f280000000200 */
[----:B------:R-:W4:Y:S04]  /*1f70*/  LDSM.16.M88.4 R60, [R230+0x1800] ;  /* 0x00180000e63c783b */ /* 0x000f280000000200 */
[----:B------:R-:W4:Y:S01]  /*1f80*/  LDSM.16.M88.4 R88, [R230+0x2000] ;  /* 0x00200000e658783b */ /* 0x000f220000000200 */
[C---:B-1----:R-:W-:Y:S03]  /*1f90*/  HMMA.16816.F32 R20, R152.reuse, R32, RZ ;  /* 0x000000209814723c */ /* 0x042fe600000018ff */
[----:B------:R-:W1:Y:S04]  /*1fa0*/  LDSM.16.M88.4 R108, [R230+0x2800] ;  /* 0x00280000e66c783b */ /* 0x000e680000000200 */
[----:B------:R-:W-:Y:S01]  /*1fb0*/  @!PT LDS RZ, [RZ] ;  /* 0x00000000fffff984 */ /* 0x000fe20000000800 */
[----:B------:R-:W-:Y:S01]  /*1fc0*/  @!PT LDS RZ, [RZ] ;  /* 0x00000000fffff984 */ /* 0x000fe20000000800 */
[----:B------:R-:W-:Y:S01]  /*1fd0*/  @!PT LDS RZ, [RZ] ;  /* 0x00000000fffff984 */ /* 0x000fe20000000800 */
[----:B------:R1:W-:Y:S01]  /*1fe0*/  LDGSTS.E.BYPASS.LTC128B.128 [R248+0x100], [R6.64], !P2 ;  /* 0x0010000006f87fae */ /* 0x0003e2000d101d44 */
[----:B------:R-:W-:Y:S01]  /*1ff0*/  LOP3.LUT P2, RZ, R0, 0x4, RZ, 0xc0, !PT ;  /* 0x0000000400ff7812 */ /* 0x000fe2000784c0ff */
[----:B------:R-:W-:Y:S01]  /*2000*/  HMMA.16816.F32 R52, R152, R34, RZ ;  /* 0x000000229834723c */ /* 0x000fe200000018ff */
[----:B------:R-:W-:Y:S01]  /*2010*/  IMAD.MOV.U32 R0, RZ, RZ, 0x40 ;  /* 0x00000040ff007424 */ /* 0x000fe200078e00ff */
[----:B------:R1:W-:Y:S01]  /*2020*/  LDGSTS.E.BYPASS.LTC128B.128 [R248+0x3100], [R6.64+0x80], !P0 ;  /* 0x0310008006f87fae */ /* 0x0003e2000c101d44 */
[----:B------:R-:W-:-:S05]  /*2030*/  ISETP.LT.OR P0, PT, R17, 0x1, !P2 ;  /* 0x000000011100780c */ /* 0x000fca0005701670 */
[C---:B--2---:R-:W-:Y:S08]  /*2040*/  HMMA.16816.F32 R44, R152.reuse, R28, RZ ;  /* 0x0000001c982c723c */ /* 0x044ff000000018ff */
[----:B------:R2:W-:Y:S01]  /*2050*/  LDGSTS.E.BYPASS.LTC128B.128 [R248+0x6100], [R6.64+0x100], !P0 ;  /* 0x0610010006f87fae */ /* 0x0005e2000c101d44 */
[C---:B------:R-:W-:Y:S01]  /*2060*/  ISETP.LT.OR P0, PT, R17.reuse, 0x21, P3 ;  /* 0x000000211100780c */ /* 0x040fe20001f01670 */
[----:B---3--:R-:W-:Y:S01]  /*2070*/  HMMA.16816.F32 R32, R152, R24, RZ ;  /* 0x000000189820723c */ /* 0x008fe200000018ff */
[----:B------:R-:W-:-:S07]  /*2080*/  ISETP.LT.OR P3, PT, R17, 0x41, P3 ;  /* 0x000000411100780c */ /* 0x000fce0001f61670 */
[----:B------:R-:W-:Y:S04]  /*2090*/  HMMA.16816.F32 R112, R156, R48, R20 ;  /* 0x000000309c70723c */ /* 0x000fe80000001814 */
[----:B------:R3:W-:Y:S01]  /*20a0*/  LDGSTS.E.BYPASS.LTC128B.128 [R248+0x1100], [R8.64], !P0 ;  /* 0x0110000008f87fae */ /* 0x0007e2000c101d44 */
[C---:B------:R-:W-:Y:S02]  /*20b0*/  ISETP.LT.OR P0, PT, R17.reuse, 0x21, !P1 ;  /* 0x000000211100780c */ /* 0x040fe40004f01670 */
[C---:B------:R-:W-:Y:S01]  /*20c0*/  ISETP.LT.OR P1, PT, R17.reuse, 0x41, !P1 ;  /* 0x000000411100780c */ /* 0x040fe20004f21670 */
[C---:B----4-:R-:W-:Y:S08]  /*20d0*/  HMMA.16816.F32 R20, R152.reuse, R58, RZ ;  /* 0x0000003a9814723c */ /* 0x050ff000000018ff */
[----:B------:R-:W-:Y:S02]  /*20e0*/  HMMA.16816.F32 R40, R152, R30, RZ ;  /* 0x0000001e9828723c */ /* 0x000fe400000018ff */
[----:B------:R4:W-:Y:S01]  /*20f0*/  LDGSTS.E.BYPASS.LTC128B.128 [R248+0x4100], [R14.64], !P0 ;  /* 0x041000000ef87fae */ /* 0x0009e2000c101d44 */
[----:B------:R-:W-:-:S02]  /*2100*/  ISETP.LT.OR P0, PT, R17, 0x21, !P2 ;  /* 0x000000211100780c */ /* 0x000fc40005701670 */
[----:B------:R-:W-:-:S03]  /*2110*/  ISETP.LT.OR P2, PT, R17, 0x41, !P2 ;  /* 0x000000411100780c */ /* 0x000fc60005741670 */
[----:B------:R-:W-:Y:S08]  /*2120*/  HMMA.16816.F32 R28, R152, R26, RZ ;  /* 0x0000001a981c723c */ /* 0x000ff000000018ff */
[----:B------:R4:W-:Y:S01]  /*2130*/  LDGSTS.E.BYPASS.LTC128B.128 [R248+0x7100], [R12.64], !P0 ;  /* 0x071000000cf87fae */ /* 0x0009e2000c101d44 */
[----:B------:R-:W-:Y:S01]  /*2140*/  LOP3.LUT P0, RZ, R36, 0x4, RZ, 0xc0, !PT ;  /* 0x0000000424ff7812 */ /* 0x000fe2000780c0ff */
[----:B-----5:R-:W-:Y:S02]  /*2150*/  HMMA.16816.F32 R100, R156, R68, R44 ;  /* 0x000000449c64723c */ /* 0x020fe4000000182c */
[----:B------:R3:W-:Y:S01]  /*2160*/  LDGSTS.E.BYPASS.LTC128B.128 [R248+0x2100], [R10.64], !P3 ;  /* 0x021000000af87fae */ /* 0x0007e2000d901d44 */
[----:B------:R-:W-:-:S02]  /*2170*/  SEL R0, R0, 0xffffffc0, !P0 ;  /* 0xffffffc000007807 */ /* 0x000fc40004000000 */
[----:B------:R-:W-:Y:S01]  /*2180*/  ISETP.GE.AND P0, PT, R132, 0x61, PT ;  /* 0x000000618400780c */ /* 0x000fe20003f06270 */
[----:B------:R3:W-:Y:S02]  /*2190*/  LDGSTS.E.BYPASS.LTC128B.128 [R248+0x5100], [R10.64+0x80], !P1 ;  /* 0x051000800af87fae */ /* 0x0007e4000c901d44 */
[----:B------:R-:W-:Y:S01]  /*21a0*/  IMAD.IADD R229, R135, 0x1, R0 ;  /* 0x0000000187e57824 */ /* 0x000fe200078e0200 */
[----:B------:R-:W-:Y:S01]  /*21b0*/  HMMA.16816.F32 R92, R156, R64, R32 ;  /* 0x000000409c5c723c */ /* 0x000fe20000001820 */
[----:B------:R3:W-:Y:S01]  /*21c0*/  LDGSTS.E.BYPASS.LTC128B.128 [R248+0x8100], [R10.64+0x100], !P2 ;  /* 0x081001000af87fae */ /* 0x0007e2000d101d44 */
[----:B------:R-:W-:-:S03]  /*21d0*/  IMAD.IADD R226, R0, 0x1, R230 ;  /* 0x0000000100e27824 */ /* 0x000fc600078e02e6 */
[----:B------:R-:W5:Y:S03]  /*21e0*/  LDSM.16.M88.4 R32, [R229+0xc100] ;  /* 0x00c10000e520783b */ /* 0x000f660000000200 */
[----:B------:R-:W-:Y:S01]  /*21f0*/  HMMA.16816.F32 R24, R152, R56, RZ ;  /* 0x000000389818723c */ /* 0x000fe200000018ff */
[----:B------:R-:W1:Y:S04]  /*2200*/  LDSM.16.M88.4 R44, [R229+0xc900] ;  /* 0x00c90000e52c783b */ /* 0x000e680000000200 */
[----:B------:R-:W1:Y:S03]  /*2210*/  LDSM.16.M88.4 R56, [R229+0xd100] ;  /* 0x00d10000e538783b */ /* 0x000e660000000200 */
[----:B------:R-:W-:Y:S01]  /*2220*/  HMMA.16816.F32 R80, R156, R62, R20 ;  /* 0x0000003e9c50723c */ /* 0x000fe20000001814 */
[----:B------:R-:W-:Y:S04]  /*2230*/  LDSM.16.M88.4 R36, [R229+0xe900] ;  /* 0x00e90000e524783b */ /* 0x000fe80000000200 */
[----:B------:R-:W-:Y:S03]  /*2240*/  LDSM.16.M88.4 R116, [R226+0x5000] ;  /* 0x00500000e274783b */ /* 0x000fe60000000200 */
[C---:B------:R-:W-:Y:S01]  /*2250*/  HMMA.16816.F32 R20, R152.reuse, R72, RZ ;  /* 0x000000489814723c */ /* 0x040fe200000018ff */
[----:B------:R-:W-:Y:S04]  /*2260*/  LDSM.16.M88.4 R128, [R230+0x7000] ;  /* 0x00700000e680783b */ /* 0x000fe80000000200 */
[----:B------:R-:W-:Y:S03]  /*2270*/  LDSM.16.M88.4 R120, [R230+0x8800] ;  /* 0x00880000e678783b */ /* 0x000fe60000000200 */
[C---:B------:R-:W-:Y:S01]  /*2280*/  HMMA.16816.F32 R16, R152.reuse, R74, RZ ;  /* 0x0000004a9810723c */ /* 0x040fe200000018ff */
[----:B------:R-:W-:Y:S04]  /*2290*/  LDSM.16.M88.4 R140, [R229+0x12100] ;  /* 0x01210000e58c783b */ /* 0x000fe80000000200 */
[----:B------:R-:W-:Y:S03]  /*22a0*/  LDSM.16.M88.4 R124, [R229+0x14100] ;  /* 0x01410000e57c783b */ /* 0x000fe60000000200 */
[C---:B----4-:R-:W-:Y:S01]  /*22b0*/  HMMA.16816.F32 R12, R152.reuse, R76, RZ ;  /* 0x0000004c980c723c */ /* 0x050fe200000018ff */
[----:B------:R-:W-:Y:S04]  /*22c0*/  LDSM.16.M88.4 R136, [R229+0x14900] ;  /* 0x01490000e588783b */ /* 0x000fe80000000200 */
[----:B------:R-:W0:Y:S03]  /*22d0*/  LDGDEPBAR ;  /* 0x00000000000079af */ /* 0x000e260000000000 */
[----:B---3--:R-:W-:Y:S08]  /*22e0*/  HMMA.16816.F32 R8, R152, R78, RZ ;  /* 0x0000004e9808723c */ /* 0x008ff000000018ff */
[C---:B------:R-:W-:Y:S01]  /*22f0*/  HMMA.16816.F32 R104, R156.reuse, R50, R52 ;  /* 0x000000329c68723c */ /* 0x040fe20000001834 */
[----:B------:R-:W-:Y:S07]  /*2300*/  LDSM.16.M88.4 R52, [R229+0xe100] ;  /* 0x00e10000e534783b */ /* 0x000fee0000000200 */
[C---:B------:R-:W-:Y:S01]  /*2310*/  HMMA.16816.F32 R96, R156.reuse, R70, R40 ;  /* 0x000000469c60723c */ /* 0x040fe20000001828 */
[----:B------:R-:W3:Y:S07]  /*2320*/  LDSM.16.M88.4 R68, [R229+0xd900] ;  /* 0x00d90000e544783b */ /* 0x000eee0000000200 */
[C---:B------:R-:W-:Y:S01]  /*2330*/  HMMA.16816.F32 R84, R156.reuse, R66, R28 ;  /* 0x000000429c54723c */ /* 0x040fe2000000181c */
[----:B------:R-:W4:Y:S07]  /*2340*/  LDSM.16.M88.4 R28, [R226] ;  /* 0x00000000e21c783b */ /* 0x000f2e0000000200 */
[C---:B------:R-:W-:Y:S01]  /*2350*/  HMMA.16816.F32 R64, R156.reuse, R60, R24 ;  /* 0x0000003c9c40723c */ /* 0x040fe20000001818 */
[----:B------:R-:W2:Y:S07]  /*2360*/  LDSM.16.M88.4 R24, [R226+0x800] ;  /* 0x00080000e218783b */ /* 0x000eae0000000200 */
[C---:B------:R-:W-:Y:S08]  /*2370*/  HMMA.16816.F32 R72, R156.reuse, R88, R20 ;  /* 0x000000589c48723c */ /* 0x040ff00000001814 */
[C---:B------:R-:W-:Y:S01]  /*2380*/  HMMA.16816.F32 R60, R156.reuse, R90, R16 ;  /* 0x0000005a9c3c723c */ /* 0x040fe20000001810 */
[----:B------:R-:W-:Y:S07]  /*2390*/  LDSM.16.M88.4 R88, [R226+0x1000] ;  /* 0x00100000e258783b */ /* 0x000fee0000000200 */
[C---:B-1----:R-:W-:Y:S08]  /*23a0*/  HMMA.16816.F32 R48, R156.reuse, R108, R12 ;  /* 0x0000006c9c30723c */ /* 0x042ff0000000180c */
[----:B------:R-:W-:Y:S01]  /*23b0*/  HMMA.16816.F32 R40, R156, R110, R8 ;  /* 0x0000006e9c28723c */ /* 0x000fe20000001808 */
[----:B------:R-:W-:Y:S07]  /*23c0*/  LDSM.16.M88.4 R108, [R226+0x4800] ;  /* 0x00480000e26c783b */ /* 0x000fee0000000200 */
[C---:B-----5:R-:W-:Y:S01]  /*23d0*/  HMMA.16816.F32 R16, R184.reuse, R34, R104 ;  /* 0x00000022b810723c */ /* 0x060fe20000001868 */
[----:B------:R-:W1:Y:S07]  /*23e0*/  LDSM.16.M88.4 R104, [R226+0x1800] ;  /* 0x00180000e268783b */ /* 0x000e6e0000000200 */
[C---:B------:R-:W-:Y:S01]  /*23f0*/  HMMA.16816.F32 R12, R184.reuse, R44, R100 ;  /* 0x0000002cb80c723c */ /* 0x040fe20000001864 */
[----:B------:R-:W-:Y:S07]  /*2400*/  LDSM.16.M88.4 R100, [R230+0x3800] ;  /* 0x00380000e664783b */ /* 0x000fee0000000200 */
[C---:B------:R-:W-:Y:S01]  /*2410*/  HMMA.16816.F32 R8, R184.reuse, R46, R96 ;  /* 0x0000002eb808723c */ /* 0x040fe20000001860 */
[----:B------:R-:W-:Y:S07]  /*2420*/  LDSM.16.M88.4 R96, [R226+0x2800] ;  /* 0x00280000e260783b */ /* 0x000fee0000000200 */
[C---:B------:R-:W-:Y:S01]  /*2430*/  HMMA.16816.F32 R20, R184.reuse, R32, R112 ;  /* 0x00000020b814723c */ /* 0x040fe20000001870 */
[----:B------:R-:W-:Y:S07]  /*2440*/  LDSM.16.M88.4 R112, [R135+0x13900] ;  /* 0x013900008770783b */ /* 0x000fee0000000200 */
[C---:B------:R-:W-:Y:S01]  /*2450*/  HMMA.16816.F32 R44, R184.reuse, R56, R92 ;  /* 0x00000038b82c723c */ /* 0x040fe2000000185c */
[----:B------:R-:W5:Y:S07]  /*2460*/  LDSM.16.M88.4 R92, [R226+0x2000] ;  /* 0x00200000e25c783b */ /* 0x000f6e0000000200 */
[C---:B---3--:R-:W-:Y:S08]  /*2470*/  HMMA.16816.F32 R64, R184.reuse, R68, R64 ;  /* 0x00000044b840723c */ /* 0x048ff00000001840 */
[C---:B------:R-:W-:Y:S08]  /*2480*/  HMMA.16816.F32 R72, R184.reuse, R52, R72 ;  /* 0x00000034b848723c */ /* 0x040ff00000001848 */
[C---:B------:R-:W-:Y:S08]  /*2490*/  HMMA.16816.F32 R56, R184.reuse, R58, R84 ;  /* 0x0000003ab838723c */ /* 0x040ff00000001854 */
[----:B------:R-:W-:Y:S08]  /*24a0*/  HMMA.16816.F32 R84, R184, R54, R60 ;  /* 0x00000036b854723c */ /* 0x000ff0000000183c */
[C---:B----4-:R-:W-:Y:S01]  /*24b0*/  HMMA.16816.F32 R60, R188.reuse, R28, R20 ;  /* 0x0000001cbc3c723c */ /* 0x050fe20000001814 */
[----:B------:R-:W-:Y:S07]  /*24c0*/  LDSM.16.M88.4 R20, [R135+0x10100] ;  /* 0x010100008714783b */ /* 0x000fee0000000200 */
[----:B------:R-:W-:Y:S01]  /*24d0*/  HMMA.16816.F32 R52, R188, R30, R16 ;  /* 0x0000001ebc34723c */ /* 0x000fe20000001810 */
[----:B------:R-:W3:Y:S07]  /*24e0*/  LDSM.16.M88.4 R28, [R135+0xf100] ;  /* 0x00f10000871c783b */ /* 0x000eee0000000200 */
[----:B------:R-:W-:Y:S08]  /*24f0*/  HMMA.16816.F32 R80, R184, R70, R80 ;  /* 0x00000046b850723c */ /* 0x000ff00000001850 */
[C---:B--2---:R-:W-:Y:S08]  /*2500*/  HMMA.16816.F32 R32, R188.reuse, R24, R12 ;  /* 0x00000018bc20723c */ /* 0x044ff0000000180c */
[----:B------:R-:W-:Y:S01]  /*2510*/  HMMA.16816.F32 R16, R188, R26, R8 ;  /* 0x0000001abc10723c */ /* 0x000fe20000001808 */
[----:B------:R-:W2:Y:S07]  /*2520*/  LDSM.16.M88.4 R24, [R135+0xf900] ;  /* 0x00f900008718783b */ /* 0x000eae0000000200 */
[C---:B------:R-:W-:Y:S08]  /*2530*/  HMMA.16816.F32 R76, R184.reuse, R36, R48 ;  /* 0x00000024b84c723c */ /* 0x040ff00000001830 */
[----:B------:R-:W-:Y:S01]  /*2540*/  HMMA.16816.F32 R68, R184, R38, R40 ;  /* 0x00000026b844723c */ /* 0x000fe20000001828 */
[----:B------:R-:W4:Y:S07]  /*2550*/  LDSM.16.M88.4 R40, [R135+0x10900] ;  /* 0x010900008728783b */ /* 0x000f2e0000000200 */
[C---:B-1----:R-:W-:Y:S08]  /*2560*/  HMMA.16816.F32 R36, R188.reuse, R104, R64 ;  /* 0x00000068bc24723c */ /* 0x042ff00000001840 */
[C---:B-----5:R-:W-:Y:S01]  /*2570*/  HMMA.16816.F32 R64, R188.reuse, R92, R72 ;  /* 0x0000005cbc40723c */ /* 0x060fe20000001848 */
[----:B------:R-:W1:Y:S07]  /*2580*/  LDSM.16.M88.4 R72, [R135+0x11100] ;  /* 0x011100008748783b */ /* 0x000e6e0000000200 */
[C---:B------:R-:W-:Y:S08]  /*2590*/  HMMA.16816.F32 R12, R188.reuse, R88, R44 ;  /* 0x00000058bc0c723c */ /* 0x040ff0000000182c */
[C---:B------:R-:W-:Y:S01]  /*25a0*/  HMMA.16816.F32 R48, R188.reuse, R106, R80 ;  /* 0x0000006abc30723c */ /* 0x040fe20000001850 */
[----:B------:R-:W-:Y:S07]  /*25b0*/  LDSM.16.M88.4 R104, [R230+0x4000] ;  /* 0x00400000e668783b */ /* 0x000fee0000000200 */
[C---:B------:R-:W-:Y:S01]  /*25c0*/  HMMA.16816.F32 R8, R188.reuse, R90, R56 ;  /* 0x0000005abc08723c */ /* 0x040fe20000001838 */
[----:B------:R-:W-:Y:S07]  /*25d0*/  LDSM.16.M88.4 R88, [R230+0x3000] ;  /* 0x00300000e658783b */ /* 0x000fee0000000200 */
[C---:B------:R-:W-:Y:S01]  /*25e0*/  HMMA.16816.F32 R80, R188.reuse, R94, R84 ;  /* 0x0000005ebc50723c */ /* 0x040fe20000001854 */
[----:B------:R-:W5:Y:S04]  /*25f0*/  LDSM.16.M88.4 R84, [R135+0x11900] ;  /* 0x011900008754783b */ /* 0x000f680000000200 */
[----:B------:R-:W-:Y:S03]  /*2600*/  LDSM.16.M88.4 R92, [R230+0x5800] ;  /* 0x00580000e65c783b */ /* 0x000fe60000000200 */
[C---:B------:R-:W-:Y:S08]  /*2610*/  HMMA.16816.F32 R76, R188.reuse, R96, R76 ;  /* 0x00000060bc4c723c */ /* 0x040ff0000000184c */
[----:B------:R-:W-:Y:S01]  /*2620*/  HMMA.16816.F32 R68, R188, R98, R68 ;  /* 0x00000062bc44723c */ /* 0x000fe20000001844 */
[----:B------:R-:W1:Y:S07]  /*2630*/  LDSM.16.M88.4 R96, [R230+0x4800] ;  /* 0x00480000e660783b */ /* 0x000e6e0000000200 */
[C---:B---3--:R-:W-:Y:S08]  /*2640*/  HMMA.16816.F32 R60, R192.reuse, R28, R60 ;  /* 0x0000001cc03c723c */ /* 0x048ff0000000183c */
[C---:B------:R-:W-:Y:S01]  /*2650*/  HMMA.16816.F32 R56, R192.reuse, R30, R52 ;  /* 0x0000001ec038723c */ /* 0x040fe20000001834 */
[----:B------:R-:W3:Y:S07]  /*2660*/  LDSM.16.M88.4 R28, [R230+0x5000] ;  /* 0x00500000e61c783b */ /* 0x000eee0000000200 */
[C---:B--2---:R-:W-:Y:S08]  /*2670*/  HMMA.16816.F32 R52, R192.reuse, R24, R32 ;  /* 0x00000018c034723c */ /* 0x044ff00000001820 */
[C---:B------:R-:W-:Y:S08]  /*2680*/  HMMA.16816.F32 R44, R192.reuse, R26, R16 ;  /* 0x0000001ac02c723c */ /* 0x040ff00000001810 */
[C---:B------:R-:W-:Y:S08]  /*2690*/  HMMA.16816.F32 R32, R192.reuse, R20, R12 ;  /* 0x00000014c020723c */ /* 0x040ff0000000180c */
[C---:B------:R-:W-:Y:S08]  /*26a0*/  HMMA.16816.F32 R24, R192.reuse, R22, R8 ;  /* 0x00000016c018723c */ /* 0x040ff00000001808 */
[C---:B----4-:R-:W-:Y:S08]  /*26b0*/  HMMA.16816.F32 R16, R192.reuse, R42, R48 ;  /* 0x0000002ac010723c */ /* 0x050ff00000001830 */
[C---:B-1----:R-:W-:Y:S08]  /*26c0*/  HMMA.16816.F32 R12, R192.reuse, R72, R64 ;  /* 0x00000048c00c723c */ /* 0x042ff00000001840 */
[C---:B------:R-:W-:Y:S08]  /*26d0*/  HMMA.16816.F32 R8, R192.reuse, R74, R80 ;  /* 0x0000004ac008723c */ /* 0x040ff00000001850 */
[C---:B-----5:R-:W-:Y:S08]  /*26e0*/  HMMA.16816.F32 R72, R192.reuse, R84, R76 ;  /* 0x00000054c048723c */ /* 0x060ff0000000184c */
[C---:B------:R-:W-:Y:S08]  /*26f0*/  HMMA.16816.F32 R20, R192.reuse, R40, R36 ;  /* 0x00000028c014723c */ /* 0x040ff00000001824 */
        /* <DEDUP_REMOVED lines=13> */
[C---:B------:R-:W-:Y:S08]  /*27d0*/  HMMA.16816.F32 R76, R196.reuse, R90, R56 ;  /* 0x0000005ac44c723c */ /* 0x040ff00000001838 */
        /* <DEDUP_REMOVED lines=14> */
[C---:B------:R-:W-:Y:S01]  /*28c0*/  HMMA.16816.F32 R64, R200.reuse, R34, R56 ;  /* 0x00000022c840723c */ /* 0x040fe20000001838 */
[----:B------:R-:W-:Y:S07]  /*28d0*/  LDSM.16.M88.4 R32, [R135+0x12100] ;  /* 0x012100008720783b */ /* 0x000fee0000000200 */
[C---:B---3--:R-:W-:Y:S08]  /*28e0*/  HMMA.16816.F32 R68, R200.reuse, R28, R48 ;  /* 0x0000001cc844723c */ /* 0x048ff00000001830 */
[C---:B------:R-:W-:Y:S01]  /*28f0*/  HMMA.16816.F32 R60, R200.reuse, R30, R40 ;  /* 0x0000001ec83c723c */ /* 0x040fe20000001828 */
[----:B------:R-:W1:Y:S04]  /*2900*/  LDSM.16.M88.4 R40, [R226+0x5800] ;  /* 0x00580000e228783b */ /* 0x000e680000000200 */
[----:B------:R-:W2:Y:S03]  /*2910*/  LDSM.16.M88.4 R28, [R135+0x12900] ;  /* 0x01290000871c783b */ /* 0x000ea60000000200 */
[C---:B-----5:R-:W-:Y:S08]  /*2920*/  HMMA.16816.F32 R56, R200.reuse, R24, R36 ;  /* 0x00000018c838723c */ /* 0x060ff00000001824 */
[C---:B------:R-:W-:Y:S08]  /*2930*/  HMMA.16816.F32 R52, R200.reuse, R26, R16 ;  /* 0x0000001ac834723c */ /* 0x040ff00000001810 */
[C---:B------:R-:W-:Y:S08]  /*2940*/  HMMA.16816.F32 R44, R200.reuse, R20, R12 ;  /* 0x00000014c82c723c */ /* 0x040ff0000000180c */
[----:B------:R-:W-:Y:S08]  /*2950*/  HMMA.16816.F32 R36, R200, R22, R8 ;  /* 0x00000016c824723c */ /* 0x000ff00000001808 */
[C---:B------:R-:W-:Y:S08]  /*2960*/  HMMA.16816.F32 R16, R204.reuse, R92, R80 ;  /* 0x0000005ccc10723c */ /* 0x040ff00000001850 */
[C---:B------:R-:W-:Y:S01]  /*2970*/  HMMA.16816.F32 R12, R204.reuse, R94, R76 ;  /* 0x0000005ecc0c723c */ /* 0x040fe2000000184c */
[----:B------:R-:W-:Y:S07]  /*2980*/  LDSM.16.M88.4 R92, [R135+0x14900] ;  /* 0x01490000875c783b */ /* 0x000fee0000000200 */
[C---:B------:R-:W-:Y:S08]  /*2990*/  HMMA.16816.F32 R8, R204.reuse, R104, R72 ;  /* 0x00000068cc08723c */ /* 0x040ff00000001848 */
[C---:B------:R-:W-:Y:S01]  /*29a0*/  HMMA.16816.F32 R24, R204.reuse, R96, R88 ;  /* 0x00000060cc18723c */ /* 0x040fe20000001858 */
[----:B------:R-:W3:Y:S07]  /*29b0*/  LDSM.16.M88.4 R88, [R135+0x14100] ;  /* 0x014100008758783b */ /* 0x000eee0000000200 */
[C---:B------:R-:W-:Y:S08]  /*29c0*/  HMMA.16816.F32 R48, R204.reuse, R106, R64 ;  /* 0x0000006acc30723c */ /* 0x040ff00000001840 */
[C---:B------:R-:W-:Y:S08]  /*29d0*/  HMMA.16816.F32 R68, R204.reuse, R108, R68 ;  /* 0x0000006ccc44723c */ /* 0x040ff00000001844 */
[C---:B------:R-:W-:Y:S01]  /*29e0*/  HMMA.16816.F32 R20, R204.reuse, R98, R84 ;  /* 0x00000062cc14723c */ /* 0x040fe20000001854 */
[----:B------:R-:W4:Y:S07]  /*29f0*/  LDSM.16.M88.4 R96, [R230+0x6800] ;  /* 0x00680000e660783b */ /* 0x000f2e0000000200 */
        /* <DEDUP_REMOVED lines=10> */
[C---:B------:R-:W-:Y:S08]  /*2aa0*/  HMMA.16816.F32 R60, R208.reuse, R32, R24 ;  /* 0x00000020d03c723c */ /* 0x040ff00000001818 */
[C---:B------:R-:W-:Y:S01]  /*2ab0*/  HMMA.16816.F32 R40, R208.reuse, R102, R48 ;  /* 0x00000066d028723c */ /* 0x040fe20000001830 */
[----:B------:R-:W1:Y:S07]  /*2ac0*/  LDSM.16.M88.4 R48, [R230+0x7800] ;  /* 0x00780000e630783b */ /* 0x000e6e0000000200 */
[C---:B------:R-:W-:Y:S01]  /*2ad0*/  HMMA.16816.F32 R36, R208.reuse, R112, R68 ;  /* 0x00000070d024723c */ /* 0x040fe20000001844 */
[----:B------:R-:W2:Y:S07]  /*2ae0*/  LDSM.16.M88.4 R68, [R230+0x8000] ;  /* 0x00800000e644783b */ /* 0x000eae0000000200 */
[C---:B------:R-:W-:Y:S08]  /*2af0*/  HMMA.16816.F32 R56, R208.reuse, R34, R20 ;  /* 0x00000022d038723c */ /* 0x040ff00000001814 */
[C---:B---3--:R-:W-:Y:S08]  /*2b00*/  HMMA.16816.F32 R28, R208.reuse, R88, R80 ;  /* 0x00000058d01c723c */ /* 0x048ff00000001850 */
[C---:B------:R-:W-:Y:S01]  /*2b10*/  HMMA.16816.F32 R24, R208.reuse, R90, R76 ;  /* 0x0000005ad018723c */ /* 0x040fe2000000184c */
[----:B------:R-:W-:Y:S07]  /*2b20*/  LDSM.16.M88.4 R88, [R226+0x6000] ;  /* 0x00600000e258783b */ /* 0x000fee0000000200 */
[C---:B------:R-:W-:Y:S01]  /*2b30*/  HMMA.16816.F32 R32, R208.reuse, R114, R84 ;  /* 0x00000072d020723c */ /* 0x040fe20000001854 */
[----:B------:R-:W-:Y:S07]  /*2b40*/  LDSM.16.M88.4 R112, [R229+0x13100] ;  /* 0x01310000e570783b */ /* 0x000fee0000000200 */
[C---:B------:R-:W-:Y:S08]  /*2b50*/  HMMA.16816.F32 R20, R208.reuse, R92, R72 ;  /* 0x0000005cd014723c */ /* 0x040ff00000001848 */
[----:B------:R-:W-:Y:S08]  /*2b60*/  HMMA.16816.F32 R16, R208, R94, R64 ;  /* 0x0000005ed010723c */ /* 0x000ff00000001840 */
[C---:B----4-:R-:W-:Y:S08]  /*2b70*/  HMMA.16816.F32 R104, R212.reuse, R96, R52 ;  /* 0x00000060d468723c */ /* 0x050ff00000001834 */
[C---:B------:R-:W-:Y:S08]  /*2b80*/  HMMA.16816.F32 R100, R212.reuse, R98, R44 ;  /* 0x00000062d464723c */ /* 0x040ff0000000182c */
[C---:B------:R-:W-:Y:S01]  /*2b90*/  HMMA.16816.F32 R96, R212.reuse, R128, R8 ;  /* 0x00000080d460723c */ /* 0x040fe20000001808 */
[----:B------:R-:W3:Y:S07]  /*2ba0*/  LDSM.16.M88.4 R8, [R229+0x12900] ;  /* 0x01290000e508783b */ /* 0x000eee0000000200 */
[C---:B-----5:R-:W-:Y:S01]  /*2bb0*/  HMMA.16816.F32 R12, R212.reuse, R108, R60 ;  /* 0x0000006cd40c723c */ /* 0x060fe2000000183c */
[----:B------:R-:W4:Y:S07]  /*2bc0*/  LDSM.16.M88.4 R60, [R226+0x6800] ;  /* 0x00680000e23c783b */ /* 0x000f2e0000000200 */
[C---:B------:R-:W-:Y:S01]  /*2bd0*/  HMMA.16816.F32 R108, R212.reuse, R110, R56 ;  /* 0x0000006ed46c723c */ /* 0x040fe20000001838 */
[----:B------:R-:W5:Y:S07]  /*2be0*/  LDSM.16.M88.4 R56, [R226+0x7000] ;  /* 0x00700000e238783b */ /* 0x000f6e0000000200 */
[C---:B------:R-:W-:Y:S01]  /*2bf0*/  HMMA.16816.F32 R92, R212.reuse, R130, R40 ;  /* 0x00000082d45c723c */ /* 0x040fe20000001828 */
[----:B------:R-:W-:Y:S07]  /*2c00*/  LDSM.16.M88.4 R128, [R226+0x8000] ;  /* 0x00800000e280783b */ /* 0x000fee0000000200 */
[C---:B-1----:R-:W-:Y:S08]  /*2c10*/  HMMA.16816.F32 R84, R212.reuse, R48, R36 ;  /* 0x00000030d454723c */ /* 0x042ff00000001824 */
[C---:B--2---:R-:W-:Y:S08]  /*2c20*/  HMMA.16816.F32 R76, R212.reuse, R68, R28 ;  /* 0x00000044d44c723c */ /* 0x044ff0000000181c */
[C---:B------:R-:W-:Y:S08]  /*2c30*/  HMMA.16816.F32 R72, R212.reuse, R70, R24 ;  /* 0x00000046d448723c */ /* 0x040ff00000001818 */
[C---:B------:R-:W-:Y:S08]  /*2c40*/  HMMA.16816.F32 R80, R212.reuse, R50, R32 ;  /* 0x00000032d450723c */ /* 0x040ff00000001820 */
[C---:B------:R-:W-:Y:S08]  /*2c50*/  HMMA.16816.F32 R68, R212.reuse, R120, R20 ;  /* 0x00000078d444723c */ /* 0x040ff00000001814 */
[----:B------:R-:W-:Y:S01]  /*2c60*/  HMMA.16816.F32 R64, R212, R122, R16 ;  /* 0x0000007ad440723c */ /* 0x000fe20000001810 */
[----:B------:R-:W1:Y:S07]  /*2c70*/  LDSM.16.M88.4 R120, [R226+0x7800] ;  /* 0x00780000e278783b */ /* 0x000e6e0000000200 */
[----:B------:R-:W-:Y:S01]  /*2c80*/  HMMA.16816.F32 R48, R216, R142, R108 ;  /* 0x0000008ed830723c */ /* 0x000fe2000000186c */
[----:B------:R-:W2:Y:S01]  /*2c90*/  LDSM.16.M88.4 R108, [R226+0x8800] ;  /* 0x00880000e26c783b */ /* 0x000ea20000000200 */
[----:B------:R-:W-:-:S06]  /*2ca0*/  DEPBAR.LE SB0, 0x0 ;  /* 0x000080000000791a */ /* 0x000fcc0000000000 */
[C---:B------:R-:W-:Y:S08]  /*2cb0*/  HMMA.16816.F32 R52, R216.reuse, R140, R12 ;  /* 0x0000008cd834723c */ /* 0x040ff0000000180c */
[C---:B---3--:R-:W-:Y:S08]  /*2cc0*/  HMMA.16816.F32 R44, R216.reuse, R8, R104 ;  /* 0x00000008d82c723c */ /* 0x048ff00000001868 */
[C---:B------:R-:W-:Y:S08]  /*2cd0*/  HMMA.16816.F32 R40, R216.reuse, R10, R100 ;  /* 0x0000000ad828723c */ /* 0x040ff00000001864 */
[C---:B------:R-:W-:Y:S08]  /*2ce0*/  HMMA.16816.F32 R36, R216.reuse, R112, R96 ;  /* 0x00000070d824723c */ /* 0x040ff00000001860 */
[C---:B------:R-:W-:Y:S08]  /*2cf0*/  HMMA.16816.F32 R32, R216.reuse, R114, R92 ;  /* 0x00000072d820723c */ /* 0x040ff0000000185c */
[C---:B------:R-:W-:Y:S08]  /*2d00*/  HMMA.16816.F32 R28, R216.reuse, R116, R84 ;  /* 0x00000074d81c723c */ /* 0x040ff00000001854 */
[C---:B------:R-:W-:Y:S08]  /*2d10*/  HMMA.16816.F32 R24, R216.reuse, R118, R80 ;  /* 0x00000076d818723c */ /* 0x040ff00000001850 */
[C---:B------:R-:W-:Y:S08]  /*2d20*/  HMMA.16816.F32 R20, R216.reuse, R124, R76 ;  /* 0x0000007cd814723c */ /* 0x040ff0000000184c */
[C---:B------:R-:W-:Y:S08]  /*2d30*/  HMMA.16816.F32 R16, R216.reuse, R126, R72 ;  /* 0x0000007ed810723c */ /* 0x040ff00000001848 */
[C---:B------:R-:W-:Y:S08]  /*2d40*/  HMMA.16816.F32 R12, R216.reuse, R136, R68 ;  /* 0x00000088d80c723c */ /* 0x040ff00000001844 */
[----:B------:R-:W-:Y:S08]  /*2d50*/  HMMA.16816.F32 R8, R216, R138, R64 ;  /* 0x0000008ad808723c */ /* 0x000ff00000001840 */
[C---:B------:R-:W-:Y:S08]  /*2d60*/  HMMA.16816.F32 R64, R220.reuse, R88, R52 ;  /* 0x00000058dc40723c */ /* 0x040ff00000001834 */
[C---:B------:R-:W-:Y:S08]  /*2d70*/  HMMA.16816.F32 R88, R220.reuse, R90, R48 ;  /* 0x0000005adc58723c */ /* 0x040ff00000001830 */
[C---:B----4-:R-:W-:Y:S08]  /*2d80*/  HMMA.16816.F32 R48, R220.reuse, R60, R44 ;  /* 0x0000003cdc30723c */ /* 0x050ff0000000182c */
[C---:B------:R-:W-:Y:S08]  /*2d90*/  HMMA.16816.F32 R60, R220.reuse, R62, R40 ;  /* 0x0000003edc3c723c */ /* 0x040ff00000001828 */
[C---:B-----5:R-:W-:Y:S08]  /*2da0*/  HMMA.16816.F32 R40, R220.reuse, R56, R36 ;  /* 0x00000038dc28723c */ /* 0x060ff00000001824 */
[C---:B------:R-:W-:Y:S08]  /*2db0*/  HMMA.16816.F32 R56, R220.reuse, R58, R32 ;  /* 0x0000003adc38723c */ /* 0x040ff00000001820 */
[C---:B-1----:R-:W-:Y:S08]  /*2dc0*/  HMMA.16816.F32 R32, R220.reuse, R120, R28 ;  /* 0x00000078dc20723c */ /* 0x042ff0000000181c */
[C---:B------:R-:W-:Y:S08]  /*2dd0*/  HMMA.16816.F32 R28, R220.reuse, R122, R24 ;  /* 0x0000007adc1c723c */ /* 0x040ff00000001818 */
[C---:B------:R-:W-:Y:S08]  /*2de0*/  HMMA.16816.F32 R20, R220.reuse, R128, R20 ;  /* 0x00000080dc14723c */ /* 0x040ff00000001814 */
[C---:B------:R-:W-:Y:S08]  /*2df0*/  HMMA.16816.F32 R36, R220.reuse, R130, R16 ;  /* 0x00000082dc24723c */ /* 0x040ff00000001810 */
[C---:B--2---:R-:W-:Y:S08]  /*2e00*/  HMMA.16816.F32 R44, R220.reuse, R108, R12 ;  /* 0x0000006cdc2c723c */ /* 0x044ff0000000180c */
[----:B------:R-:W-:Y:S01]  /*2e10*/  HMMA.16816.F32 R52, R220, R110, R8 ;  /* 0x0000006edc34723c */ /* 0x000fe20000001808 */
[----:B------:R-:W-:Y:S06]  /*2e20*/  BAR.SYNC.DEFER_BLOCKING 0x0 ;  /* 0x0000000000007b1d */ /* 0x000fec0000010000 */
[----:B------:R-:W-:Y:S05]  /*2e30*/  @!P0 BRA `(.L_x_23) ;  /* 0x000001e000008947 */ /* 0x000fea0003800000 */
[----:B------:R-:W-:Y:S01]  /*2e40*/  IADD3 R0, R160, -0x2, RZ ;  /* 0xfffffffea0007810 */ /* 0x000fe20007ffe0ff */
[----:B------:R-:W-:-:S03]  /*2e50*/  IMAD.SHL.U32 R10, R148, 0x40, RZ ;  /* 0x00000040940a7824 */ /* 0x000fc600078e00ff */
[----:B------:R-:W-:Y:S01]  /*2e60*/  SHF.R.S32.HI R6, RZ, 0x1f, R0 ;  /* 0x0000001fff067819 */ /* 0x000fe20000011400 */
[----:B------:R-:W-:Y:S02]  /*2e70*/  IMAD R3, R144, R0, RZ ;  /* 0x0000000090037224 */ /* 0x000fe400078e02ff */
[----:B------:R-:W-:-:S04]  /*2e80*/  IMAD.WIDE.U32 R8, R0, R146, R150 ;  /* 0x0000009200087225 */ /* 0x000fc800078e0096 */
[----:B------:R-:W-:Y:S01]  /*2e90*/  IMAD R0, R6, R146, R3 ;  /* 0x0000009206007224 */ /* 0x000fe200078e0203 */
[----:B------:R-:W-:Y:S02]  /*2ea0*/  LEA R6, P1, R8, c[0x0][0x1c8], 0x1 ;  /* 0x0000720008067a11 */ /* 0x000fe400078208ff */
[----:B------:R-:W-:Y:S01]  /*2eb0*/  SHF.L.U64.HI R3, R148, 0x6, R149 ;  /* 0x0000000694037819 */ /* 0x000fe20000010295 */
        /* <DEDUP_REMOVED lines=22> */
.L_x_23:
[----:B------:R-:W-:Y:S01]  /*3020*/  LOP3.LUT R0, R134, 0xffffffe0, RZ, 0xc0, !PT ;  /* 0xffffffe086007812 */ /* 0x000fe200078ec0ff */
[----:B-1----:R-:W-:Y:S01]  /*3030*/  IMAD.IADD R6, R132, 0x1, R133 ;  /* 0x0000000184067824 */ /* 0x002fe200078e0285 */
[----:B------:R-:W-:Y:S01]  /*3040*/  STL [R1+0x6c], R186 ;  /* 0x00006cba01007387 */ /* 0x000fe20000100800 */
[----:B------:R-:W-:-:S02]  /*3050*/  IMAD.SHL.U32 R224, R4, 0x2, RZ ;  /* 0x0000000204e07824 */ /* 0x000fc400078e00ff */
[----:B------:R-:W-:Y:S01]  /*3060*/  IMAD.IADD R0, R145, 0x1, -R0 ;  /* 0x0000000191007824 */ /* 0x000fe200078e0a00 */
[----:B------:R-:W-:Y:S01]  /*3070*/  STL [R1+0x68], R185 ;  /* 0x000068b901007387 */ /* 0x000fe20000100800 */
[----:B------:R-:W-:Y:S01]  /*3080*/  IMAD R225, R5, 0x2, R224 ;  /* 0x0000000205e17824 */ /* 0x000fe200078e02e0 */
[C---:B------:R-:W-:Y:S02]  /*3090*/  LEA R228, R2.reuse, R224, 0x1 ;  /* 0x000000e002e47211 */ /* 0x040fe400078e08ff */
[----:B------:R-:W-:Y:S01]  /*30a0*/  SHF.R.S32.HI R3, RZ, 0x1f, R0 ;  /* 0x0000001fff037819 */ /* 0x000fe20000011400 */
[----:B------:R-:W-:Y:S01]  /*30b0*/  STL [R1+0x64], R184 ;  /* 0x000064b801007387 */ /* 0x000fe20000100800 */
[----:B------:R-:W-:Y:S02]  /*30c0*/  IMAD R227, R2, 0x2, R225 ;  /* 0x0000000202e37824 */ /* 0x000fe400078e02e1 */
[----:B------:R-:W-:Y:S01]  /*30d0*/  LEA.HI R3, R3, R0, RZ, 0x2 ;  /* 0x0000000003037211 */ /* 0x000fe200078f10ff */
[----:B------:R-:W-:Y:S03]  /*30e0*/  STL [R1+0x60], R159 ;  /* 0x0000609f01007387 */ /* 0x000fe60000100800 */
[----:B------:R-:W-:Y:S01]  /*30f0*/  LOP3.LUT R3, R3, 0x7ffffffc, RZ, 0xc0, !PT ;  /* 0x7ffffffc03037812 */ /* 0x000fe200078ec0ff */
[----:B------:R-:W-:Y:S03]  /*3100*/  STL [R1+0x5c], R158 ;  /* 0x00005c9e01007387 */ /* 0x000fe60000100800 */
[----:B------:R-:W-:Y:S01]  /*3110*/  IADD3 R0, R0, -R3, RZ ;  /* 0x8000000300007210 */ /* 0x000fe20007ffe0ff */
[----:B------:R-:W-:Y:S04]  /*3120*/  STL [R1+0x58], R157 ;  /* 0x0000589d01007387 */ /* 0x000fe80000100800 */
[----:B------:R-:W-:Y:S01]  /*3130*/  IMAD R0, R0, -0x2, R6 ;  /* 0xfffffffe00007824 */ /* 0x000fe200078e0206 */
[----:B------:R-:W-:Y:S04]  /*3140*/  STL [R1+0x54], R156 ;  /* 0x0000549c01007387 */ /* 0x000fe80000100800 */
[C---:B------:R-:W-:Y:S01]  /*3150*/  ISETP.GT.AND P3, PT, R0.reuse, RZ, PT ;  /* 0x000000ff0000720c */ /* 0x040fe20003f64270 */
[----:B------:R1:W-:Y:S01]  /*3160*/  STL [R1+0x50], R155 ;  /* 0x0000509b01007387 */ /* 0x0003e20000100800 */
[----:B------:R-:W-:-:S02]  /*3170*/  ISETP.GT.AND P1, PT, R0, 0x1, PT ;  /* 0x000000010000780c */ /* 0x000fc40003f24270 */
[----:B------:R-:W-:Y:S01]  /*3180*/  ISETP.GT.AND P2, PT, R0, 0x8, PT ;  /* 0x000000080000780c */ /* 0x000fe20003f44270 */
[----:B------:R2:W-:Y:S01]  /*3190*/  STL [R1+0x4c], R154 ;  /* 0x00004c9a01007387 */ /* 0x0005e20000100800 */
[----:B------:R-:W-:Y:S02]  /*31a0*/  FSEL R7, R64, -INF , P3 ;  /* 0xff80000040077808 */ /* 0x000fe40001800000 */
[----:B------:R-:W-:Y:S01]  /*31b0*/  FSEL R8, R65, -INF , P1 ;  /* 0xff80000041087808 */ /* 0x000fe20000800000 */
[----:B------:R3:W-:Y:S01]  /*31c0*/  STL [R1+0x48], R153 ;  /* 0x0000489901007387 */ /* 0x0007e20000100800 */
[----:B------:R-:W-:Y:S02]  /*31d0*/  FSEL R17, R67, -INF , P1 ;  /* 0xff80000043117808 */ /* 0x000fe40000800000 */
[----:B------:R-:W-:Y:S01]  /*31e0*/  ISETP.GT.AND P1, PT, R0, 0x9, PT ;  /* 0x000000090000780c */ /* 0x000fe20003f24270 */
[----:B------:R-:W-:Y:S01]  /*31f0*/  STL [R1+0x44], R152 ;  /* 0x0000449801007387 */ /* 0x000fe20000100800 */
[----:B------:R-:W-:-:S02]  /*3200*/  FSEL R9, R88, -INF , P2 ;  /* 0xff80000058097808 */ /* 0x000fc40001000000 */
[----:B------:R-:W-:Y:S01]  /*3210*/  FMNMX.FTZ R3, R7, R8, !PT ;  /* 0x0000000807037209 */ /* 0x000fe20007810000 */
[----:B------:R-:W-:Y:S01]  /*3220*/  STL [R1+0x40], R135 ;  /* 0x0000408701007387 */ /* 0x000fe20000100800 */
[----:B------:R-:W-:Y:S02]  /*3230*/  FSEL R16, R66, -INF , P3 ;  /* 0xff80000042107808 */ /* 0x000fe40001800000 */
[----:B------:R-:W-:Y:S01]  /*3240*/  ISETP.GT.AND P3, PT, R0, 0x10, PT ;  /* 0x000000100000780c */ /* 0x000fe20003f64270 */
[----:B------:R-:W-:Y:S01]  /*3250*/  LDSM.16.MT88.4 R64, [R225+0x3100] ;  /* 0x00310000e140783b */ /* 0x000fe20000004200 */
[----:B------:R-:W-:Y:S02]  /*3260*/  FSEL R10, R89, -INF , P1 ;  /* 0xff800000590a7808 */ /* 0x000fe40000800000 */
[----:B------:R-:W-:Y:S01]  /*3270*/  FMNMX.FTZ R3, R9, R3, !PT ;  /* 0x0000000309037209 */ /* 0x000fe20007810000 */
[----:B------:R-:W-:Y:S01]  /*3280*/  LDSM.16.MT88.4 R68, [R227+0x900] ;  /* 0x00090000e344783b */ /* 0x000fe20000004200 */
[----:B------:R-:W-:-:S02]  /*3290*/  FSEL R18, R90, -INF , P2 ;  /* 0xff8000005a127808 */ /* 0x000fc40001000000 */
[----:B------:R-:W-:Y:S01]  /*32a0*/  ISETP.GT.AND P2, PT, R0, 0x11, PT ;  /* 0x000000110000780c */ /* 0x000fe20003f44270 */
[----:B------:R-:W-:Y:S01]  /*32b0*/  LDSM.16.MT88.4 R80, [R228+0x3900] ;  /* 0x00390000e450783b */ /* 0x000fe20000004200 */
[----:B------:R-:W-:Y:S02]  /*32c0*/  FSEL R11, R48, -INF , P3 ;  /* 0xff800000300b7808 */ /* 0x000fe40001800000 */
[----:B------:R-:W-:Y:S01]  /*32d0*/  FMNMX.FTZ R3, R10, R3, !PT ;  /* 0x000000030a037209 */ /* 0x000fe20007810000 */
[----:B------:R-:W-:Y:S01]  /*32e0*/  LDSM.16.MT88.4 R76, [R227+0x3900] ;  /* 0x00390000e34c783b */ /* 0x000fe20000004200 */
[----:B------:R-:W-:Y:S02]  /*32f0*/  FSEL R19, R91, -INF , P1 ;  /* 0xff8000005b137808 */ /* 0x000fe40000800000 */
[----:B------:R-:W-:Y:S01]  /*3300*/  ISETP.GT.AND P1, PT, R0, 0x18, PT ;  /* 0x000000180000780c */ /* 0x000fe20003f24270 */
[----:B------:R-:W0:Y:S01]  /*3310*/  LDGDEPBAR ;  /* 0x00000000000079af */ /* 0x000e220000000000 */
        /* <DEDUP_REMOVED lines=9> */
[----:B------:R-:W-:Y:S02]  /*33b0*/  ISETP.GT.AND P3, PT, R0, 0x20, PT ;  /* 0x000000200000780c */ /* 0x000fe40003f64270 */
        /* <DEDUP_REMOVED lines=10> */
[----:B------:R-:W-:-:S02]  /*3460*/  FSEL R125, R43, -INF , P2 ;  /* 0xff8000002b7d7808 */ /* 0x000fc40001000000 */
[----:B------:R-:W-:Y:S02]  /*3470*/  ISETP.GT.AND P2, PT, R0, 0x29, PT ;  /* 0x000000290000780c */ /* 0x000fe40003f44270 */
[----:B------:R-:W-:Y:S02]  /*3480*/  FSEL R117, R56, -INF , P1 ;  /* 0xff80000038757808 */ /* 0x000fe40000800000 */
[----:B------:R-:W-:Y:S02]  /*3490*/  FMNMX.FTZ R3, R118, R3, !PT ;  /* 0x0000000376037209 */ /* 0x000fe40007810000 */
[----:B------:R-:W-:Y:S02]  /*34a0*/  FSEL R126, R42, -INF , P3 ;  /* 0xff8000002a7e7808 */ /* 0x000fe40001800000 */
[----:B------:R-:W-:Y:S02]  /*34b0*/  FSEL R116, R57, -INF , P2 ;  /* 0xff80000039747808 */ /* 0x000fe40001000000 */
[----:B------:R-:W-:-:S02]  /*34c0*/  ISETP.GT.AND P3, PT, R0, 0x30, PT ;  /* 0x000000300000780c */ /* 0x000fc40003f64270 */
[----:B------:R-:W-:Y:S02]  /*34d0*/  FMNMX.FTZ R3, R117, R3, !PT ;  /* 0x0000000375037209 */ /* 0x000fe40007810000 */
[----:B------:R-:W-:Y:S02]  /*34e0*/  FSEL R127, R59, -INF , P2 ;  /* 0xff8000003b7f7808 */ /* 0x000fe40001000000 */
[----:B------:R-:W-:Y:S02]  /*34f0*/  ISETP.GT.AND P2, PT, R0, 0x31, PT ;  /* 0x000000310000780c */ /* 0x000fe40003f44270 */
[----:B------:R-:W-:Y:S02]  /*3500*/  FSEL R250, R32, -INF , P3 ;  /* 0xff80000020fa7808 */ /* 0x000fe40001800000 */
[----:B------:R-:W-:Y:S02]  /*3510*/  FMNMX.FTZ R6, R16, R17, !PT ;  /* 0x0000001110067209 */ /* 0x000fe40007810000 */
[----:B------:R-:W-:-:S02]  /*3520*/  FMNMX.FTZ R3, R116, R3, !PT ;  /* 0x0000000374037209 */ /* 0x000fc40007810000 */
[----:B------:R-:W-:Y:S02]  /*3530*/  FSEL R124, R58, -INF , P1 ;  /* 0xff8000003a7c7808 */ /* 0x000fe40000800000 */
[----:B------:R-:W-:Y:S01]  /*3540*/  ISETP.GT.AND P1, PT, R0, 0x38, PT ;  /* 0x000000380000780c */ /* 0x000fe20003f24270 */
[----:B------:R-:W-:Y:S01]  /*3550*/  LDSM.16.MT88.4 R56, [R227+0x100] ;  /* 0x00010000e338783b */ /* 0x000fe20000004200 */
[----:B------:R-:W-:Y:S02]  /*3560*/  FSEL R249, R33, -INF , P2 ;  /* 0xff80000021f97808 */ /* 0x000fe40001000000 */
[----:B------:R-:W-:Y:S02]  /*3570*/  FMNMX.FTZ R6, R18, R6, !PT ;  /* 0x0000000612067209 */ /* 0x000fe40007810000 */
[----:B------:R-:W-:Y:S02]  /*3580*/  FMNMX.FTZ R3, R250, R3, !PT ;  /* 0x00000003fa037209 */ /* 0x000fe40007810000 */
[----:B------:R-:W-:-:S02]  /*3590*/  FSEL R252, R35, -INF , P2 ;  /* 0xff80000023fc7808 */ /* 0x000fc40001000000 */
[----:B------:R-:W-:Y:S02]  /*35a0*/  ISETP.GT.AND P2, PT, R0, 0x39, PT ;  /* 0x000000390000780c */ /* 0x000fe40003f44270 */
[----:B------:R-:W-:Y:S02]  /*35b0*/  FSEL R134, R28, -INF , P1 ;  /* 0xff8000001c867808 */ /* 0x000fe40000800000 */
[----:B------:R-:W-:Y:S02]  /*35c0*/  FMNMX.FTZ R6, R19, R6, !PT ;  /* 0x0000000613067209 */ /* 0x000fe40007810000 */
[----:B------:R-:W-:Y:S02]  /*35d0*/  FMNMX.FTZ R3, R249, R3, !PT ;  /* 0x00000003f9037209 */ /* 0x000fe40007810000 */
[----:B------:R-:W-:Y:S02]  /*35e0*/  FSEL R108, R31, -INF , P2 ;  /* 0xff8000001f6c7808 */ /* 0x000fe40001000000 */
[----:B------:R-:W-:-:S02]  /*35f0*/  FSEL R133, R29, -INF , P2 ;  /* 0xff8000001d857808 */ /* 0x000fc40001000000 */
[----:B------:R-:W-:Y:S02]  /*3600*/  ISETP.GT.AND P2, PT, R0, 0x40, PT ;  /* 0x000000400000780c */ /* 0x000fe40003f44270 */
[----:B------:R-:W-:Y:S02]  /*3610*/  FMNMX.FTZ R6, R24, R6, !PT ;  /* 0x0000000618067209 */ /* 0x000fe40007810000 */
[----:B------:R-:W-:Y:S02]  /*3620*/  FMNMX.FTZ R3, R134, R3, !PT ;  /* 0x0000000386037209 */ /* 0x000fe40007810000 */
[----:B------:R-:W-:Y:S02]  /*3630*/  FSEL R251, R30, -INF , P1 ;  /* 0xff8000001efb7808 */ /* 0x000fe40000800000 */
[----:B------:R-:W-:Y:S02]  /*3640*/  ISETP.GT.AND P1, PT, R0, 0x41, PT ;  /* 0x000000410000780c */ /* 0x000fe40003f24270 */
        /* <DEDUP_REMOVED lines=26> */
[----:B------:R-:W-:-:S02]  /*37f0*/  ISETP.GT.AND P2, PT, R0, 0x58, PT ;  /* 0x000000580000780c */ /* 0x000fc40003f44270 */
[----:B-1----:R-:W-:Y:S02]  /*3800*/  FSEL R155, R45, -INF , P3 ;  /* 0xff8000002d9b7808 */ /* 0x002fe40001800000 */
[----:B------:R-:W-:Y:S02]  /*3810*/  FMNMX.FTZ R6, R124, R6, !PT ;  /* 0x000000067c067209 */ /* 0x000fe40007810000 */
[----:B------:R-:W-:Y:S02]  /*3820*/  FMNMX.FTZ R3, R99, R3, !PT ;  /* 0x0000000363037209 */ /* 0x000fe40007810000 */
[----:B------:R-:W-:Y:S02]  /*3830*/  FSEL R87, R46, -INF , P1 ;  /* 0xff8000002e577808 */ /* 0x000fe40000800000 */
[----:B------:R-:W-:Y:S02]  /*3840*/  ISETP.GT.AND P1, PT, R0, 0x59, PT ;  /* 0x000000590000780c */ /* 0x000fe40003f24270 */
[----:B--2---:R-:W-:-:S02]  /*3850*/  FSEL R154, R52, -INF , P2 ;  /* 0xff800000349a7808 */ /* 0x004fc40001000000 */
[----:B------:R-:W-:Y:S02]  /*3860*/  FMNMX.FTZ R0, R127, R6, !PT ;  /* 0x000000067f007209 */ /* 0x000fe40007810000 */
[----:B------:R-:W-:Y:S02]  /*3870*/  FMNMX.FTZ R132, R155, R3, !PT ;  /* 0x000000039b847209 */ /* 0x000fe40007810000 */
[----:B------:R-:W-:Y:S02]  /*3880*/  FSEL R156, R53, -INF , P1 ;  /* 0xff800000359c7808 */ /* 0x000fe40000800000 */
[----:B------:R-:W-:Y:S02]  /*3890*/  FMNMX.FTZ R0, R110, R0, !PT ;  /* 0x000000006e007209 */ /* 0x000fe40007810000 */
[----:B------:R-:W-:Y:S02]  /*38a0*/  FMNMX.FTZ R132, R154, R132, !PT ;  /* 0x000000849a847209 */ /* 0x000fe40007810000 */
[----:B------:R-:W-:-:S02]  /*38b0*/  FMNMX.FTZ R0, R252, R0, !PT ;  /* 0x00000000fc007209 */ /* 0x000fc40007810000 */
[----:B------:R-:W-:Y:S02]  /*38c0*/  FMNMX.FTZ R132, R156, R132, !PT ;  /* 0x000000849c847209 */ /* 0x000fe40007810000 */
[----:B------:R-:W-:Y:S02]  /*38d0*/  FMNMX.FTZ R0, R251, R0, !PT ;  /* 0x00000000fb007209 */ /* 0x000fe40007810000 */
[----:B------:R-:W-:Y:S01]  /*38e0*/  FSEL R105, R47, -INF , P3 ;  /* 0xff8000002f697808 */ /* 0x000fe20001800000 */
[----:B------:R-:W1:Y:S01]  /*38f0*/  SHFL.BFLY PT, R3, R132, 0x2, 0x1f ;  /* 0x0c401f0084037f89 */ /* 0x000e6200000e0000 */
[----:B------:R-:W-:Y:S02]  /*3900*/  FMNMX.FTZ R0, R108, R0, !PT ;  /* 0x000000006c007209 */ /* 0x000fe40007810000 */
[----:B------:R-:W-:Y:S01]  /*3910*/  FSEL R185, R54, -INF , P2 ;  /* 0xff80000036b97808 */ /* 0x000fe20001000000 */
[----:B------:R-:W-:Y:S01]  /*3920*/  LDSM.16.MT88.4 R44, [R228+0x900] ;  /* 0x00090000e42c783b */ /* 0x000fe20000004200 */
[----:B------:R-:W-:-:S02]  /*3930*/  FMNMX.FTZ R0, R97, R0, !PT ;  /* 0x0000000061007209 */ /* 0x000fc40007810000 */
[----:B---3--:R-:W-:Y:S02]  /*3940*/  FSEL R153, R55, -INF , P1 ;  /* 0xff80000037997808 */ /* 0x008fe40000800000 */
        /* <DEDUP_REMOVED lines=16> */
[--C-:B------:R-:W-:Y:S02]  /*3a50*/  FFMA.FTZ R0, R7, c[0x0][0x2d0], -R12.reuse ;  /* 0x0000b40007007a23 */ /* 0x100fe4000001080c */
[----:B------:R-:W1:Y:S02]  /*3a60*/  SHFL.BFLY PT, R6, R3, 0x1, 0x1f ;  /* 0x0c201f0003067f89 */ /* 0x000e6400000e0000 */
[----:B------:R2:W-:Y:S02]  /*3a70*/  MUFU.EX2 R103, R0 ;  /* 0x0000000000677308 */ /* 0x0005e40000000800 */
[----:B--2---:R-:W-:-:S06]  /*3a80*/  FFMA.FTZ R0, R8, c[0x0][0x2d0], -R12 ;  /* 0x0000b40008007a23 */ /* 0x004fcc000001080c */
[----:B------:R2:W3:Y:S01]  /*3a90*/  MUFU.EX2 R107, R0 ;  /* 0x00000000006b7308 */ /* 0x0004e20000000800 */
[----:B-1----:R-:W-:Y:S01]  /*3aa0*/  FMNMX.FTZ R3, R3, R6, !PT ;  /* 0x0000000603037209 */ /* 0x002fe20007810000 */
[----:B------:R-:W-:-:S03]  /*3ab0*/  FFMA.FTZ R6, R14, c[0x0][0x2d0], -R12 ;  /* 0x0000b4000e067a23 */ /* 0x000fc6000001080c */
[----:B------:R-:W-:-:S03]  /*3ac0*/  FSETP.NEU.FTZ.AND P1, PT, R3, -INF , PT ;  /* 0xff8000000300780b */ /* 0x000fc60003f3d000 */
[----:B------:R1:W-:Y:S01]  /*3ad0*/  MUFU.EX2 R158, R6 ;  /* 0x00000006009e7308 */ /* 0x0003e20000000800 */
[----:B--2---:R-:W-:Y:S01]  /*3ae0*/  FFMA.FTZ R0, R9, c[0x0][0x2d0], -R12 ;  /* 0x0000b40009007a23 */ /* 0x004fe2000001080c */
[----:B---3--:R-:W-:-:S06]  /*3af0*/  F2FP.PACK_AB R8, R107, R103 ;  /* 0x000000676b08723e */ /* 0x008fcc00000000ff */
[----:B------:R2:W-:Y:S01]  /*3b00*/  MUFU.EX2 R184, R0 ;  /* 0x0000000000b87308 */ /* 0x0005e20000000800 */
[----:B-1----:R-:W-:-:S07]  /*3b10*/  FFMA.FTZ R6, R15, c[0x0][0x2d0], -R12 ;  /* 0x0000b4000f067a23 */ /* 0x002fce000001080c */
[----:B------:R-:W-:Y:S01]  /*3b20*/  MUFU.EX2 R157, R6 ;  /* 0x00000006009d7308 */ /* 0x000fe20000000800 */
[----:B--2---:R-:W-:-:S07]  /*3b30*/  FFMA.FTZ R0, R10, c[0x0][0x2d0], -R12 ;  /* 0x0000b4000a007a23 */ /* 0x004fce000001080c */
[----:B------:R1:W2:Y:S02]  /*3b40*/  MUFU.EX2 R104, R0 ;  /* 0x0000000000687308 */ /* 0x0002a40000000800 */
[----:B-1----:R-:W-:Y:S01]  /*3b50*/  FFMA.FTZ R0, R11, c[0x0][0x2d0], -R12 ;  /* 0x0000b4000b007a23 */ /* 0x002fe2000001080c */
[----:B--2---:R-:W-:-:S05]  /*3b60*/  F2FP.PACK_AB R10, R104, R184 ;  /* 0x000000b8680a723e */ /* 0x004fca00000000ff */
[----:B------:R1:W-:Y:S02]  /*3b70*/  MUFU.EX2 R135, R0 ;  /* 0x0000000000877308 */ /* 0x0003e40000000800 */
[----:B-1----:R-:W-:-:S06]  /*3b80*/  FFMA.FTZ R0, R13, c[0x0][0x2d0], -R12 ;  /* 0x0000b4000d007a23 */ /* 0x002fcc000001080c */
[----:B------:R1:W-:Y:S02]  /*3b90*/  MUFU.EX2 R186, R0 ;  /* 0x0000000000ba7308 */ /* 0x0003e40000000800 */
[----:B-1----:R-:W-:-:S05]  /*3ba0*/  FMUL.FTZ R0, R3, c[0x0][0x2d0] ;  /* 0x0000b40003007a20 */ /* 0x002fca0000410000 */
[----:B------:R-:W-:-:S05]  /*3bb0*/  FSEL R0, R0, RZ, P1 ;  /* 0x000000ff00007208 */ /* 0x000fca0000800000 */
[--C-:B------:R-:W-:Y:S02]  /*3bc0*/  FFMA.FTZ R6, R16, c[0x0][0x2d0], -R0.reuse ;  /* 0x0000b40010067a23 */ /* 0x100fe40000010800 */
[--C-:B------:R-:W-:Y:S02]  /*3bd0*/  FFMA.FTZ R4, R18, c[0x0][0x2d0], -R0.reuse ;  /* 0x0000b40012047a23 */ /* 0x100fe40000010800 */
[----:B------:R1:W-:Y:S01]  /*3be0*/  MUFU.EX2 R15, R6 ;  /* 0x00000006000f7308 */ /* 0x0003e20000000800 */
[----:B------:R-:W-:-:S07]  /*3bf0*/  FFMA.FTZ R2, R27, c[0x0][0x2d0], -R0 ;  /* 0x0000b4001b027a23 */ /* 0x000fce0000010800 */
[----:B------:R2:W-:Y:S01]  /*3c00*/  MUFU.EX2 R13, R4 ;  /* 0x00000004000d7308 */ /* 0x0005e20000000800 */
[----:B-1----:R-:W-:-:S07]  /*3c10*/  FFMA.FTZ R6, R17, c[0x0][0x2d0], -R0 ;  /* 0x0000b40011067a23 */ /* 0x002fce0000010800 */
[----:B------:R-:W-:Y:S01]  /*3c20*/  MUFU.EX2 R94, R2 ;  /* 0x00000002005e7308 */ /* 0x000fe20000000800 */
[----:B--2---:R-:W-:-:S07]  /*3c30*/  FFMA.FTZ R4, R19, c[0x0][0x2d0], -R0 ;  /* 0x0000b40013047a23 */ /* 0x004fce0000010800 */
[----:B------:R-:W1:Y:S01]  /*3c40*/  MUFU.EX2 R14, R6 ;  /* 0x00000006000e7308 */ /* 0x000e620000000800 */
[----:B------:R-:W2:Y:S07]  /*3c50*/  LDSM.16.MT88.4 R16, [R225+0x100] ;  /* 0x00010000e110783b */ /* 0x000eae0000004200 */
[----:B------:R3:W4:Y:S01]  /*3c60*/  MUFU.EX2 R109, R4 ;  /* 0x00000004006d7308 */ /* 0x0007220000000800 */
[----:B-1----:R-:W-:Y:S02]  /*3c70*/  F2FP.PACK_AB R9, R14, R15 ;  /* 0x0000000f0e09723e */ /* 0x002fe400000000ff */
[----:B------:R-:W-:Y:S01]  /*3c80*/  F2FP.PACK_AB R6, R157, R158 ;  /* 0x0000009e9d06723e */ /* 0x000fe200000000ff */
[----:B---3--:R-:W-:Y:S01]  /*3c90*/  FFMA.FTZ R4, R24, c[0x0][0x2d0], -R0 ;  /* 0x0000b40018047a23 */ /* 0x008fe20000010800 */
[----:B----4-:R-:W-:-:S03]  /*3ca0*/  F2FP.PACK_AB R11, R109, R13 ;  /* 0x0000000d6d0b723e */ /* 0x010fc600000000ff */
[----:B------:R1:W-:Y:S04]  /*3cb0*/  MUFU.EX2 R159, R4 ;  /* 0x00000004009f7308 */ /* 0x0003e80000000800 */
[C---:B------:R-:W-:Y:S08]  /*3cc0*/  HMMA.16816.F32 R40, R8.reuse, R20, RZ ;  /* 0x000000140828723c */ /* 0x040ff000000018ff */
[----:B------:R-:W-:Y:S01]  /*3cd0*/  HMMA.16816.F32 R36, R8, R22, RZ ;  /* 0x000000160824723c */ /* 0x000fe200000018ff */
[----:B-1----:R-:W-:-:S04]  /*3ce0*/  FFMA.FTZ R4, R25, c[0x0][0x2d0], -R0 ;  /* 0x0000b40019047a23 */ /* 0x002fc80000010800 */
[----:B------:R1:W3:Y:S03]  /*3cf0*/  MUFU.EX2 R93, R4 ;  /* 0x00000004005d7308 */ /* 0x0002e60000000800 */
[C---:B--2---:R-:W-:Y:S08]  /*3d00*/  HMMA.16816.F32 R28, R8.reuse, R16, RZ ;  /* 0x00000010081c723c */ /* 0x044ff000000018ff */
[----:B------:R-:W-:Y:S01]  /*3d10*/  HMMA.16816.F32 R20, R8, R32, RZ ;  /* 0x000000200814723c */ /* 0x000fe200000018ff */
[----:B-1----:R-:W-:Y:S01]  /*3d20*/  FFMA.FTZ R4, R26, c[0x0][0x2d0], -R0 ;  /* 0x0000b4001a047a23 */ /* 0x002fe20000010800 */
[----:B---3--:R-:W-:-:S06]  /*3d30*/  F2FP.PACK_AB R5, R93, R159 ;  /* 0x0000009f5d05723e */ /* 0x008fcc00000000ff */
[C---:B------:R-:W-:Y:S01]  /*3d40*/  HMMA.16816.F32 R24, R8.reuse, R18, RZ ;  /* 0x000000120818723c */ /* 0x040fe200000018ff */
[----:B------:R1:W2:Y:S07]  /*3d50*/  MUFU.EX2 R100, R4 ;  /* 0x0000000400647308 */ /* 0x0002ae0000000800 */
[C---:B------:R-:W-:Y:S08]  /*3d60*/  HMMA.16816.F32 R16, R8.reuse, R34, RZ ;  /* 0x000000220810723c */ /* 0x040ff000000018ff */
[----:B------:R-:W-:Y:S01]  /*3d70*/  HMMA.16816.F32 R32, R8, R58, RZ ;  /* 0x0000003a0820723c */ /* 0x000fe200000018ff */
[----:B-1----:R-:W-:-:S02]  /*3d80*/  F2FP.PACK_AB R4, R186, R135 ;  /* 0x00000087ba04723e */ /* 0x002fc400000000ff */
[----:B--2---:R-:W-:-:S07]  /*3d90*/  F2FP.PACK_AB R7, R94, R100 ;  /* 0x000000645e07723e */ /* 0x004fce00000000ff */
[C---:B------:R-:W-:Y:S01]  /*3da0*/  HMMA.16816.F32 R72, R4.reuse, R52, R40 ;  /* 0x000000340448723c */ /* 0x040fe20000001828 */
[----:B------:R-:W-:Y:S07]  /*3db0*/  LDSM.16.MT88.4 R40, [R224+0x3900] ;  /* 0x00390000e028783b */ /* 0x000fee0000004200 */
[----:B------:R-:W-:Y:S08]  /*3dc0*/  HMMA.16816.F32 R160, R4, R46, R16 ;  /* 0x0000002e04a0723c */ /* 0x000ff00000001810 */
[----:B------:R-:W-:Y:S01]  /*3dd0*/  HMMA.16816.F32 R16, R8, R56, RZ ;  /* 0x000000380810723c */ /* 0x000fe200000018ff */
[----:B------:R-:W-:Y:S07]  /*3de0*/  LDSM.16.MT88.4 R56, [R225+0x6100] ;  /* 0x00610000e138783b */ /* 0x000fee0000004200 */
[----:B------:R-:W-:Y:S01]  /*3df0*/  HMMA.16816.F32 R180, R4, R54, R36 ;  /* 0x0000003604b4723c */ /* 0x000fe20000001824 */
[----:B------:R-:W1:Y:S01]  /*3e00*/  LDSM.16.MT88.4 R36, [R225+0x3900] ;  /* 0x00390000e124783b */ /* 0x000e620000004200 */
[----:B------:R-:W-:Y:S01]  /*3e10*/  IMAD.MOV.U32 R86, RZ, RZ, R72 ;  /* 0x000000ffff567224 */ /* 0x000fe200078e0048 */
[----:B------:R-:W-:Y:S01]  /*3e20*/  MOV R85, R73 ;  /* 0x0000004900557202 */ /* 0x000fe20000000f00 */
[----:B------:R-:W-:Y:S01]  /*3e30*/  IMAD.MOV.U32 R84, RZ, RZ, R74 ;  /* 0x000000ffff547224 */ /* 0x000fe200078e004a */
[----:B------:R-:W2:Y:S01]  /*3e40*/  LDSM.16.MT88.4 R52, [R224+0x6100] ;  /* 0x00610000e034783b */ /* 0x000ea20000004200 */
[----:B------:R-:W-:-:S02]  /*3e50*/  IMAD.MOV.U32 R2, RZ, RZ, R75 ;  /* 0x000000ffff027224 */ /* 0x000fc400078e004b */
[----:B------:R-:W-:Y:S01]  /*3e60*/  HMMA.16816.F32 R164, R4, R44, R20 ;  /* 0x0000002c04a4723c */ /* 0x000fe20000001814 */
[----:B------:R-:W3:Y:S04]  /*3e70*/  LDSM.16.MT88.4 R44, [R228+0x3100] ;  /* 0x00310000e42c783b */ /* 0x000ee80000004200 */
[----:B------:R-:W-:Y:S03]  /*3e80*/  LDSM.16.MT88.4 R72, [R227+0x6100] ;  /* 0x00610000e348783b */ /* 0x000fe60000004200 */
[----:B------:R-:W-:Y:S08]  /*3e90*/  HMMA.16816.F32 R20, R8, R64, RZ ;  /* 0x000000400814723c */ /* 0x000ff000000018ff */
[C---:B------:R-:W-:Y:S08]  /*3ea0*/  HMMA.16816.F32 R176, R4.reuse, R48, R28 ;  /* 0x0000003004b0723c */ /* 0x040ff0000000181c */
[C---:B------:R-:W-:Y:S01]  /*3eb0*/  HMMA.16816.F32 R172, R4.reuse, R50, R24 ;  /* 0x0000003204ac723c */ /* 0x040fe20000001818 */
[----:B------:R-:W4:Y:S07]  /*3ec0*/  LDSM.16.MT88.4 R48, [R227+0x3100] ;  /* 0x00310000e330783b */ /* 0x000f2e0000004200 */
[----:B------:R-:W-:Y:S08]  /*3ed0*/  HMMA.16816.F32 R168, R4, R68, R16 ;  /* 0x0000004404a8723c */ /* 0x000ff00000001810 */
[----:B------:R-:W-:Y:S01]  /*3ee0*/  HMMA.16816.F32 R16, R8, R66, RZ ;  /* 0x000000420810723c */ /* 0x000fe200000018ff */
[----:B------:R-:W3:Y:S07]  /*3ef0*/  LDSM.16.MT88.4 R64, [R228+0x6100] ;  /* 0x00610000e440783b */ /* 0x000eee0000004200 */
[----:B------:R-:W-:Y:S01]  /*3f00*/  HMMA.16816.F32 R148, R4, R70, R32 ;  /* 0x000000460494723c */ /* 0x000fe20000001820 */
[----:B------:R-:W4:Y:S07]  /*3f10*/  LDSM.16.MT88.4 R68, [R224+0x6900] ;  /* 0x00690000e044783b */ /* 0x000f2e0000004200 */
[C---:B------:R-:W-:Y:S08]  /*3f20*/  HMMA.16816.F32 R24, R8.reuse, R62, RZ ;  /* 0x0000003e0818723c */ /* 0x040ff000000018ff */
[----:B------:R-:W-:Y:S08]  /*3f30*/  HMMA.16816.F32 R28, R8, R60, RZ ;  /* 0x0000003c081c723c */ /* 0x000ff000000018ff */
[----:B-1----:R-:W-:Y:S08]  /*3f40*/  HMMA.16816.F32 R136, R4, R36, R20 ;  /* 0x000000240488723c */ /* 0x002ff00000001814 */
[C---:B--2---:R-:W-:Y:S08]  /*3f50*/  HMMA.16816.F32 R20, R8.reuse, R52, RZ ;  /* 0x000000340814723c */ /* 0x044ff000000018ff */
[----:B---3--:R-:W-:Y:S08]  /*3f60*/  HMMA.16816.F32 R32, R8, R46, RZ ;  /* 0x0000002e0820723c */ /* 0x008ff000000018ff */
[----:B------:R-:W-:Y:S08]  /*3f70*/  HMMA.16816.F32 R140, R4, R42, R24 ;  /* 0x0000002a048c723c */ /* 0x000ff00000001818 */
[----:B----4-:R-:W-:Y:S08]  /*3f80*/  HMMA.16816.F32 R24, R8, R50, RZ ;  /* 0x000000320818723c */ /* 0x010ff000000018ff */
[C---:B------:R-:W-:Y:S08]  /*3f90*/  HMMA.16816.F32 R128, R4.reuse, R38, R16 ;  /* 0x000000260480723c */ /* 0x040ff00000001810 */
[----:B------:R-:W-:Y:S08]  /*3fa0*/  HMMA.16816.F32 R144, R4, R40, R28 ;  /* 0x000000280490723c */ /* 0x000ff0000000181c */
[C---:B------:R-:W-:Y:S08]  /*3fb0*/  HMMA.16816.F32 R36, R8.reuse, R44, RZ ;  /* 0x0000002c0824723c */ /* 0x040ff000000018ff */
[C---:B------:R-:W-:Y:S08]  /*3fc0*/  HMMA.16816.F32 R16, R8.reuse, R54, RZ ;  /* 0x000000360810723c */ /* 0x040ff000000018ff */
[C---:B------:R-:W-:Y:S07]  /*3fd0*/  HMMA.16816.F32 R52, R8.reuse, R64, RZ ;  /* 0x000000400834723c */ /* 0x040fee00000018ff */
[----:B------:R-:W-:Y:S01]  /*3fe0*/  IMAD.MOV.U32 R65, RZ, RZ, R99 ;  /* 0x000000ffff417224 */ /* 0x000fe200078e0063 */
[----:B------:R-:W-:Y:S01]  /*3ff0*/  HMMA.16816.F32 R44, R8, R72, RZ ;  /* 0x00000048082c723c */ /* 0x000fe200000018ff */
[----:B------:R-:W-:-:S06]  /*4000*/  MOV R64, R103 ;  /* 0x0000006700407202 */ /* 0x000fcc0000000f00 */
[----:B------:R-:W-:Y:S01]  /*4010*/  MOV R73, R98 ;  /* 0x0000006200497202 */ /* 0x000fe20000000f00 */
[----:B------:R-:W-:Y:S01]  /*4020*/  HMMA.16816.F32 R40, R8, R74, RZ ;  /* 0x0000004a0828723c */ /* 0x000fe200000018ff */
[----:B------:R-:W-:-:S06]  /*4030*/  IMAD.MOV.U32 R72, RZ, RZ, R97 ;  /* 0x000000ffff487224 */ /* 0x000fcc00078e0061 */
[----:B------:R-:W-:Y:S01]  /*4040*/  IMAD.MOV.U32 R75, RZ, RZ, R96 ;  /* 0x000000ffff4b7224 */ /* 0x000fe200078e0060 */
[----:B------:R-:W-:Y:S01]  /*4050*/  HMMA.16816.F32 R28, R8, R48, RZ ;  /* 0x00000030081c723c */ /* 0x000fe200000018ff */
[----:B------:R-:W-:-:S07]  /*4060*/  MOV R74, R95 ;  /* 0x0000005f004a7202 */ /* 0x000fce0000000f00 */
[----:B------:R-:W-:Y:S01]  /*4070*/  HMMA.16816.F32 R96, R4, R68, R20 ;  /* 0x000000440460723c */ /* 0x000fe20000001814 */
[----:B------:R-:W1:Y:S07]  /*4080*/  LDSM.16.MT88.4 R20, [R225+0x6900] ;  /* 0x00690000e114783b */ /* 0x000e6e0000004200 */
[C---:B------:R-:W-:Y:S08]  /*4090*/  HMMA.16816.F32 R60, R8.reuse, R56, RZ ;  /* 0x00000038083c723c */ /* 0x040ff000000018ff */
[----:B------:R-:W-:Y:S07]  /*40a0*/  HMMA.16816.F32 R48, R8, R66, RZ ;  /* 0x000000420830723c */ /* 0x000fee00000018ff */
[----:B------:R-:W-:Y:S01]  /*40b0*/  IMAD.MOV.U32 R67, RZ, RZ, R102 ;  /* 0x000000ffff437224 */ /* 0x000fe200078e0066 */
[----:B------:R-:W-:Y:S01]  /*40c0*/  HMMA.16816.F32 R112, R4, R82, R32 ;  /* 0x000000520470723c */ /* 0x000fe20000001820 */
[----:B------:R-:W-:-:S06]  /*40d0*/  IMAD.MOV.U32 R66, RZ, RZ, R101 ;  /* 0x000000ffff427224 */ /* 0x000fcc00078e0065 */
[----:B------:R-:W-:Y:S01]  /*40e0*/  MOV R32, R100 ;  /* 0x0000006400207202 */ /* 0x000fe20000000f00 */
[----:B------:R-:W-:Y:S01]  /*40f0*/  HMMA.16816.F32 R56, R8, R58, RZ ;  /* 0x0000003a0838723c */ /* 0x000fe200000018ff */
[----:B------:R-:W-:Y:S01]  /*4100*/  MOV R35, R110 ;  /* 0x0000006e00237202 */ /* 0x000fe20000000f00 */
[----:B------:R-:W-:Y:S01]  /*4110*/  IMAD.MOV.U32 R34, RZ, RZ, R109 ;  /* 0x000000ffff227224 */ /* 0x000fe200078e006d */
[----:B------:R-:W2:Y:S01]  /*4120*/  LDSM.16.MT88.4 R8, [R227+0x6900] ;  /* 0x00690000e308783b */ /* 0x000ea20000004200 */
[----:B------:R-:W-:-:S04]  /*4130*/  IMAD.MOV.U32 R33, RZ, RZ, R108 ;  /* 0x000000ffff217224 */ /* 0x000fc800078e006c */
[C---:B------:R-:W-:Y:S07]  /*4140*/  HMMA.16816.F32 R100, R4.reuse, R78, R24 ;  /* 0x0000004e0464723c */ /* 0x040fee0000001818 */
[----:B------:R-:W-:Y:S01]  /*4150*/  IMAD.MOV.U32 R26, RZ, RZ, R2 ;  /* 0x000000ffff1a7224 */ /* 0x000fe200078e0002 */
[----:B------:R-:W-:Y:S01]  /*4160*/  HMMA.16816.F32 R120, R4, R80, R36 ;  /* 0x000000500478723c */ /* 0x000fe20000001824 */
[----:B------:R-:W-:Y:S02]  /*4170*/  FFMA.FTZ R2, R119, c[0x0][0x2d0], -R12 ;  /* 0x0000b40077027a23 */ /* 0x000fe4000001080c */
[----:B------:R-:W-:-:S02]  /*4180*/  IMAD.MOV.U32 R79, RZ, RZ, R26 ;  /* 0x000000ffff4f7224 */ /* 0x000fc400078e001a */
[----:B------:R3:W-:Y:S01]  /*4190*/  MUFU.EX2 R37, R2 ;  /* 0x0000000200257308 */ /* 0x0007e20000000800 */
[----:B------:R-:W-:Y:S02]  /*41a0*/  IMAD.MOV.U32 R26, RZ, RZ, R135 ;  /* 0x000000ffff1a7224 */ /* 0x000fe400078e0087 */
[C---:B------:R-:W-:Y:S01]  /*41b0*/  HMMA.16816.F32 R108, R4.reuse, R76, R28 ;  /* 0x0000004c046c723c */ /* 0x040fe2000000181c */
[----:B------:R-:W-:Y:S02]  /*41c0*/  IMAD.MOV.U32 R36, RZ, RZ, R106 ;  /* 0x000000ffff247224 */ /* 0x000fe400078e006a */
[----:B------:R-:W-:Y:S02]  /*41d0*/  IMAD.MOV.U32 R38, RZ, RZ, R105 ;  /* 0x000000ffff267224 */ /* 0x000fe400078e0069 */
[----:B------:R-:W-:Y:S02]  /*41e0*/  IMAD.MOV.U32 R27, RZ, RZ, R104 ;  /* 0x000000ffff1b7224 */ /* 0x000fe400078e0068 */
[----:B------:R-:W-:Y:S01]  /*41f0*/  IMAD.MOV.U32 R31, RZ, RZ, R94 ;  /* 0x000000ffff1f7224 */ /* 0x000fe200078e005e */
[----:B------:R-:W-:Y:S01]  /*4200*/  MOV R29, R92 ;  /* 0x0000005c001d7202 */ /* 0x000fe20000000f00 */
[----:B------:R-:W-:Y:S01]  /*4210*/  IMAD.MOV.U32 R30, RZ, RZ, R93 ;  /* 0x000000ffff1e7224 */ /* 0x000fe200078e005d */
[----:B------:R-:W-:Y:S01]  /*4220*/  MOV R28, R107 ;  /* 0x0000006b001c7202 */ /* 0x000fe20000000f00 */
[----:B------:R-:W-:Y:S01]  /*4230*/  HMMA.16816.F32 R92, R4, R70, R16 ;  /* 0x00000046045c723c */ /* 0x000fe20000001810 */
[----:B------:R-:W4:Y:S01]  /*4240*/  LDSM.16.MT88.4 R16, [R228+0x6900] ;  /* 0x00690000e410783b */ /* 0x000f220000004200 */
[----:B---3--:R-:W-:Y:S01]  /*4250*/  FFMA.FTZ R2, R118, c[0x0][0x2d0], -R12 ;  /* 0x0000b40076027a23 */ /* 0x008fe2000001080c */
[----:B------:R-:W-:Y:S01]  /*4260*/  MOV R77, R85 ;  /* 0x00000055004d7202 */ /* 0x000fe20000000f00 */
[----:B------:R-:W-:-:S02]  /*4270*/  IMAD.MOV.U32 R25, RZ, RZ, R84 ;  /* 0x000000ffff197224 */ /* 0x000fc400078e0054 */
[----:B------:R3:W2:Y:S01]  /*4280*/  MUFU.EX2 R24, R2 ;  /* 0x0000000200187308 */ /* 0x0006a20000000800 */
[----:B------:R-:W-:Y:S01]  /*4290*/  IMAD.MOV.U32 R39, RZ, RZ, R87 ;  /* 0x000000ffff277224 */ /* 0x000fe200078e0057 */
[----:B-1----:R-:W-:Y:S01]  /*42a0*/  HMMA.16816.F32 R104, R4, R20, R60 ;  /* 0x000000140468723c */ /* 0x002fe2000000183c */
[----:B------:R-:W-:Y:S01]  /*42b0*/  IMAD.MOV.U32 R78, RZ, RZ, R25 ;  /* 0x000000ffff4e7224 */ /* 0x000fe200078e0019 */
[----:B------:R-:W-:Y:S01]  /*42c0*/  MOV R25, R28 ;  /* 0x0000001c00197202 */ /* 0x000fe20000000f00 */
[----:B------:R-:W-:Y:S02]  /*42d0*/  IMAD.MOV.U32 R28, RZ, RZ, R153 ;  /* 0x000000ffff1c7224 */ /* 0x000fe400078e0099 */
[----:B------:R-:W-:-:S03]  /*42e0*/  IMAD.MOV.U32 R76, RZ, RZ, R86 ;  /* 0x000000ffff4c7224 */ /* 0x000fc600078e0056 */
[----:B------:R-:W-:Y:S01]  /*42f0*/  HMMA.16816.F32 R88, R4, R22, R56 ;  /* 0x000000160458723c */ /* 0x000fe20000001838 */
[----:B------:R-:W1:Y:S01]  /*4300*/  LDSM.16.MT88.4 R20, [R224+0x1100] ;  /* 0x00110000e014783b */ /* 0x000e620000004200 */
[----:B---3--:R-:W-:-:S06]  /*4310*/  FFMA.FTZ R2, R117, c[0x0][0x2d0], -R12 ;  /* 0x0000b40075027a23 */ /* 0x008fcc000001080c */
[C---:B--2---:R-:W-:Y:S01]  /*4320*/  HMMA.16816.F32 R60, R4.reuse, R8, R44 ;  /* 0x00000008043c723c */ /* 0x044fe2000000182c */
[----:B------:R-:W-:Y:S01]  /*4330*/  IMAD.MOV.U32 R117, RZ, RZ, R65 ;  /* 0x000000ffff757224 */ /* 0x000fe200078e0041 */
[----:B------:R2:W-:Y:S06]  /*4340*/  MUFU.EX2 R152, R2 ;  /* 0x0000000200987308 */ /* 0x0005ec0000000800 */
[C---:B------:R-:W-:Y:S01]  /*4350*/  HMMA.16816.F32 R40, R4.reuse, R10, R40 ;  /* 0x0000000a0428723c */ /* 0x040fe20000001828 */
[----:B------:R-:W-:Y:S07]  /*4360*/  LDSM.16.MT88.4 R8, [R228+0x1100] ;  /* 0x00110000e408783b */ /* 0x000fee0000004200 */
[----:B----4-:R-:W-:Y:S01]  /*4370*/  HMMA.16816.F32 R84, R4, R16, R52 ;  /* 0x000000100454723c */ /* 0x010fe20000001834 */
[----:B--2---:R-:W-:Y:S01]  /*4380*/  FFMA.FTZ R2, R116, c[0x0][0x2d0], -R12 ;  /* 0x0000b40074027a23 */ /* 0x004fe2000001080c */
[----:B------:R-:W-:-:S03]  /*4390*/  MOV R116, R24 ;  /* 0x0000001800747202 */ /* 0x000fc60000000f00 */
[----:B------:R2:W3:Y:S03]  /*43a0*/  MUFU.EX2 R135, R2 ;  /* 0x0000000200877308 */ /* 0x0004e60000000800 */
[----:B------:R-:W-:Y:S01]  /*43b0*/  HMMA.16816.F32 R80, R4, R18, R48 ;  /* 0x000000120450723c */ /* 0x000fe20000001830 */
[----:B------:R-:W4:Y:S06]  /*43c0*/  LDSM.16.MT88.4 R16, [R225+0x1100] ;  /* 0x00110000e110783b */ /* 0x000f2c0000004200 */
[----:B------:R-:W-:Y:S01]  /*43d0*/  F2FP.PACK_AB R4, R116, R37 ;  /* 0x000000257404723e */ /* 0x000fe200000000ff */
        /* <DEDUP_REMOVED lines=11> */
[----:B------:R-:W-:-:S05]  /*4490*/  FFMA.FTZ R2, R250, c[0x0][0x2d0], -R12 ;  /* 0x0000b400fa027a23 */ /* 0x000fca000001080c */
[----:B------:R2:W-:Y:S01]  /*44a0*/  MUFU.EX2 R250, R2 ;  /* 0x0000000200fa7308 */ /* 0x0005e20000000800 */
[C---:B-1----:R-:W-:Y:S08]  /*44b0*/  HMMA.16816.F32 R76, R4.reuse, R20, R76 ;  /* 0x00000014044c723c */ /* 0x042ff0000000184c */
[----:B------:R-:W-:Y:S01]  /*44c0*/  HMMA.16816.F32 R68, R4, R22, R180 ;  /* 0x000000160444723c */ /* 0x000fe200000018b4 */
[----:B------:R-:W1:Y:S01]  /*44d0*/  LDSM.16.MT88.4 R20, [R227+0x1100] ;  /* 0x00110000e314783b */ /* 0x000e620000004200 */
[----:B--2---:R-:W-:-:S05]  /*44e0*/  FFMA.FTZ R2, R249, c[0x0][0x2d0], -R12 ;  /* 0x0000b400f9027a23 */ /* 0x004fca000001080c */
[----:B------:R-:W-:Y:S01]  /*44f0*/  MOV R181, R64 ;  /* 0x0000004000b57202 */ /* 0x000fe20000000f00 */
[C---:B----4-:R-:W-:Y:S01]  /*4500*/  HMMA.16816.F32 R48, R4.reuse, R18, R172 ;  /* 0x000000120430723c */ /* 0x050fe200000018ac */
[----:B------:R-:W-:Y:S01]  /*4510*/  MOV R180, R32 ;  /* 0x0000002000b47202 */ /* 0x000fe20000000f00 */
[----:B------:R2:W-:Y:S05]  /*4520*/  MUFU.EX2 R182, R2 ;  /* 0x0000000200b67308 */ /* 0x0005ea0000000800 */
[----:B------:R-:W-:Y:S01]  /*4530*/  MOV R175, R36 ;  /* 0x0000002400af7202 */ /* 0x000fe20000000f00 */
[----:B------:R-:W-:Y:S01]  /*4540*/  IMAD.MOV.U32 R174, RZ, RZ, R37 ;  /* 0x000000ffffae7224 */ /* 0x000fe200078e0025 */
[----:B------:R-:W-:Y:S01]  /*4550*/  MOV R172, R39 ;  /* 0x0000002700ac7202 */ /* 0x000fe20000000f00 */
[----:B------:R-:W-:Y:S01]  /*4560*/  IMAD.MOV.U32 R173, RZ, RZ, R38 ;  /* 0x000000ffffad7224 */ /* 0x000fe200078e0026 */
[C---:B------:R-:W-:Y:S01]  /*4570*/  HMMA.16816.F32 R56, R4.reuse, R16, R176 ;  /* 0x000000100438723c */ /* 0x040fe200000018b0 */
[----:B------:R-:W3:Y:S06]  /*4580*/  LDSM.16.MT88.4 R16, [R224+0x4100] ;  /* 0x00410000e010783b */ /* 0x000eec0000004200 */
[----:B------:R-:W-:Y:S01]  /*4590*/  IMAD.MOV.U32 R176, RZ, RZ, R28 ;  /* 0x000000ffffb07224 */ /* 0x000fe200078e001c */
[----:B------:R-:W-:Y:S01]  /*45a0*/  HMMA.16816.F32 R36, R4, R8, R164 ;  /* 0x000000080424723c */ /* 0x000fe200000018a4 */
[----:B------:R-:W-:Y:S01]  /*45b0*/  MOV R178, R25 ;  /* 0x0000001900b27202 */ /* 0x000fe20000000f00 */
[----:B------:R-:W-:-:S02]  /*45c0*/  IMAD.MOV.U32 R177, RZ, RZ, R26 ;  /* 0x000000ffffb17224 */ /* 0x000fc400078e001a */
[----:B------:R-:W-:Y:S02]  /*45d0*/  IMAD.MOV.U32 R179, RZ, RZ, R34 ;  /* 0x000000ffffb37224 */ /* 0x000fe400078e0022 */
[----:B--2---:R-:W-:Y:S01]  /*45e0*/  FFMA.FTZ R2, R134, c[0x0][0x2d0], -R12 ;  /* 0x0000b40086027a23 */ /* 0x004fe2000001080c */
[----:B------:R-:W-:Y:S01]  /*45f0*/  MOV R164, R31 ;  /* 0x0000001f00a47202 */ /* 0x000fe20000000f00 */
[----:B------:R-:W-:Y:S02]  /*4600*/  IMAD.MOV.U32 R166, RZ, RZ, R29 ;  /* 0x000000ffffa67224 */ /* 0x000fe400078e001d */
[----:B------:R-:W-:Y:S01]  /*4610*/  IMAD.MOV.U32 R165, RZ, RZ, R30 ;  /* 0x000000ffffa57224 */ /* 0x000fe200078e001e */
[----:B------:R2:W-:Y:S01]  /*4620*/  MUFU.EX2 R183, R2 ;  /* 0x0000000200b77308 */ /* 0x0005e20000000800 */
[----:B------:R-:W-:Y:S01]  /*4630*/  HMMA.16816.F32 R28, R4, R10, R160 ;  /* 0x0000000a041c723c */ /* 0x000fe200000018a0 */
[----:B------:R-:W4:Y:S06]  /*4640*/  LDSM.16.MT88.4 R8, [R225+0x4100] ;  /* 0x00410000e108783b */ /* 0x000f2c0000004200 */
[----:B------:R-:W-:Y:S01]  /*4650*/  IMAD.MOV.U32 R163, RZ, RZ, R74 ;  /* 0x000000ffffa37224 */ /* 0x000fe200078e004a */
[----:B------:R-:W-:Y:S01]  /*4660*/  MOV R161, R72 ;  /* 0x0000004800a17202 */ /* 0x000fe20000000f00 */
[----:B------:R-:W-:-:S02]  /*4670*/  IMAD.MOV.U32 R162, RZ, RZ, R75 ;  /* 0x000000ffffa27224 */ /* 0x000fc400078e004b */
[----:B------:R-:W-:Y:S02]  /*4680*/  IMAD.MOV.U32 R160, RZ, RZ, R73 ;  /* 0x000000ffffa07224 */ /* 0x000fe400078e0049 */
[----:B-1----:R-:W-:Y:S01]  /*4690*/  HMMA.16816.F32 R72, R4, R20, R168 ;  /* 0x000000140448723c */ /* 0x002fe200000018a8 */
[----:B--2---:R-:W-:-:S04]  /*46a0*/  FFMA.FTZ R2, R133, c[0x0][0x2d0], -R12 ;  /* 0x0000b40085027a23 */ /* 0x004fc8000001080c */
[----:B------:R1:W2:Y:S02]  /*46b0*/  MUFU.EX2 R167, R2 ;  /* 0x0000000200a77308 */ /* 0x0002a40000000800 */
[----:B------:R-:W-:Y:S01]  /*46c0*/  IMAD.MOV.U32 R170, RZ, RZ, R66 ;  /* 0x000000ffffaa7224 */ /* 0x000fe200078e0042 */
[----:B---3--:R-:W-:Y:S01]  /*46d0*/  HMMA.16816.F32 R52, R4, R16, R144 ;  /* 0x000000100434723c */ /* 0x008fe20000001890 */
[----:B------:R-:W-:Y:S02]  /*46e0*/  IMAD.MOV.U32 R169, RZ, RZ, R67 ;  /* 0x000000ffffa97224 */ /* 0x000fe400078e0043 */
[----:B------:R-:W-:Y:S02]  /*46f0*/  IMAD.MOV.U32 R171, RZ, RZ, R27 ;  /* 0x000000ffffab7224 */ /* 0x000fe400078e001b */
[----:B------:R-:W-:-:S03]  /*4700*/  IMAD.MOV.U32 R168, RZ, RZ, R24 ;  /* 0x000000ffffa87224 */ /* 0x000fc600078e0018 */
[C---:B------:R-:W-:Y:S01]  /*4710*/  HMMA.16816.F32 R64, R4.reuse, R22, R148 ;  /* 0x000000160440723c */ /* 0x040fe20000001894 */
[----:B------:R-:W3:Y:S06]  /*4720*/  LDSM.16.MT88.4 R20, [R228+0x4100] ;  /* 0x00410000e414783b */ /* 0x000eec0000004200 */
[----:B------:R-:W-:Y:S01]  /*4730*/  MOV R151, R33 ;  /* 0x0000002100977202 */ /* 0x000fe20000000f00 */
[C---:B------:R-:W-:Y:S01]  /*4740*/  HMMA.16816.F32 R44, R4.reuse, R18, R140 ;  /* 0x00000012042c723c */ /* 0x040fe2000000188c */
[----:B------:R-:W-:Y:S01]  /*4750*/  IMAD.MOV.U32 R150, RZ, RZ, R35 ;  /* 0x000000ffff967224 */ /* 0x000fe200078e0023 */
[----:B------:R-:W2:Y:S03]  /*4760*/  LDSM.16.MT88.4 R16, [R227+0x4100] ;  /* 0x00410000e310783b */ /* 0x000ea60000004200 */
[----:B-1----:R-:W-:Y:S01]  /*4770*/  FFMA.FTZ R2, R150, c[0x0][0x2d0], -R0 ;  /* 0x0000b40096027a23 */ /* 0x002fe20000010800 */
[----:B------:R-:W-:Y:S01]  /*4780*/  MOV R150, R151 ;  /* 0x0000009700967202 */ /* 0x000fe20000000f00 */
[----:B------:R-:W-:Y:S01]  /*4790*/  IMAD.MOV.U32 R151, RZ, RZ, R168 ;  /* 0x000000ffff977224 */ /* 0x000fe200078e00a8 */
[----:B----4-:R-:W-:Y:S01]  /*47a0*/  HMMA.16816.F32 R32, R4, R8, R136 ;  /* 0x000000080420723c */ /* 0x010fe20000001888 */
[----:B------:R-:W-:Y:S01]  /*47b0*/  IMAD.MOV.U32 R168, RZ, RZ, R169 ;  /* 0x000000ffffa87224 */ /* 0x000fe200078e00a9 */
[----:B------:R-:W-:Y:S01]  /*47c0*/  MOV R169, R170 ;  /* 0x000000aa00a97202 */ /* 0x000fe20000000f00 */
[----:B------:R-:W-:-:S02]  /*47d0*/  IMAD.MOV.U32 R170, RZ, RZ, R171 ;  /* 0x000000ffffaa7224 */ /* 0x000fc400078e00ab */
[----:B------:R-:W-:Y:S01]  /*47e0*/  IMAD.MOV.U32 R171, RZ, RZ, R160 ;  /* 0x000000ffffab7224 */ /* 0x000fe200078e00a0 */
[----:B------:R-:W-:Y:S01]  /*47f0*/  MOV R160, R161 ;  /* 0x000000a100a07202 */ /* 0x000fe20000000f00 */
[----:B------:R-:W-:Y:S01]  /*4800*/  IMAD.MOV.U32 R161, RZ, RZ, R162 ;  /* 0x000000ffffa17224 */ /* 0x000fe200078e00a2 */
        /* <DEDUP_REMOVED lines=8> */
[----:B------:R4:W-:Y:S01]  /*4890*/  MUFU.EX2 R166, R2 ;  /* 0x0000000200a67308 */ /* 0x0009e20000000800 */
[----:B------:R-:W-:-:S02]  /*48a0*/  IMAD.MOV.U32 R141, RZ, RZ, R161 ;  /* 0x000000ffff8d7224 */ /* 0x000fc400078e00a1 */
[----:B------:R-:W-:Y:S01]  /*48b0*/  IMAD.MOV.U32 R142, RZ, RZ, R162 ;  /* 0x000000ffff8e7224 */ /* 0x000fe200078e00a2 */
[----:B------:R-:W-:Y:S01]  /*48c0*/  MOV R162, R172 ;  /* 0x000000ac00a27202 */ /* 0x000fe20000000f00 */
[----:B------:R-:W-:Y:S02]  /*48d0*/  IMAD.MOV.U32 R160, RZ, RZ, R164 ;  /* 0x000000ffffa07224 */ /* 0x000fe400078e00a4 */
[----:B------:R-:W-:Y:S01]  /*48e0*/  IMAD.MOV.U32 R161, RZ, RZ, R165 ;  /* 0x000000ffffa17224 */ /* 0x000fe200078e00a5 */
[----:B------:R-:W-:Y:S01]  /*48f0*/  MOV R165, R175 ;  /* 0x000000af00a57202 */ /* 0x000fe20000000f00 */
[----:B---3--:R-:W-:Y:S01]  /*4900*/  HMMA.16816.F32 R144, R4, R20, R120 ;  /* 0x000000140490723c */ /* 0x008fe20000001878 */
[----:B------:R-:W-:Y:S02]  /*4910*/  IMAD.MOV.U32 R163, RZ, RZ, R173 ;  /* 0x000000ffffa37224 */ /* 0x000fe400078e00ad */
[----:B------:R-:W-:Y:S01]  /*4920*/  IMAD.MOV.U32 R164, RZ, RZ, R174 ;  /* 0x000000ffffa47224 */ /* 0x000fe200078e00ae */
[----:B------:R-:W-:Y:S01]  /*4930*/  MOV R174, R178 ;  /* 0x000000b200ae7202 */ /* 0x000fe20000000f00 */
[----:B------:R-:W-:-:S02]  /*4940*/  IMAD.MOV.U32 R172, RZ, RZ, R176 ;  /* 0x000000ffffac7224 */ /* 0x000fc400078e00b0 */
[----:B----4-:R-:W-:Y:S01]  /*4950*/  FFMA.FTZ R2, R252, c[0x0][0x2d0], -R0 ;  /* 0x0000b400fc027a23 */ /* 0x010fe20000010800 */
[C---:B------:R-:W-:Y:S01]  /*4960*/  HMMA.16816.F32 R124, R4.reuse, R22, R112 ;  /* 0x00000016047c723c */ /* 0x040fe20000001870 */
[----:B------:R-:W3:Y:S01]  /*4970*/  LDSM.16.MT88.4 R20, [R225+0x7100] ;  /* 0x00710000e114783b */ /* 0x000ee20000004200 */
[----:B--2---:R-:W-:Y:S01]  /*4980*/  MOV R252, R167 ;  /* 0x000000a700fc7202 */ /* 0x004fe20000000f00 */
[----:B------:R2:W4:Y:S01]  /*4990*/  MUFU.EX2 R249, R2 ;  /* 0x0000000200f97308 */ /* 0x0005220000000800 */
[----:B------:R-:W-:Y:S02]  /*49a0*/  IMAD.MOV.U32 R173, RZ, RZ, R177 ;  /* 0x000000ffffad7224 */ /* 0x000fe400078e00b1 */
[----:B------:R-:W-:Y:S02]  /*49b0*/  IMAD.MOV.U32 R175, RZ, RZ, R179 ;  /* 0x000000ffffaf7224 */ /* 0x000fe400078e00b3 */
[----:B------:R-:W-:Y:S01]  /*49c0*/  HMMA.16816.F32 R112, R4, R16, R108 ;  /* 0x000000100470723c */ /* 0x000fe2000000186c */
[----:B------:R-:W-:Y:S01]  /*49d0*/  IMAD.MOV.U32 R134, RZ, RZ, R151 ;  /* 0x000000ffff867224 */ /* 0x000fe200078e0097 */
[----:B------:R-:W-:Y:S01]  /*49e0*/  MOV R151, R169 ;  /* 0x000000a900977202 */ /* 0x000fe20000000f00 */
[----:B------:R-:W-:-:S02]  /*49f0*/  IMAD.MOV.U32 R130, RZ, RZ, R170 ;  /* 0x000000ffff827224 */ /* 0x000fc400078e00aa */
[----:B------:R-:W-:Y:S02]  /*4a00*/  IMAD.MOV.U32 R131, RZ, RZ, R171 ;  /* 0x000000ffff837224 */ /* 0x000fe400078e00ab */
[----:B------:R-:W-:Y:S01]  /*4a10*/  IMAD.MOV.U32 R133, RZ, RZ, R175 ;  /* 0x000000ffff857224 */ /* 0x000fe200078e00af */
[----:B------:R-:W-:Y:S01]  /*4a20*/  HMMA.16816.F32 R108, R4, R18, R100 ;  /* 0x00000012046c723c */ /* 0x000fe20000001864 */
[----:B------:R-:W4:Y:S01]  /*4a30*/  LDSM.16.MT88.4 R16, [R228+0x7100] ;  /* 0x00710000e410783b */ /* 0x000f220000004200 */
[----:B--2---:R-:W-:-:S04]  /*4a40*/  FFMA.FTZ R2, R251, c[0x0][0x2d0], -R0 ;  /* 0x0000b400fb027a23 */ /* 0x004fc80000010800 */
[----:B------:R2:W-:Y:S02]  /*4a50*/  MUFU.EX2 R167, R2 ;  /* 0x0000000200a77308 */ /* 0x0005e40000000800 */
[C---:B-1----:R-:W-:Y:S08]  /*4a60*/  HMMA.16816.F32 R96, R4.reuse, R8, R96 ;  /* 0x000000080460723c */ /* 0x042ff00000001860 */
[----:B------:R-:W-:Y:S01]  /*4a70*/  HMMA.16816.F32 R92, R4, R10, R92 ;  /* 0x0000000a045c723c */ /* 0x000fe2000000185c */
[----:B------:R-:W1:Y:S01]  /*4a80*/  LDSM.16.MT88.4 R8, [R227+0x7100] ;  /* 0x00710000e308783b */ /* 0x000e620000004200 */
[----:B--2---:R-:W-:-:S06]  /*4a90*/  FFMA.FTZ R2, R150, c[0x0][0x2d0], -R0 ;  /* 0x0000b40096027a23 */ /* 0x004fcc0000010800 */
[C---:B---3--:R-:W-:Y:S01]  /*4aa0*/  HMMA.16816.F32 R136, R4.reuse, R20, R104 ;  /* 0x000000140488723c */ /* 0x048fe20000001868 */
[----:B------:R-:W-:Y:S01]  /*4ab0*/  IMAD.MOV.U32 R150, RZ, RZ, R168 ;  /* 0x000000ffff967224 */ /* 0x000fe200078e00a8 */
[----:B------:R-:W2:Y:S06]  /*4ac0*/  MUFU.EX2 R251, R2 ;  /* 0x0000000200fb7308 */ /* 0x000eac0000000800 */
[C---:B------:R-:W-:Y:S01]  /*4ad0*/  HMMA.16816.F32 R120, R4.reuse, R22, R88 ;  /* 0x000000160478723c */ /* 0x040fe20000001858 */
[----:B------:R-:W3:Y:S07]  /*4ae0*/  LDSM.16.MT88.4 R20, [R224+0x1900] ;  /* 0x00190000e014783b */ /* 0x000eee0000004200 */
[C---:B----4-:R-:W-:Y:S08]  /*4af0*/  HMMA.16816.F32 R104, R4.reuse, R16, R84 ;  /* 0x000000100468723c */ /* 0x050ff00000001854 */
[C---:B------:R-:W-:Y:S01]  /*4b00*/  HMMA.16816.F32 R100, R4.reuse, R18, R80 ;  /* 0x000000120464723c */ /* 0x040fe20000001850 */
[----:B------:R-:W4:Y:S07]  /*4b10*/  LDSM.16.MT88.4 R16, [R225+0x1900] ;  /* 0x00190000e110783b */ /* 0x000f2e0000004200 */
[C---:B-1----:R-:W-:Y:S08]  /*4b20*/  HMMA.16816.F32 R88, R4.reuse, R8, R60 ;  /* 0x000000080458723c */ /* 0x042ff0000000183c */
[----:B------:R-:W-:Y:S01]  /*4b30*/  HMMA.16816.F32 R84, R4, R10, R40 ;  /* 0x0000000a0454723c */ /* 0x000fe20000001828 */
[----:B------:R-:W1:Y:S06]  /*4b40*/  LDSM.16.MT88.4 R8, [R228+0x1900] ;  /* 0x00190000e408783b */ /* 0x000e6c0000004200 */
[----:B------:R-:W-:Y:S01]  /*4b50*/  F2FP.PACK_AB R4, R182, R250 ;  /* 0x000000fab604723e */ /* 0x000fe200000000ff */
[----:B------:R-:W-:Y:S01]  /*4b60*/  IMAD.MOV.U32 R42, RZ, RZ, R160 ;  /* 0x000000ffff2a7224 */ /* 0x000fe200078e00a0 */
[----:B------:R-:W-:Y:S01]  /*4b70*/  F2FP.PACK_AB R6, R252, R183 ;  /* 0x000000b7fc06723e */ /* 0x000fe200000000ff */
[----:B------:R-:W-:Y:S01]  /*4b80*/  IMAD.MOV.U32 R41, RZ, RZ, R161 ;  /* 0x000000ffff297224 */ /* 0x000fe200078e00a1 */
[----:B------:R-:W-:Y:S01]  /*4b90*/  F2FP.PACK_AB R5, R249, R166 ;  /* 0x000000a6f905723e */ /* 0x000fe200000000ff */
[----:B------:R-:W-:Y:S01]  /*4ba0*/  IMAD.MOV.U32 R160, RZ, RZ, R180 ;  /* 0x000000ffffa07224 */ /* 0x000fe200078e00b4 */
[----:B--2---:R-:W-:-:S02]  /*4bb0*/  F2FP.PACK_AB R7, R251, R167 ;  /* 0x000000a7fb07723e */ /* 0x004fc400000000ff */
[----:B------:R-:W-:Y:S02]  /*4bc0*/  MOV R43, R143 ;  /* 0x0000008f002b7202 */ /* 0x000fe40000000f00 */
[----:B------:R-:W-:-:S03]  /*4bd0*/  MOV R161, R181 ;  /* 0x000000b500a17202 */ /* 0x000fc60000000f00 */
[C---:B---3--:R-:W-:Y:S08]  /*4be0*/  HMMA.16816.F32 R60, R4.reuse, R20, R76 ;  /* 0x00000014043c723c */ /* 0x048ff0000000184c */
[C---:B------:R-:W-:Y:S07]  /*4bf0*/  HMMA.16816.F32 R176, R4.reuse, R22, R68 ;  /* 0x0000001604b0723c */ /* 0x040fee0000001844 */
[----:B------:R-:W-:Y:S01]  /*4c00*/  MOV R70, R140 ;  /* 0x0000008c00467202 */ /* 0x000fe20000000f00 */
[----:B------:R-:W-:Y:S01]  /*4c10*/  IMAD.MOV.U32 R69, RZ, RZ, R141 ;  /* 0x000000ffff457224 */ /* 0x000fe200078e008d */
[----:B----4-:R-:W-:Y:S01]  /*4c20*/  HMMA.16816.F32 R168, R4, R16, R56 ;  /* 0x0000001004a8723c */ /* 0x010fe20000001838 */
[----:B------:R-:W-:-:S02]  /*4c30*/  IMAD.MOV.U32 R68, RZ, RZ, R142 ;  /* 0x000000ffff447224 */ /* 0x000fc400078e008e */
[----:B------:R-:W-:-:S04]  /*4c40*/  IMAD.MOV.U32 R71, RZ, RZ, R131 ;  /* 0x000000ffff477224 */ /* 0x000fc800078e0083 */
[----:B------:R-:W-:Y:S01]  /*4c50*/  IMAD.MOV.U32 R21, RZ, RZ, R61 ;  /* 0x000000ffff157224 */ /* 0x000fe200078e003d */
[C---:B-1----:R-:W-:Y:S01]  /*4c60*/  HMMA.16816.F32 R140, R4.reuse, R8, R36 ;  /* 0x00000008048c723c */ /* 0x042fe20000001824 */
[----:B------:R-:W-:Y:S01]  /*4c70*/  IMAD.MOV.U32 R20, RZ, RZ, R60 ;  /* 0x000000ffff147224 */ /* 0x000fe200078e003c */
[----:B------:R-:W-:Y:S01]  /*4c80*/  MOV R57, R150 ;  /* 0x0000009600397202 */ /* 0x000fe20000000f00 */
[----:B------:R-:W-:Y:S01]  /*4c90*/  IMAD.MOV.U32 R56, RZ, RZ, R151 ;  /* 0x000000ffff387224 */ /* 0x000fe200078e0097 */
[----:B------:R-:W-:Y:S01]  /*4ca0*/  MOV R2, R63 ;  /* 0x0000003f00027202 */ /* 0x000fe20000000f00 */
[----:B------:R-:W-:Y:S02]  /*4cb0*/  IMAD.MOV.U32 R40, RZ, RZ, R62 ;  /* 0x000000ffff287224 */ /* 0x000fe400078e003e */
[----:B------:R-:W-:Y:S01]  /*4cc0*/  MOV R36, R21 ;  /* 0x0000001500247202 */ /* 0x000fe20000000f00 */
[----:B------:R-:W-:Y:S01]  /*4cd0*/  IMAD.MOV.U32 R37, RZ, RZ, R20 ;  /* 0x000000ffff257224 */ /* 0x000fe200078e0014 */
[C---:B------:R-:W-:Y:S01]  /*4ce0*/  HMMA.16816.F32 R148, R4.reuse, R18, R48 ;  /* 0x000000120494723c */ /* 0x040fe20000001830 */
[----:B------:R-:W1:Y:S01]  /*4cf0*/  LDSM.16.MT88.4 R20, [R227+0x1900] ;  /* 0x00190000e314783b */ /* 0x000e620000004200 */
[----:B------:R-:W-:Y:S01]  /*4d00*/  IMAD.MOV.U32 R38, RZ, RZ, R118 ;  /* 0x000000ffff267224 */ /* 0x000fe200078e0076 */
[----:B------:R-:W-:Y:S01]  /*4d10*/  MOV R39, R119 ;  /* 0x0000007700277202 */ /* 0x000fe20000000f00 */
[----:B------:R-:W-:Y:S01]  /*4d20*/  IMAD.MOV.U32 R58, RZ, RZ, R40 ;  /* 0x000000ffff3a7224 */ /* 0x000fe200078e0028 */
[----:B------:R-:W2:Y:S01]  /*4d30*/  LDSM.16.MT88.4 R16, [R224+0x4900] ;  /* 0x00490000e010783b */ /* 0x000ea20000004200 */
[----:B------:R-:W-:Y:S01]  /*4d40*/  MOV R59, R2 ;  /* 0x00000002003b7202 */ /* 0x000fe20000000f00 */
[----:B------:R-:W-:Y:S01]  /*4d50*/  IMAD.MOV.U32 R48, RZ, RZ, R164 ;  /* 0x000000ffff307224 */ /* 0x000fe200078e00a4 */
[----:B------:R-:W-:Y:S01]  /*4d60*/  MOV R40, R162 ;  /* 0x000000a200287202 */ /* 0x000fe20000000f00 */
[----:B------:R-:W-:Y:S01]  /*4d70*/  IMAD.MOV.U32 R164, RZ, RZ, R116 ;  /* 0x000000ffffa47224 */ /* 0x000fe200078e0074 */
[----:B------:R-:W-:Y:S01]  /*4d80*/  MOV R2, R165 ;  /* 0x000000a500027202 */ /* 0x000fe20000000f00 */
[----:B------:R-:W-:Y:S01]  /*4d90*/  IMAD.MOV.U32 R49, RZ, RZ, R117 ;  /* 0x000000ffff317224 */ /* 0x000fe200078e0075 */
[----:B------:R-:W-:Y:S01]  /*4da0*/  MOV R165, R174 ;  /* 0x000000ae00a57202 */ /* 0x000fe20000000f00 */
[----:B------:R-:W-:Y:S01]  /*4db0*/  HMMA.16816.F32 R116, R4, R10, R28 ;  /* 0x0000000a0474723c */ /* 0x000fe2000000181c */
[----:B------:R-:W3:Y:S01]  /*4dc0*/  LDSM.16.MT88.4 R8, [R225+0x4900] ;  /* 0x00490000e108783b */ /* 0x000ee20000004200 */
[----:B------:R-:W-:-:S02]  /*4dd0*/  IMAD.MOV.U32 R50, RZ, RZ, R163 ;  /* 0x000000ffff327224 */ /* 0x000fc400078e00a3 */
[----:B------:R-:W-:Y:S02]  /*4de0*/  IMAD.MOV.U32 R162, RZ, RZ, R172 ;  /* 0x000000ffffa27224 */ /* 0x000fe400078e00ac */
[----:B------:R-:W-:Y:S02]  /*4df0*/  IMAD.MOV.U32 R163, RZ, RZ, R173 ;  /* 0x000000ffffa37224 */ /* 0x000fe400078e00ad */
[----:B------:R-:W-:Y:S02]  /*4e00*/  IMAD.MOV.U32 R30, RZ, RZ, R182 ;  /* 0x000000ffff1e7224 */ /* 0x000fe400078e00b6 */
[----:B------:R-:W-:Y:S02]  /*4e10*/  IMAD.MOV.U32 R31, RZ, RZ, R183 ;  /* 0x000000ffff1f7224 */ /* 0x000fe400078e00b7 */
[----:B------:R-:W-:Y:S02]  /*4e20*/  IMAD.MOV.U32 R51, RZ, RZ, R130 ;  /* 0x000000ffff337224 */ /* 0x000fe400078e0082 */
[----:B------:R-:W-:-:S02]  /*4e30*/  IMAD.MOV.U32 R29, RZ, RZ, R50 ;  /* 0x000000ffff1d7224 */ /* 0x000fc400078e0032 */
[----:B------:R-:W-:Y:S02]  /*4e40*/  IMAD.MOV.U32 R28, RZ, RZ, R49 ;  /* 0x000000ffff1c7224 */ /* 0x000fe400078e0031 */
[----:B------:R-:W-:Y:S01]  /*4e50*/  FFMA.FTZ R2, R2, c[0x0][0x2d0], -R12 ;  /* 0x0000b40002027a23 */ /* 0x000fe2000001080c */
[C---:B-1----:R-:W-:Y:S07]  /*4e60*/  HMMA.16816.F32 R180, R4.reuse, R20, R72 ;  /* 0x0000001404b4723c */ /* 0x042fee0000001848 */
[----:B------:R-:W-:Y:S01]  /*4e70*/  MOV R72, R37 ;  /* 0x0000002500487202 */ /* 0x000fe20000000f00 */
[C---:B------:R-:W-:Y:S01]  /*4e80*/  HMMA.16816.F32 R172, R4.reuse, R22, R64 ;  /* 0x0000001604ac723c */ /* 0x040fe20000001840 */
[----:B------:R-:W1:Y:S01]  /*4e90*/  LDSM.16.MT88.4 R20, [R228+0x4900] ;  /* 0x00490000e414783b */ /* 0x000e620000004200 */
[----:B------:R-:W-:Y:S01]  /*4ea0*/  MOV R37, R68 ;  /* 0x0000004400257202 */ /* 0x000fe20000000f00 */
[----:B------:R-:W-:Y:S01]  /*4eb0*/  IMAD.MOV.U32 R73, RZ, RZ, R38 ;  /* 0x000000ffff497224 */ /* 0x000fe200078e0026 */
[----:B------:R-:W-:Y:S01]  /*4ec0*/  MOV R75, R48 ;  /* 0x00000030004b7202 */ /* 0x000fe20000000f00 */
[----:B------:R-:W-:Y:S01]  /*4ed0*/  IMAD.MOV.U32 R74, RZ, RZ, R39 ;  /* 0x000000ffff4a7224 */ /* 0x000fe200078e0027 */
[----:B------:R-:W-:Y:S01]  /*4ee0*/  MOV R39, R57 ;  /* 0x0000003900277202 */ /* 0x000fe20000000f00 */
[----:B------:R-:W-:Y:S01]  /*4ef0*/  IMAD.MOV.U32 R67, RZ, RZ, R36 ;  /* 0x000000ffff437224 */ /* 0x000fe200078e0024 */
[----:B--2---:R-:W-:Y:S01]  /*4f00*/  HMMA.16816.F32 R128, R4, R16, R52 ;  /* 0x000000100480723c */ /* 0x004fe20000001834 */
[----:B------:R-:W-:Y:S01]  /*4f10*/  MOV R36, R71 ;  /* 0x0000004700247202 */ /* 0x000fe20000000f00 */
[----:B------:R-:W-:-:S06]  /*4f20*/  IMAD.MOV.U32 R38, RZ, RZ, R56 ;  /* 0x000000ffff267224 */ /* 0x000fcc00078e0038 */
[C---:B------:R-:W-:Y:S01]  /*4f30*/  HMMA.16816.F32 R80, R4.reuse, R18, R44 ;  /* 0x000000120450723c */ /* 0x040fe2000000182c */
[----:B------:R-:W2:Y:S07]  /*4f40*/  LDSM.16.MT88.4 R16, [R227+0x4900] ;  /* 0x00490000e310783b */ /* 0x000eae0000004200 */
[C---:B---3--:R-:W-:Y:S08]  /*4f50*/  HMMA.16816.F32 R60, R4.reuse, R8, R32 ;  /* 0x00000008043c723c */ /* 0x048ff00000001820 */
[C---:B------:R-:W-:Y:S01]  /*4f60*/  HMMA.16816.F32 R32, R4.reuse, R10, R24 ;  /* 0x0000000a0420723c */ /* 0x040fe20000001818 */
[----:B------:R-:W3:Y:S07]  /*4f70*/  LDSM.16.MT88.4 R8, [R224+0x7900] ;  /* 0x00790000e008783b */ /* 0x000eee0000004200 */
[----:B-1----:R-:W-:Y:S07]  /*4f80*/  HMMA.16816.F32 R76, R4, R20, R144 ;  /* 0x00000014044c723c */ /* 0x002fee0000001890 */
[----:B------:R-:W-:Y:S01]  /*4f90*/  MOV R145, R30 ;  /* 0x0000001e00917202 */ /* 0x000fe20000000f00 */
[----:B------:R-:W-:Y:S01]  /*4fa0*/  IMAD.MOV.U32 R144, RZ, RZ, R31 ;  /* 0x000000ffff907224 */ /* 0x000fe200078e001f */
[----:B------:R-:W-:Y:S01]  /*4fb0*/  MOV R147, R29 ;  /* 0x0000001d00937202 */ /* 0x000fe20000000f00 */
[----:B------:R-:W-:-:S02]  /*4fc0*/  IMAD.MOV.U32 R30, RZ, RZ, R69 ;  /* 0x000000ffff1e7224 */ /* 0x000fc400078e0045 */
[----:B------:R-:W-:Y:S02]  /*4fd0*/  IMAD.MOV.U32 R31, RZ, RZ, R70 ;  /* 0x000000ffff1f7224 */ /* 0x000fe400078e0046 */
[----:B------:R-:W-:Y:S01]  /*4fe0*/  HMMA.16816.F32 R68, R4, R22, R124 ;  /* 0x000000160444723c */ /* 0x000fe2000000187c */
[----:B------:R-:W1:Y:S01]  /*4ff0*/  LDSM.16.MT88.4 R20, [R225+0x7900] ;  /* 0x00790000e114783b */ /* 0x000e620000004200 */
[----:B------:R-:W-:-:S05]  /*5000*/  IMAD.MOV.U32 R146, RZ, RZ, R40 ;  /* 0x000000ffff927224 */ /* 0x000fca00078e0028 */
[----:B------:R-:W-:Y:S01]  /*5010*/  IMAD.MOV.U32 R127, RZ, RZ, R51 ;  /* 0x000000ffff7f7224 */ /* 0x000fe200078e0033 */
[----:B------:R-:W-:Y:S01]  /*5020*/  MOV R124, R42 ;  /* 0x0000002a007c7202 */ /* 0x000fe20000000f00 */
[----:B------:R-:W-:Y:S01]  /*5030*/  IMAD.MOV.U32 R125, RZ, RZ, R58 ;  /* 0x000000ffff7d7224 */ /* 0x000fe200078e003a */
[----:B--2---:R-:W-:Y:S01]  /*5040*/  HMMA.16816.F32 R48, R4, R18, R108 ;  /* 0x000000120430723c */ /* 0x004fe2000000186c */
[----:B------:R-:W-:-:S06]  /*5050*/  IMAD.MOV.U32 R126, RZ, RZ, R59 ;  /* 0x000000ffff7e7224 */ /* 0x000fcc00078e003b */
[----:B------:R-:W-:Y:S01]  /*5060*/  IMAD.MOV.U32 R109, RZ, RZ, R41 ;  /* 0x000000ffff6d7224 */ /* 0x000fe200078e0029 */
[----:B------:R-:W-:Y:S01]  /*5070*/  HMMA.16816.F32 R56, R4, R16, R112 ;  /* 0x000000100438723c */ /* 0x000fe20000001870 */
[----:B------:R-:W-:Y:S01]  /*5080*/  IMAD.MOV.U32 R108, RZ, RZ, R28 ;  /* 0x000000ffff6c7224 */ /* 0x000fe200078e001c */
[----:B------:R-:W2:Y:S01]  /*5090*/  LDSM.16.MT88.4 R16, [R228+0x7900] ;  /* 0x00790000e410783b */ /* 0x000ea20000004200 */
[----:B------:R-:W-:Y:S01]  /*50a0*/  IMAD.MOV.U32 R110, RZ, RZ, R72 ;  /* 0x000000ffff6e7224 */ /* 0x000fe200078e0048 */
[----:B------:R-:W-:-:S03]  /*50b0*/  MOV R111, R67 ;  /* 0x00000043006f7202 */ /* 0x000fc60000000f00 */
[----:B------:R-:W-:Y:S01]  /*50c0*/  IMAD.MOV.U32 R113, RZ, RZ, R43 ;  /* 0x000000ffff717224 */ /* 0x000fe200078e002b */
[----:B------:R-:W-:Y:S01]  /*50d0*/  MOV R115, R74 ;  /* 0x0000004a00737202 */ /* 0x000fe20000000f00 */
[----:B---3--:R-:W-:Y:S01]  /*50e0*/  HMMA.16816.F32 R40, R4, R8, R96 ;  /* 0x000000080428723c */ /* 0x008fe20000001860 */
[----:B------:R-:W-:Y:S02]  /*50f0*/  IMAD.MOV.U32 R112, RZ, RZ, R73 ;  /* 0x000000ffff707224 */ /* 0x000fe400078e0049 */
[----:B------:R-:W-:-:S04]  /*5100*/  IMAD.MOV.U32 R114, RZ, RZ, R75 ;  /* 0x000000ffff727224 */ /* 0x000fc800078e004b */
[----:B------:R-:W-:Y:S01]  /*5110*/  IMAD.MOV.U32 R96, RZ, RZ, R30 ;  /* 0x000000ffff607224 */ /* 0x000fe200078e001e */
[----:B------:R-:W-:Y:S01]  /*5120*/  MOV R97, R31 ;  /* 0x0000001f00617202 */ /* 0x000fe20000000f00 */
[----:B------:R-:W-:Y:S01]  /*5130*/  IMAD.MOV.U32 R98, RZ, RZ, R36 ;  /* 0x000000ffff627224 */ /* 0x000fe200078e0024 */
[C---:B------:R-:W-:Y:S01]  /*5140*/  HMMA.16816.F32 R28, R4.reuse, R10, R92 ;  /* 0x0000000a041c723c */ /* 0x040fe2000000185c */
[----:B------:R-:W-:Y:S01]  /*5150*/  MOV R99, R37 ;  /* 0x0000002500637202 */ /* 0x000fe20000000f00 */
[----:B------:R-:W3:Y:S05]  /*5160*/  LDSM.16.MT88.4 R8, [R227+0x7900] ;  /* 0x00790000e308783b */ /* 0x000eea0000004200 */
[----:B------:R-:W-:Y:S01]  /*5170*/  MOV R95, R39 ;  /* 0x00000027005f7202 */ /* 0x000fe20000000f00 */
[----:B------:R-:W-:Y:S01]  /*5180*/  IMAD.MOV.U32 R94, RZ, RZ, R38 ;  /* 0x000000ffff5e7224 */ /* 0x000fe200078e0026 */
[C---:B-1----:R-:W-:Y:S02]  /*5190*/  HMMA.16816.F32 R72, R4.reuse, R20, R136 ;  /* 0x000000140448723c */ /* 0x042fe40000001888 */
[----:B------:R-:W-:Y:S01]  /*51a0*/  MOV R93, R95 ;  /* 0x0000005f005d7202 */ /* 0x000fe20000000f00 */
[----:B------:R-:W-:Y:S01]  /*51b0*/  IMAD.MOV.U32 R92, RZ, RZ, R94 ;  /* 0x000000ffff5c7224 */ /* 0x000fe200078e005e */
[----:B------:R-:W-:Y:S01]  /*51c0*/  MOV R95, R97 ;  /* 0x00000061005f7202 */ /* 0x000fe20000000f00 */
[----:B------:R-:W-:Y:S01]  /*51d0*/  IMAD.MOV.U32 R94, RZ, RZ, R96 ;  /* 0x000000ffff5e7224 */ /* 0x000fe200078e0060 */
[----:B------:R-:W-:Y:S01]  /*51e0*/  MOV R97, R99 ;  /* 0x0000006300617202 */ /* 0x000fe20000000f00 */
[----:B------:R-:W-:Y:S01]  /*51f0*/  IMAD.MOV.U32 R99, RZ, RZ, R108 ;  /* 0x000000ffff637224 */ /* 0x000fe200078e006c */
[----:B------:R-:W-:Y:S01]  /*5200*/  HMMA.16816.F32 R64, R4, R22, R120 ;  /* 0x000000160440723c */ /* 0x000fe20000001878 */
[----:B------:R-:W-:-:S02]  /*5210*/  IMAD.MOV.U32 R108, RZ, RZ, R110 ;  /* 0x000000ffff6c7224 */ /* 0x000fc400078e006e */
[----:B------:R-:W-:Y:S01]  /*5220*/  IMAD.MOV.U32 R110, RZ, RZ, R125 ;  /* 0x000000ffff6e7224 */ /* 0x000fe200078e007d */
[----:B------:R-:W-:Y:S01]  /*5230*/  MOV R139, R93 ;  /* 0x0000005d008b7202 */ /* 0x000fe20000000f00 */
[----:B------:R-:W-:Y:S01]  /*5240*/  IMAD.MOV.U32 R125, RZ, RZ, R127 ;  /* 0x000000ffff7d7224 */ /* 0x000fe200078e007f */
[----:B------:R-:W-:Y:S01]  /*5250*/  MOV R127, R144 ;  /* 0x00000090007f7202 */ /* 0x000fe20000000f00 */
[----:B------:R-:W-:Y:S01]  /*5260*/  IMAD.MOV.U32 R96, RZ, RZ, R98 ;  /* 0x000000ffff607224 */ /* 0x000fe200078e0062 */
[----:B------:R-:W-:Y:S01]  /*5270*/  MOV R144, R134 ;  /* 0x0000008600907202 */ /* 0x000fe20000000f00 */
[----:B--2---:R-:W-:Y:S01]  /*5280*/  HMMA.16816.F32 R52, R4, R16, R104 ;  /* 0x000000100434723c */ /* 0x004fe20000001868 */
[----:B------:R-:W-:Y:S01]  /*5290*/  MOV R93, R95 ;  /* 0x0000005f005d7202 */ /* 0x000fe20000000f00 */
[----:B------:R1:W-:Y:S01]  /*52a0*/  MUFU.EX2 R134, R2 ;  /* 0x0000000200867308 */ /* 0x0003e20000000800 */
[----:B------:R-:W-:Y:S02]  /*52b0*/  MOV R95, R97 ;  /* 0x00000061005f7202 */ /* 0x000fe40000000f00 */
[----:B------:R-:W-:-:S02]  /*52c0*/  MOV R97, R108 ;  /* 0x0000006c00617202 */ /* 0x000fc40000000f00 */
[----:B------:R-:W-:Y:S01]  /*52d0*/  MOV R108, R110 ;  /* 0x0000006e006c7202 */ /* 0x000fe20000000f00 */
[C---:B------:R-:W-:Y:S01]  /*52e0*/  HMMA.16816.F32 R44, R4.reuse, R18, R100 ;  /* 0x00000012042c723c */ /* 0x040fe20000001864 */
[----:B------:R-:W-:Y:S01]  /*52f0*/  MOV R110, R125 ;  /* 0x0000007d006e7202 */ /* 0x000fe20000000f00 */
[----:B------:R-:W-:Y:S01]  /*5300*/  IMAD.MOV.U32 R125, RZ, RZ, R144 ;  /* 0x000000ffff7d7224 */ /* 0x000fe200078e0090 */
[----:B------:R-:W-:Y:S01]  /*5310*/  MOV R98, R109 ;  /* 0x0000006d00627202 */ /* 0x000fe20000000f00 */
[----:B------:R-:W-:Y:S01]  /*5320*/  IMAD.MOV.U32 R144, RZ, RZ, R162 ;  /* 0x000000ffff907224 */ /* 0x000fe200078e00a2 */
[----:B------:R-:W-:Y:S01]  /*5330*/  MOV R109, R111 ;  /* 0x0000006f006d7202 */ /* 0x000fe20000000f00 */
[----:B------:R-:W-:Y:S01]  /*5340*/  LDSM.16.MT88.4 R16, [R225+0x2100] ;  /* 0x00210000e110783b */ /* 0x000fe20000004200 */
[----:B------:R-:W-:Y:S01]  /*5350*/  MOV R111, R126 ;  /* 0x0000007e006f7202 */ /* 0x000fe20000000f00 */
[----:B------:R-:W-:Y:S01]  /*5360*/  IMAD.MOV.U32 R126, RZ, RZ, R145 ;  /* 0x000000ffff7e7224 */ /* 0x000fe200078e0091 */
[----:B---3--:R-:W-:Y:S01]  /*5370*/  HMMA.16816.F32 R36, R4, R8, R88 ;  /* 0x000000080424723c */ /* 0x008fe20000001858 */
[----:B-1----:R-:W-:-:S02]  /*5380*/  FFMA.FTZ R2, R92, c[0x0][0x2d0], -R12 ;  /* 0x0000b4005c027a23 */ /* 0x002fc4000001080c */
[----:B------:R-:W-:Y:S02]  /*5390*/  IMAD.MOV.U32 R92, RZ, RZ, R94 ;  /* 0x000000ffff5c7224 */ /* 0x000fe400078e005e */
[----:B------:R1:W2:Y:S01]  /*53a0*/  MUFU.EX2 R162, R2 ;  /* 0x0000000200a27308 */ /* 0x0002a20000000800 */
[----:B------:R-:W-:Y:S02]  /*53b0*/  IMAD.MOV.U32 R94, RZ, RZ, R96 ;  /* 0x000000ffff5e7224 */ /* 0x000fe400078e0060 */
[----:B------:R-:W-:Y:S01]  /*53c0*/  IMAD.MOV.U32 R138, RZ, RZ, R92 ;  /* 0x000000ffff8a7224 */ /* 0x000fe200078e005c */
[----:B------:R-:W-:Y:S01]  /*53d0*/  HMMA.16816.F32 R24, R4, R10, R84 ;  /* 0x0000000a0418723c */ /* 0x000fe20000001854 */
[----:B------:R-:W-:Y:S01]  /*53e0*/  IMAD.MOV.U32 R92, RZ, RZ, R94 ;  /* 0x000000ffff5c7224 */ /* 0x000fe200078e005e */
[----:B------:R-:W-:Y:S01]  /*53f0*/  LDSM.16.MT88.4 R8, [R228+0x2100] ;  /* 0x00210000e408783b */ /* 0x000fe20000004200 */
[----:B------:R-:W-:Y:S02]  /*5400*/  IMAD.MOV.U32 R145, RZ, RZ, R186 ;  /* 0x000000ffff917224 */ /* 0x000fe400078e00ba */
[----:B-1----:R-:W-:Y:S01]  /*5410*/  FFMA.FTZ R2, R139, c[0x0][0x2d0], -R12 ;  /* 0x0000b4008b027a23 */ /* 0x002fe2000001080c */
[----:B------:R-:W-:Y:S01]  /*5420*/  MOV R139, R93 ;  /* 0x0000005d008b7202 */ /* 0x000fe20000000f00 */
[----:B------:R-:W-:Y:S01]  /*5430*/  IMAD.MOV.U32 R96, RZ, RZ, R98 ;  /* 0x000000ffff607224 */ /* 0x000fe200078e0062 */
[----:B------:R-:W-:Y:S01]  /*5440*/  MOV R93, R95 ;  /* 0x0000005f005d7202 */ /* 0x000fe20000000f00 */
[----:B------:R1:W5:Y:S01]  /*5450*/  LDL.LU R186, [R1+0x6c] ;  /* 0x00006c0001ba7983 */ /* 0x0003620000300800 */
[----:B------:R-:W-:Y:S01]  /*5460*/  MOV R95, R97 ;  /* 0x00000061005f7202 */ /* 0x000fe20000000f00 */
[----:B------:R-:W-:Y:S01]  /*5470*/  IMAD.MOV.U32 R98, RZ, RZ, R109 ;  /* 0x000000ffff627224 */ /* 0x000fe200078e006d */
[----:B------:R-:W-:-:S02]  /*5480*/  MOV R97, R108 ;  /* 0x0000006c00617202 */ /* 0x000fc40000000f00 */
[----:B------:R-:W-:Y:S01]  /*5490*/  MOV R137, R139 ;  /* 0x0000008b00897202 */ /* 0x000fe20000000f00 */
[----:B------:R-:W-:Y:S01]  /*54a0*/  IMAD.MOV.U32 R94, RZ, RZ, R96 ;  /* 0x000000ffff5e7224 */ /* 0x000fe200078e0060 */
[----:B------:R-:W-:Y:S01]  /*54b0*/  MOV R108, R110 ;  /* 0x0000006e006c7202 */ /* 0x000fe20000000f00 */
[----:B------:R-:W-:Y:S01]  /*54c0*/  IMAD.MOV.U32 R109, RZ, RZ, R111 ;  /* 0x000000ffff6d7224 */ /* 0x000fe200078e006f */
[----:B------:R-:W-:Y:S02]  /*54d0*/  MOV R110, R144 ;  /* 0x00000090006e7202 */ /* 0x000fe40000000f00 */
[----:B------:R-:W-:Y:S02]  /*54e0*/  MOV R139, R93 ;  /* 0x0000005d008b7202 */ /* 0x000fe40000000f00 */
[----:B------:R-:W-:Y:S02]  /*54f0*/  MOV R144, R163 ;  /* 0x000000a300907202 */ /* 0x000fe40000000f00 */
[----:B------:R-:W-:Y:S01]  /*5500*/  MOV R93, R95 ;  /* 0x0000005f005d7202 */ /* 0x000fe20000000f00 */
[----:B------:R3:W-:Y:S01]  /*5510*/  MUFU.EX2 R163, R2 ;  /* 0x0000000200a37308 */ /* 0x0007e20000000800 */
[----:B------:R-:W-:-:S02]  /*5520*/  MOV R95, R97 ;  /* 0x00000061005f7202 */ /* 0x000fc40000000f00 */
[----:B------:R-:W-:Y:S02]  /*5530*/  MOV R97, R108 ;  /* 0x0000006c00617202 */ /* 0x000fe40000000f00 */
[----:B------:R-:W-:Y:S02]  /*5540*/  MOV R108, R110 ;  /* 0x0000006e006c7202 */ /* 0x000fe40000000f00 */
[----:B------:R-:W-:Y:S02]  /*5550*/  MOV R110, R144 ;  /* 0x00000090006e7202 */ /* 0x000fe40000000f00 */
[----:B------:R-:W-:Y:S02]  /*5560*/  MOV R144, R165 ;  /* 0x000000a500907202 */ /* 0x000fe40000000f00 */
[----:B------:R-:W-:Y:S01]  /*5570*/  MOV R111, R145 ;  /* 0x00000091006f7202 */ /* 0x000fe20000000f00 */
[----:B------:R-:W-:Y:S01]  /*5580*/  IMAD.MOV.U32 R96, RZ, RZ, R98 ;  /* 0x000000ffff607224 */ /* 0x000fe200078e0062 */
[----:B------:R-:W-:Y:S01]  /*5590*/  MOV R145, R185 ;  /* 0x000000b900917202 */ /* 0x000fe20000000f00 */
[----:B---3--:R-:W-:Y:S01]  /*55a0*/  FFMA.FTZ R2, R138, c[0x0][0x2d0], -R12 ;  /* 0x0000b4008a027a23 */ /* 0x008fe2000001080c */
[----:B--2---:R-:W-:Y:S01]  /*55b0*/  F2FP.PACK_AB R4, R162, R134 ;  /* 0x00000086a204723e */ /* 0x004fe200000000ff */
[----:B------:R-:W-:Y:S01]  /*55c0*/  IMAD.MOV.U32 R138, RZ, RZ, R92 ;  /* 0x000000ffff8a7224 */ /* 0x000fe200078e005c */
[----:B------:R1:W5:Y:S01]  /*55d0*/  LDL.LU R185, [R1+0x68] ;  /* 0x0000680001b97983 */ /* 0x0003620000300800 */
[----:B------:R2:W3:Y:S01]  /*55e0*/  MUFU.EX2 R165, R2 ;  /* 0x0000000200a57308 */ /* 0x0004e20000000800 */
[----:B------:R-:W-:-:S02]  /*55f0*/  IMAD.MOV.U32 R98, RZ, RZ, R109 ;  /* 0x000000ffff627224 */ /* 0x000fc400078e006d */
[----:B------:R-:W-:Y:S01]  /*5600*/  MOV R136, R138 ;  /* 0x0000008a00887202 */ /* 0x000fe20000000f00 */
[----:B------:R-:W-:Y:S02]  /*5610*/  IMAD.MOV.U32 R92, RZ, RZ, R94 ;  /* 0x000000ffff5c7224 */ /* 0x000fe400078e005e */
[----:B------:R-:W-:Y:S02]  /*5620*/  IMAD.MOV.U32 R109, RZ, RZ, R111 ;  /* 0x000000ffff6d7224 */ /* 0x000fe400078e006f */
[----:B------:R-:W-:Y:S02]  /*5630*/  IMAD.MOV.U32 R111, RZ, RZ, R145 ;  /* 0x000000ffff6f7224 */ /* 0x000fe400078e0091 */
[----:B--2---:R-:W-:Y:S02]  /*5640*/  FFMA.FTZ R2, R137, c[0x0][0x2d0], -R0 ;  /* 0x0000b40089027a23 */ /* 0x004fe40000010800 */
[----:B------:R-:W-:Y:S02]  /*5650*/  IMAD.MOV.U32 R137, RZ, RZ, R139 ;  /* 0x000000ffff897224 */ /* 0x000fe400078e008b */
        /* <DEDUP_REMOVED lines=10> */
[----:B------:R-:W-:Y:S01]  /*5700*/  IMAD.MOV.U32 R93, RZ, RZ, R95 ;  /* 0x000000ffff5d7224 */ /* 0x000fe200078e005f */
[----:B------:R2:W-:Y:S01]  /*5710*/  MUFU.EX2 R133, R2 ;  /* 0x0000000200857308 */ /* 0x0005e20000000800 */
[----:B------:R-:W-:Y:S02]  /*5720*/  IMAD.MOV.U32 R95, RZ, RZ, R97 ;  /* 0x000000ffff5f7224 */ /* 0x000fe400078e0061 */
[----:B------:R-:W-:-:S02]  /*5730*/  IMAD.MOV.U32 R97, RZ, RZ, R108 ;  /* 0x000000ffff617224 */ /* 0x000fc400078e006c */
[----:B------:R-:W-:Y:S02]  /*5740*/  IMAD.MOV.U32 R108, RZ, RZ, R110 ;  /* 0x000000ffff6c7224 */ /* 0x000fe400078e006e */
[----:B------:R-:W-:Y:S02]  /*5750*/  IMAD.MOV.U32 R110, RZ, RZ, R144 ;  /* 0x000000ffff6e7224 */ /* 0x000fe400078e0090 */
[----:B------:R-:W-:Y:S01]  /*5760*/  IMAD.MOV.U32 R144, RZ, RZ, R160 ;  /* 0x000000ffff907224 */ /* 0x000fe200078e00a0 */
[----:B------:R-:W-:Y:S01]  /*5770*/  MOV R138, R92 ;  /* 0x0000005c008a7202 */ /* 0x000fe20000000f00 */
[----:B------:R-:W-:Y:S02]  /*5780*/  IMAD.MOV.U32 R94, RZ, RZ, R96 ;  /* 0x000000ffff5e7224 */ /* 0x000fe400078e0060 */
[----:B------:R-:W-:Y:S02]  /*5790*/  IMAD.MOV.U32 R145, RZ, RZ, R184 ;  /* 0x000000ffff917224 */ /* 0x000fe400078e00b8 */
[----:B--2---:R-:W-:Y:S01]  /*57a0*/  FFMA.FTZ R2, R136, c[0x0][0x2d0], -R0 ;  /* 0x0000b40088027a23 */ /* 0x004fe20000010800 */
[----:B------:R-:W-:Y:S01]  /*57b0*/  MOV R123, R93 ;  /* 0x0000005d007b7202 */ /* 0x000fe20000000f00 */
[----:B------:R-:W-:Y:S01]  /*57c0*/  IMAD.MOV.U32 R96, RZ, RZ, R98 ;  /* 0x000000ffff607224 */ /* 0x000fe200078e0062 */
[----:B------:R-:W-:Y:S01]  /*57d0*/  MOV R92, R94 ;  /* 0x0000005e005c7202 */ /* 0x000fe20000000f00 */
[----:B------:R2:W4:Y:S01]  /*57e0*/  MUFU.EX2 R160, R2 ;  /* 0x0000000200a07308 */ /* 0x0005220000000800 */
[----:B------:R-:W-:Y:S01]  /*57f0*/  MOV R136, R138 ;  /* 0x0000008a00887202 */ /* 0x000fe20000000f00 */
[----:B------:R1:W5:Y:S01]  /*5800*/  LDL.LU R184, [R1+0x64] ;  /* 0x0000640001b87983 */ /* 0x0003620000300800 */
[----:B------:R-:W-:Y:S01]  /*5810*/  MOV R93, R95 ;  /* 0x0000005f005d7202 */ /* 0x000fe20000000f00 */
[----:B------:R-:W-:Y:S01]  /*5820*/  IMAD.MOV.U32 R98, RZ, RZ, R109 ;  /* 0x000000ffff627224 */ /* 0x000fe200078e006d */
[----:B------:R-:W-:Y:S01]  /*5830*/  MOV R95, R97 ;  /* 0x00000061005f7202 */ /* 0x000fe20000000f00 */
[----:B------:R-:W-:Y:S01]  /*5840*/  IMAD.MOV.U32 R122, RZ, RZ, R136 ;  /* 0x000000ffff7a7224 */ /* 0x000fe200078e0088 */
[----:B------:R-:W-:Y:S01]  /*5850*/  MOV R97, R108 ;  /* 0x0000006c00617202 */ /* 0x000fe20000000f00 */
[----:B------:R-:W-:-:S02]  /*5860*/  IMAD.MOV.U32 R109, RZ, RZ, R111 ;  /* 0x000000ffff6d7224 */ /* 0x000fc400078e006f */
[----:B--2---:R-:W-:Y:S02]  /*5870*/  FFMA.FTZ R2, R21, c[0x0][0x2d0], -R0 ;  /* 0x0000b40015027a23 */ /* 0x004fe40000010800 */
[----:B------:R-:W2:Y:S01]  /*5880*/  LDSM.16.MT88.4 R20, [R224+0x2100] ;  /* 0x00210000e014783b */ /* 0x000ea20000004200 */
[----:B------:R-:W-:Y:S01]  /*5890*/  MOV R108, R110 ;  /* 0x0000006e006c7202 */ /* 0x000fe20000000f00 */
[----:B------:R-:W-:Y:S01]  /*58a0*/  IMAD.MOV.U32 R111, RZ, RZ, R145 ;  /* 0x000000ffff6f7224 */ /* 0x000fe200078e0091 */
[----:B------:R-:W-:Y:S01]  /*58b0*/  MOV R110, R144 ;  /* 0x00000090006e7202 */ /* 0x000fe20000000f00 */
[----:B------:R-:W-:Y:S01]  /*58c0*/  IMAD.MOV.U32 R145, RZ, RZ, R159 ;  /* 0x000000ffff917224 */ /* 0x000fe200078e009f */
[----:B------:R-:W-:Y:S01]  /*58d0*/  MOV R144, R161 ;  /* 0x000000a100907202 */ /* 0x000fe20000000f00 */
[----:B------:R1:W5:Y:S01]  /*58e0*/  LDL.LU R159, [R1+0x60] ;  /* 0x00006000019f7983 */ /* 0x0003620000300800 */
[----:B------:R3:W-:Y:S01]  /*58f0*/  MUFU.EX2 R161, R2 ;  /* 0x0000000200a17308 */ /* 0x0007e20000000800 */
[----:B------:R-:W-:-:S02]  /*5900*/  MOV R94, R96 ;  /* 0x00000060005e7202 */ /* 0x000fc40000000f00 */
[----:B------:R-:W-:Y:S02]  /*5910*/  MOV R96, R98 ;  /* 0x0000006200607202 */ /* 0x000fe40000000f00 */
[----:B------:R-:W-:Y:S02]  /*5920*/  MOV R98, R109 ;  /* 0x0000006d00627202 */ /* 0x000fe40000000f00 */
[----:B------:R-:W-:Y:S02]  /*5930*/  MOV R138, R92 ;  /* 0x0000005c008a7202 */ /* 0x000fe40000000f00 */
[----:B------:R-:W-:Y:S02]  /*5940*/  MOV R109, R111 ;  /* 0x0000006f006d7202 */ /* 0x000fe40000000f00 */
[----:B------:R-:W-:Y:S01]  /*5950*/  MOV R111, R145 ;  /* 0x00000091006f7202 */ /* 0x000fe20000000f00 */
[----:B---3--:R-:W-:Y:S01]  /*5960*/  FFMA.FTZ R2, R122, c[0x0][0x2d0], -R0 ;  /* 0x0000b4007a027a23 */ /* 0x008fe20000010800 */
[----:B------:R-:W-:Y:S01]  /*5970*/  MOV R122, R95 ;  /* 0x0000005f007a7202 */ /* 0x000fe20000000f00 */
[----:B------:R-:W-:Y:S01]  /*5980*/  IMAD.MOV.U32 R95, RZ, RZ, R164 ;  /* 0x000000ffff5f7224 */ /* 0x000fe200078e00a4 */
[----:B------:R-:W-:Y:S01]  /*5990*/  MOV R92, R94 ;  /* 0x0000005e005c7202 */ /* 0x000fe20000000f00 */
[----:B------:R-:W3:Y:S01]  /*59a0*/  MUFU.EX2 R164, R2 ;  /* 0x0000000200a47308 */ /* 0x000ee20000000800 */
[----:B------:R-:W-:-:S02]  /*59b0*/  MOV R94, R96 ;  /* 0x00000060005e7202 */ /* 0x000fc40000000f00 */
[----:B------:R-:W-:Y:S02]  /*59c0*/  MOV R96, R98 ;  /* 0x0000006200607202 */ /* 0x000fe40000000f00 */
[----:B------:R-:W-:Y:S01]  /*59d0*/  MOV R136, R137 ;  /* 0x0000008900887202 */ /* 0x000fe20000000f00 */
[----:B------:R-:W-:Y:S01]  /*59e0*/  IMAD.MOV.U32 R137, RZ, RZ, R138 ;  /* 0x000000ffff897224 */ /* 0x000fe200078e008a */
[----:B------:R-:W-:Y:S02]  /*59f0*/  MOV R98, R109 ;  /* 0x0000006d00627202 */ /* 0x000fe40000000f00 */
[----:B------:R-:W-:Y:S02]  /*5a00*/  MOV R109, R111 ;  /* 0x0000006f006d7202 */ /* 0x000fe40000000f00 */
[----:B------:R-:W-:Y:S01]  /*5a10*/  MOV R138, R139 ;  /* 0x0000008b008a7202 */ /* 0x000fe20000000f00 */
[----:B------:R-:W-:Y:S01]  /*5a20*/  IMAD.MOV.U32 R139, RZ, RZ, R92 ;  /* 0x000000ffff8b7224 */ /* 0x000fe200078e005c */
[----:B------:R-:W-:Y:S01]  /*5a30*/  F2FP.PACK_AB R6, R165, R163 ;  /* 0x000000a3a506723e */ /* 0x000fe200000000ff */
[----:B------:R-:W-:Y:S01]  /*5a40*/  IMAD.MOV.U32 R92, RZ, RZ, R94 ;  /* 0x000000ffff5c7224 */ /* 0x000fe200078e005e */
[----:B----4-:R-:W-:Y:S01]  /*5a50*/  F2FP.PACK_AB R5, R160, R133 ;  /* 0x00000085a005723e */ /* 0x010fe200000000ff */
[----:B------:R-:W-:Y:S01]  /*5a60*/  IMAD.MOV.U32 R94, RZ, RZ, R96 ;  /* 0x000000ffff5e7224 */ /* 0x000fe200078e0060 */
[----:B---3--:R-:W-:Y:S01]  /*5a70*/  F2FP.PACK_AB R7, R164, R161 ;  /* 0x000000a1a407723e */ /* 0x008fe200000000ff */
        /* <DEDUP_REMOVED lines=13> */
[C---:B--2---:R-:W-:Y:S01]  /*5b50*/  HMMA.16816.F32 R136, R4.reuse, R20, R136 ;  /* 0x000000140488723c */ /* 0x044fe20000001888 */
        /* <DEDUP_REMOVED lines=12> */
[----:B------:R1:W5:Y:S01]  /*5c20*/  LDL.LU R158, [R1+0x5c] ;  /* 0x00005c00019e7983 */ /* 0x0003620000300800 */
[----:B------:R-:W-:-:S06]  /*5c30*/  MOV R111, R145 ;  /* 0x00000091006f7202 */ /* 0x000fcc0000000f00 */
[----:B------:R-:W-:Y:S01]  /*5c40*/  HMMA.16816.F32 R88, R4, R16, R168 ;  /* 0x000000100458723c */ /* 0x000fe200000018a8 */
[----:B------:R-:W-:Y:S01]  /*5c50*/  IMAD.MOV.U32 R177, RZ, RZ, R2 ;  /* 0x000000ffffb17224 */ /* 0x000fe200078e0002 */
[----:B------:R-:W-:Y:S01]  /*5c60*/  MOV R2, R100 ;  /* 0x0000006400027202 */ /* 0x000fe20000000f00 */
[----:B------:R-:W-:Y:S01]  /*5c70*/  IMAD.MOV.U32 R179, RZ, RZ, R103 ;  /* 0x000000ffffb37224 */ /* 0x000fe200078e0067 */
[----:B------:R-:W-:-:S04]  /*5c80*/  MOV R178, R102 ;  /* 0x0000006600b27202 */ /* 0x000fc80000000f00 */
[C---:B------:R-:W-:Y:S01]  /*5c90*/  HMMA.16816.F32 R96, R4.reuse, R8, R140 ;  /* 0x000000080460723c */ /* 0x040fe2000000188c */
[----:B------:R-:W-:Y:S01]  /*5ca0*/  IMAD.MOV.U32 R168, RZ, RZ, R101 ;  /* 0x000000ffffa87224 */ /* 0x000fe200078e0065 */
[----:B------:R-:W-:Y:S02]  /*5cb0*/  MOV R120, R92 ;  /* 0x0000005c00787202 */ /* 0x000fe40000000f00 */
[----:B------:R-:W-:Y:S01]  /*5cc0*/  MOV R106, R112 ;  /* 0x00000070006a7202 */ /* 0x000fe20000000f00 */
[----:B------:R-:W-:Y:S01]  /*5cd0*/  IMAD.MOV.U32 R176, RZ, RZ, R107 ;  /* 0x000000ffffb07224 */ /* 0x000fe200078e006b */
[----:B------:R-:W-:Y:S01]  /*5ce0*/  MOV R145, R157 ;  /* 0x0000009d00917202 */ /* 0x000fe20000000f00 */
[----:B------:R-:W-:Y:S01]  /*5cf0*/  IMAD.MOV.U32 R141, RZ, RZ, R20 ;  /* 0x000000ffff8d7224 */ /* 0x000fe200078e0014 */
[----:B------:R-:W-:Y:S01]  /*5d00*/  MOV R140, R21 ;  /* 0x00000015008c7202 */ /* 0x000fe20000000f00 */
[C---:B------:R-:W-:Y:S01]  /*5d10*/  HMMA.16816.F32 R100, R4.reuse, R10, R116 ;  /* 0x0000000a0464723c */ /* 0x040fe20000001874 */
[----:B------:R-:W2:Y:S04]  /*5d20*/  LDSM.16.MT88.4 R20, [R227+0x2100] ;  /* 0x00210000e314783b */ /* 0x000ea80000004200 */
[----:B------:R-:W3:Y:S03]  /*5d30*/  LDSM.16.MT88.4 R8, [R225+0x5100] ;  /* 0x00510000e108783b */ /* 0x000ee60000004200 */
[----:B------:R-:W-:Y:S01]  /*5d40*/  HMMA.16816.F32 R92, R4, R18, R148 ;  /* 0x00000012045c723c */ /* 0x000fe20000001894 */
[----:B------:R-:W4:Y:S01]  /*5d50*/  LDSM.16.MT88.4 R16, [R224+0x5100] ;  /* 0x00510000e010783b */ /* 0x000f220000004200 */
        /* <DEDUP_REMOVED lines=8> */
[----:B------:R1:W5:Y:S01]  /*5de0*/  LDL.LU R157, [R1+0x58] ;  /* 0x00005800019d7983 */ /* 0x0003620000300800 */
[----:B------:R-:W-:Y:S02]  /*5df0*/  IMAD.MOV.U32 R145, RZ, RZ, R156 ;  /* 0x000000ffff917224 */ /* 0x000fe400078e009c */
[----:B------:R-:W-:Y:S01]  /*5e00*/  FFMA.FTZ R2, R2, c[0x0][0x2d0], -R12 ;  /* 0x0000b40002027a23 */ /* 0x000fe2000001080c */
[----:B------:R1:W5:Y:S01]  /*5e10*/  LDL.LU R156, [R1+0x54] ;  /* 0x00005400019c7983 */ /* 0x0003620000300800 */
[----:B------:R-:W-:-:S03]  /*5e20*/  IMAD.MOV.U32 R142, RZ, RZ, R177 ;  /* 0x000000ffff8e7224 */ /* 0x000fc600078e00b1 */
[----:B------:R1:W5:Y:S04]  /*5e30*/  LDL.LU R155, [R1+0x50] ;  /* 0x00005000019b7983 */ /* 0x0003680000300800 */
[----:B------:R1:W5:Y:S04]  /*5e40*/  LDL.LU R154, [R1+0x4c] ;  /* 0x00004c00019a7983 */ /* 0x0003680000300800 */
[----:B------:R1:W5:Y:S04]  /*5e50*/  LDL.LU R153, [R1+0x48] ;  /* 0x0000480001997983 */ /* 0x0003680000300800 */
[----:B------:R1:W5:Y:S01]  /*5e60*/  LDL.LU R152, [R1+0x44] ;  /* 0x0000440001987983 */ /* 0x0003620000300800 */
[C---:B--2---:R-:W-:Y:S03]  /*5e70*/  HMMA.16816.F32 R104, R4.reuse, R20, R180 ;  /* 0x000000140468723c */ /* 0x044fe600000018b4 */
[----:B------:R1:W5:Y:S04]  /*5e80*/  LDL.LU R135, [R1+0x40] ;  /* 0x0000400001877983 */ /* 0x0003680000300800 */
[----:B------:R-:W-:Y:S01]  /*5e90*/  MOV R180, R124 ;  /* 0x0000007c00b47202 */ /* 0x000fe20000000f00 */
[----:B------:R-:W-:Y:S01]  /*5ea0*/  IMAD.MOV.U32 R181, RZ, RZ, R125 ;  /* 0x000000ffffb57224 */ /* 0x000fe200078e007d */
[----:B------:R-:W-:Y:S01]  /*5eb0*/  MOV R182, R126 ;  /* 0x0000007e00b67202 */ /* 0x000fe20000000f00 */
[----:B------:R-:W-:Y:S01]  /*5ec0*/  IMAD.MOV.U32 R183, RZ, RZ, R127 ;  /* 0x000000ffffb77224 */ /* 0x000fe200078e007f */
[C---:B------:R-:W-:Y:S01]  /*5ed0*/  HMMA.16816.F32 R172, R4.reuse, R22, R172 ;  /* 0x0000001604ac723c */ /* 0x040fe200000018ac */
[----:B------:R-:W2:Y:S07]  /*5ee0*/  LDSM.16.MT88.4 R20, [R228+0x5100] ;  /* 0x00510000e414783b */ /* 0x000eae0000004200 */
[C---:B---3--:R-:W-:Y:S07]  /*5ef0*/  HMMA.16816.F32 R124, R4.reuse, R8, R60 ;  /* 0x00000008047c723c */ /* 0x048fee000000183c */
[----:B------:R-:W-:Y:S01]  /*5f00*/  MOV R60, R120 ;  /* 0x00000078003c7202 */ /* 0x000fe20000000f00 */
[----:B------:R-:W-:Y:S01]  /*5f10*/  IMAD.MOV.U32 R61, RZ, RZ, R121 ;  /* 0x000000ffff3d7224 */ /* 0x000fe200078e0079 */
[----:B----4-:R-:W-:Y:S01]  /*5f20*/  HMMA.16816.F32 R148, R4, R16, R128 ;  /* 0x000000100494723c */ /* 0x010fe20000001880 */
[----:B------:R-:W-:Y:S01]  /*5f30*/  IMAD.MOV.U32 R62, RZ, RZ, R123 ;  /* 0x000000ffff3e7224 */ /* 0x000fe200078e007b */
[----:B------:R-:W-:-:S05]  /*5f40*/  MOV R63, R176 ;  /* 0x000000b0003f7202 */ /* 0x000fca0000000f00 */
[----:B------:R-:W-:Y:S01]  /*5f50*/  MOV R131, R108 ;  /* 0x0000006c00837202 */ /* 0x000fe20000000f00 */
[C---:B------:R-:W-:Y:S01]  /*5f60*/  HMMA.16816.F32 R120, R4.reuse, R10, R32 ;  /* 0x0000000a0478723c */ /* 0x040fe20000001820 */
[----:B------:R-:W3:Y:S01]  /*5f70*/  LDSM.16.MT88.4 R8, [R224+0x8100] ;  /* 0x00810000e008783b */ /* 0x000ee20000004200 */
[----:B------:R-:W-:Y:S01]  /*5f80*/  IMAD.MOV.U32 R130, RZ, RZ, R109 ;  /* 0x000000ffff827224 */ /* 0x000fe200078e006d */
[----:B------:R-:W-:Y:S01]  /*5f90*/  MOV R129, R110 ;  /* 0x0000006e00817202 */ /* 0x000fe20000000f00 */
[----:B------:R-:W-:Y:S01]  /*5fa0*/  IMAD.MOV.U32 R128, RZ, RZ, R111 ;  /* 0x000000ffff807224 */ /* 0x000fe200078e006f */
[----:B------:R-:W-:Y:S01]  /*5fb0*/  MOV R111, R144 ;  /* 0x00000090006f7202 */ /* 0x000fe20000000f00 */
[----:B------:R-:W-:Y:S01]  /*5fc0*/  IMAD.MOV.U32 R108, RZ, RZ, R145 ;  /* 0x000000ffff6c7224 */ /* 0x000fe200078e0091 */
[----:B------:R-:W-:Y:S01]  /*5fd0*/  MOV R109, R146 ;  /* 0x00000092006d7202 */ /* 0x000fe20000000f00 */
[----:B------:R-:W-:Y:S02]  /*5fe0*/  IMAD.MOV.U32 R110, RZ, RZ, R147 ;  /* 0x000000ffff6e7224 */ /* 0x000fe400078e0093 */
[C---:B------:R-:W-:Y:S01]  /*5ff0*/  HMMA.16816.F32 R144, R4.reuse, R18, R80 ;  /* 0x000000120490723c */ /* 0x040fe20000001850 */
[----:B------:R-:W4:Y:S06]  /*6000*/  LDSM.16.MT88.4 R16, [R227+0x5100] ;  /* 0x00510000e310783b */ /* 0x000f2c0000004200 */
[----:B------:R-:W-:Y:S01]  /*6010*/  MOV R83, R168 ;  /* 0x000000a800537202 */ /* 0x000fe20000000f00 */
[----:B--2---:R-:W-:Y:S01]  /*6020*/  HMMA.16816.F32 R116, R4, R20, R76 ;  /* 0x000000140474723c */ /* 0x004fe2000000184c */
[----:B------:R-:W-:Y:S01]  /*6030*/  IMAD.MOV.U32 R82, RZ, RZ, R169 ;  /* 0x000000ffff527224 */ /* 0x000fe200078e00a9 */
[----:B------:R-:W-:Y:S01]  /*6040*/  MOV R81, R170 ;  /* 0x000000aa00517202 */ /* 0x000fe20000000f00 */
[----:B------:R-:W-:-:S04]  /*6050*/  IMAD.MOV.U32 R80, RZ, RZ, R171 ;  /* 0x000000ffff507224 */ /* 0x000fc800078e00ab */
[----:B------:R-:W-:Y:S01]  /*6060*/  MOV R76, R108 ;  /* 0x0000006c004c7202 */ /* 0x000fe20000000f00 */
[----:B------:R-:W-:Y:S01]  /*6070*/  IMAD.MOV.U32 R77, RZ, RZ, R109 ;  /* 0x000000ffff4d7224 */ /* 0x000fe200078e006d */
[----:B------:R-:W-:Y:S01]  /*6080*/  MOV R78, R110 ;  /* 0x0000006e004e7202 */ /* 0x000fe20000000f00 */
[----:B------:R-:W-:Y:S02]  /*6090*/  IMAD.MOV.U32 R79, RZ, RZ, R111 ;  /* 0x000000ffff4f7224 */ /* 0x000fe400078e006f */
[C---:B------:R-:W-:Y:S01]  /*60a0*/  HMMA.16816.F32 R108, R4.reuse, R22, R68 ;  /* 0x00000016046c723c */ /* 0x040fe20000001844 */
[----:B------:R-:W2:Y:S06]  /*60b0*/  LDSM.16.MT88.4 R20, [R225+0x8100] ;  /* 0x00810000e114783b */ /* 0x000eac0000004200 */
[----:B------:R-:W-:Y:S01]  /*60c0*/  MOV R70, R178 ;  /* 0x000000b200467202 */ /* 0x000fe20000000f00 */
[----:B------:R-:W-:Y:S01]  /*60d0*/  IMAD.MOV.U32 R71, RZ, RZ, R179 ;  /* 0x000000ffff477224 */ /* 0x000fe200078e00b3 */
[C---:B---3--:R-:W-:Y:S08]  /*60e0*/  HMMA.16816.F32 R40, R4.reuse, R8, R40 ;  /* 0x000000080428723c */ /* 0x048ff00000001828 */
[C---:B------:R-:W-:Y:S01]  /*60f0*/  HMMA.16816.F32 R28, R4.reuse, R10, R28 ;  /* 0x0000000a041c723c */ /* 0x040fe2000000181c */
[----:B------:R-:W3:Y:S07]  /*6100*/  LDSM.16.MT88.4 R8, [R227+0x8100] ;  /* 0x00810000e308783b */ /* 0x000eee0000004200 */
[C---:B----4-:R-:W-:Y:S01]  /*6110*/  HMMA.16816.F32 R32, R4.reuse, R16, R56 ;  /* 0x000000100420723c */ /* 0x050fe20000001838 */
[----:B------:R-:W-:Y:S07]  /*6120*/  LDSM.16.MT88.4 R56, [R225+0x2900] ;  /* 0x00290000e138783b */ /* 0x000fee0000004200 */
[C---:B------:R-:W-:Y:S01]  /*6130*/  HMMA.16816.F32 R48, R4.reuse, R18, R48 ;  /* 0x000000120430723c */ /* 0x040fe20000001830 */
[----:B------:R-:W4:Y:S07]  /*6140*/  LDSM.16.MT88.4 R16, [R228+0x8100] ;  /* 0x00810000e410783b */ /* 0x000f2e0000004200 */
[C---:B--2---:R-:W-:Y:S01]  /*6150*/  HMMA.16816.F32 R168, R4.reuse, R20, R72 ;  /* 0x0000001404a8723c */ /* 0x044fe20000001848 */
[----:B------:R-:W-:Y:S07]  /*6160*/  LDSM.16.MT88.4 R72, [R227+0x2900] ;  /* 0x00290000e348783b */ /* 0x000fee0000004200 */
[C---:B------:R-:W-:Y:S01]  /*6170*/  HMMA.16816.F32 R20, R4.reuse, R22, R64 ;  /* 0x000000160414723c */ /* 0x040fe20000001840 */
[----:B------:R-:W-:Y:S07]  /*6180*/  LDSM.16.MT88.4 R64, [R228+0x2900] ;  /* 0x00290000e440783b */ /* 0x000fee0000004200 */
[C---:B---3--:R-:W-:Y:S01]  /*6190*/  HMMA.16816.F32 R24, R4.reuse, R10, R24 ;  /* 0x0000000a0418723c */ /* 0x048fe20000001818 */
[----:B------:R2:W-:Y:S07]  /*61a0*/  MUFU.EX2 R11, R2 ;  /* 0x00000002000b7308 */ /* 0x0005ee0000000800 */
[C---:B------:R-:W-:Y:S08]  /*61b0*/  HMMA.16816.F32 R36, R4.reuse, R8, R36 ;  /* 0x000000080424723c */ /* 0x040ff00000001824 */
[----:B----4-:R-:W-:Y:S01]  /*61c0*/  HMMA.16816.F32 R176, R4, R16, R52 ;  /* 0x0000001004b0723c */ /* 0x010fe20000001834 */
[----:B--2---:R-:W-:-:S04]  /*61d0*/  FFMA.FTZ R2, R70, c[0x0][0x2d0], -R12 ;  /* 0x0000b40046027a23 */ /* 0x004fc8000001080c */
[----:B------:R2:W3:Y:S03]  /*61e0*/  MUFU.EX2 R10, R2 ;  /* 0x00000002000a7308 */ /* 0x0004e60000000800 */
[----:B------:R-:W-:Y:S01]  /*61f0*/  HMMA.16816.F32 R44, R4, R18, R44 ;  /* 0x00000012042c723c */ /* 0x000fe2000000182c */
[----:B--2---:R-:W-:-:S04]  /*6200*/  FFMA.FTZ R2, R71, c[0x0][0x2d0], -R12 ;  /* 0x0000b40047027a23 */ /* 0x004fc8000001080c */
[----:B------:R2:W-:Y:S02]  /*6210*/  MUFU.EX2 R9, R2 ;  /* 0x0000000200097308 */ /* 0x0005e40000000800 */
[----:B--2---:R-:W-:-:S06]  /*6220*/  FFMA.FTZ R2, R76, c[0x0][0x2d0], -R12 ;  /* 0x0000b4004c027a23 */ /* 0x004fcc000001080c */
[----:B------:R2:W-:Y:S02]  /*6230*/  MUFU.EX2 R8, R2 ;  /* 0x0000000200087308 */ /* 0x0005e40000000800 */
[----:B--2---:R-:W-:Y:S02]  /*6240*/  FFMA.FTZ R2, R77, c[0x0][0x2d0], -R0 ;  /* 0x0000b4004d027a23 */ /* 0x004fe40000010800 */
[----:B------:R-:W-:-:S04]  /*6250*/  IMAD.MOV.U32 R77, RZ, RZ, R60 ;  /* 0x000000ffff4d7224 */ /* 0x000fc800078e003c */
[----:B------:R2:W-:Y:S01]  /*6260*/  MUFU.EX2 R7, R2 ;  /* 0x0000000200077308 */ /* 0x0005e20000000800 */
[----:B------:R-:W-:Y:S01]  /*6270*/  IMAD.MOV.U32 R60, RZ, RZ, R63 ;  /* 0x000000ffff3c7224 */ /* 0x000fe200078e003f */
[----:B------:R-:W-:Y:S01]  /*6280*/  MOV R63, R82 ;  /* 0x00000052003f7202 */ /* 0x000fe20000000f00 */
[----:B------:R-:W-:-:S04]  /*6290*/  IMAD.MOV.U32 R82, RZ, RZ, R142 ;  /* 0x000000ffff527224 */ /* 0x000fc800078e008e */
[----:B------:R-:W-:Y:S02]  /*62a0*/  IMAD.MOV.U32 R19, RZ, RZ, R63 ;  /* 0x000000ffff137224 */ /* 0x000fe400078e003f */
[----:B--2---:R-:W-:Y:S01]  /*62b0*/  FFMA.FTZ R2, R78, c[0x0][0x2d0], -R0 ;  /* 0x0000b4004e027a23 */ /* 0x004fe20000010800 */
[----:B------:R-:W-:Y:S02]  /*62c0*/  MOV R78, R79 ;  /* 0x0000004f004e7202 */ /* 0x000fe40000000f00 */
[----:B------:R-:W-:Y:S01]  /*62d0*/  MOV R79, R61 ;  /* 0x0000003d004f7202 */ /* 0x000fe20000000f00 */
[----:B------:R2:W4:Y:S01]  /*62e0*/  MUFU.EX2 R6, R2 ;  /* 0x0000000200067308 */ /* 0x0005220000000800 */
[----:B------:R-:W-:Y:S01]  /*62f0*/  MOV R61, R80 ;  /* 0x00000050003d7202 */ /* 0x000fe20000000f00 */
[----:B------:R-:W-:Y:S01]  /*6300*/  IMAD.MOV.U32 R80, RZ, RZ, R83 ;  /* 0x000000ffff507224 */ /* 0x000fe200078e0053 */
[----:B------:R-:W-:-:S03]  /*6310*/  MOV R83, R141 ;  /* 0x0000008d00537202 */ /* 0x000fc60000000f00 */
[----:B------:R-:W-:Y:S01]  /*6320*/  IMAD.MOV.U32 R17, RZ, RZ, R61 ;  /* 0x000000ffff117224 */ /* 0x000fe200078e003d */
[----:B------:R-:W-:Y:S01]  /*6330*/  MOV R18, R80 ;  /* 0x0000005000127202 */ /* 0x000fe20000000f00 */
[--C-:B--2---:R-:W-:Y:S02]  /*6340*/  FFMA.FTZ R2, R62, c[0x0][0x2d0], -R0.reuse ;  /* 0x0000b4003e027a23 */ /* 0x104fe40000010800 */
[----:B------:R-:W-:Y:S01]  /*6350*/  IMAD.MOV.U32 R62, RZ, RZ, R81 ;  /* 0x000000ffff3e7224 */ /* 0x000fe200078e0051 */
[----:B------:R-:W-:Y:S01]  /*6360*/  MOV R81, R143 ;  /* 0x0000008f00517202 */ /* 0x000fe20000000f00 */
[----:B------:R-:W-:Y:S01]  /*6370*/  FFMA.FTZ R0, R140, c[0x0][0x2d0], -R0 ;  /* 0x0000b4008c007a23 */ /* 0x000fe20000010800 */
[----:B------:R2:W-:Y:S01]  /*6380*/  MUFU.EX2 R5, R2 ;  /* 0x0000000200057308 */ /* 0x0005e20000000800 */
[----:B------:R-:W1:Y:S01]  /*6390*/  LDSM.16.MT88.4 R140, [R224+0x2900] ;  /* 0x00290000e08c783b */ /* 0x000e620000004200 */
[----:B------:R-:W-:-:S06]  /*63a0*/  MOV R16, R62 ;  /* 0x0000003e00107202 */ /* 0x000fcc0000000f00 */
[----:B------:R4:W4:Y:S01]  /*63b0*/  MUFU.EX2 R4, R0 ;  /* 0x0000000000047308 */ /* 0x0009220000000800 */
[----:B--2---:R-:W-:Y:S01]  /*63c0*/  FADD.FTZ R2, R15, R14 ;  /* 0x0000000e0f027221 */ /* 0x004fe20000010000 */
[----:B------:R-:W-:Y:S01]  /*63d0*/  MOV R15, R129 ;  /* 0x00000081000f7202 */ /* 0x000fe20000000f00 */
[----:B------:R-:W-:Y:S01]  /*63e0*/  IMAD.MOV.U32 R14, RZ, RZ, R128 ;  /* 0x000000ffff0e7224 */ /* 0x000fe200078e0080 */
[----:B---3--:R-:W-:Y:S01]  /*63f0*/  F2FP.PACK_AB R128, R10, R11 ;  /* 0x0000000b0a80723e */ /* 0x008fe200000000ff */
[----:B------:R-:W-:Y:S01]  /*6400*/  FADD.FTZ R2, R13, R2 ;  /* 0x000000020d027221 */ /* 0x000fe20000010000 */
[----:B----4-:R-:W-:Y:S01]  /*6410*/  F2FP.PACK_AB R129, R6, R7 ;  /* 0x000000070681723e */ /* 0x010fe200000000ff */
[----:B------:R-:W-:Y:S01]  /*6420*/  IMAD.MOV.U32 R13, RZ, RZ, R130 ;  /* 0x000000ffff0d7224 */ /* 0x000fe200078e0082 */
[----:B------:R-:W-:Y:S01]  /*6430*/  F2FP.PACK_AB R130, R8, R9 ;  /* 0x000000090882723e */ /* 0x000fe200000000ff */
[----:B------:R-:W-:-:S04]  /*6440*/  FADD.FTZ R0, R78, R77 ;  /* 0x0000004d4e007221 */ /* 0x000fc80000010000 */
[----:B------:R-:W-:-:S04]  /*6450*/  FADD.FTZ R0, R79, R0 ;  /* 0x000000004f007221 */ /* 0x000fc80000010000 */
[----:B------:R-:W-:Y:S01]  /*6460*/  FADD.FTZ R12, R60, R0 ;  /* 0x000000003c0c7221 */ /* 0x000fe20000010000 */
[----:B------:R-:W-:Y:S02]  /*6470*/  MOV R0, R131 ;  /* 0x0000008300007202 */ /* 0x000fe40000000f00 */
[----:B------:R-:W-:-:S03]  /*6480*/  F2FP.PACK_AB R131, R4, R5 ;  /* 0x000000050483723e */ /* 0x000fc600000000ff */
[----:B------:R-:W-:-:S04]  /*6490*/  FADD.FTZ R0, R0, R2 ;  /* 0x0000000200007221 */ /* 0x000fc80000010000 */
[C---:B-1----:R-:W-:Y:S08]  /*64a0*/  HMMA.16816.F32 R136, R128.reuse, R140, R136 ;  /* 0x0000008c8088723c */ /* 0x042ff00000001888 */
[C---:B------:R-:W-:Y:S07]  /*64b0*/  HMMA.16816.F32 R140, R128.reuse, R142, R84 ;  /* 0x0000008e808c723c */ /* 0x040fee0000001854 */
[----:B------:R-:W-:Y:S01]  /*64c0*/  IMAD.MOV.U32 R85, RZ, RZ, R81 ;  /* 0x000000ffff557224 */ /* 0x000fe200078e0051 */
[----:B------:R-:W-:Y:S01]  /*64d0*/  MOV R86, R82 ;  /* 0x0000005200567202 */ /* 0x000fe20000000f00 */
[----:B------:R-:W-:Y:S01]  /*64e0*/  IMAD.MOV.U32 R87, RZ, RZ, R83 ;  /* 0x000000ffff577224 */ /* 0x000fe200078e0053 */
[C---:B------:R-:W-:Y:S01]  /*64f0*/  HMMA.16816.F32 R68, R128.reuse, R72, R104 ;  /* 0x000000488044723c */ /* 0x040fe20000001868 */
[----:B------:R-:W1:Y:S04]  /*6500*/  LDSM.16.MT88.4 R80, [R224+0x5900] ;  /* 0x00590000e050783b */ /* 0x000e680000004200 */
[----:B------:R-:W-:Y:S03]  /*6510*/  LDSM.16.MT88.4 R104, [R227+0x5900] ;  /* 0x00590000e368783b */ /* 0x000fe60000004200 */
[C---:B------:R-:W-:Y:S07]  /*6520*/  HMMA.16816.F32 R72, R128.reuse, R74, R172 ;  /* 0x0000004a8048723c */ /* 0x040fee00000018ac */
[----:B------:R-:W-:Y:S01]  /*6530*/  MOV R172, R112 ;  /* 0x0000007000ac7202 */ /* 0x000fe20000000f00 */
[----:B------:R-:W-:Y:S01]  /*6540*/  IMAD.MOV.U32 R173, RZ, RZ, R113 ;  /* 0x000000ffffad7224 */ /* 0x000fe200078e0071 */
[----:B------:R-:W-:Y:S01]  /*6550*/  MOV R174, R114 ;  /* 0x0000007200ae7202 */ /* 0x000fe20000000f00 */
[----:B------:R-:W-:Y:S01]  /*6560*/  IMAD.MOV.U32 R175, RZ, RZ, R115 ;  /* 0x000000ffffaf7224 */ /* 0x000fe200078e0073 */
[C---:B------:R-:W-:Y:S01]  /*6570*/  HMMA.16816.F32 R52, R128.reuse, R56, R88 ;  /* 0x000000388034723c */ /* 0x040fe20000001858 */
[----:B------:R-:W2:Y:S04]  /*6580*/  LDSM.16.MT88.4 R88, [R225+0x5900] ;  /* 0x00590000e158783b */ /* 0x000ea80000004200 */
[----:B------:R-:W-:Y:S03]  /*6590*/  LDSM.16.MT88.4 R112, [R224+0x8900] ;  /* 0x00890000e070783b */ /* 0x000fe60000004200 */
[C---:B------:R-:W-:Y:S01]  /*65a0*/  HMMA.16816.F32 R60, R128.reuse, R64, R96 ;  /* 0x00000040803c723c */ /* 0x040fe20000001860 */
[----:B------:R-:W3:Y:S07]  /*65b0*/  LDSM.16.MT88.4 R96, [R228+0x5900] ;  /* 0x00590000e460783b */ /* 0x000eee0000004200 */
[C---:B------:R-:W-:Y:S08]  /*65c0*/  HMMA.16816.F32 R56, R128.reuse, R58, R92 ;  /* 0x0000003a8038723c */ /* 0x040ff0000000185c */
[C---:B-1----:R-:W-:Y:S07]  /*65d0*/  HMMA.16816.F32 R76, R128.reuse, R80, R148 ;  /* 0x00000050804c723c */ /* 0x042fee0000001894 */
[----:B------:R-:W-:Y:S01]  /*65e0*/  MOV R149, R85 ;  /* 0x0000005500957202 */ /* 0x000fe20000000f00 */
[----:B------:R-:W-:Y:S01]  /*65f0*/  IMAD.MOV.U32 R150, RZ, RZ, R86 ;  /* 0x000000ffff967224 */ /* 0x000fe200078e0056 */
[----:B------:R-:W-:Y:S01]  /*6600*/  MOV R151, R87 ;  /* 0x0000005700977202 */ /* 0x000fe20000000f00 */
[----:B------:R-:W-:Y:S02]  /*6610*/  HMMA.16816.F32 R64, R128, R66, R100 ;  /* 0x000000428040723c */ /* 0x000fe40000001864 */
[----:B------:R-:W-:-:S02]  /*6620*/  FADD.FTZ R2, R149, R12 ;  /* 0x0000000c95027221 */ /* 0x000fc40000010000 */
[----:B------:R-:W-:Y:S02]  /*6630*/  FADD.FTZ R0, R150, R0 ;  /* 0x0000000096007221 */ /* 0x000fe40000010000 */
[----:B------:R-:W-:Y:S02]  /*6640*/  FADD.FTZ R2, R151, R2 ;  /* 0x0000000297027221 */ /* 0x000fe40000010000 */
[----:B------:R-:W-:Y:S01]  /*6650*/  FADD.FTZ R0, R172, R0 ;  /* 0x00000000ac007221 */ /* 0x000fe20000010000 */
[----:B--2---:R-:W-:Y:S01]  /*6660*/  HMMA.16816.F32 R84, R128, R88, R124 ;  /* 0x000000588054723c */ /* 0x004fe2000000187c */
[----:B------:R-:W-:Y:S01]  /*6670*/  FADD.FTZ R2, R13, R2 ;  /* 0x000000020d027221 */ /* 0x000fe20000010000 */
[----:B------:R-:W-:Y:S01]  /*6680*/  LDSM.16.MT88.4 R124, [R228+0x8900] ;  /* 0x00890000e47c783b */ /* 0x000fe20000004200 */
[----:B------:R-:W-:Y:S02]  /*6690*/  FADD.FTZ R0, R15, R0 ;  /* 0x000000000f007221 */ /* 0x000fe40000010000 */
[----:B------:R-:W-:-:S02]  /*66a0*/  FADD.FTZ R2, R14, R2 ;  /* 0x000000020e027221 */ /* 0x000fc40000010000 */
[----:B------:R-:W-:Y:S01]  /*66b0*/  FADD.FTZ R0, R173, R0 ;  /* 0x00000000ad007221 */ /* 0x000fe20000010000 */
[----:B------:R-:W1:Y:S01]  /*66c0*/  LDSM.16.MT88.4 R12, [R227+0x8900] ;  /* 0x00890000e30c783b */ /* 0x000e620000004200 */
[----:B------:R-:W-:Y:S01]  /*66d0*/  FADD.FTZ R2, R174, R2 ;  /* 0x00000002ae027221 */ /* 0x000fe20000010000 */
[C---:B------:R-:W-:Y:S01]  /*66e0*/  HMMA.16816.F32 R88, R128.reuse, R90, R120 ;  /* 0x0000005a8058723c */ /* 0x040fe20000001878 */
[----:B------:R-:W-:Y:S01]  /*66f0*/  FADD.FTZ R0, R175, R0 ;  /* 0x00000000af007221 */ /* 0x000fe20000010000 */
[----:B------:R-:W2:Y:S01]  /*6700*/  LDSM.16.MT88.4 R120, [R225+0x8900] ;  /* 0x00890000e178783b */ /* 0x000ea20000004200 */
[----:B------:R-:W-:Y:S02]  /*6710*/  FADD.FTZ R2, R18, R2 ;  /* 0x0000000212027221 */ /* 0x000fe40000010000 */
[----:B------:R-:W-:Y:S02]  /*6720*/  FADD.FTZ R0, R19, R0 ;  /* 0x0000000013007221 */ /* 0x000fe40000010000 */
[----:B------:R-:W-:Y:S01]  /*6730*/  FADD.FTZ R2, R16, R2 ;  /* 0x0000000210027221 */ /* 0x000fe20000010000 */
[----:B---3--:R-:W-:Y:S01]  /*6740*/  HMMA.16816.F32 R92, R128, R96, R116 ;  /* 0x00000060805c723c */ /* 0x008fe20000001874 */
[----:B------:R-:W-:-:S02]  /*6750*/  FADD.FTZ R0, R17, R0 ;  /* 0x0000000011007221 */ /* 0x000fc40000010000 */
[----:B------:R-:W-:Y:S02]  /*6760*/  FADD.FTZ R2, R180, R2 ;  /* 0x00000002b4027221 */ /* 0x000fe40000010000 */
[----:B------:R-:W-:Y:S02]  /*6770*/  FADD.FTZ R0, R181, R0 ;  /* 0x00000000b5007221 */ /* 0x000fe40000010000 */
[----:B------:R-:W-:Y:S01]  /*6780*/  FADD.FTZ R2, R250, R2 ;  /* 0x00000002fa027221 */ /* 0x000fe20000010000 */
[----:B------:R-:W-:Y:S01]  /*6790*/  HMMA.16816.F32 R80, R128, R82, R144 ;  /* 0x000000528050723c */ /* 0x000fe20000001890 */
[----:B------:R-:W-:Y:S02]  /*67a0*/  FADD.FTZ R0, R166, R0 ;  /* 0x00000000a6007221 */ /* 0x000fe40000010000 */
[----:B------:R-:W-:Y:S02]  /*67b0*/  FADD.FTZ R2, R182, R2 ;  /* 0x00000002b6027221 */ /* 0x000fe40000010000 */
[----:B------:R-:W-:-:S02]  /*67c0*/  FADD.FTZ R0, R249, R0 ;  /* 0x00000000f9007221 */ /* 0x000fc40000010000 */
[----:B------:R-:W-:Y:S01]  /*67d0*/  FADD.FTZ R2, R183, R2 ;  /* 0x00000002b7027221 */ /* 0x000fe20000010000 */
[C---:B------:R-:W-:Y:S01]  /*67e0*/  HMMA.16816.F32 R96, R128.reuse, R98, R108 ;  /* 0x000000628060723c */ /* 0x040fe2000000186c */
[----:B------:R-:W-:Y:S02]  /*67f0*/  FADD.FTZ R0, R167, R0 ;  /* 0x00000000a7007221 */ /* 0x000fe40000010000 */
[----:B------:R-:W-:Y:S02]  /*6800*/  FADD.FTZ R2, R252, R2 ;  /* 0x00000002fc027221 */ /* 0x000fe40000010000 */
[----:B------:R-:W-:Y:S02]  /*6810*/  FADD.FTZ R0, R251, R0 ;  /* 0x00000000fb007221 */ /* 0x000fe40000010000 */
[----:B------:R-:W-:Y:S01]  /*6820*/  FADD.FTZ R2, R134, R2 ;  /* 0x0000000286027221 */ /* 0x000fe20000010000 */
[----:B------:R-:W-:Y:S01]  /*6830*/  HMMA.16816.F32 R100, R128, R104, R32 ;  /* 0x000000688064723c */ /* 0x000fe20000001820 */
[----:B------:R-:W-:-:S02]  /*6840*/  FADD.FTZ R0, R133, R0 ;  /* 0x0000000085007221 */ /* 0x000fc40000010000 */
[----:B------:R-:W-:Y:S02]  /*6850*/  FADD.FTZ R2, R162, R2 ;  /* 0x00000002a2027221 */ /* 0x000fe40000010000 */
[----:B------:R-:W-:-:S03]  /*6860*/  FADD.FTZ R0, R160, R0 ;  /* 0x00000000a0007221 */ /* 0x000fc60000010000 */
[C---:B-1----:R-:W-:Y:S07]  /*6870*/  HMMA.16816.F32 R148, R128.reuse, R12, R36 ;  /* 0x0000000c8094723c */ /* 0x042fee0000001824 */
[----:B------:R-:W-:Y:S01]  /*6880*/  FADD.FTZ R12, R163, R2 ;  /* 0x00000002a30c7221 */ /* 0x000fe20000010000 */
[----:B------:R-:W-:Y:S01]  /*6890*/  HMMA.16816.F32 R108, R128, R112, R40 ;  /* 0x00000070806c723c */ /* 0x000fe20000001828 */
[----:B------:R-:W-:Y:S02]  /*68a0*/  FADD.FTZ R2, R161, R0 ;  /* 0x00000000a1027221 */ /* 0x000fe40000010000 */
[----:B------:R-:W-:-:S02]  /*68b0*/  FADD.FTZ R0, R165, R12 ;  /* 0x0000000ca5007221 */ /* 0x000fc40000010000 */
[----:B------:R-:W-:Y:S02]  /*68c0*/  FADD.FTZ R2, R164, R2 ;  /* 0x00000002a4027221 */ /* 0x000fe40000010000 */
[----:B------:R-:W-:Y:S01]  /*68d0*/  FADD.FTZ R11, R11, R0 ;  /* 0x000000000b0b7221 */ /* 0x000fe20000010000 */
[C---:B--2---:R-:W-:Y:S01]  /*68e0*/  HMMA.16816.F32 R116, R128.reuse, R120, R168 ;  /* 0x000000788074723c */ /* 0x044fe200000018a8 */
        /* <DEDUP_REMOVED lines=8> */
[C---:B------:R-:W-:Y:S02]  /*6970*/  HMMA.16816.F32 R104, R128.reuse, R106, R48 ;  /* 0x0000006a8068723c */ /* 0x040fe40000001830 */
[----:B------:R1:W-:Y:S04]  /*6980*/  STL [R1+0x4], R0 ;  /* 0x0000040001007387 */ /* 0x0003e80000100800 */
[----:B------:R1:W-:Y:S02]  /*6990*/  STL [R1], R2 ;  /* 0x0000000201007387 */ /* 0x0003e40000100800 */
[C---:B------:R-:W-:Y:S08]  /*69a0*/  HMMA.16816.F32 R112, R128.reuse, R114, R28 ;  /* 0x000000728070723c */ /* 0x040ff0000000181c */
[C---:B------:R-:W-:Y:S08]  /*69b0*/  HMMA.16816.F32 R120, R128.reuse, R122, R20 ;  /* 0x0000007a8078723c */ /* 0x040ff00000001814 */
[C---:B------:R-:W-:Y:S08]  /*69c0*/  HMMA.16816.F32 R124, R128.reuse, R126, R44 ;  /* 0x0000007e807c723c */ /* 0x040ff0000000182c */
[----:B------:R-:W-:Y:S01]  /*69d0*/  HMMA.16816.F32 R128, R128, R14, R24 ;  /* 0x0000000e8080723c */ /* 0x000fe20000001818 */
[----:B------:R-:W-:Y:S07]  /*69e0*/  @!P0 BRA `(.L_x_24) ;  /* 0x000036e000008947 */ /* 0x000fee0003800000 */
[----:B-1----:R-:W2:Y:S01]  /*69f0*/  LDL.LU R252, [R1+0x28] ;  /* 0x0000280001fc7983 */ /* 0x002ea20000300800 */
[----:B------:R-:W-:-:S02]  /*6a00*/  IMAD.MOV.U32 R134, RZ, RZ, R3 ;  /* 0x000000ffff867224 */ /* 0x000fc400078e0003 */
[----:B------:R-:W-:Y:S01]  /*6a10*/  IMAD.MOV.U32 R133, RZ, RZ, R132 ;  /* 0x000000ffff857224 */ /* 0x000fe200078e0084 */
[----:B------:R-:W3:Y:S04]  /*6a20*/  LDL.LU.64 R180, [R1+0x30] ;  /* 0x0000300001b47983 */ /* 0x000ee80000300a00 */
[----:B------:R-:W4:Y:S01]  /*6a30*/  LDL.LU.64 R182, [R1+0x38] ;  /* 0x0000380001b67983 */ /* 0x000f220000300a00 */
[----:B--2---:R-:W-:Y:S02]  /*6a40*/  IADD3 R249, R252, -0x2, RZ ;  /* 0xfffffffefcf97810 */ /* 0x004fe40007ffe0ff */
[----:B---3--:R-:W-:Y:S02]  /*6a50*/  MOV R3, R181 ;  /* 0x000000b500037202 */ /* 0x008fe40000000f00 */
[----:B----4-:R-:W-:-:S05]  /*6a60*/  MOV R2, R182 ;  /* 0x000000b600027202 */ /* 0x010fca0000000f00 */
[----:B------:R1:W-:Y:S02]  /*6a70*/  STL.64 [R1+0x10], R2 ;  /* 0x0000100201007387 */ /* 0x0003e40000100a00 */
.L_x_25:
[----:B------:R-:W2:Y:S01]  /*6a80*/  LDL.64 R20, [R1+0x10] ;  /* 0x0000100001147983 */ /* 0x000ea20000100a00 */
[----:B------:R-:W-:Y:S04]  /*6a90*/  DEPBAR.LE SB0, 0x0 ;  /* 0x000080000000791a */ /* 0x000fe80000000000 */
[----:B-1----:R-:W-:Y:S01]  /*6aa0*/  SHF.R.S32.HI R0, RZ, 0x1f, R249 ;  /* 0x0000001fff007819 */ /* 0x002fe200000114f9 */
[----:B------:R-:W-:Y:S01]  /*6ab0*/  BAR.SYNC.DEFER_BLOCKING 0x0 ;  /* 0x0000000000007b1d */ /* 0x000fe20000010000 */
[C---:B-1----:R-:W-:Y:S01]  /*6ac0*/  IMAD.WIDE.U32 R2, R249.reuse, c[0x0][0x208], RZ ;  /* 0x00008200f9027a25 */ /* 0x042fe200078e00ff */
[----:B------:R-:W-:Y:S02]  /*6ad0*/  MOV R44, c[0x0][0x208] ;  /* 0x00008200002c7a02 */ /* 0x000fe40000000f00 */
[----:B------:R-:W-:Y:S01]  /*6ae0*/  MOV R132, 0x6 ;  /* 0x0000000600847802 */ /* 0x000fe20000000f00 */
[----:B------:R-:W-:Y:S01]  /*6af0*/  IMAD R0, R0, c[0x0][0x208], RZ ;  /* 0x0000820000007a24 */ /* 0x000fe200078e02ff */
[----:B------:R-:W-:Y:S02]  /*6b00*/  SHF.L.U32 R44, R44, 0x6, RZ ;  /* 0x000000062c2c7819 */ /* 0x000fe400000006ff */
[----:B------:R-:W-:Y:S01]  /*6b10*/  MOV R37, c[0x0][0x208] ;  /* 0x0000820000257a02 */ /* 0x000fe20000000f00 */
[----:B------:R-:W-:Y:S01]  /*6b20*/  IMAD R0, R249, c[0x0][0x20c], R0 ;  /* 0x00008300f9007a24 */ /* 0x000fe200078e0200 */
[----:B------:R-:W-:Y:S02]  /*6b30*/  MOV R252, c[0x0][0x1e4] ;  /* 0x0000790000fc7a02 */ /* 0x000fe40000000f00 */
[----:B------:R-:W-:Y:S02]  /*6b40*/  SHF.L.U64.HI R37, R37, R132, c[0x0][0x20c] ;  /* 0x0000830025257619 */ /* 0x000fe40000010284 */
        /* <DEDUP_REMOVED lines=41> */
[----:B--2---:R-:W-:Y:S04]  /*6de0*/  IADD3 R2, P2, R2, R44, RZ ;  /* 0x0000002c02027210 */ /* 0x004fe80007f5e0ff */
[----:B------:R-:W-:Y:S02]  /*6df0*/  IADD3.X R3, R3, R37, RZ, P2, !PT ;  /* 0x0000002503037210 */ /* 0x000fe400017fe4ff */
[----:B------:R-:W-:Y:S03]  /*6e00*/  IADD3 R44, P0, R44, R2, RZ ;  /* 0x000000022c2c7210 */ /* 0x000fe60007f1e0ff */
[----:B------:R4:W-:Y:S01]  /*6e10*/  LDGSTS.E.BYPASS.LTC128B.128 [R248+0x1100], [R2.64], !P6 ;  /* 0x0110000002f87fae */ /* 0x0009e2000f101d44 */
[----:B------:R-:W-:Y:S02]  /*6e20*/  IADD3.X R45, R37, R3, RZ, P0, !PT ;  /* 0x00000003252d7210 */ /* 0x000fe400007fe4ff */
[C---:B----4-:R-:W-:Y:S01]  /*6e30*/  HMMA.16816.F32 R36, R152.reuse, R40, RZ ;  /* 0x000000289824723c */ /* 0x050fe200000018ff */
[C---:B------:R-:W-:Y:S02]  /*6e40*/  ISETP.GT.AND P0, PT, R249.reuse, RZ, PT ;  /* 0x000000fff900720c */ /* 0x040fe40003f04270 */
[----:B------:R-:W-:Y:S02]  /*6e50*/  IADD3 R249, R249, -0x1, RZ ;  /* 0xfffffffff9f97810 */ /* 0x000fe40007ffe0ff */
[----:B------:R4:W-:Y:S03]  /*6e60*/  LDGSTS.E.BYPASS.LTC128B.128 [R248+0x4100], [R2.64+0x80], !P5 ;  /* 0x0410008002f87fae */ /* 0x0009e6000e901d44 */
[C---:B------:R-:W-:Y:S05]  /*6e70*/  HMMA.16816.F32 R40, R152.reuse, R42, RZ ;  /* 0x0000002a9828723c */ /* 0x040fea00000018ff */
        /* <DEDUP_REMOVED lines=805> */
.L_x_24:
[----:B-1----:R-:W2:Y:S04]  /*a0d0*/  LDL.LU R2, [R1] ;  /* 0x0000000001027983 */ /* 0x002ea80000300800 */
[----:B------:R-:W3:Y:S01]  /*a0e0*/  LDL.LU R4, [R1+0x4] ;  /* 0x0000040001047983 */ /* 0x000ee20000300800 */
[----:B------:R-:W-:-:S02]  /*a0f0*/  MOV R41, 0xff800000 ;  /* 0xff80000000297802 */ /* 0x000fc40000000f00 */
[----:B------:R-:W-:Y:S02]  /*a100*/  MOV R42, 0xff800000 ;  /* 0xff800000002a7802 */ /* 0x000fe40000000f00 */
[----:B------:R-:W-:Y:S01]  /*a110*/  PLOP3.LUT P3, PT, PT, PT, PT, 0x8, 0x0 ;  /* 0x000000000000781c */ /* 0x000fe20003f6e170 */
[----:B--2---:R-:W1:Y:S04]  /*a120*/  SHFL.BFLY PT, R6, R2, 0x2, 0x1f ;  /* 0x0c401f0002067f89 */ /* 0x004e6800000e0000 */
[----:B---3--:R-:W2:Y:S01]  /*a130*/  SHFL.BFLY PT, R0, R4, 0x2, 0x1f ;  /* 0x0c401f0004007f89 */ /* 0x008ea200000e0000 */
[----:B-1----:R-:W-:Y:S02]  /*a140*/  FADD.FTZ R6, R6, R2 ;  /* 0x0000000206067221 */ /* 0x002fe40000010000 */
[----:B--2---:R-:W-:-:S03]  /*a150*/  FADD.FTZ R0, R0, R4 ;  /* 0x0000000400007221 */ /* 0x004fc60000010000 */
[----:B------:R-:W1:Y:S04]  /*a160*/  SHFL.BFLY PT, R2, R6, 0x1, 0x1f ;  /* 0x0c201f0006027f89 */ /* 0x000e6800000e0000 */
[----:B------:R-:W2:Y:S01]  /*a170*/  SHFL.BFLY PT, R7, R0, 0x1, 0x1f ;  /* 0x0c201f0000077f89 */ /* 0x000ea200000e0000 */
[----:B-1----:R-:W-:Y:S01]  /*a180*/  FADD.FTZ R6, R6, R2 ;  /* 0x0000000206067221 */ /* 0x002fe20000010000 */
[----:B------:R-:W-:Y:S01]  /*a190*/  MOV R2, RZ ;  /* 0x000000ff00027202 */ /* 0x000fe20000000f00 */
[----:B--2---:R-:W-:-:S03]  /*a1a0*/  FADD.FTZ R7, R7, R0 ;  /* 0x0000000007077221 */ /* 0x004fc60000010000 */
[----:B------:R-:W-:Y:S02]  /*a1b0*/  FSETP.NE.FTZ.AND P1, PT, R6, RZ, PT ;  /* 0x000000ff0600720b */ /* 0x000fe40003f35000 */
[----:B------:R-:W-:Y:S02]  /*a1c0*/  MOV R0, RZ ;  /* 0x000000ff00007202 */ /* 0x000fe40000000f00 */
[----:B------:R-:W-:-:S09]  /*a1d0*/  FSETP.NE.FTZ.AND P0, PT, R7, RZ, PT ;  /* 0x000000ff0700720b */ /* 0x000fd20003f15000 */
[----:B------:R-:W1:Y:S01]  /*a1e0*/  @P1 MUFU.RCP R2, R6 ;  /* 0x0000000600021308 */ /* 0x000e620000001000 */
[----:B------:R-:W-:-:S05]  /*a1f0*/  @P1 MOV R4, 0x3f317218 ;  /* 0x3f31721800041802 */ /* 0x000fca0000000f00 */
[----:B------:R-:W-:Y:S02]  /*a200*/  @P1 FMUL.FTZ R5, R4, c[0x0][0x2d0] ;  /* 0x0000b40004051a20 */ /* 0x000fe40000410000 */
[----:B------:R-:W-:Y:S08]  /*a210*/  @P0 MUFU.RCP R0, R7 ;  /* 0x0000000700000308 */ /* 0x000ff00000001000 */
[----:B------:R-:W2:Y:S01]  /*a220*/  @P1 MUFU.LG2 R6, R6 ;  /* 0x0000000600061308 */ /* 0x000ea20000000c00 */
[----:B-1----:R-:W-:-:S02]  /*a230*/  FMUL.FTZ R136, R2, R136 ;  /* 0x0000008802887220 */ /* 0x002fc40000410000 */
[C---:B------:R-:W-:Y:S02]  /*a240*/  FMUL.FTZ R8, R2.reuse, R137 ;  /* 0x0000008902087220 */ /* 0x040fe40000410000 */
[C---:B------:R-:W-:Y:S02]  /*a250*/  FMUL.FTZ R140, R2.reuse, R140 ;  /* 0x0000008c028c7220 */ /* 0x040fe40000410000 */
[C---:B------:R-:W-:Y:S01]  /*a260*/  FMUL.FTZ R141, R2.reuse, R141 ;  /* 0x0000008d028d7220 */ /* 0x040fe20000410000 */
[----:B------:R-:W1:Y:S01]  /*a270*/  @P0 MUFU.LG2 R7, R7 ;  /* 0x0000000700070308 */ /* 0x000e620000000c00 */
        /* <DEDUP_REMOVED lines=43> */
[----:B------:R-:W-:Y:S01]  /*a530*/  FMUL.FTZ R129, R2, R129 ;  /* 0x0000008102817220 */ /* 0x000fe20000410000 */
[----:B------:R-:W-:Y:S01]  /*a540*/  @P0 MOV R2, 0x3f317218 ;  /* 0x3f31721800020802 */ /* 0x000fe20000000f00 */
[----:B--2---:R-:W-:-:S02]  /*a550*/  @P1 FMUL.FTZ R6, R6, 0.69314718246459960938 ;  /* 0x3f31721806061820 */ /* 0x004fc40000410000 */
[----:B-1----:R-:W-:Y:S02]  /*a560*/  @P0 FMUL.FTZ R4, R7, 0.69314718246459960938 ;  /* 0x3f31721807040820 */ /* 0x002fe40000410000 */
[----:B------:R-:W-:Y:S02]  /*a570*/  @P0 FMUL.FTZ R2, R2, c[0x0][0x2d0] ;  /* 0x0000b40002020a20 */ /* 0x000fe40000410000 */
        /* <DEDUP_REMOVED lines=47> */
[----:B------:R-:W-:Y:S02]  /*a870*/  FMUL.FTZ R131, R0, R131 ;  /* 0x0000008300837220 */ /* 0x000fe40000410000 */
[----:B------:R-:W-:Y:S02]  /*a880*/  @P1 FFMA.FTZ R41, R5, R132, R6 ;  /* 0x0000008405291223 */ /* 0x000fe40000010006 */
[----:B------:R-:W-:Y:S02]  /*a890*/  @P0 FFMA.FTZ R42, R2, R3, R4 ;  /* 0x00000003022a0223 */ /* 0x000fe40000010004 */
.L_x_22:
[----:B-1----:R-:W-:Y:S05]  /*a8a0*/  @P3 BRA `(.L_x_26) ;  /* 0x000016b000003947 */ /* 0x002fea0003800000 */
[----:B------:R-:W2:Y:S01]  /*a8b0*/  LDL R45, [R1+0x8] ;  /* 0x00000800012d7983 */ /* 0x000ea20000100800 */
[----:B------:R-:W-:Y:S02]  /*a8c0*/  F2FP.PACK_AB R8, R8, R136 ;  /* 0x000000880808723e */ /* 0x000fe400000000ff */
[----:B------:R-:W-:Y:S01]  /*a8d0*/  F2FP.PACK_AB R5, R139, R138 ;  /* 0x0000008a8b05723e */ /* 0x000fe200000000ff */
[----:B------:R-:W1:Y:S01]  /*a8e0*/  S2R R44, SR_TID.X ;  /* 0x00000000002c7919 */ /* 0x000e620000002100 */
[----:B------:R-:W-:-:S02]  /*a8f0*/  F2FP.PACK_AB R6, R141, R140 ;  /* 0x0000008c8d06723e */ /* 0x000fc400000000ff */
[----:B------:R-:W-:Y:S02]  /*a900*/  F2FP.PACK_AB R142, R143, R142 ;  /* 0x0000008e8f8e723e */ /* 0x000fe400000000ff */
[----:B------:R-:W-:Y:S02]  /*a910*/  F2FP.PACK_AB R38, R38, R52 ;  /* 0x000000342626723e */ /* 0x000fe400000000ff */
[----:B------:R-:W-:Y:S02]  /*a920*/  F2FP.PACK_AB R54, R55, R54 ;  /* 0x000000363736723e */ /* 0x000fe400000000ff */
[----:B------:R-:W-:Y:S02]  /*a930*/  F2FP.PACK_AB R7, R57, R56 ;  /* 0x000000383907723e */ /* 0x000fe400000000ff */
[----:B------:R-:W-:Y:S02]  /*a940*/  F2FP.PACK_AB R58, R59, R58 ;  /* 0x0000003a3b3a723e */ /* 0x000fe400000000ff */
[----:B------:R-:W-:-:S02]  /*a950*/  F2FP.PACK_AB R37, R37, R60 ;  /* 0x0000003c2525723e */ /* 0x000fc400000000ff */
[----:B------:R-:W-:Y:S02]  /*a960*/  F2FP.PACK_AB R62, R63, R62 ;  /* 0x0000003e3f3e723e */ /* 0x000fe400000000ff */
[----:B------:R-:W-:Y:S02]  /*a970*/  F2FP.PACK_AB R36, R36, R64 ;  /* 0x000000402424723e */ /* 0x000fe400000000ff */
[----:B------:R-:W-:Y:S02]  /*a980*/  F2FP.PACK_AB R66, R67, R66 ;  /* 0x000000424342723e */ /* 0x000fe400000000ff */
[----:B------:R-:W-:Y:S02]  /*a990*/  F2FP.PACK_AB R35, R35, R68 ;  /* 0x000000442323723e */ /* 0x000fe400000000ff */
[----:B------:R-:W-:Y:S02]  /*a9a0*/  F2FP.PACK_AB R70, R71, R70 ;  /* 0x000000464746723e */ /* 0x000fe400000000ff */
[----:B-1----:R-:W-:-:S02]  /*a9b0*/  SHF.R.S32.HI R43, RZ, 0x1f, R44 ;  /* 0x0000001fff2b7819 */ /* 0x002fc4000001142c */
[----:B------:R-:W-:Y:S02]  /*a9c0*/  F2FP.PACK_AB R34, R34, R72 ;  /* 0x000000482222723e */ /* 0x000fe400000000ff */
[CC--:B------:R-:W-:Y:S02]  /*a9d0*/  LEA.HI R2, R43.reuse, R44.reuse, RZ, 0x2 ;  /* 0x0000002c2b027211 */ /* 0x0c0fe400078f10ff */
[----:B------:R-:W-:Y:S02]  /*a9e0*/  LEA.HI R40, R43, R44, RZ, 0x5 ;  /* 0x0000002c2b287211 */ /* 0x000fe400078f28ff */
[--C-:B------:R-:W-:Y:S02]  /*a9f0*/  SHF.R.S32.HI R4, RZ, 0x2, R2.reuse ;  /* 0x00000002ff047819 */ /* 0x100fe40000011402 */
[----:B------:R-:W-:Y:S02]  /*aa00*/  SHF.R.S32.HI R0, RZ, 0x1f, R2 ;  /* 0x0000001fff007819 */ /* 0x000fe40000011402 */
[----:B------:R-:W-:-:S02]  /*aa10*/  SHF.R.S32.HI R39, RZ, 0x5, R40 ;  /* 0x00000005ff277819 */ /* 0x000fc40000011428 */
[----:B------:R-:W-:Y:S02]  /*aa20*/  LEA.HI R0, R0, R4, RZ, 0x3 ;  /* 0x0000000400007211 */ /* 0x000fe400078f18ff */
[----:B------:R-:W-:Y:S02]  /*aa30*/  F2FP.PACK_AB R74, R75, R74 ;  /* 0x0000004a4b4a723e */ /* 0x000fe400000000ff */
[----:B------:R-:W-:Y:S02]  /*aa40*/  LOP3.LUT R0, R0, 0xfffffff8, RZ, 0xc0, !PT ;  /* 0xfffffff800007812 */ /* 0x000fe400078ec0ff */
[----:B------:R-:W-:Y:S02]  /*aa50*/  F2FP.PACK_AB R33, R33, R76 ;  /* 0x0000004c2121723e */ /* 0x000fe400000000ff */
[----:B------:R-:W-:Y:S01]  /*aa60*/  F2FP.PACK_AB R78, R79, R78 ;  /* 0x0000004e4f4e723e */ /* 0x000fe200000000ff */
[----:B------:R-:W-:Y:S01]  /*aa70*/  IMAD.IADD R4, R4, 0x1, -R0 ;  /* 0x0000000104047824 */ /* 0x000fe200078e0a00 */
[----:B------:R-:W-:-:S02]  /*aa80*/  LOP3.LUT R0, R2, 0xfffffffc, RZ, 0xc0, !PT ;  /* 0xfffffffc02007812 */ /* 0x000fc400078ec0ff */
[----:B------:R-:W-:Y:S01]  /*aa90*/  F2FP.PACK_AB R32, R32, R80 ;  /* 0x000000502020723e */ /* 0x000fe200000000ff */
[C---:B------:R-:W-:Y:S01]  /*aaa0*/  IMAD.SHL.U32 R2, R4.reuse, 0x40, RZ ;  /* 0x0000004004027824 */ /* 0x040fe200078e00ff */
[----:B------:R-:W-:Y:S01]  /*aab0*/  LOP3.LUT R3, R4, 0x1, RZ, 0xc0, !PT ;  /* 0x0000000104037812 */ /* 0x000fe200078ec0ff */
[----:B------:R-:W-:Y:S01]  /*aac0*/  IMAD.IADD R26, R44, 0x1, -R0 ;  /* 0x000000012c1a7824 */ /* 0x000fe200078e0a00 */
[----:B------:R-:W-:Y:S02]  /*aad0*/  F2FP.PACK_AB R82, R83, R82 ;  /* 0x000000525352723e */ /* 0x000fe400000000ff */
[----:B------:R-:W-:Y:S01]  /*aae0*/  LOP3.LUT R0, R2, 0x1c0, RZ, 0xc0, !PT ;  /* 0x000001c002007812 */ /* 0x000fe200078ec0ff */
[----:B------:R-:W-:Y:S01]  /*aaf0*/  IMAD R2, R39, 0x200, R26 ;  /* 0x0000020027027824 */ /* 0x000fe200078e021a */
[----:B------:R-:W-:Y:S02]  /*ab00*/  ISETP.NE.U32.AND P0, PT, R3, 0x1, PT ;  /* 0x000000010300780c */ /* 0x000fe40003f05070 */
[----:B------:R-:W-:-:S02]  /*ab10*/  LEA.HI R0, R0, R0, RZ, 0x1d ;  /* 0x0000000000007211 */ /* 0x000fc400078fe8ff */
[----:B------:R-:W-:Y:S01]  /*ab20*/  R2P PR, R4, 0x6 ;  /* 0x0000000604007804 */ /* 0x000fe20000000000 */
[----:B------:R-:W-:Y:S01]  /*ab30*/  IMAD.MOV.U32 R4, RZ, RZ, 0x20 ;  /* 0x00000020ff047424 */ /* 0x000fe200078e00ff */
[----:B------:R-:W-:Y:S01]  /*ab40*/  F2FP.PACK_AB R31, R31, R84 ;  /* 0x000000541f1f723e */ /* 0x000fe200000000ff */
[----:B------:R-:W-:Y:S01]  /*ab50*/  IMAD.U32 R0, R2, 0x2, R0 ;  /* 0x0000000202007824 */ /* 0x000fe200078e0000 */
[----:B------:R-:W-:Y:S02]  /*ab60*/  F2FP.PACK_AB R86, R87, R86 ;  /* 0x000000565756723e */ /* 0x000fe400000000ff */
[----:B------:R-:W-:Y:S01]  /*ab70*/  SEL R4, R4, 0xffffffe0, !P1 ;  /* 0xffffffe004047807 */ /* 0x000fe20004800000 */
[----:B------:R-:W-:Y:S01]  /*ab80*/  IMAD.SHL.U32 R0, R0, 0x2, RZ ;  /* 0x0000000200007824 */ /* 0x000fe200078e00ff */
[----:B------:R-:W-:Y:S01]  /*ab90*/  BAR.SYNC.DEFER_BLOCKING 0x1, 0x100 ;  /* 0x0044000000007b1d */ /* 0x000fe20000010000 */
[----:B------:R-:W-:Y:S02]  /*aba0*/  F2FP.PACK_AB R30, R30, R88 ;  /* 0x000000581e1e723e */ /* 0x000fe400000000ff */
[----:B------:R-:W-:-:S02]  /*abb0*/  F2FP.PACK_AB R90, R91, R90 ;  /* 0x0000005a5b5a723e */ /* 0x000fc400000000ff */
[C---:B------:R-:W-:Y:S02]  /*abc0*/  IADD3 R3, R0.reuse, 0x80, RZ ;  /* 0x0000008000037810 */ /* 0x040fe40007ffe0ff */
[C---:B------:R-:W-:Y:S02]  /*abd0*/  IADD3 R2, R0.reuse, 0x70, RZ ;  /* 0x0000007000027810 */ /* 0x040fe40007ffe0ff */
[----:B------:R-:W-:Y:S01]  /*abe0*/  @P0 IADD3 R2, R3, 0x10, RZ ;  /* 0x0000001003020810 */ /* 0x000fe20007ffe0ff */
[----:B------:R-:W-:Y:S01]  /*abf0*/  IMAD.IADD R3, R0, 0x1, R4 ;  /* 0x0000000100037824 */ /* 0x000fe200078e0204 */
[----:B------:R-:W-:Y:S02]  /*ac00*/  F2FP.PACK_AB R29, R29, R92 ;  /* 0x0000005c1d1d723e */ /* 0x000fe400000000ff */
[----:B------:R-:W-:Y:S02]  /*ac10*/  F2FP.PACK_AB R94, R95, R94 ;  /* 0x0000005e5f5e723e */ /* 0x000fe400000000ff */
[----:B------:R-:W-:-:S02]  /*ac20*/  F2FP.PACK_AB R28, R28, R96 ;  /* 0x000000601c1c723e */ /* 0x000fc400000000ff */
[----:B------:R-:W-:Y:S02]  /*ac30*/  F2FP.PACK_AB R98, R99, R98 ;  /* 0x000000626362723e */ /* 0x000fe400000000ff */
[----:B------:R-:W-:Y:S02]  /*ac40*/  F2FP.PACK_AB R27, R27, R100 ;  /* 0x000000641b1b723e */ /* 0x000fe400000000ff */
[----:B------:R-:W-:Y:S02]  /*ac50*/  F2FP.PACK_AB R102, R103, R102 ;  /* 0x000000666766723e */ /* 0x000fe400000000ff */
[----:B------:R-:W-:Y:S01]  /*ac60*/  F2FP.PACK_AB R25, R25, R104 ;  /* 0x000000681919723e */ /* 0x000fe200000000ff */
[----:B------:R1:W-:Y:S01]  /*ac70*/  STS [R0+0x80], R8 ;  /* 0x0000800800007388 */ /* 0x0003e20000000800 */
[----:B------:R-:W-:Y:S02]  /*ac80*/  F2FP.PACK_AB R107, R107, R106 ;  /* 0x0000006a6b6b723e */ /* 0x000fe400000000ff */
[----:B------:R-:W-:Y:S01]  /*ac90*/  F2FP.PACK_AB R24, R24, R108 ;  /* 0x0000006c1818723e */ /* 0x000fe200000000ff */
[----:B------:R-:W-:Y:S01]  /*aca0*/  STS [R0+0x480], R5 ;  /* 0x0004800500007388 */ /* 0x000fe20000000800 */
[----:B------:R-:W-:-:S02]  /*acb0*/  F2FP.PACK_AB R23, R23, R110 ;  /* 0x0000006e1717723e */ /* 0x000fc400000000ff */
[----:B------:R-:W-:Y:S01]  /*acc0*/  F2FP.PACK_AB R22, R22, R112 ;  /* 0x000000701616723e */ /* 0x000fe200000000ff */
[----:B------:R3:W-:Y:S01]  /*acd0*/  STS [R2], R6 ;  /* 0x0000000602007388 */ /* 0x0007e20000000800 */
[----:B------:R-:W-:Y:S02]  /*ace0*/  F2FP.PACK_AB R21, R21, R114 ;  /* 0x000000721515723e */ /* 0x000fe400000000ff */
[----:B------:R-:W-:Y:S01]  /*acf0*/  F2FP.PACK_AB R20, R20, R116 ;  /* 0x000000741414723e */ /* 0x000fe200000000ff */
[----:B------:R-:W-:Y:S01]  /*ad00*/  STS [R2+0x400], R142 ;  /* 0x0004008e02007388 */ /* 0x000fe20000000800 */
[----:B------:R-:W-:Y:S02]  /*ad10*/  F2FP.PACK_AB R19, R19, R118 ;  /* 0x000000761313723e */ /* 0x000fe400000000ff */
[----:B------:R-:W-:Y:S01]  /*ad20*/  F2FP.PACK_AB R18, R18, R120 ;  /* 0x000000781212723e */ /* 0x000fe200000000ff */
[----:B------:R-:W-:Y:S01]  /*ad30*/  STS [R3+0x80], R38 ;  /* 0x0000802603007388 */ /* 0x000fe20000000800 */
[----:B------:R-:W-:-:S02]  /*ad40*/  F2FP.PACK_AB R17, R17, R122 ;  /* 0x0000007a1111723e */ /* 0x000fc400000000ff */
[----:B------:R-:W-:Y:S01]  /*ad50*/  F2FP.PACK_AB R16, R16, R144 ;  /* 0x000000901010723e */ /* 0x000fe200000000ff */
[----:B------:R-:W-:Y:S01]  /*ad60*/  STS [R3+0x480], R54 ;  /* 0x0004803603007388 */ /* 0x000fe20000000800 */
[----:B------:R-:W-:Y:S02]  /*ad70*/  F2FP.PACK_AB R13, R147, R146 ;  /* 0x00000092930d723e */ /* 0x000fe400000000ff */
[----:B------:R-:W-:Y:S01]  /*ad80*/  F2FP.PACK_AB R12, R12, R124 ;  /* 0x0000007c0c0c723e */ /* 0x000fe200000000ff */
[----:B-1----:R-:W-:Y:S01]  /*ad90*/  IMAD.MOV.U32 R8, RZ, RZ, 0x40 ;  /* 0x00000040ff087424 */ /* 0x002fe200078e00ff */
[----:B------:R-:W-:Y:S02]  /*ada0*/  F2FP.PACK_AB R11, R11, R126 ;  /* 0x0000007e0b0b723e */ /* 0x000fe400000000ff */
[----:B------:R-:W-:Y:S02]  /*adb0*/  F2FP.PACK_AB R9, R9, R148 ;  /* 0x000000940909723e */ /* 0x000fe400000000ff */
[----:B------:R-:W-:-:S02]  /*adc0*/  F2FP.PACK_AB R15, R15, R150 ;  /* 0x000000960f0f723e */ /* 0x000fc400000000ff */
[----:B------:R-:W-:Y:S02]  /*add0*/  F2FP.PACK_AB R14, R129, R128 ;  /* 0x00000080810e723e */ /* 0x000fe400000000ff */
[----:B---3--:R-:W-:Y:S01]  /*ade0*/  SEL R6, R8, 0xffffffc0, !P2 ;  /* 0xffffffc008067807 */ /* 0x008fe20005000000 */
[----:B------:R-:W-:Y:S01]  /*adf0*/  IMAD.IADD R8, R4, 0x1, R2 ;  /* 0x0000000104087824 */ /* 0x000fe200078e0202 */
[----:B------:R-:W-:Y:S02]  /*ae00*/  F2FP.PACK_AB R10, R131, R130 ;  /* 0x00000082830a723e */ /* 0x000fe400000000ff */
[----:B------:R-:W-:Y:S01]  /*ae10*/  ISETP.NE.U32.AND P0, PT, RZ, c[0x0][0x500], PT ;  /* 0x00014000ff007a0c */ /* 0x000fe20003f05070 */
[----:B------:R-:W-:Y:S01]  /*ae20*/  IMAD.IADD R5, R0, 0x1, R6 ;  /* 0x0000000100057824 */ /* 0x000fe200078e0206 */
[----:B------:R1:W-:Y:S01]  /*ae30*/  STS [R8], R7 ;  /* 0x0000000708007388 */ /* 0x0003e20000000800 */
[----:B------:R-:W-:Y:S01]  /*ae40*/  IMAD.IADD R4, R6, 0x1, R3 ;  /* 0x0000000106047824 */ /* 0x000fe200078e0203 */
[----:B------:R-:W-:-:S02]  /*ae50*/  ISETP.NE.AND.EX P0, PT, RZ, c[0x0][0x504], PT, P0 ;  /* 0x00014100ff007a0c */ /* 0x000fc40003f05300 */
[----:B------:R-:W-:Y:S01]  /*ae60*/  STS [R8+0x400], R58 ;  /* 0x0004003a08007388 */ /* 0x000fe20000000800 */
[----:B------:R-:W-:-:S03]  /*ae70*/  ISETP.NE.U32.AND P1, PT, RZ, c[0x0][0x508], PT ;  /* 0x00014200ff007a0c */ /* 0x000fc60003f25070 */
[----:B------:R-:W-:Y:S01]  /*ae80*/  STS [R5+0x80], R37 ;  /* 0x0000802505007388 */ /* 0x000fe20000000800 */
[----:B------:R-:W-:-:S03]  /*ae90*/  ISETP.NE.AND.EX P1, PT, RZ, c[0x0][0x50c], PT, P1 ;  /* 0x00014300ff007a0c */ /* 0x000fc60003f25310 */
[----:B------:R-:W-:Y:S01]  /*aea0*/  STS [R5+0x480], R62 ;  /* 0x0004803e05007388 */ /* 0x000fe20000000800 */
[----:B-1----:R-:W-:Y:S02]  /*aeb0*/  IMAD.IADD R7, R6, 0x1, R2 ;  /* 0x0000000106077824 */ /* 0x002fe400078e0202 */
[----:B------:R-:W-:-:S03]  /*aec0*/  IMAD.IADD R6, R8, 0x1, R6 ;  /* 0x0000000108067824 */ /* 0x000fc600078e0206 */
[----:B------:R-:W-:Y:S04]  /*aed0*/  STS [R7], R36 ;  /* 0x0000002407007388 */ /* 0x000fe80000000800 */
[----:B------:R-:W-:Y:S04]  /*aee0*/  STS [R7+0x400], R66 ;  /* 0x0004004207007388 */ /* 0x000fe80000000800 */
[----:B------:R-:W-:Y:S04]  /*aef0*/  STS [R4+0x80], R35 ;  /* 0x0000802304007388 */ /* 0x000fe80000000800 */
[----:B------:R-:W-:Y:S04]  /*af00*/  STS [R4+0x480], R70 ;  /* 0x0004804604007388 */ /* 0x000fe80000000800 */
[----:B------:R-:W-:Y:S04]  /*af10*/  STS [R6], R34 ;  /* 0x0000002206007388 */ /* 0x000fe80000000800 */
        /* <DEDUP_REMOVED lines=20> */
[----:B------:R1:W-:Y:S04]  /*b060*/  STS [R2+0x8400], R21 ;  /* 0x0084001502007388 */ /* 0x0003e80000000800 */
[----:B------:R-:W-:Y:S04]  /*b070*/  STS [R3+0x8080], R20 ;  /* 0x0080801403007388 */ /* 0x000fe80000000800 */
[----:B------:R-:W-:Y:S04]  /*b080*/  STS [R3+0x8480], R19 ;  /* 0x0084801303007388 */ /* 0x000fe80000000800 */
[----:B------:R-:W-:Y:S04]  /*b090*/  STS [R8+0x8000], R18 ;  /* 0x0080001208007388 */ /* 0x000fe80000000800 */
[----:B------:R-:W-:Y:S04]  /*b0a0*/  STS [R8+0x8400], R17 ;  /* 0x0084001108007388 */ /* 0x000fe80000000800 */
[----:B------:R-:W-:Y:S04]  /*b0b0*/  STS [R5+0x8080], R16 ;  /* 0x0080801005007388 */ /* 0x000fe80000000800 */
[----:B------:R-:W-:Y:S01]  /*b0c0*/  STS [R5+0x8480], R13 ;  /* 0x0084800d05007388 */ /* 0x000fe20000000800 */
[----:B-1----:R-:W-:-:S03]  /*b0d0*/  IMAD.MOV.U32 R2, RZ, RZ, 0x4 ;  /* 0x00000004ff027424 */ /* 0x002fc600078e00ff */
[----:B------:R-:W-:Y:S04]  /*b0e0*/  STS [R7+0x8000], R12 ;  /* 0x0080000c07007388 */ /* 0x000fe80000000800 */
[----:B------:R-:W-:Y:S04]  /*b0f0*/  STS [R7+0x8400], R11 ;  /* 0x0084000b07007388 */ /* 0x000fe80000000800 */
[----:B------:R2:W-:Y:S04]  /*b100*/  STS [R4+0x8080], R9 ;  /* 0x0080800904007388 */ /* 0x0005e80000000800 */
[----:B------:R1:W-:Y:S04]  /*b110*/  STS [R4+0x8480], R15 ;  /* 0x0084800f04007388 */ /* 0x0003e80000000800 */
[----:B------:R1:W-:Y:S04]  /*b120*/  STS [R6+0x8000], R14 ;  /* 0x0080000e06007388 */ /* 0x0003e80000000800 */
[----:B------:R1:W-:Y:S01]  /*b130*/  STS [R6+0x8400], R10 ;  /* 0x0084000a06007388 */ /* 0x0003e20000000800 */
[----:B--2---:R-:W-:-:S03]  /*b140*/  IMAD.WIDE R8, R45, R2, c[0x0][0x500] ;  /* 0x000140002d087625 */ /* 0x004fc600078e0202 */
[----:B------:R-:W-:Y:S06]  /*b150*/  BAR.SYNC.DEFER_BLOCKING 0x1, 0x100 ;  /* 0x0044000000007b1d */ /* 0x000fec0000010000 */
[----:B------:R-:W2:Y:S01]  /*b160*/  @P0 LDG.E R0, [R8.64] ;  /* 0x0000000408000981 */ /* 0x000ea2000c1e1900 */
[----:B------:R-:W-:Y:S02]  /*b170*/  IMAD.MOV.U32 R24, RZ, RZ, c[0x0][0x388] ;  /* 0x0000e200ff187624 */ /* 0x000fe400078e00ff */
[----:B------:R-:W-:-:S05]  /*b180*/  @P1 IMAD.WIDE R2, R45, R2, c[0x0][0x508] ;  /* 0x000142002d021625 */ /* 0x000fca00078e0202 */
[----:B------:R3:W5:Y:S02]  /*b190*/  @P1 LDG.E R24, [R2.64] ;  /* 0x0000000402181981 */ /* 0x000764000c1e1900 */
[----:B---3--:R-:W-:Y:S02]  /*b1a0*/  CS2R R2, SRZ ;  /* 0x0000000000027805 */ /* 0x008fe4000001ff00 */
[--C-:B--2---:R-:W-:Y:S01]  /*b1b0*/  @P0 SHF.R.S32.HI R3, RZ, 0x1f, R0.reuse ;  /* 0x0000001fff030819 */ /* 0x104fe20000011400 */
[----:B------:R-:W-:Y:S01]  /*b1c0*/  @P0 IMAD.MOV.U32 R2, RZ, RZ, R0 ;  /* 0x000000ffff020224 */ /* 0x000fe200078e0000 */
[----:B------:R-:W-:Y:S05]  /*b1d0*/  @P1 BRA `(.L_x_27) ;  /* 0x0000004000001947 */ /* 0x000fea0003800000 */
[----:B-1----:R-:W-:Y:S05]  /*b1e0*/  @!P0 BRA `(.L_x_27) ;  /* 0x0000003000008947 */ /* 0x002fea0003800000 */
[----:B------:R-:W2:Y:S04]  /*b1f0*/  LDG.E R4, [R8.64] ;  /* 0x0000000408047981 */ /* 0x000ea8000c1e1900 */
[----:B------:R-:W2:Y:S02]  /*b200*/  LDG.E R0, [R8.64+0x4] ;  /* 0x0000040408007981 */ /* 0x000ea4000c1e1900 */
[----:B--2--5:R-:W-:-:S02]  /*b210*/  IADD3 R24, -R4, R0, RZ ;  /* 0x0000000004187210 */ /* 0x024fc40007ffe1ff */
.L_x_27:
[----:B-1----:R-:W-:Y:S01]  /*b220*/  LOP3.LUT R0, R40, 0xffffffe0, RZ, 0xc0, !PT ;  /* 0xffffffe028007812 */ /* 0x002fe200078ec0ff */
[----:B------:R-:W1:Y:S01]  /*b230*/  S2R R20, SR_CTAID.X ;  /* 0x0000000000147919 */ /* 0x000e620000002500 */
[----:B------:R-:W-:Y:S01]  /*b240*/  SHF.R.S32.HI R4, RZ, 0x1f, R39 ;  /* 0x0000001fff047819 */ /* 0x000fe20000011427 */
[----:B------:R-:W-:Y:S01]  /*b250*/  IMAD.MOV.U32 R7, RZ, RZ, c[0x0][0x4e8] ;  /* 0x00013a00ff077624 */ /* 0x000fe200078e00ff */
[----:B------:R-:W-:Y:S01]  /*b260*/  LEA.HI R16, R43, R44, RZ, 0x3 ;  /* 0x0000002c2b107211 */ /* 0x000fe200078f18ff */
[----:B------:R-:W-:Y:S01]  /*b270*/  IMAD.IADD R0, R44, 0x1, -R0 ;  /* 0x000000012c007824 */ /* 0x000fe200078e0a00 */
[----:B------:R-:W2:Y:S01]  /*b280*/  S2R R11, SR_CTAID.Y ;  /* 0x00000000000b7919 */ /* 0x000ea20000002600 */
[----:B------:R-:W-:Y:S01]  /*b290*/  LEA.HI R4, R4, R39, RZ, 0x3 ;  /* 0x0000002704047211 */ /* 0x000fe200078f18ff */
[----:B-----5:R-:W-:Y:S01]  /*b2a0*/  IMAD R24, R24, c[0x0][0x4e8], RZ ;  /* 0x00013a0018187a24 */ /* 0x020fe200078e02ff */
[----:B------:R-:W-:Y:S01]  /*b2b0*/  ISETP.NE.AND P1, PT, R7, 0x1, PT ;  /* 0x000000010700780c */ /* 0x000fe20003f25270 */
[----:B------:R-:W-:Y:S01]  /*b2c0*/  BSSY B0, `(.L_x_28) ;  /* 0x0000081000007945 */ /* 0x000fe20003800000 */
[----:B------:R-:W-:-:S02]  /*b2d0*/  SHF.R.S32.HI R6, RZ, 0x1f, R0 ;  /* 0x0000001fff067819 */ /* 0x000fc40000011400 */
[----:B------:R-:W-:Y:S02]  /*b2e0*/  LOP3.LUT R5, R4, 0xffffff8, RZ, 0xc0, !PT ;  /* 0x0ffffff804057812 */ /* 0x000fe400078ec0ff */
[----:B------:R-:W-:Y:S02]  /*b2f0*/  LEA.HI R4, R26, R26, RZ, 0x1 ;  /* 0x0000001a1a047211 */ /* 0x000fe400078f08ff */
[----:B------:R-:W-:Y:S02]  /*b300*/  LEA.HI R6, R6, R0, RZ, 0x2 ;  /* 0x0000000006067211 */ /* 0x000fe400078f10ff */
[----:B------:R-:W-:Y:S02]  /*b310*/  IADD3 R7, R39, -R5, RZ ;  /* 0x8000000527077210 */ /* 0x000fe40007ffe0ff */
[----:B------:R-:W-:Y:S02]  /*b320*/  LOP3.LUT R4, R4, 0x1ffffffe, RZ, 0xc0, !PT ;  /* 0x1ffffffe04047812 */ /* 0x000fe400078ec0ff */
[----:B------:R-:W-:Y:S01]  /*b330*/  SHF.R.S32.HI R5, RZ, 0x2, R6 ;  /* 0x00000002ff057819 */ /* 0x000fe20000011406 */
[----:B------:R-:W-:Y:S01]  /*b340*/  IMAD R6, R3, c[0x0][0x3a0], RZ ;  /* 0x0000e80003067a24 */ /* 0x000fe200078e02ff */
[----:B------:R-:W-:Y:S01]  /*b350*/  LOP3.LUT P2, RZ, R0, 0x3, RZ, 0xc0, !PT ;  /* 0x0000000300ff7812 */ /* 0x000fe2000784c0ff */
[----:B------:R-:W-:Y:S01]  /*b360*/  IMAD.IADD R0, R26, 0x1, -R4 ;  /* 0x000000011a007824 */ /* 0x000fe200078e0a04 */
[----:B------:R-:W-:Y:S01]  /*b370*/  LOP3.LUT R4, R16, 0xfffffff8, RZ, 0xc0, !PT ;  /* 0xfffffff810047812 */ /* 0x000fe200078ec0ff */
[----:B------:R-:W-:Y:S01]  /*b380*/  IMAD R17, R7, 0x10, R5 ;  /* 0x0000001007117824 */ /* 0x000fe200078e0205 */
[----:B------:R-:W-:Y:S01]  /*b390*/  SEL R14, R45, RZ, !P0 ;  /* 0x000000ff2d0e7207 */ /* 0x000fe20004000000 */
[----:B------:R-:W-:Y:S01]  /*b3a0*/  IMAD R6, R2, c[0x0][0x3a4], R6 ;  /* 0x0000e90002067a24 */ /* 0x000fe200078e0206 */
[----:B------:R-:W-:Y:S01]  /*b3b0*/  IADD3 R15, -R4, R44, RZ ;  /* 0x0000002c040f7210 */ /* 0x000fe20007ffe1ff */
[----:B------:R-:W-:Y:S01]  /*b3c0*/  IMAD R0, R0, 0x8, R17 ;  /* 0x0000000800007824 */ /* 0x000fe200078e0211 */
[----:B--2---:R-:W-:Y:S01]  /*b3d0*/  SHF.R.S32.HI R10, RZ, 0x1f, R11 ;  /* 0x0000001fff0a7819 */ /* 0x004fe2000001140b */
[----:B------:R-:W-:Y:S01]  /*b3e0*/  IMAD.WIDE.U32 R4, R2, c[0x0][0x3a0], RZ ;  /* 0x0000e80002047a25 */ /* 0x000fe200078e00ff */
[----:B------:R-:W-:-:S02]  /*b3f0*/  SHF.R.S32.HI R16, RZ, 0x3, R16 ;  /* 0x00000003ff107819 */ /* 0x000fc40000011410 */
[----:B------:R-:W-:Y:S01]  /*b400*/  LEA.HI R19, R43, R44, RZ, 0x6 ;  /* 0x0000002c2b137211 */ /* 0x000fe200078f30ff */
[----:B-1----:R-:W-:Y:S01]  /*b410*/  IMAD R7, R20, 0x80, R0 ;  /* 0x0000008014077824 */ /* 0x002fe200078e0200 */
[----:B------:R-:W-:Y:S01]  /*b420*/  LEA R13, R15, R16, 0x5 ;  /* 0x000000100f0d7211 */ /* 0x000fe200078e28ff */
[----:B------:R-:W-:Y:S01]  /*b430*/  IMAD.WIDE.U32 R8, R11, c[0x0][0x490], R2 ;  /* 0x000124000b087a25 */ /* 0x000fe200078e0002 */
[----:B------:R-:W-:-:S03]  /*b440*/  IADD3 R3, R5, R6, RZ ;  /* 0x0000000605037210 */ /* 0x000fc60007ffe0ff */
[----:B------:R-:W-:-:S04]  /*b450*/  @P1 IMAD.HI.U32 R6, R7, c[0x0][0x4ec], RZ ;  /* 0x00013b0007061a27 */ /* 0x000fc800078e00ff */
[C---:B------:R-:W-:Y:S02]  /*b460*/  IMAD R5, R10.reuse, c[0x0][0x490], RZ ;  /* 0x000124000a057a24 */ /* 0x040fe400078e02ff */
[----:B------:R-:W-:Y:S01]  /*b470*/  IMAD.MOV.U32 R0, RZ, RZ, R7 ;  /* 0x000000ffff007224 */ /* 0x000fe200078e0007 */
[----:B------:R-:W-:Y:S01]  /*b480*/  @P1 SHF.R.U32.HI R0, RZ, c[0x0][0x4f0], R6 ;  /* 0x00013c00ff001a19 */ /* 0x000fe20000011606 */
[----:B------:R-:W-:Y:S02]  /*b490*/  IMAD R5, R11, c[0x0][0x494], R5 ;  /* 0x000125000b057a24 */ /* 0x000fe400078e0205 */
[----:B------:R-:W-:Y:S01]  /*b4a0*/  IMAD.MOV.U32 R2, RZ, RZ, R4 ;  /* 0x000000ffff027224 */ /* 0x000fe200078e0004 */
[----:B------:R-:W-:Y:S01]  /*b4b0*/  SHF.R.S32.HI R4, RZ, 0x1f, R45 ;  /* 0x0000001fff047819 */ /* 0x000fe2000001142d */
[----:B------:R-:W-:Y:S01]  /*b4c0*/  IMAD R10, R10, c[0x0][0x3e8], RZ ;  /* 0x0000fa000a0a7a24 */ /* 0x000fe200078e02ff */
[----:B------:R-:W-:Y:S01]  /*b4d0*/  IADD3 R5, R9, R5, RZ ;  /* 0x0000000509057210 */ /* 0x000fe20007ffe0ff */
[----:B------:R-:W-:Y:S01]  /*b4e0*/  IMAD.MOV R6, RZ, RZ, -R0 ;  /* 0x000000ffff067224 */ /* 0x000fe200078e0a00 */
[----:B------:R-:W-:Y:S01]  /*b4f0*/  SEL R12, R4, RZ, !P0 ;  /* 0x000000ff040c7207 */ /* 0x000fe20004000000 */
[----:B------:R-:W-:Y:S01]  /*b500*/  IMAD.MOV.U32 R4, RZ, RZ, R8 ;  /* 0x000000ffff047224 */ /* 0x000fe200078e0008 */
[----:B------:R-:W-:Y:S01]  /*b510*/  SHF.R.S32.HI R9, RZ, 0x1f, R0 ;  /* 0x0000001fff097819 */ /* 0x000fe20000011400 */
[----:B------:R-:W-:-:S02]  /*b520*/  IMAD R10, R11, c[0x0][0x3ec], R10 ;  /* 0x0000fb000b0a7a24 */ /* 0x000fc400078e020a */
[----:B------:R-:W-:-:S04]  /*b530*/  IMAD.WIDE.U32 R2, R11, c[0x0][0x3e8], R2 ;  /* 0x0000fa000b027a25 */ /* 0x000fc800078e0002 */
[----:B------:R-:W-:Y:S01]  /*b540*/  IMAD R8, R6, c[0x0][0x4e8], R7 ;  /* 0x00013a0006087a24 */ /* 0x000fe200078e0207 */
[----:B------:R-:W-:Y:S01]  /*b550*/  IADD3 R3, R3, R10, RZ ;  /* 0x0000000a03037210 */ /* 0x000fe20007ffe0ff */
[----:B------:R-:W-:Y:S02]  /*b560*/  IMAD R6, R12, c[0x0][0x498], RZ ;  /* 0x000126000c067a24 */ /* 0x000fe400078e02ff */
[----:B------:R-:W-:Y:S01]  /*b570*/  IMAD.WIDE.U32 R4, R14, c[0x0][0x498], R4 ;  /* 0x000126000e047a25 */ /* 0x000fe200078e0004 */
[----:B------:R-:W-:-:S03]  /*b580*/  SHF.R.S32.HI R10, RZ, 0x1f, R8 ;  /* 0x0000001fff0a7819 */ /* 0x000fc60000011408 */
[----:B------:R-:W-:Y:S01]  /*b590*/  IMAD R6, R14, c[0x0][0x49c], R6 ;  /* 0x000127000e067a24 */ /* 0x000fe200078e0206 */
[----:B------:R-:W-:Y:S01]  /*b5a0*/  IADD3 R4, P0, R0, R4, RZ ;  /* 0x0000000400047210 */ /* 0x000fe20007f1e0ff */
[----:B------:R-:W-:Y:S02]  /*b5b0*/  IMAD R10, R10, c[0x0][0x488], RZ ;  /* 0x000122000a0a7a24 */ /* 0x000fe400078e02ff */
[----:B------:R-:W-:Y:S01]  /*b5c0*/  IMAD R13, R20, 0x80, R13 ;  /* 0x00000080140d7824 */ /* 0x000fe200078e020d */
[----:B------:R-:W-:Y:S01]  /*b5d0*/  IADD3.X R5, R9, R5, R6, P0, !PT ;  /* 0x0000000509057210 */ /* 0x000fe200007fe406 */
[----:B------:R-:W-:Y:S02]  /*b5e0*/  IMAD.SHL.U32 R18, R16, 0x40, RZ ;  /* 0x0000004010127824 */ /* 0x000fe400078e00ff */
[C---:B------:R-:W-:Y:S02]  /*b5f0*/  IMAD R10, R8.reuse, c[0x0][0x48c], R10 ;  /* 0x00012300080a7a24 */ /* 0x040fe400078e020a */
[----:B------:R-:W-:Y:S01]  /*b600*/  IMAD.WIDE.U32 R4, R8, c[0x0][0x488], R4 ;  /* 0x0001220008047a25 */ /* 0x000fe200078e0004 */
[----:B------:R-:W-:-:S03]  /*b610*/  LOP3.LUT R0, R18, 0x1c0, RZ, 0xc0, !PT ;  /* 0x000001c012007812 */ /* 0x000fc600078ec0ff */
[----:B------:R-:W-:Y:S01]  /*b620*/  @P1 IMAD.HI.U32 R11, R13, c[0x0][0x4ec], RZ ;  /* 0x00013b000d0b1a27 */ /* 0x000fe200078e00ff */
[----:B------:R-:W-:Y:S02]  /*b630*/  LEA R9, P0, R4, c[0x0][0x450], 0x2 ;  /* 0x0001140004097a11 */ /* 0x000fe400078010ff */
[----:B------:R-:W-:Y:S01]  /*b640*/  IADD3 R10, R5, R10, RZ ;  /* 0x0000000a050a7210 */ /* 0x000fe20007ffe0ff */
[----:B------:R-:W-:Y:S02]  /*b650*/  IMAD.SHL.U32 R6, R15, 0x8, RZ ;  /* 0x000000080f067824 */ /* 0x000fe400078e00ff */
[----:B------:R-:W-:Y:S01]  /*b660*/  IMAD R8, R12, c[0x0][0x3f0], RZ ;  /* 0x0000fc000c087a24 */ /* 0x000fe200078e02ff */
[----:B------:R-:W-:Y:S01]  /*b670*/  LEA.HI.X R4, R4, c[0x0][0x454], R10, 0x2, P0 ;  /* 0x0001150004047a11 */ /* 0x000fe200000f140a */
[----:B------:R-:W-:Y:S01]  /*b680*/  IMAD.MOV.U32 R7, RZ, RZ, R13 ;  /* 0x000000ffff077224 */ /* 0x000fe200078e000d */
[----:B------:R-:W-:Y:S01]  /*b690*/  @P1 SHF.R.U32.HI R7, RZ, c[0x0][0x4f0], R11 ;  /* 0x00013c00ff071a19 */ /* 0x000fe2000001160b */
[C---:B------:R-:W-:Y:S01]  /*b6a0*/  IMAD R8, R14.reuse, c[0x0][0x3f4], R8 ;  /* 0x0000fd000e087a24 */ /* 0x040fe200078e0208 */
[----:B------:R-:W-:Y:S01]  /*b6b0*/  SHF.R.U32.HI R11, RZ, 0x3, R0 ;  /* 0x00000003ff0b7819 */ /* 0x000fe20000011600 */
[----:B------:R-:W-:Y:S01]  /*b6c0*/  IMAD.WIDE.U32 R2, R14, c[0x0][0x3f0], R2 ;  /* 0x0000fc000e027a25 */ /* 0x000fe200078e0002 */
[----:B------:R-:W-:Y:S01]  /*b6d0*/  LOP3.LUT R0, R0, 0x38, R6, 0xf8, !PT ;  /* 0x0000003800007812 */ /* 0x000fe200078ef806 */
[----:B------:R-:W-:Y:S01]  /*b6e0*/  SHFL.IDX PT, R10, R9, RZ, 0x1c1f ;  /* 0x001c1fff090a7589 */ /* 0x000fe200000e0000 */
[--C-:B------:R-:W-:Y:S01]  /*b6f0*/  SHF.R.S32.HI R5, RZ, 0x1f, R7.reuse ;  /* 0x0000001fff057819 */ /* 0x100fe20000011407 */
[----:B------:R-:W-:Y:S01]  /*b700*/  IMAD.IADD R3, R3, 0x1, R8 ;  /* 0x0000000103037824 */ /* 0x000fe200078e0208 */
[----:B------:R-:W-:Y:S01]  /*b710*/  LOP3.LUT R14, R0, R11, RZ, 0x3c, !PT ;  /* 0x0000000b000e7212 */ /* 0x000fe200078e3cff */
[----:B------:R-:W-:Y:S01]  /*b720*/  IMAD.MOV R0, RZ, RZ, -R7 ;  /* 0x000000ffff007224 */ /* 0x000fe200078e0a07 */
[----:B------:R-:W1:Y:S01]  /*b730*/  SHFL.IDX PT, R11, R4, RZ, 0x1c1f ;  /* 0x001c1fff040b7589 */ /* 0x000e6200000e0000 */
[----:B------:R-:W-:-:S02]  /*b740*/  IMAD R5, R5, c[0x0][0x3e0], RZ ;  /* 0x0000f80005057a24 */ /* 0x000fc400078e02ff */
[C---:B------:R-:W-:Y:S01]  /*b750*/  IMAD.WIDE.U32 R2, R7.reuse, c[0x0][0x3e0], R2 ;  /* 0x0000f80007027a25 */ /* 0x040fe200078e0002 */
[----:B------:R-:W-:Y:S03]  /*b760*/  SHFL.IDX PT, R8, R9, 0x1, 0x1c1f ;  /* 0x003c1f0009087f89 */ /* 0x000fe600000e0000 */
[----:B------:R-:W-:Y:S01]  /*b770*/  IMAD R12, R7, c[0x0][0x3e4], R5 ;  /* 0x0000f900070c7a24 */ /* 0x000fe200078e0205 */
[----:B------:R2:W3:Y:S01]  /*b780*/  SHFL.IDX PT, R9, R4, 0x1, 0x1c1f ;  /* 0x003c1f0004097f89 */ /* 0x0004e200000e0000 */
[----:B------:R-:W-:Y:S02]  /*b790*/  IMAD.SHL.U32 R5, R19, 0x8, RZ ;  /* 0x0000000813057824 */ /* 0x000fe400078e00ff */
[----:B------:R-:W-:-:S03]  /*b7a0*/  IMAD.IADD R3, R3, 0x1, R12 ;  /* 0x0000000103037824 */ /* 0x000fc600078e020c */
[----:B------:R-:W-:Y:S01]  /*b7b0*/  LOP3.LUT R7, R14, 0x7ffffe00, R5, 0xf8, !PT ;  /* 0x7ffffe000e077812 */ /* 0x000fe200078ef805 */
[----:B--2---:R-:W-:Y:S01]  /*b7c0*/  IMAD R4, R0, c[0x0][0x4e8], R13 ;  /* 0x00013a0000047a24 */ /* 0x004fe200078e020d */
[----:B------:R-:W-:-:S03]  /*b7d0*/  LEA R0, R20, R17, 0x7 ;  /* 0x0000001114007211 */ /* 0x000fc600078e38ff */
[----:B------:R-:W-:Y:S01]  /*b7e0*/  IMAD.WIDE.U32 R2, R4, c[0x0][0x3d8], R2 ;  /* 0x0000f60004027a25 */ /* 0x000fe200078e0002 */
[C---:B------:R-:W-:Y:S02]  /*b7f0*/  IADD3 R13, R0.reuse, 0x8, RZ ;  /* 0x00000008000d7810 */ /* 0x040fe40007ffe0ff */
[-C--:B------:R-:W-:Y:S02]  /*b800*/  ISETP.GE.OR P0, PT, R0, R24.reuse, P2 ;  /* 0x000000180000720c */ /* 0x080fe40001706670 */
[----:B------:R-:W-:Y:S02]  /*b810*/  SHF.R.S32.HI R0, RZ, 0x1f, R4 ;  /* 0x0000001fff007819 */ /* 0x000fe40000011404 */
[----:B------:R-:W-:-:S03]  /*b820*/  ISETP.GE.OR P2, PT, R13, R24, P2 ;  /* 0x000000180d00720c */ /* 0x000fc60001746670 */
[----:B------:R-:W-:-:S04]  /*b830*/  IMAD R0, R0, c[0x0][0x3d8], RZ ;  /* 0x0000f60000007a24 */ /* 0x000fc800078e02ff */
[----:B------:R-:W-:Y:S01]  /*b840*/  IMAD R5, R4, c[0x0][0x3dc], R0 ;  /* 0x0000f70004057a24 */ /* 0x000fe200078e0200 */
[----:B------:R-:W-:Y:S01]  /*b850*/  SHF.L.U32 R0, R7, 0x1, RZ ;  /* 0x0000000107007819 */ /* 0x000fe200000006ff */
[----:B-1----:R1:W-:Y:S01]  /*b860*/  @!P0 ST.E [R10.64], R41 ;  /* 0x000000290a008985 */ /* 0x0023e2000c101904 */
[----:B------:R-:W-:Y:S01]  /*b870*/  LEA R25, P0, R2, c[0x0][0x380], 0x1 ;  /* 0x0000e00002197a11 */ /* 0x000fe200078008ff */
[----:B------:R-:W-:Y:S02]  /*b880*/  IMAD.IADD R3, R3, 0x1, R5 ;  /* 0x0000000103037824 */ /* 0x000fe400078e0205 */
[----:B---3--:R2:W-:Y:S04]  /*b890*/  @!P2 ST.E [R8.64], R42 ;  /* 0x0000002a0800a985 */ /* 0x0085e8000c101904 */
[----:B------:R2:W3:Y:S04]  /*b8a0*/  LDS.128 R36, [R0+0x1080] ;  /* 0x0010800000247984 */ /* 0x0004e80000000c00 */
[----:B------:R2:W4:Y:S04]  /*b8b0*/  LDS.128 R48, [R0+0x2080] ;  /* 0x0020800000307984 */ /* 0x0005280000000c00 */
[----:B------:R2:W2:Y:S04]  /*b8c0*/  LDS.128 R56, [R0+0x3080] ;  /* 0x0030800000387984 */ /* 0x0004a80000000c00 */
[----:B------:R2:W2:Y:S04]  /*b8d0*/  LDS.128 R32, [R0+0x5080] ;  /* 0x0050800000207984 */ /* 0x0004a80000000c00 */
[----:B------:R2:W2:Y:S01]  /*b8e0*/  LDS.128 R44, [R0+0x6080] ;  /* 0x00608000002c7984 */ /* 0x0004a20000000c00 */
[----:B-1----:R-:W-:-:S03]  /*b8f0*/  LEA R10, R20, R16, 0x7 ;  /* 0x00000010140a7211 */ /* 0x002fc600078e38ff */
[----:B------:R1:W1:Y:S01]  /*b900*/  LDS.128 R52, [R0+0x7080] ;  /* 0x0070800000347984 */ /* 0x0002620000000c00 */
[----:B------:R-:W-:Y:S02]  /*b910*/  LEA.HI.X R11, R2, c[0x0][0x384], R3, 0x1, P0 ;  /* 0x0000e100020b7a11 */ /* 0x000fe400000f0c03 */
[----:B------:R-:W-:Y:S01]  /*b920*/  ISETP.GE.AND P0, PT, R10, R24, PT ;  /* 0x000000180a00720c */ /* 0x000fe20003f06270 */
[----:B------:R1:W1:Y:S04]  /*b930*/  LDS.128 R28, [R0+0x9080] ;  /* 0x00908000001c7984 */ /* 0x0002680000000c00 */
[----:B------:R1:W1:Y:S04]  /*b940*/  LDS.128 R40, [R0+0xa080] ;  /* 0x00a0800000287984 */ /* 0x0002680000000c00 */
[----:B------:R1:W1:Y:S04]  /*b950*/  LDS.128 R60, [R0+0xb080] ;  /* 0x00b08000003c7984 */ /* 0x0002680000000c00 */
[----:B------:R1:W1:Y:S04]  /*b960*/  SHFL.IDX PT, R2, R25, RZ, 0x181f ;  /* 0x00181fff19027589 */ /* 0x00026800000e0000 */
[----:B------:R1:W1:Y:S01]  /*b970*/  SHFL.IDX PT, R3, R11, RZ, 0x181f ;  /* 0x00181fff0b037589 */ /* 0x00026200000e0000 */
[----:B------:R-:W-:Y:S05]  /*b980*/  @P0 BRA `(.L_x_29) ;  /* 0x0000014000000947 */ /* 0x000fea0003800000 */
[----:B---3--:R-:W3:Y:S01]  /*b990*/  LDS.128 R20, [R0+0x80] ;  /* 0x0000800000147984 */ /* 0x008ee20000000c00 */
[----:B------:R-:W-:-:S02]  /*b9a0*/  IADD3 R5, R6, 0x40, RZ ;  /* 0x0000004006057810 */ /* 0x000fc40007ffe0ff */
[C---:B------:R-:W-:Y:S01]  /*b9b0*/  IADD3 R7, R6.reuse, 0x80, RZ ;  /* 0x0000008006077810 */ /* 0x040fe20007ffe0ff */
[----:B------:R-:W5:Y:S01]  /*b9c0*/  LDS.128 R16, [R0+0x4080] ;  /* 0x0040800000107984 */ /* 0x000f620000000c00 */
[----:B------:R-:W-:Y:S02]  /*b9d0*/  ISETP.GE.AND P1, PT, R5, c[0x0][0x3c8], PT ;  /* 0x0000f20005007a0c */ /* 0x000fe40003f26270 */
[----:B------:R-:W-:Y:S01]  /*b9e0*/  ISETP.GE.AND P0, PT, R7, c[0x0][0x3c8], PT ;  /* 0x0000f20007007a0c */ /* 0x000fe20003f06270 */
[----:B------:R4:W2:Y:S01]  /*b9f0*/  LDS.128 R12, [R0+0x8080] ;  /* 0x00808000000c7984 */ /* 0x0008a20000000c00 */
[----:B------:R-:W-:-:S09]  /*ba00*/  ISETP.GE.AND P2, PT, R6, c[0x0][0x3c8], PT ;  /* 0x0000f20006007a0c */ /* 0x000fd20003f46270 */
[----:B------:R-:W-:-:S04]  /*ba10*/  @!P1 SHF.R.S32.HI R4, RZ, 0x1f, R5 ;  /* 0x0000001fff049819 */ /* 0x000fc80000011405 */
[----:B------:R-:W-:Y:S01]  /*ba20*/  @!P1 LEA.HI R4, R4, R5, RZ, 0x3 ;  /* 0x0000000504049211 */ /* 0x000fe200078f18ff */
[----:B-12---:R-:W-:-:S03]  /*ba30*/  @!P2 IMAD.WIDE R8, R6, 0x2, R2 ;  /* 0x000000020608a825 */ /* 0x006fc600078e0202 */
[----:B------:R-:W-:Y:S02]  /*ba40*/  @!P1 LOP3.LUT R4, R4, 0xfffffff8, RZ, 0xc0, !PT ;  /* 0xfffffff804049812 */ /* 0x000fe400078ec0ff */
[----:B----4-:R-:W-:-:S03]  /*ba50*/  @!P0 SHF.R.S32.HI R0, RZ, 0x1f, R7 ;  /* 0x0000001fff008819 */ /* 0x010fc60000011407 */
[----:B------:R-:W-:Y:S01]  /*ba60*/  @!P1 IMAD.WIDE R4, R4, 0x2, R2 ;  /* 0x0000000204049825 */ /* 0x000fe200078e0202 */
[----:B------:R-:W-:-:S04]  /*ba70*/  @!P0 LEA.HI R0, R0, R7, RZ, 0x3 ;  /* 0x0000000700008211 */ /* 0x000fc800078f18ff */
[----:B------:R-:W-:Y:S01]  /*ba80*/  @!P0 LOP3.LUT R0, R0, 0xfffffff8, RZ, 0xc0, !PT ;  /* 0xfffffff800008812 */ /* 0x000fe200078ec0ff */
[----:B---3--:R1:W-:Y:S04]  /*ba90*/  @!P2 ST.E.128 [R8.64], R20 ;  /* 0x000000140800a985 */ /* 0x0083e8000c101d04 */
[----:B------:R-:W-:Y:S01]  /*baa0*/  @!P0 IMAD.WIDE R2, R0, 0x2, R2 ;  /* 0x0000000200028825 */ /* 0x000fe200078e0202 */
[----:B-----5:R1:W-:Y:S04]  /*bab0*/  @!P1 ST.E.128 [R4.64], R16 ;  /* 0x0000001004009985 */ /* 0x0203e8000c101d04 */
[----:B------:R1:W-:Y:S02]  /*bac0*/  @!P0 ST.E.128 [R2.64], R12 ;  /* 0x0000000c02008985 */ /* 0x0003e4000c101d04 */
.L_x_29:
[----:B---3--:R-:W-:Y:S05]  /*bad0*/  BSYNC B0 ;  /* 0x0000000000007941 */ /* 0x008fea0003800000 */
.L_x_28:
[----:B-12---:R-:W-:Y:S01]  /*bae0*/  IADD3 R0, R10, 0x20, RZ ;  /* 0x000000200a007810 */ /* 0x006fe20007ffe0ff */
[----:B------:R1:W2:Y:S01]  /*baf0*/  SHFL.IDX PT, R3, R11, 0x1, 0x181f ;  /* 0x00381f000b037f89 */ /* 0x0002a200000e0000 */
[----:B------:R-:W-:Y:S02]  /*bb00*/  BSSY B0, `(.L_x_30) ;  /* 0x0000015000007945 */ /* 0x000fe40003800000 */
[----:B------:R-:W-:Y:S01]  /*bb10*/  ISETP.GE.AND P0, PT, R0, R24, PT ;  /* 0x000000180000720c */ /* 0x000fe20003f06270 */
[----:B------:R1:W3:-:S12]  /*bb20*/  SHFL.IDX PT, R2, R25, 0x1, 0x181f ;  /* 0x00381f0019027f89 */ /* 0x0002d800000e0000 */
[----:B------:R-:W-:Y:S05]  /*bb30*/  @P0 BRA `(.L_x_31) ;  /* 0x0000011000000947 */ /* 0x000fea0003800000 */
[C---:B------:R-:W-:Y:S02]  /*bb40*/  IADD3 R5, R6.reuse, 0x40, RZ ;  /* 0x0000004006057810 */ /* 0x040fe40007ffe0ff */
[C---:B------:R-:W-:Y:S02]  /*bb50*/  IADD3 R7, R6.reuse, 0x80, RZ ;  /* 0x0000008006077810 */ /* 0x040fe40007ffe0ff */
[----:B------:R-:W-:Y:S02]  /*bb60*/  ISETP.GE.AND P1, PT, R5, c[0x0][0x3c8], PT ;  /* 0x0000f20005007a0c */ /* 0x000fe40003f26270 */
[----:B------:R-:W-:Y:S02]  /*bb70*/  ISETP.GE.AND P0, PT, R7, c[0x0][0x3c8], PT ;  /* 0x0000f20007007a0c */ /* 0x000fe40003f06270 */
[----:B------:R-:W-:-:S09]  /*bb80*/  ISETP.GE.AND P2, PT, R6, c[0x0][0x3c8], PT ;  /* 0x0000f20006007a0c */ /* 0x000fd20003f46270 */
[----:B------:R-:W-:Y:S02]  /*bb90*/  @!P1 SHF.R.S32.HI R4, RZ, 0x1f, R5 ;  /* 0x0000001fff049819 */ /* 0x000fe40000011405 */
[----:B------:R-:W-:Y:S02]  /*bba0*/  @!P0 SHF.R.S32.HI R0, RZ, 0x1f, R7 ;  /* 0x0000001fff008819 */ /* 0x000fe40000011407 */
[----:B------:R-:W-:Y:S01]  /*bbb0*/  @!P1 LEA.HI R4, R4, R5, RZ, 0x3 ;  /* 0x0000000504049211 */ /* 0x000fe200078f18ff */
[--C-:B--23--:R-:W-:Y:S01]  /*bbc0*/  @!P2 IMAD.WIDE R8, R6, 0x2, R2.reuse ;  /* 0x000000020608a825 */ /* 0x10cfe200078e0202 */
        /* <DEDUP_REMOVED lines=8> */
.L_x_31:
[----:B------:R-:W-:Y:S05]  /*bc50*/  BSYNC B0 ;  /* 0x0000000000007941 */ /* 0x000fea0003800000 */
.L_x_30:
[----:B------:R-:W-:Y:S01]  /*bc60*/  IADD3 R0, R10, 0x40, RZ ;  /* 0x000000400a007810 */ /* 0x000fe20007ffe0ff */
[----:B--2---:R2:W1:Y:S01]  /*bc70*/  SHFL.IDX PT, R3, R11, 0x2, 0x181f ;  /* 0x00581f000b037f89 */ /* 0x00446200000e0000 */
[----:B------:R-:W-:Y:S02]  /*bc80*/  BSSY B0, `(.L_x_32) ;  /* 0x0000015000007945 */ /* 0x000fe40003800000 */
[----:B------:R-:W-:Y:S01]  /*bc90*/  ISETP.GE.AND P0, PT, R0, R24, PT ;  /* 0x000000180000720c */ /* 0x000fe20003f06270 */
[----:B---3--:R2:W3:-:S12]  /*bca0*/  SHFL.IDX PT, R2, R25, 0x2, 0x181f ;  /* 0x00581f0019027f89 */ /* 0x0084d800000e0000 */
        /* <DEDUP_REMOVED lines=9> */
[--C-:B-1-3--:R-:W-:Y:S01]  /*bd40*/  @!P2 IMAD.WIDE R8, R6, 0x2, R2.reuse ;  /* 0x000000020608a825 */ /* 0x10afe200078e0202 */
[----:B------:R-:W-:Y:S02]  /*bd50*/  @!P0 LEA.HI R0, R0, R7, RZ, 0x3 ;  /* 0x0000000700008211 */ /* 0x000fe400078f18ff */
[----:B------:R-:W-:Y:S02]  /*bd60*/  @!P1 LOP3.LUT R4, R4, 0xfffffff8, RZ, 0xc0, !PT ;  /* 0xfffffff804049812 */ /* 0x000fe400078ec0ff */
[----:B------:R-:W-:Y:S01]  /*bd70*/  @!P0 LOP3.LUT R0, R0, 0xfffffff8, RZ, 0xc0, !PT ;  /* 0xfffffff800008812 */ /* 0x000fe200078ec0ff */
[----:B----4-:R1:W-:Y:S02]  /*bd80*/  @!P2 ST.E.128 [R8.64], R48 ;  /* 0x000000300800a985 */ /* 0x0103e4000c101d04 */
[----:B------:R-:W-:-:S04]  /*bd90*/  @!P1 IMAD.WIDE R4, R4, 0x2, R2 ;  /* 0x0000000204049825 */ /* 0x000fc800078e0202 */
[----:B------:R-:W-:Y:S01]  /*bda0*/  @!P0 IMAD.WIDE R2, R0, 0x2, R2 ;  /* 0x0000000200028825 */ /* 0x000fe200078e0202 */
[----:B------:R1:W-:Y:S04]  /*bdb0*/  @!P1 ST.E.128 [R4.64], R44 ;  /* 0x0000002c04009985 */ /* 0x0003e8000c101d04 */
[----:B------:R1:W-:Y:S02]  /*bdc0*/  @!P0 ST.E.128 [R2.64], R40 ;  /* 0x0000002802008985 */ /* 0x0003e4000c101d04 */
.L_x_33:
[----:B------:R-:W-:Y:S05]  /*bdd0*/  BSYNC B0 ;  /* 0x0000000000007941 */ /* 0x000fea0003800000 */
.L_x_32:
[----:B------:R-:W-:Y:S01]  /*bde0*/  IADD3 R0, R10, 0x60, RZ ;  /* 0x000000600a007810 */ /* 0x000fe20007ffe0ff */
[----:B-1----:R1:W2:Y:S03]  /*bdf0*/  SHFL.IDX PT, R3, R11, 0x3, 0x181f ;  /* 0x00781f000b037f89 */ /* 0x0022a600000e0000 */
[----:B------:R-:W-:Y:S01]  /*be00*/  ISETP.GE.AND P0, PT, R0, R24, PT ;  /* 0x000000180000720c */ /* 0x000fe20003f06270 */
[----:B---3--:R1:W3:-:S12]  /*be10*/  SHFL.IDX PT, R2, R25, 0x3, 0x181f ;  /* 0x00781f0019027f89 */ /* 0x0082d800000e0000 */
[----:B------:R-:W-:Y:S05]  /*be20*/  @P0 EXIT ;  /* 0x000000000000094d */ /* 0x000fea0003800000 */
[C---:B------:R-:W-:Y:S02]  /*be30*/  IADD3 R4, R6.reuse, 0x40, RZ ;  /* 0x0000004006047810 */ /* 0x040fe40007ffe0ff */
[----:B------:R-:W-:Y:S02]  /*be40*/  ISETP.GE.AND P1, PT, R6, c[0x0][0x3c8], PT ;  /* 0x0000f20006007a0c */ /* 0x000fe40003f26270 */
[----:B------:R-:W-:-:S11]  /*be50*/  ISETP.GE.AND P0, PT, R4, c[0x0][0x3c8], PT ;  /* 0x0000f20004007a0c */ /* 0x000fd60003f06270 */
[----:B--23--:R-:W-:Y:S02]  /*be60*/  @!P1 IMAD.WIDE R8, R6, 0x2, R2 ;  /* 0x0000000206089825 */ /* 0x00cfe400078e0202 */
[----:B------:R-:W-:-:S03]  /*be70*/  @!P0 SHF.R.S32.HI R0, RZ, 0x1f, R4 ;  /* 0x0000001fff008819 */ /* 0x000fc60000011404 */
[----:B------:R2:W-:Y:S01]  /*be80*/  @!P1 ST.E.128 [R8.64], R56 ;  /* 0x0000003808009985 */ /* 0x0005e2000c101d04 */
[----:B------:R-:W-:-:S04]  /*be90*/  @!P0 LEA.HI R0, R0, R4, RZ, 0x3 ;  /* 0x0000000400008211 */ /* 0x000fc800078f18ff */
[----:B------:R-:W-:-:S05]  /*bea0*/  @!P0 LOP3.LUT R0, R0, 0xfffffff8, RZ, 0xc0, !PT ;  /* 0xfffffff800008812 */ /* 0x000fca00078ec0ff */
[----:B------:R-:W-:Y:S01]  /*beb0*/  @!P0 IMAD.WIDE R4, R0, 0x2, R2 ;  /* 0x0000000200048825 */ /* 0x000fe200078e0202 */
[----:B------:R-:W-:-:S04]  /*bec0*/  IADD3 R0, R6, 0x80, RZ ;  /* 0x0000008006007810 */ /* 0x000fc80007ffe0ff */
[----:B------:R2:W-:Y:S01]  /*bed0*/  @!P0 ST.E.128 [R4.64], R52 ;  /* 0x0000003404008985 */ /* 0x0005e2000c101d04 */
[----:B------:R-:W-:-:S13]  /*bee0*/  ISETP.GE.AND P0, PT, R0, c[0x0][0x3c8], PT ;  /* 0x0000f20000007a0c */ /* 0x000fda0003f06270 */
[----:B------:R-:W-:Y:S05]  /*bef0*/  @P0 EXIT ;  /* 0x000000000000094d */ /* 0x000fea0003800000 */
[----:B--2---:R-:W-:-:S04]  /*bf00*/  SHF.R.S32.HI R4, RZ, 0x1f, R0 ;  /* 0x0000001fff047819 */ /* 0x004fc80000011400 */
[----:B------:R-:W-:-:S04]  /*bf10*/  LEA.HI R0, R4, R0, RZ, 0x3 ;  /* 0x0000000004007211 */ /* 0x000fc800078f18ff */
[----:B------:R-:W-:-:S05]  /*bf20*/  LOP3.LUT R0, R0, 0xfffffff8, RZ, 0xc0, !PT ;  /* 0xfffffff800007812 */ /* 0x000fca00078ec0ff */
[----:B------:R-:W-:-:S05]  /*bf30*/  IMAD.WIDE R2, R0, 0x2, R2 ;  /* 0x0000000200027825 */ /* 0x000fca00078e0202 */
[----:B------:R-:W-:Y:S01]  /*bf40*/  ST.E.128 [R2.64], R60 ;  /* 0x0000003c02007985 */ /* 0x000fe2000c101d04 */
[----:B------:R-:W-:Y:S05]  /*bf50*/  EXIT ;  /* 0x000000000000794d */ /* 0x000fea0003800000 */
.L_x_26:
[----:B------:R-:W2:Y:S01]  /*bf60*/  LDL R8, [R1+0x8] ;  /* 0x0000080001087983 */ /* 0x000ea20000100800 */
[----:B------:R-:W-:Y:S01]  /*bf70*/  ISETP.NE.U32.AND P0, PT, RZ, c[0x0][0x508], PT ;  /* 0x00014200ff007a0c */ /* 0x000fe20003f05070 */
[----:B------:R-:W-:Y:S01]  /*bf80*/  IMAD.MOV.U32 R2, RZ, RZ, 0x4 ;  /* 0x00000004ff027424 */ /* 0x000fe200078e00ff */
[----:B------:R-:W-:Y:S02]  /*bf90*/  ISETP.NE.U32.AND P1, PT, RZ, c[0x0][0x500], PT ;  /* 0x00014000ff007a0c */ /* 0x000fe40003f25070 */
[----:B------:R-:W-:Y:S02]  /*bfa0*/  ISETP.NE.AND.EX P0, PT, RZ, c[0x0][0x50c], PT, P0 ;  /* 0x00014300ff007a0c */ /* 0x000fe40003f05300 */
[----:B------:R-:W-:Y:S01]  /*bfb0*/  ISETP.NE.AND.EX P1, PT, RZ, c[0x0][0x504], PT, P1 ;  /* 0x00014100ff007a0c */ /* 0x000fe20003f25310 */
[----:B------:R-:W-:Y:S02]  /*bfc0*/  IMAD.MOV.U32 R13, RZ, RZ, c[0x0][0x388] ;  /* 0x0000e200ff0d7624 */ /* 0x000fe400078e00ff */
[----:B--2---:R-:W-:-:S08]  /*bfd0*/  IMAD.WIDE R6, R8, R2, c[0x0][0x500] ;  /* 0x0001400008067625 */ /* 0x004fd000078e0202 */
[----:B------:R-:W-:Y:S02]  /*bfe0*/  @P0 IMAD.WIDE R2, R8, R2, c[0x0][0x508] ;  /* 0x0001420008020625 */ /* 0x000fe400078e0202 */
[----:B------:R-:W2:Y:S04]  /*bff0*/  @P1 LDG.E R0, [R6.64] ;  /* 0x0000000406001981 */ /* 0x000ea8000c1e1900 */
[----:B------:R1:W5:Y:S01]  /*c000*/  @P0 LDG.E R13, [R2.64] ;  /* 0x00000004020d0981 */ /* 0x000362000c1e1900 */
[----:B------:R-:W-:Y:S02]  /*c010*/  CS2R R4, SRZ ;  /* 0x0000000000047805 */ /* 0x000fe4000001ff00 */
[--C-:B--2---:R-:W-:Y:S01]  /*c020*/  @P1 SHF.R.S32.HI R5, RZ, 0x1f, R0.reuse ;  /* 0x0000001fff051819 */ /* 0x104fe20000011400 */
[----:B------:R-:W-:Y:S01]  /*c030*/  @P1 IMAD.MOV.U32 R4, RZ, RZ, R0 ;  /* 0x000000ffff041224 */ /* 0x000fe200078e0000 */
[----:B------:R-:W-:Y:S05]  /*c040*/  @P0 BRA `(.L_x_34) ;  /* 0x0000004000000947 */ /* 0x000fea0003800000 */
[----:B-1----:R-:W-:Y:S05]  /*c050*/  @!P1 BRA `(.L_x_34) ;  /* 0x0000003000009947 */ /* 0x002fea0003800000 */
[----:B------:R1:W2:Y:S04]  /*c060*/  LDG.E R0, [R6.64] ;  /* 0x0000000406007981 */ /* 0x0002a8000c1e1900 */
[----:B-1----:R-:W2:Y:S02]  /*c070*/  LDG.E R6, [R6.64+0x4] ;  /* 0x0000040406067981 */ /* 0x002ea4000c1e1900 */
[----:B--2--5:R-:W-:-:S02]  /*c080*/  IADD3 R13, -R0, R6, RZ ;  /* 0x00000006000d7210 */ /* 0x024fc40007ffe1ff */
.L_x_34:
[----:B-1----:R-:W1:Y:S01]  /*c090*/  S2R R11, SR_TID.X ;  /* 0x00000000000b7919 */ /* 0x002e620000002100 */
[----:B------:R-:W-:Y:S01]  /*c0a0*/  SHF.R.S32.HI R0, RZ, 0x1f, R8 ;  /* 0x0000001fff007819 */ /* 0x000fe20000011408 */
[----:B------:R-:W-:Y:S01]  /*c0b0*/  BSSY B0, `(.L_x_35) ;  /* 0x0000028000007945 */ /* 0x000fe20003800000 */
[----:B------:R-:W-:-:S02]  /*c0c0*/  SEL R10, R8, RZ, !P1 ;  /* 0x000000ff080a7207 */ /* 0x000fc40004800000 */
[----:B------:R-:W-:Y:S02]  /*c0d0*/  SEL R12, R0, RZ, !P1 ;  /* 0x000000ff000c7207 */ /* 0x000fe40004800000 */
[----:B-1----:R-:W-:-:S13]  /*c0e0*/  ISETP.GE.AND P0, PT, R11, 0x80, PT ;  /* 0x000000800b00780c */ /* 0x002fda0003f06270 */
[----:B------:R-:W-:Y:S05]  /*c0f0*/  @P0 BRA `(.L_x_36) ;  /* 0x0000023000000947 */ /* 0x000fea0003800000 */
[----:B------:R-:W1:Y:S01]  /*c100*/  S2R R9, SR_CTAID.X ;  /* 0x0000000000097919 */ /* 0x000e620000002500 */
[----:B-----5:R-:W-:Y:S01]  /*c110*/  IMAD R0, R13, c[0x0][0x4e8], RZ ;  /* 0x00013a000d007a24 */ /* 0x020fe200078e02ff */
[----:B-1----:R-:W-:-:S04]  /*c120*/  LEA R9, R9, R11, 0x7 ;  /* 0x0000000b09097211 */ /* 0x002fc800078e38ff */
[----:B------:R-:W-:-:S13]  /*c130*/  ISETP.GE.AND P0, PT, R9, R0, PT ;  /* 0x000000000900720c */ /* 0x000fda0003f06270 */
[----:B------:R-:W-:Y:S05]  /*c140*/  @P0 BRA `(.L_x_36) ;  /* 0x000001e000000947 */ /* 0x000fea0003800000 */
[----:B------:R-:W1:Y:S01]  /*c150*/  S2R R8, SR_CTAID.Y ;  /* 0x0000000000087919 */ /* 0x000e620000002600 */
[----:B------:R-:W-:Y:S01]  /*c160*/  MOV R0, c[0x0][0x4e8] ;  /* 0x00013a0000007a02 */ /* 0x000fe20000000f00 */
[----:B------:R-:W-:Y:S01]  /*c170*/  IMAD.MOV.U32 R3, RZ, RZ, R5 ;  /* 0x000000ffff037224 */ /* 0x000fe200078e0005 */
[----:B------:R-:W-:Y:S02]  /*c180*/  MOV R2, R4 ;  /* 0x0000000400027202 */ /* 0x000fe40000000f00 */
[----:B------:R-:W-:-:S13]  /*c190*/  ISETP.NE.AND P0, PT, R0, 0x1, PT ;  /* 0x000000010000780c */ /* 0x000fda0003f05270 */
[----:B------:R-:W-:Y:S01]  /*c1a0*/  @P0 IMAD.HI.U32 R7, R9, c[0x0][0x4ec], RZ ;  /* 0x00013b0009070a27 */ /* 0x000fe200078e00ff */
[----:B-1----:R-:W-:-:S03]  /*c1b0*/  SHF.R.S32.HI R0, RZ, 0x1f, R8 ;  /* 0x0000001fff007819 */ /* 0x002fc60000011408 */
[----:B------:R-:W-:-:S04]  /*c1c0*/  IMAD.WIDE.U32 R2, R8, c[0x0][0x490], R2 ;  /* 0x0001240008027a25 */ /* 0x000fc800078e0002 */
[----:B------:R-:W-:Y:S02]  /*c1d0*/  IMAD R6, R0, c[0x0][0x490], RZ ;  /* 0x0001240000067a24 */ /* 0x000fe400078e02ff */
[----:B------:R-:W-:Y:S01]  /*c1e0*/  IMAD.MOV.U32 R0, RZ, RZ, R9 ;  /* 0x000000ffff007224 */ /* 0x000fe200078e0009 */
[----:B------:R-:W-:Y:S01]  /*c1f0*/  @P0 SHF.R.U32.HI R0, RZ, c[0x0][0x4f0], R7 ;  /* 0x00013c00ff000a19 */ /* 0x000fe20000011607 */
[----:B------:R-:W-:Y:S02]  /*c200*/  IMAD R6, R8, c[0x0][0x494], R6 ;  /* 0x0001250008067a24 */ /* 0x000fe400078e0206 */
[----:B------:R-:W-:Y:S01]  /*c210*/  IMAD R8, R12, c[0x0][0x498], RZ ;  /* 0x000126000c087a24 */ /* 0x000fe200078e02ff */
[----:B------:R-:W-:Y:S01]  /*c220*/  IADD3 R7, -R0, RZ, RZ ;  /* 0x000000ff00077210 */ /* 0x000fe20007ffe1ff */
[----:B------:R-:W-:Y:S02]  /*c230*/  IMAD.IADD R3, R6, 0x1, R3 ;  /* 0x0000000106037824 */ /* 0x000fe400078e0203 */
[----:B------:R-:W-:-:S02]  /*c240*/  IMAD R8, R10, c[0x0][0x49c], R8 ;  /* 0x000127000a087a24 */ /* 0x000fc400078e0208 */
[----:B------:R-:W-:Y:S01]  /*c250*/  IMAD R6, R7, c[0x0][0x4e8], R9 ;  /* 0x00013a0007067a24 */ /* 0x000fe200078e0209 */
[----:B------:R-:W-:Y:S01]  /*c260*/  SHF.R.S32.HI R9, RZ, 0x1f, R0 ;  /* 0x0000001fff097819 */ /* 0x000fe20000011400 */
[----:B------:R-:W-:-:S03]  /*c270*/  IMAD.WIDE.U32 R2, R10, c[0x0][0x498], R2 ;  /* 0x000126000a027a25 */ /* 0x000fc600078e0002 */
[----:B------:R-:W-:Y:S02]  /*c280*/  SHF.R.S32.HI R7, RZ, 0x1f, R6 ;  /* 0x0000001fff077819 */ /* 0x000fe40000011406 */
[----:B------:R-:W-:-:S03]  /*c290*/  IADD3 R2, P0, R0, R2, RZ ;  /* 0x0000000200027210 */ /* 0x000fc60007f1e0ff */
[----:B------:R-:W-:Y:S01]  /*c2a0*/  IMAD R0, R7, c[0x0][0x488], RZ ;  /* 0x0001220007007a24 */ /* 0x000fe200078e02ff */
[----:B------:R-:W-:-:S03]  /*c2b0*/  IADD3.X R3, R9, R3, R8, P0, !PT ;  /* 0x0000000309037210 */ /* 0x000fc600007fe408 */
[C---:B------:R-:W-:Y:S02]  /*c2c0*/  IMAD R0, R6.reuse, c[0x0][0x48c], R0 ;  /* 0x0001230006007a24 */ /* 0x040fe400078e0200 */
[----:B------:R-:W-:-:S05]  /*c2d0*/  IMAD.WIDE.U32 R2, R6, c[0x0][0x488], R2 ;  /* 0x0001220006027a25 */ /* 0x000fca00078e0002 */
[----:B------:R-:W-:Y:S02]  /*c2e0*/  IADD3 R0, R3, R0, RZ ;  /* 0x0000000003007210 */ /* 0x000fe40007ffe0ff */
[----:B------:R-:W-:-:S04]  /*c2f0*/  LEA R6, P0, R2, c[0x0][0x450], 0x2 ;  /* 0x0001140002067a11 */ /* 0x000fc800078010ff */
[----:B------:R-:W-:Y:S02]  /*c300*/  LEA.HI.X R7, R2, c[0x0][0x454], R0, 0x2, P0 ;  /* 0x0001150002077a11 */ /* 0x000fe400000f1400 */
[----:B------:R-:W-:-:S05]  /*c310*/  MOV R0, 0xff800000 ;  /* 0xff80000000007802 */ /* 0x000fca0000000f00 */
[----:B------:R1:W-:Y:S02]  /*c320*/  STG.E [R6.64], R0 ;  /* 0x0000000006007986 */ /* 0x0003e4000c101904 */
.L_x_36:
[----:B------:R-:W-:Y:S05]  /*c330*/  BSYNC B0 ;  /* 0x0000000000007941 */ /* 0x000fea0003800000 */
.L_x_35:
[----:B-1----:R-:W1:Y:S01]  /*c340*/  S2R R6, SR_CTAID.Y ;  /* 0x0000000000067919 */ /* 0x002e620000002600 */
[----:B------:R-:W-:Y:S01]  /*c350*/  IMAD R0, R5, c[0x0][0x3a0], RZ ;  /* 0x0000e80005007a24 */ /* 0x000fe200078e02ff */
[----:B------:R-:W-:Y:S01]  /*c360*/  SHF.R.S32.HI R5, RZ, 0x1f, R11 ;  /* 0x0000001fff057819 */ /* 0x000fe2000001140b */
[C---:B------:R-:W-:Y:S01]  /*c370*/  IMAD.WIDE.U32 R2, R4.reuse, c[0x0][0x3a0], RZ ;  /* 0x0000e80004027a25 */ /* 0x040fe200078e00ff */
[----:B------:R-:W2:Y:S01]  /*c380*/  S2R R9, SR_CTAID.X ;  /* 0x0000000000097919 */ /* 0x000ea20000002500 */
[----:B------:R-:W-:Y:S01]  /*c390*/  MOV R8, c[0x0][0x4e8] ;  /* 0x00013a0000087a02 */ /* 0x000fe20000000f00 */
[----:B------:R-:W-:Y:S01]  /*c3a0*/  BSSY B0, `(.L_x_37) ;  /* 0x000003c000007945 */ /* 0x000fe20003800000 */
[----:B------:R-:W-:Y:S01]  /*c3b0*/  LEA.HI R5, R5, R11, RZ, 0x3 ;  /* 0x0000000b05057211 */ /* 0x000fe200078f18ff */
[----:B------:R-:W-:Y:S01]  /*c3c0*/  IMAD R0, R4, c[0x0][0x3a4], R0 ;  /* 0x0000e90004007a24 */ /* 0x000fe200078e0200 */
[----:B------:R-:W-:Y:S01]  /*c3d0*/  ISETP.NE.AND P0, PT, R8, 0x1, PT ;  /* 0x000000010800780c */ /* 0x000fe20003f05270 */
[----:B-----5:R-:W-:Y:S01]  /*c3e0*/  IMAD R13, R13, c[0x0][0x4e8], RZ ;  /* 0x00013a000d0d7a24 */ /* 0x020fe200078e02ff */
[----:B------:R-:W-:-:S02]  /*c3f0*/  LOP3.LUT R4, R5, 0xfffffff8, RZ, 0xc0, !PT ;  /* 0xfffffff805047812 */ /* 0x000fc400078ec0ff */
[----:B------:R-:W-:-:S03]  /*c400*/  IADD3 R3, R3, R0, RZ ;  /* 0x0000000003037210 */ /* 0x000fc60007ffe0ff */
[----:B------:R-:W-:Y:S01]  /*c410*/  IMAD.IADD R8, R11, 0x1, -R4 ;  /* 0x000000010b087824 */ /* 0x000fe200078e0a04 */
[----:B------:R-:W-:-:S04]  /*c420*/  SHF.R.S32.HI R11, RZ, 0x3, R5 ;  /* 0x00000003ff0b7819 */ /* 0x000fc80000011405 */
[-C--:B------:R-:W-:Y:S02]  /*c430*/  LEA R4, R8, R11.reuse, 0x5 ;  /* 0x0000000b08047211 */ /* 0x080fe400078e28ff */
[----:B-1----:R-:W-:Y:S01]  /*c440*/  SHF.R.S32.HI R7, RZ, 0x1f, R6 ;  /* 0x0000001fff077819 */ /* 0x002fe20000011406 */
[----:B------:R-:W-:Y:S01]  /*c450*/  IMAD.WIDE.U32 R2, R6, c[0x0][0x3e8], R2 ;  /* 0x0000fa0006027a25 */ /* 0x000fe200078e0002 */
[----:B--2---:R-:W-:-:S03]  /*c460*/  LEA R11, R9, R11, 0x7 ;  /* 0x0000000b090b7211 */ /* 0x004fc600078e38ff */
[----:B------:R-:W-:Y:S02]  /*c470*/  IMAD R0, R7, c[0x0][0x3e8], RZ ;  /* 0x0000fa0007007a24 */ /* 0x000fe400078e02ff */
[----:B------:R-:W-:Y:S02]  /*c480*/  IMAD R4, R9, 0x80, R4 ;  /* 0x0000008009047824 */ /* 0x000fe400078e0204 */
[----:B------:R-:W-:Y:S02]  /*c490*/  IMAD R0, R6, c[0x0][0x3ec], R0 ;  /* 0x0000fb0006007a24 */ /* 0x000fe400078e0200 */
[----:B------:R-:W-:-:S03]  /*c4a0*/  @P0 IMAD.HI.U32 R5, R4, c[0x0][0x4ec], RZ ;  /* 0x00013b0004050a27 */ /* 0x000fc600078e00ff */
[----:B------:R-:W-:Y:S01]  /*c4b0*/  IADD3 R3, R0, R3, RZ ;  /* 0x0000000300037210 */ /* 0x000fe20007ffe0ff */
[----:B------:R-:W-:Y:S01]  /*c4c0*/  IMAD R6, R12, c[0x0][0x3f0], RZ ;  /* 0x0000fc000c067a24 */ /* 0x000fe200078e02ff */
[----:B------:R-:W-:Y:S02]  /*c4d0*/  MOV R0, R4 ;  /* 0x0000000400007202 */ /* 0x000fe40000000f00 */
[----:B------:R-:W-:Y:S01]  /*c4e0*/  @P0 SHF.R.U32.HI R0, RZ, c[0x0][0x4f0], R5 ;  /* 0x00013c00ff000a19 */ /* 0x000fe20000011605 */
[C---:B------:R-:W-:Y:S02]  /*c4f0*/  IMAD R7, R10.reuse, c[0x0][0x3f4], R6 ;  /* 0x0000fd000a077a24 */ /* 0x040fe400078e0206 */
[----:B------:R-:W-:Y:S01]  /*c500*/  IMAD.WIDE.U32 R2, R10, c[0x0][0x3f0], R2 ;  /* 0x0000fc000a027a25 */ /* 0x000fe200078e0002 */
[----:B------:R-:W-:-:S03]  /*c510*/  SHF.R.S32.HI R6, RZ, 0x1f, R0 ;  /* 0x0000001fff067819 */ /* 0x000fc60000011400 */
[----:B------:R-:W-:Y:S01]  /*c520*/  IMAD.MOV R5, RZ, RZ, -R0 ;  /* 0x000000ffff057224 */ /* 0x000fe200078e0a00 */
[----:B------:R-:W-:Y:S01]  /*c530*/  IADD3 R3, R3, R7, RZ ;  /* 0x0000000703037210 */ /* 0x000fe20007ffe0ff */
[----:B------:R-:W-:Y:S02]  /*c540*/  IMAD R6, R6, c[0x0][0x3e0], RZ ;  /* 0x0000f80006067a24 */ /* 0x000fe400078e02ff */
[----:B------:R-:W-:Y:S02]  /*c550*/  IMAD R5, R5, c[0x0][0x4e8], R4 ;  /* 0x00013a0005057a24 */ /* 0x000fe400078e0204 */
[----:B------:R-:W-:-:S03]  /*c560*/  IMAD.WIDE.U32 R2, R0, c[0x0][0x3e0], R2 ;  /* 0x0000f80000027a25 */ /* 0x000fc600078e0002 */
[----:B------:R-:W-:Y:S01]  /*c570*/  SHF.R.S32.HI R4, RZ, 0x1f, R5 ;  /* 0x0000001fff047819 */ /* 0x000fe20000011405 */
[----:B------:R-:W-:-:S05]  /*c580*/  IMAD R0, R0, c[0x0][0x3e4], R6 ;  /* 0x0000f90000007a24 */ /* 0x000fca00078e0206 */
[----:B------:R-:W-:Y:S01]  /*c590*/  IADD3 R3, R3, R0, RZ ;  /* 0x0000000003037210 */ /* 0x000fe20007ffe0ff */
[----:B------:R-:W-:-:S04]  /*c5a0*/  IMAD R0, R4, c[0x0][0x3d8], RZ ;  /* 0x0000f60004007a24 */ /* 0x000fc800078e02ff */
[C---:B------:R-:W-:Y:S02]  /*c5b0*/  IMAD R0, R5.reuse, c[0x0][0x3dc], R0 ;  /* 0x0000f70005007a24 */ /* 0x040fe400078e0200 */
[----:B------:R-:W-:-:S04]  /*c5c0*/  IMAD.WIDE.U32 R2, R5, c[0x0][0x3d8], R2 ;  /* 0x0000f60005027a25 */ /* 0x000fc800078e0002 */
[----:B------:R-:W-:Y:S01]  /*c5d0*/  IMAD.IADD R0, R3, 0x1, R0 ;  /* 0x0000000103007824 */ /* 0x000fe200078e0200 */
[----:B------:R-:W-:-:S04]  /*c5e0*/  LEA R14, P0, R2, c[0x0][0x380], 0x1 ;  /* 0x0000e000020e7a11 */ /* 0x000fc800078008ff */
[----:B------:R-:W-:Y:S02]  /*c5f0*/  LEA.HI.X R12, R2, c[0x0][0x384], R0, 0x1, P0 ;  /* 0x0000e100020c7a11 */ /* 0x000fe400000f0c00 */
[----:B------:R-:W-:Y:S01]  /*c600*/  ISETP.GE.AND P0, PT, R11, R13, PT ;  /* 0x0000000d0b00720c */ /* 0x000fe20003f06270 */
[----:B------:R1:W2:Y:S01]  /*c610*/  SHFL.IDX PT, R2, R14, RZ, 0x181f ;  /* 0x00181fff0e027589 */ /* 0x0002a200000e0000 */
[----:B------:R-:W-:-:S03]  /*c620*/  SHF.L.U32 R0, R8, 0x3, RZ ;  /* 0x0000000308007819 */ /* 0x000fc600000006ff */
[----:B------:R1:W3:Y:S01]  /*c630*/  SHFL.IDX PT, R3, R12, RZ, 0x181f ;  /* 0x00181fff0c037589 */ /* 0x0002e200000e0000 */
[C---:B------:R-:W-:Y:S02]  /*c640*/  IADD3 R9, R0.reuse, 0x40, RZ ;  /* 0x0000004000097810 */ /* 0x040fe40007ffe0ff */
[----:B------:R-:W-:-:S05]  /*c650*/  IADD3 R10, R0, 0x80, RZ ;  /* 0x00000080000a7810 */ /* 0x000fca0007ffe0ff */
[----:B------:R-:W-:Y:S05]  /*c660*/  @P0 BRA `(.L_x_38) ;  /* 0x000000f000000947 */ /* 0x000fea0003800000 */
        /* <DEDUP_REMOVED lines=10> */
[----:B------:R2:W-:Y:S02]  /*c710*/  @!P2 ST.E.128 [R6.64], RZ ;  /* 0x000000ff0600a985 */ /* 0x0005e4000c101d04 */
[----:B------:R-:W-:-:S04]  /*c720*/  @!P1 IMAD.WIDE R4, R5, 0x2, R2 ;  /* 0x0000000205049825 */ /* 0x000fc800078e0202 */
[----:B------:R-:W-:Y:S01]  /*c730*/  @!P0 IMAD.WIDE R2, R8, 0x2, R2 ;  /* 0x0000000208028825 */ /* 0x000fe200078e0202 */
[----:B------:R2:W-:Y:S04]  /*c740*/  @!P1 ST.E.128 [R4.64], RZ ;  /* 0x000000ff04009985 */ /* 0x0005e8000c101d04 */
[----:B------:R2:W-:Y:S02]  /*c750*/  @!P0 ST.E.128 [R2.64], RZ ;  /* 0x000000ff02008985 */ /* 0x0005e4000c101d04 */
.L_x_38:
[----:B------:R-:W-:Y:S05]  /*c760*/  BSYNC B0 ;  /* 0x0000000000007941 */ /* 0x000fea0003800000 */
.L_x_37:
[----:B--2---:R-:W-:Y:S01]  /*c770*/  IADD3 R4, R11, 0x20, RZ ;  /* 0x000000200b047810 */ /* 0x004fe20007ffe0ff */
[----:B---3--:R2:W3:Y:S01]  /*c780*/  SHFL.IDX PT, R3, R12, 0x1, 0x181f ;  /* 0x00381f000c037f89 */ /* 0x0084e200000e0000 */
[----:B------:R-:W-:Y:S02]  /*c790*/  BSSY B0, `(.L_x_39) ;  /* 0x0000013000007945 */ /* 0x000fe40003800000 */
[----:B------:R-:W-:Y:S01]  /*c7a0*/  ISETP.GE.AND P0, PT, R4, R13, PT ;  /* 0x0000000d0400720c */ /* 0x000fe20003f06270 */
[----:B------:R2:W4:-:S12]  /*c7b0*/  SHFL.IDX PT, R2, R14, 0x1, 0x181f ;  /* 0x00381f000e027f89 */ /* 0x00051800000e0000 */
[----:B------:R-:W-:Y:S05]  /*c7c0*/  @P0 BRA `(.L_x_40) ;  /* 0x000000f000000947 */ /* 0x000fea0003800000 */
[----:B------:R-:W-:Y:S02]  /*c7d0*/  ISETP.GE.AND P1, PT, R9, c[0x0][0x3c8], PT ;  /* 0x0000f20009007a0c */ /* 0x000fe40003f26270 */
        /* <DEDUP_REMOVED lines=14> */
.L_x_40:
[----:B------:R-:W-:Y:S05]  /*c8c0*/  BSYNC B0 ;  /* 0x0000000000007941 */ /* 0x000fea0003800000 */
.L_x_39:
[----:B---3--:R-:W-:Y:S01]  /*c8d0*/  IADD3 R4, R11, 0x40, RZ ;  /* 0x000000400b047810 */ /* 0x008fe20007ffe0ff */
[----:B------:R3:W1:Y:S01]  /*c8e0*/  SHFL.IDX PT, R3, R12, 0x2, 0x181f ;  /* 0x00581f000c037f89 */ /* 0x00066200000e0000 */
[----:B------:R-:W-:Y:S02]  /*c8f0*/  BSSY B0, `(.L_x_41) ;  /* 0x0000013000007945 */ /* 0x000fe40003800000 */
[----:B------:R-:W-:Y:S01]  /*c900*/  ISETP.GE.AND P0, PT, R4, R13, PT ;  /* 0x0000000d0400720c */ /* 0x000fe20003f06270 */
[----:B----4-:R3:W4:-:S12]  /*c910*/  SHFL.IDX PT, R2, R14, 0x2, 0x181f ;  /* 0x00581f000e027f89 */ /* 0x01071800000e0000 */
[----:B------:R-:W-:Y:S05]  /*c920*/  @P0 BRA `(.L_x_42) ;  /* 0x000000f000000947 */ /* 0x000fea0003800000 */
[----:B------:R-:W-:Y:S02]  /*c930*/  ISETP.GE.AND P1, PT, R9, c[0x0][0x3c8], PT ;  /* 0x0000f20009007a0c */ /* 0x000fe40003f26270 */
        /* <DEDUP_REMOVED lines=14> */
.L_x_42:
[----:B------:R-:W-:Y:S05]  /*ca20*/  BSYNC B0 ;  /* 0x0000000000007941 */ /* 0x000fea0003800000 */
.L_x_41:
[----:B-1----:R-:W-:Y:S01]  /*ca30*/  IADD3 R4, R11, 0x60, RZ ;  /* 0x000000600b047810 */ /* 0x002fe20007ffe0ff */
[----:B------:R1:W2:Y:S03]  /*ca40*/  SHFL.IDX PT, R3, R12, 0x3, 0x181f ;  /* 0x00781f000c037f89 */ /* 0x0002a600000e0000 */
[----:B------:R-:W-:Y:S01]  /*ca50*/  ISETP.GE.AND P0, PT, R4, R13, PT ;  /* 0x0000000d0400720c */ /* 0x000fe20003f06270 */
[----:B----4-:R1:W4:-:S12]  /*ca60*/  SHFL.IDX PT, R2, R14, 0x3, 0x181f ;  /* 0x00781f000e027f89 */ /* 0x01031800000e0000 */
[----:B------:R-:W-:Y:S05]  /*ca70*/  @P0 EXIT ;  /* 0x000000000000094d */ /* 0x000fea0003800000 */
[----:B------:R-:W-:Y:S02]  /*ca80*/  ISETP.GE.AND P0, PT, R9, c[0x0][0x3c8], PT ;  /* 0x0000f20009007a0c */ /* 0x000fe40003f06270 */
[----:B------:R-:W-:-:S11]  /*ca90*/  ISETP.GE.AND P1, PT, R0, c[0x0][0x3c8], PT ;  /* 0x0000f20000007a0c */ /* 0x000fd60003f26270 */
[----:B------:R-:W-:Y:S02]  /*caa0*/  @!P0 SHF.R.S32.HI R4, RZ, 0x1f, R9 ;  /* 0x0000001fff048819 */ /* 0x000fe40000011409 */
[----:B--2-4-:R-:W-:Y:S02]  /*cab0*/  @!P1 IMAD.WIDE R6, R0, 0x2, R2 ;  /* 0x0000000200069825 */ /* 0x014fe400078e0202 */
[----:B------:R-:W-:-:S03]  /*cac0*/  @!P0 LEA.HI R4, R4, R9, RZ, 0x3 ;  /* 0x0000000904048211 */ /* 0x000fc600078f18ff */
[----:B------:R2:W-:Y:S01]  /*cad0*/  @!P1 ST.E.128 [R6.64], RZ ;  /* 0x000000ff06009985 */ /* 0x0005e2000c101d04 */
[----:B------:R-:W-:-:S05]  /*cae0*/  @!P0 LOP3.LUT R4, R4, 0xfffffff8, RZ, 0xc0, !PT ;  /* 0xfffffff804048812 */ /* 0x000fca00078ec0ff */
[----:B------:R-:W-:-:S05]  /*caf0*/  @!P0 IMAD.WIDE R4, R4, 0x2, R2 ;  /* 0x0000000204048825 */ /* 0x000fca00078e0202 */
[----:B------:R2:W-:Y:S01]  /*cb00*/  @!P0 ST.E.128 [R4.64], RZ ;  /* 0x000000ff04008985 */ /* 0x0005e2000c101d04 */
[----:B------:R-:W-:-:S13]  /*cb10*/  ISETP.GE.AND P0, PT, R10, c[0x0][0x3c8], PT ;  /* 0x0000f2000a007a0c */ /* 0x000fda0003f06270 */
[----:B------:R-:W-:Y:S05]  /*cb20*/  @P0 EXIT ;  /* 0x000000000000094d */ /* 0x000fea0003800000 */
[----:B------:R-:W-:-:S04]  /*cb30*/  SHF.R.S32.HI R0, RZ, 0x1f, R10 ;  /* 0x0000001fff007819 */ /* 0x000fc8000001140a */
[----:B------:R-:W-:-:S04]  /*cb40*/  LEA.HI R0, R0, R10, RZ, 0x3 ;  /* 0x0000000a00007211 */ /* 0x000fc800078f18ff */
[----:B------:R-:W-:-:S05]  /*cb50*/  LOP3.LUT R0, R0, 0xfffffff8, RZ, 0xc0, !PT ;  /* 0xfffffff800007812 */ /* 0x000fca00078ec0ff */
[----:B------:R-:W-:-:S05]  /*cb60*/  IMAD.WIDE R2, R0, 0x2, R2 ;  /* 0x0000000200027825 */ /* 0x000fca00078e0202 */
[----:B------:R-:W-:Y:S01]  /*cb70*/  ST.E.128 [R2.64], RZ ;  /* 0x000000ff02007985 */ /* 0x000fe2000c101d04 */
[----:B------:R-:W-:Y:S05]  /*cb80*/  EXIT ;  /* 0x000000000000794d */ /* 0x000fea0003800000 */
.L_x_43:
        /* <DEDUP_REMOVED lines=15> */
.L_x_1284:


//--------------------- .text._ZN7cutlass13device_kernelIN5flash19enable_sm80_to_sm89INS1_16FlashAttnFwdSm80INS1_25CollectiveMainloopFwdSm80ILi8ELi1ELb0EN4cute5tupleIJNS5_1CILi128EEENS7_ILi64EEENS7_ILi192EEEEEELi192ENS_6half_tEfNS_4arch4Sm80ELb0ELb0ELb0ELb1ELb0ELb1ELb1ELb0EEENS1_21CollectiveEpilogueFwdINS6_IJS8_SA_S9_EEENS6_IJNS7_ILi1EEESI_SI_EEESC_SE_Li256ELb1ELb1ELb0ELb0EEENS1_19SingleTileSchedulerILb1ELb0ELb1ELi128EEEEEEEEEvNT_6ParamsE --------------------------
	.section	.text._ZN7cutlass13device_kernelIN5flash19enable_sm80_to_sm89INS1_16FlashAttnFwdSm80INS1_25CollectiveMainloopFwdSm80ILi8ELi1ELb0EN4cute5tupleIJNS5_1CILi128EEENS7_ILi64EEENS7_ILi192EEEEEELi192ENS_6half_tEfNS_4arch4Sm80ELb0ELb0ELb0ELb1ELb0ELb1ELb1ELb0EEENS1_21CollectiveEpilogueFwdINS6_IJS8_SA_S9_EEENS6_IJNS7_ILi1EEESI_SI_EEESC_SE_Li256ELb1ELb1ELb0ELb0EEENS1_19SingleTileSchedulerILb1ELb0ELb1ELi128EEEEEEEEEvNT_6ParamsE,"ax",@progbits
	.sectioninfo	@"SHI_REGISTERS=242"
	.align	128
.text._ZN7cutlass13device_kernelIN5flash19enable_sm80_to_sm89INS1_16FlashAttnFwdSm80INS1_25CollectiveMainloopFwdSm80ILi8ELi1ELb0EN4cute5tupleIJNS5_1CILi128EEENS7_ILi64EEENS7_ILi192EEEEEELi192ENS_6half_tEfNS_4arch4Sm80ELb0ELb0ELb0ELb1ELb0ELb1ELb1ELb0EEENS1_21CollectiveEpilogueFwdINS6_IJS8_SA_S9_EEENS6_IJNS7_ILi1EEESI_SI_EEESC_SE_Li256ELb1ELb1ELb0ELb0EEENS1_19SingleTileSchedulerILb1ELb0ELb1ELi128EEEEEEEEEvNT_6ParamsE:
        .type           _ZN7cutlass13device_kernelIN5flash19enable_sm80_to_sm89INS1_16FlashAttnFwdSm80INS1_25CollectiveMainloopFwdSm80ILi8ELi1ELb0EN4cute5tupleIJNS5_1CILi128EEENS7_ILi64EEENS7_ILi192EEEEEELi192ENS_6half_tEfNS_4arch4Sm80ELb0ELb0ELb0ELb1ELb0ELb1ELb1ELb0EEENS1_21CollectiveEpilogueFwdINS6_IJS8_SA_S9_EEENS6_IJNS7_ILi1EEESI_SI_EEESC_SE_Li256ELb1ELb1ELb0ELb0EEENS1_19SingleTileSchedulerILb1ELb0ELb1ELi128EEEEEEEEEvNT_6ParamsE,@function
        .size           _ZN7cutlass13device_kernelIN5flash19enable_sm80_to_sm89INS1_16FlashAttnFwdSm80INS1_25CollectiveMainloopFwdSm80ILi8ELi1ELb0EN4cute5tupleIJNS5_1CILi128EEENS7_ILi64EEENS7_ILi192EEEEEELi192ENS_6half_tEfNS_4arch4Sm80ELb0ELb0ELb0ELb1ELb0ELb1ELb1ELb0EEENS1_21CollectiveEpilogueFwdINS6_IJS8_SA_S9_EEENS6_IJNS7_ILi1EEESI_SI_EEESC_SE_Li256ELb1ELb1ELb0ELb0EEENS1_19SingleTileSchedulerILb1ELb0ELb1ELi128EEEEEEEEEvNT_6ParamsE,(.L_x_1285 - _ZN7cutlass13device_kernelIN5flash19enable_sm80_to_sm89INS1_16FlashAttnFwdSm80INS1_25CollectiveMainloopFwdSm80ILi8ELi1ELb0EN4cute5tupleIJNS5_1CILi128EEENS7_ILi64EEENS7_ILi192EEEEEELi192ENS_6half_tEfNS_4arch4Sm80ELb0ELb0ELb0ELb1ELb0ELb1ELb1ELb0EEENS1_21CollectiveEpilogueFwdINS6_IJS8_SA_S9_EEENS6_IJNS7_ILi1EEESI_SI_EEESC_SE_Li256ELb1ELb1ELb0ELb0EEENS1_19SingleTileSchedulerILb1ELb0ELb1ELi128EEEEEEEEEvNT_6ParamsE)
        .other          _ZN7cutlass13device_kernelIN5flash19enable_sm80_to_sm89INS1_16FlashAttnFwdSm80INS1_25CollectiveMainloopFwdSm80ILi8ELi1ELb0EN4cute5tupleIJNS5_1CILi128EEENS7_ILi64EEENS7_ILi192EEEEEELi192ENS_6half_tEfNS_4arch4Sm80ELb0ELb0ELb0ELb1ELb0ELb1ELb1ELb0EEENS1_21CollectiveEpilogueFwdINS6_IJS8_SA_S9_EEENS6_IJNS7_ILi1EEESI_SI_EEESC_SE_Li256ELb1ELb1ELb0ELb0EEENS1_19SingleTileSchedulerILb1ELb0ELb1ELi128EEEEEEEEEvNT_6ParamsE,@"STO_CUDA_ENTRY STV_DEFAULT"
_ZN7cutlass13device_kernelIN5flash19enable_sm80_to_sm89INS1_16FlashAttnFwdSm80INS1_25CollectiveMainloopFwdSm80ILi8ELi1ELb0EN4cute5tupleIJNS5_1CILi128EEENS7_ILi64EEENS7_ILi192EEEEEELi192ENS_6half_tEfNS_4arch4Sm80ELb0ELb0ELb0ELb1ELb0ELb1ELb1ELb0EEENS1_21CollectiveEpilogueFwdINS6_IJS8_SA_S9_EEENS6_IJNS7_ILi1EEESI_SI_EEESC_SE_Li256ELb1ELb1ELb0ELb0EEENS1_19SingleTileSchedulerILb1ELb0ELb1ELi128EEEEEEEEEvNT_6ParamsE:
[----:B------:R-:W-:Y:S02]  /*0000*/  MOV R1, c[0x0][0x28] ;  /* 0x00000a0000017a02 */ /* 0x000fe40000000f00 */
[----:B------:R-:W1:Y:S01]  /*0010*/  S2R R79, SR_TID.X ;  /* 0x00000000004f7919 */ /* 0x000e620000002100 */
[----:B------:R-:W-:Y:S01]  /*0020*/  MOV R5, 0x4 ;  /* 0x0000000400057802 */ /* 0x000fe20000000f00 */
[----:B------:R-:W-:Y:S02]  /*0030*/  ULDC.64 UR6, c[0x0][0x118] ;  /* 0x0000460000067ab9 */ /* 0x000fe40000000a00 */
        /* <DEDUP_REMOVED lines=12> */
.L_x_45:
        /* <DEDUP_REMOVED lines=8> */
.L_x_47:
[----:B------:R-:W-:-:S05]  /*0180*/  MOV R3, c[0x0][0x54c] ;  /* 0x0001530000037a02 */ /* 0x000fca0000000f00 */
.L_x_46:
[----:B-----5:R-:W-:Y:S01]  /*0190*/  IMAD R3, R3, c[0x0][0x548], RZ ;  /* 0x0001520003037a24 */ /* 0x020fe200078e02ff */
[----:B------:R-:W-:-:S04]  /*01a0*/  SHF.L.U32 R0, R80, 0x7, RZ ;  /* 0x0000000750007819 */ /* 0x000fc800000006ff */
[----:B------:R-:W-:-:S04]  /*01b0*/  ISETP.GE.AND P0, PT, R0, R3, PT ;  /* 0x000000030000720c */ /* 0x000fc80003f06270 */
[----:B------:R-:W-:Y:S01]  /*01c0*/  SEL R200, R200, 0xffffffff, !P0 ;  /* 0xffffffffc8c87807 */ /* 0x000fe20004000000 */
[----:B------:R-:W-:Y:S05]  /*01d0*/  BRA `(.L_x_48) ;  /* 0x0000012000007947 */ /* 0x000fea0003800000 */
.L_x_44:
[----:B---3--:R-:W-:-:S04]  /*01e0*/  ISETP.NE.U32.AND P0, PT, RZ, c[0x0][0x568], PT ;  /* 0x00015a00ff007a0c */ /* 0x008fc80003f05070 */
[----:B------:R-:W-:-:S13]  /*01f0*/  ISETP.NE.AND.EX P0, PT, RZ, c[0x0][0x56c], PT, P0 ;  /* 0x00015b00ff007a0c */ /* 0x000fda0003f05300 */
[----:B------:R-:W-:Y:S05]  /*0200*/  @!P0 BRA `(.L_x_49) ;  /* 0x0000002000008947 */ /* 0x000fea0003800000 */
[----:B------:R1:W5:Y:S01]  /*0210*/  LDG.E R3, [R2.64] ;  /* 0x0000000602037981 */ /* 0x000362000c1e1900 */
[----:B------:R-:W-:Y:S05]  /*0220*/  BRA `(.L_x_50) ;  /* 0x0000009000007947 */ /* 0x000fea0003800000 */
.L_x_49:
        /* <DEDUP_REMOVED lines=8> */
.L_x_51:
[----:B------:R-:W-:-:S05]  /*02b0*/  MOV R3, c[0x0][0x54c] ;  /* 0x0001530000037a02 */ /* 0x000fca0000000f00 */
.L_x_50:
[----:B-----5:R-:W-:Y:S01]  /*02c0*/  IMAD R3, R3, c[0x0][0x548], RZ ;  /* 0x0001520003037a24 */ /* 0x020fe200078e02ff */
[----:B------:R-:W-:-:S04]  /*02d0*/  SHF.L.U32 R0, R80, 0x7, RZ ;  /* 0x0000000750007819 */ /* 0x000fc800000006ff */
[----:B------:R-:W-:-:S04]  /*02e0*/  ISETP.GE.AND P0, PT, R0, R3, PT ;  /* 0x000000030000720c */ /* 0x000fc80003f06270 */
[----:B------:R-:W-:-:S04]  /*02f0*/  SEL R200, R200, 0xffffffff, !P0 ;  /* 0xffffffffc8c87807 */ /* 0x000fc80004000000 */
.L_x_48:
[----:B------:R-:W-:-:S13]  /*0300*/  ISETP.GE.AND P0, PT, R200, RZ, PT ;  /* 0x000000ffc800720c */ /* 0x000fda0003f06270 */
        /* <DEDUP_REMOVED lines=8> */
[----:B------:R-:W-:Y:S01]  /*0390*/  IMAD.MOV.U32 R98, RZ, RZ, RZ ;  /* 0x000000ffff627224 */ /* 0x000fe200078e00ff */
[----:B------:R-:W-:Y:S01]  /*03a0*/  ISETP.NE.U32.AND P1, PT, RZ, c[0x0][0x348], PT ;  /* 0x0000d200ff007a0c */ /* 0x000fe20003f25070 */
[----:B------:R-:W-:Y:S01]  /*03b0*/  IMAD.WIDE R10, R200, R5, c[0x0][0x348] ;  /* 0x0000d200c80a7625 */ /* 0x000fe200078e0205 */
[----:B------:R-:W-:-:S02]  /*03c0*/  ISETP.NE.U32.AND P6, PT, RZ, c[0x0][0x350], PT ;  /* 0x0000d400ff007a0c */ /* 0x000fc40003fc5070 */
[----:B------:R-:W-:Y:S01]  /*03d0*/  ISETP.NE.U32.AND P3, PT, RZ, c[0x0][0x358], PT ;  /* 0x0000d600ff007a0c */ /* 0x000fe20003f65070 */
[CC--:B------:R-:W-:Y:S01]  /*03e0*/  IMAD.WIDE R8, R200.reuse, R5.reuse, c[0x0][0x350] ;  /* 0x0000d400c8087625 */ /* 0x0c0fe200078e0205 */
[----:B------:R-:W-:Y:S02]  /*03f0*/  ISETP.NE.AND.EX P1, PT, RZ, c[0x0][0x34c], PT, P1 ;  /* 0x0000d300ff007a0c */ /* 0x000fe40003f25310 */
[----:B------:R-:W-:Y:S01]  /*0400*/  ISETP.NE.AND.EX P6, PT, RZ, c[0x0][0x354], PT, P6 ;  /* 0x0000d500ff007a0c */ /* 0x000fe20003fc5360 */
[----:B------:R-:W-:Y:S01]  /*0410*/  @P2 IMAD.WIDE R12, R200, R5, c[0x0][0x370] ;  /* 0x0000dc00c80c2625 */ /* 0x000fe200078e0205 */
[----:B------:R-:W-:-:S03]  /*0420*/  ISETP.NE.AND.EX P3, PT, RZ, c[0x0][0x35c], PT, P3 ;  /* 0x0000d700ff007a0c */ /* 0x000fc60003f65330 */
[CC--:B-1----:R-:W-:Y:S01]  /*0430*/  @P0 IMAD.WIDE R2, R200.reuse, R5.reuse, c[0x0][0x360] ;  /* 0x0000d800c8020625 */ /* 0x0c2fe200078e0205 */
[----:B------:R1:W5:Y:S03]  /*0440*/  @P2 LDG.E R141, [R12.64] ;  /* 0x000000060c8d2981 */ /* 0x000366000c1e1900 */
[----:B------:R-:W-:Y:S01]  /*0450*/  IMAD.WIDE R6, R200, R5, c[0x0][0x358] ;  /* 0x0000d600c8067625 */ /* 0x000fe200078e0205 */
[----:B------:R1:W5:Y:S04]  /*0460*/  @P0 LDG.E R83, [R2.64] ;  /* 0x0000000602530981 */ /* 0x000368000c1e1900 */
[----:B------:R1:W5:Y:S04]  /*0470*/  @P1 LDG.E R142, [R10.64] ;  /* 0x000000060a8e1981 */ /* 0x000368000c1e1900 */
[----:B------:R1:W5:Y:S04]  /*0480*/  @P6 LDG.E R140, [R8.64] ;  /* 0x00000006088c6981 */ /* 0x000368000c1e1900 */
[----:B------:R1:W5:Y:S04]  /*0490*/  @P3 LDG.E R98, [R6.64] ;  /* 0x0000000606623981 */ /* 0x000368000c1e1900 */
[----:B------:R-:W2:Y:S01]  /*04a0*/  S2R R199, SR_CTAID.Y ;  /* 0x0000000000c77919 */ /* 0x000ea20000002600 */
[----:B------:R-:W-:-:S02]  /*04b0*/  IMAD.MOV.U32 R0, RZ, RZ, c[0x0][0x1d0] ;  /* 0x00007400ff007624 */ /* 0x000fc400078e00ff */
[----:B------:R-:W-:Y:S01]  /*04c0*/  IMAD.MOV.U32 R144, RZ, RZ, c[0x0][0x228] ;  /* 0x00008a00ff907624 */ /* 0x000fe200078e00ff */
[----:B--2---:R-:W-:Y:S01]  /*04d0*/  SHF.R.S32.HI R82, RZ, 0x1f, R199 ;  /* 0x0000001fff527819 */ /* 0x004fe200000114c7 */
[----:B------:R-:W-:Y:S05]  /*04e0*/  @P0 BRA `(.L_x_52) ;  /* 0x0000004000000947 */ /* 0x000fea0003800000 */
[----:B-1----:R-:W-:Y:S05]  /*04f0*/  @!P1 BRA `(.L_x_52) ;  /* 0x0000003000009947 */ /* 0x002fea0003800000 */
[----:B-----5:R-:W2:Y:S04]  /*0500*/  LDG.E R83, [R10.64] ;  /* 0x000000060a537981 */ /* 0x020ea8000c1e1900 */
[----:B------:R-:W2:Y:S02]  /*0510*/  LDG.E R2, [R10.64+0x4] ;  /* 0x000004060a027981 */ /* 0x000ea4000c1e1900 */
[----:B--2---:R-:W-:Y:S02]  /*0520*/  IADD3 R83, -R83, R2, RZ ;  /* 0x0000000253537210 */ /* 0x004fe40007ffe1ff */
.L_x_52:
[----:B-1----:R-:W-:-:S04]  /*0530*/  ISETP.NE.U32.AND P0, PT, RZ, c[0x0][0x368], PT ;  /* 0x0000da00ff007a0c */ /* 0x002fc80003f05070 */
[----:B------:R-:W-:-:S13]  /*0540*/  ISETP.NE.AND.EX P0, PT, RZ, c[0x0][0x36c], PT, P0 ;  /* 0x0000db00ff007a0c */ /* 0x000fda0003f05300 */
[----:B------:R-:W-:Y:S05]  /*0550*/  @!P0 BRA `(.L_x_53) ;  /* 0x0000003000008947 */ /* 0x000fea0003800000 */
[----:B------:R-:W-:-:S05]  /*0560*/  IMAD.WIDE R2, R200, R5, c[0x0][0x368] ;  /* 0x0000da00c8027625 */ /* 0x000fca00078e0205 */
[----:B------:R1:W5:Y:S01]  /*0570*/  LDG.E R0, [R2.64] ;  /* 0x0000000602007981 */ /* 0x000362000c1e1900 */
[----:B------:R-:W-:Y:S05]  /*0580*/  BRA `(.L_x_54) ;  /* 0x0000004000007947 */ /* 0x000fea0003800000 */
.L_x_53:
[----:B------:R-:W-:Y:S05]  /*0590*/  @!P6 BRA `(.L_x_54) ;  /* 0x000000300000e947 */ /* 0x000fea0003800000 */
[----:B------:R-:W2:Y:S04]  /*05a0*/  LDG.E R0, [R8.64] ;  /* 0x0000000608007981 */ /* 0x000ea8000c1e1900 */
[----:B------:R-:W2:Y:S02]  /*05b0*/  LDG.E R3, [R8.64+0x4] ;  /* 0x0000040608037981 */ /* 0x000ea4000c1e1900 */
[----:B--2---:R-:W-:Y:S02]  /*05c0*/  IADD3 R0, -R0, R3, RZ ;  /* 0x0000000300007210 */ /* 0x004fe40007ffe1ff */
.L_x_54:
[----:B-1----:R-:W2:Y:S04]  /*05d0*/  @P3 LDG.E R2, [R6.64] ;  /* 0x0000000606023981 */ /* 0x002ea8000c1e1900 */
[----:B------:R-:W2:Y:S01]  /*05e0*/  @P3 LDG.E R9, [R6.64+0x4] ;  /* 0x0000040606093981 */ /* 0x000ea2000c1e1900 */
[----:B-----5:R-:W-:Y:S01]  /*05f0*/  IMAD.IADD R3, R0, 0x1, -R141 ;  /* 0x0000000100037824 */ /* 0x020fe200078e0a8d */
[----:B------:R-:W-:Y:S01]  /*0600*/  ISETP.NE.U32.AND P0, PT, RZ, c[0x0][0x378], PT ;  /* 0x0000de00ff007a0c */ /* 0x000fe20003f05070 */
[----:B------:R-:W-:-:S03]  /*0610*/  IMAD.MOV.U32 R81, RZ, RZ, R0 ;  /* 0x000000ffff517224 */ /* 0x000fc600078e0000 */
[----:B------:R-:W-:-:S13]  /*0620*/  ISETP.NE.AND.EX P0, PT, RZ, c[0x0][0x37c], PT, P0 ;  /* 0x0000df00ff007a0c */ /* 0x000fda0003f05300 */
[----:B------:R-:W-:-:S05]  /*0630*/  @P0 IMAD.WIDE R10, R200, R5, c[0x0][0x378] ;  /* 0x0000de00c80a0625 */ /* 0x000fca00078e0205 */
[----:B------:R1:W5:Y:S01]  /*0640*/  @P0 LDG.E R81, [R10.64] ;  /* 0x000000060a510981 */ /* 0x000362000c1e1900 */
[----:B--2---:R-:W-:-:S04]  /*0650*/  @P3 IMAD.IADD R144, R9, 0x1, -R2 ;  /* 0x0000000109903824 */ /* 0x004fc800078e0a02 */
[----:B------:R-:W-:-:S05]  /*0660*/  IMAD.IADD R78, R3, 0x1, R144 ;  /* 0x00000001034e7824 */ /* 0x000fca00078e0290 */
[----:B------:R-:W-:-:S04]  /*0670*/  IADD3 R2, R78, 0x3f, RZ ;  /* 0x0000003f4e027810 */ /* 0x000fc80007ffe0ff */
[----:B------:R-:W-:-:S04]  /*0680*/  SHF.R.S32.HI R133, RZ, 0x1f, R2 ;  /* 0x0000001fff857819 */ /* 0x000fc80000011402 */
[----:B------:R-:W-:Y:S01]  /*0690*/  LEA.HI R133, R133, R2, RZ, 0x6 ;  /* 0x0000000285857211 */ /* 0x000fe200078f30ff */
[----:B------:R-:W-:-:S03]  /*06a0*/  IMAD.MOV R2, RZ, RZ, -R3 ;  /* 0x000000ffff027224 */ /* 0x000fc600078e0a03 */
[----:B------:R-:W-:Y:S02]  /*06b0*/  LOP3.LUT R4, R133, 0xffffffc0, RZ, 0xc0, !PT ;  /* 0xffffffc085047812 */ /* 0x000fe400078ec0ff */
[----:B------:R-:W-:-:S03]  /*06c0*/  IMNMX R2, RZ, R2, !PT ;  /* 0x00000002ff027217 */ /* 0x000fc60007800200 */
[----:B------:R-:W-:Y:S01]  /*06d0*/  IMAD.IADD R3, R4, 0x1, -R3 ;  /* 0x0000000104037824 */ /* 0x000fe200078e0a03 */
[----:B------:R-:W-:-:S04]  /*06e0*/  SHF.R.U32.HI R100, RZ, 0x6, R2 ;  /* 0x00000006ff647819 */ /* 0x000fc80000011602 */
[----:B------:R-:W-:-:S04]  /*06f0*/  IMNMX R3, R3, R144, PT ;  /* 0x0000009003037217 */ /* 0x000fc80003800200 */
[----:B------:R-:W-:-:S13]  /*0700*/  ISETP.GT.AND P0, PT, R3, R2, PT ;  /* 0x000000020300720c */ /* 0x000fda0003f04270 */
[----:B------:R-:W-:Y:S01]  /*0710*/  @P0 IADD3 R7, R3, 0x3f, RZ ;  /* 0x0000003f03070810 */ /* 0x000fe20007ffe0ff */
[----:B------:R-:W-:-:S03]  /*0720*/  IMAD.MOV.U32 R3, RZ, RZ, R100 ;  /* 0x000000ffff037224 */ /* 0x000fc600078e0064 */
[----:B------:R-:W-:-:S04]  /*0730*/  @P0 SHF.R.S32.HI R2, RZ, 0x1f, R7 ;  /* 0x0000001fff020819 */ /* 0x000fc80000011407 */
[----:B------:R-:W-:-:S04]  /*0740*/  @P0 LEA.HI R2, R2, R7, RZ, 0x6 ;  /* 0x0000000702020211 */ /* 0x000fc800078f30ff */
[----:B------:R-:W-:-:S04]  /*0750*/  @P0 SHF.R.S32.HI R3, RZ, 0x6, R2 ;  /* 0x00000006ff030819 */ /* 0x000fc80000011402 */
[----:B------:R-:W-:-:S13]  /*0760*/  ISETP.GT.AND P0, PT, R3, R100, PT ;  /* 0x000000640300720c */ /* 0x000fda0003f04270 */
[----:B------:R-:W-:Y:S05]  /*0770*/  @!P0 BRA `(.L_x_55) ;  /* 0x0000518000008947 */ /* 0x000fea0003800000 */
[----:B-1----:R-:W-:-:S04]  /*0780*/  ISETP.NE.U32.AND P2, PT, RZ, c[0x0][0x340], PT ;  /* 0x0000d000ff007a0c */ /* 0x002fc80003f45070 */
[----:B------:R-:W-:-:S13]  /*0790*/  ISETP.NE.AND.EX P2, PT, RZ, c[0x0][0x344], PT, P2 ;  /* 0x0000d100ff007a0c */ /* 0x000fda0003f45320 */
[----:B------:R-:W-:-:S06]  /*07a0*/  @P2 IMAD.WIDE R10, R200, R5, c[0x0][0x340] ;  /* 0x0000d000c80a2625 */ /* 0x000fcc00078e0205 */
[----:B------:R-:W2:Y:S01]  /*07b0*/  @P2 LDG.E R10, [R10.64] ;  /* 0x000000060a0a2981 */ /* 0x000ea2000c1e1900 */
[----:B------:R-:W-:Y:S01]  /*07c0*/  SHF.R.S32.HI R8, RZ, 0x1f, R79 ;  /* 0x0000001fff087819 */ /* 0x000fe2000001144f */
[----:B------:R-:W-:Y:S01]  /*07d0*/  IMAD.IADD R0, R140, 0x1, R0 ;  /* 0x000000018c007824 */ /* 0x000fe200078e0200 */
[----:B------:R-:W-:Y:S01]  /*07e0*/  SHF.R.S32.HI R2, RZ, 0x1f, R98 ;  /* 0x0000001fff027819 */ /* 0x000fe20000011462 */
[----:B------:R-:W-:Y:S01]  /*07f0*/  IMAD R158, R82, c[0x0][0x240], RZ ;  /* 0x00009000529e7a24 */ /* 0x000fe200078e02ff */
[-C--:B------:R-:W-:Y:S01]  /*0800*/  LEA.HI R17, R8, R79.reuse, RZ, 0x3 ;  /* 0x0000004f08117211 */ /* 0x080fe200078f18ff */
[----:B------:R-:W-:Y:S01]  /*0810*/  IMAD.MOV.U32 R9, RZ, RZ, c[0x0][0x238] ;  /* 0x00008e00ff097624 */ /* 0x000fe200078e00ff */
[----:B------:R-:W-:Y:S01]  /*0820*/  IADD3 R135, R3, -0x1, RZ ;  /* 0xffffffff03877810 */ /* 0x000fe20007ffe0ff */
[----:B------:R-:W-:Y:S01]  /*0830*/  IMAD R158, R199, c[0x0][0x244], R158 ;  /* 0x00009100c79e7a24 */ /* 0x000fe200078e029e */
[----:B------:R-:W-:Y:S01]  /*0840*/  LOP3.LUT R32, R17, 0x1ffffff8, RZ, 0xc0, !PT ;  /* 0x1ffffff811207812 */ /* 0x000fe200078ec0ff */
[----:B------:R-:W-:Y:S01]  /*0850*/  IMAD.MOV.U32 R108, RZ, RZ, 0x6 ;  /* 0x00000006ff6c7424 */ /* 0x000fe200078e00ff */
[----:B------:R-:W-:Y:S01]  /*0860*/  SHF.R.S32.HI R17, RZ, 0x3, R17 ;  /* 0x00000003ff117819 */ /* 0x000fe20000011411 */
[----:B------:R-:W-:Y:S01]  /*0870*/  IMAD.SHL.U32 R103, R9, 0x40, RZ ;  /* 0x0000004009677824 */ /* 0x000fe200078e00ff */
[----:B------:R-:W-:Y:S01]  /*0880*/  SEL R156, R200, RZ, !P3 ;  /* 0x000000ffc89c7207 */ /* 0x000fe20005800000 */
[----:B------:R-:W-:Y:S01]  /*0890*/  IMAD.IADD R32, R79, 0x1, -R32 ;  /* 0x000000014f207824 */ /* 0x000fe200078e0a20 */
[C---:B------:R-:W-:Y:S01]  /*08a0*/  IADD3 R98, P0, R17.reuse, R98, RZ ;  /* 0x0000006211627210 */ /* 0x040fe20007f1e0ff */
[----:B------:R-:W-:Y:S01]  /*08b0*/  IMAD.IADD R96, R144, 0x1, -R17 ;  /* 0x0000000190607824 */ /* 0x000fe200078e0a11 */
[----:B------:R-:W-:Y:S01]  /*08c0*/  LEA.HI R20, R8, R79, RZ, 0x2 ;  /* 0x0000004f08147211 */ /* 0x000fe200078f10ff */
[----:B------:R-:W-:Y:S01]  /*08d0*/  IMAD.SHL.U32 R32, R32, 0x8, RZ ;  /* 0x0000000820207824 */ /* 0x000fe200078e00ff */
[C---:B------:R-:W-:Y:S01]  /*08e0*/  LEA.HI.X.SX32 R97, R17.reuse, R2, 0x1, P0 ;  /* 0x0000000211617211 */ /* 0x040fe200000f0eff */
[----:B------:R-:W-:Y:S01]  /*08f0*/  IMAD.SHL.U32 R17, R17, 0x40, RZ ;  /* 0x0000004011117824 */ /* 0x000fe200078e00ff */
[----:B------:R-:W-:Y:S01]  /*0900*/  SHF.L.U64.HI R102, R9, R108, c[0x0][0x23c] ;  /* 0x00008f0009667619 */ /* 0x000fe2000001026c */
[----:B------:R-:W-:Y:S01]  /*0910*/  IMAD R2, R135, -0x40, R96 ;  /* 0xffffffc087027824 */ /* 0x000fe200078e0260 */
[----:B------:R-:W-:Y:S01]  /*0920*/  SHF.R.S32.HI R33, RZ, 0x1f, R32 ;  /* 0x0000001fff217819 */ /* 0x000fe20000011420 */
[----:B------:R-:W-:Y:S01]  /*0930*/  IMAD R3, R97, c[0x0][0x238], RZ ;  /* 0x00008e0061037a24 */ /* 0x000fe200078e02ff */
[----:B------:R-:W-:Y:S01]  /*0940*/  LOP3.LUT R17, R17, 0x1c0, RZ, 0xc0, !PT ;  /* 0x000001c011117812 */ /* 0x000fe200078ec0ff */
[----:B------:R-:W-:Y:S01]  /*0950*/  IMAD R4, R102, R135, RZ ;  /* 0x0000008766047224 */ /* 0x000fe200078e02ff */
[----:B------:R-:W-:Y:S01]  /*0960*/  LOP3.LUT R18, R20, 0xfffffffc, RZ, 0xc0, !PT ;  /* 0xfffffffc14127812 */ /* 0x000fe200078ec0ff */
[C---:B------:R-:W-:Y:S01]  /*0970*/  IMAD R12, R98.reuse, c[0x0][0x23c], R3 ;  /* 0x00008f00620c7a24 */ /* 0x040fe200078e0203 */
[----:B------:R-:W-:Y:S01]  /*0980*/  SHF.R.S32.HI R3, RZ, 0x1f, R0 ;  /* 0x0000001fff037819 */ /* 0x000fe20000011400 */
[----:B------:R-:W-:Y:S01]  /*0990*/  IMAD.WIDE.U32 R6, R98, c[0x0][0x238], R32 ;  /* 0x00008e0062067a25 */ /* 0x000fe200078e0020 */
[C---:B------:R-:W-:Y:S01]  /*09a0*/  ISETP.GE.AND P1, PT, R2.reuse, 0x1, PT ;  /* 0x000000010200780c */ /* 0x040fe20003f26270 */
[----:B------:R-:W-:Y:S01]  /*09b0*/  ULDC.U8 UR4, c[0x0][0x298] ;  /* 0x0000a60000047ab9 */ /* 0x000fe20000000000 */
[----:B------:R-:W-:Y:S01]  /*09c0*/  ISETP.GT.AND P0, PT, R2, 0x20, PT ;  /* 0x000000200200780c */ /* 0x000fe20003f04270 */
[----:B------:R-:W-:Y:S01]  /*09d0*/  IMAD.IADD R13, R7, 0x1, R12 ;  /* 0x00000001070d7824 */ /* 0x000fe200078e020c */
[----:B------:R-:W-:Y:S01]  /*09e0*/  SHF.R.S32.HI R5, RZ, 0x1f, R135 ;  /* 0x0000001fff057819 */ /* 0x000fe20000011487 */
[----:B------:R-:W-:Y:S01]  /*09f0*/  IMAD R7, R3, c[0x0][0x1e0], RZ ;  /* 0x0000780003077a24 */ /* 0x000fe200078e02ff */
[----:B------:R-:W-:Y:S01]  /*0a00*/  LOP3.LUT R2, R17, 0x38, R32, 0xf8, !PT ;  /* 0x0000003811027812 */ /* 0x000fe200078ef820 */
[----:B------:R-:W-:Y:S01]  /*0a10*/  IMAD.MOV.U32 R12, RZ, RZ, R6 ;  /* 0x000000ffff0c7224 */ /* 0x000fe200078e0006 */
[----:B------:R-:W-:Y:S01]  /*0a20*/  SHF.R.U32.HI R17, RZ, 0x3, R17 ;  /* 0x00000003ff117819 */ /* 0x000fe20000011611 */
[----:B------:R-:W-:Y:S01]  /*0a30*/  IMAD R34, R0, c[0x0][0x1e4], R7 ;  /* 0x0000790000227a24 */ /* 0x000fe200078e0207 */
[----:B------:R-:W-:Y:S01]  /*0a40*/  SHF.R.S32.HI R7, RZ, 0x1f, R200 ;  /* 0x0000001fff077819 */ /* 0x000fe200000114c8 */
[----:B------:R-:W-:Y:S01]  /*0a50*/  IMAD.WIDE.U32 R12, R199, c[0x0][0x240], R12 ;  /* 0x00009000c70c7a25 */ /* 0x000fe200078e000c */
[----:B------:R-:W-:-:S02]  /*0a60*/  LOP3.LUT R17, R2, R17, RZ, 0x3c, !PT ;  /* 0x0000001102117212 */ /* 0x000fc400078e3cff */
[----:B------:R-:W-:Y:S01]  /*0a70*/  SEL R95, R7, RZ, !P3 ;  /* 0x000000ff075f7207 */ /* 0x000fe20005800000 */
[----:B------:R-:W-:Y:S01]  /*0a80*/  IMAD.IADD R159, R13, 0x1, R158 ;  /* 0x000000010d9f7824 */ /* 0x000fe200078e029e */
[----:B------:R-:W-:Y:S01]  /*0a90*/  IADD3 R2, R32, 0x80, RZ ;  /* 0x0000008020027810 */ /* 0x000fe20007ffe0ff */
[----:B------:R-:W-:Y:S01]  /*0aa0*/  IMAD.MOV.U32 R158, RZ, RZ, R12 ;  /* 0x000000ffff9e7224 */ /* 0x000fe200078e000c */
[----:B------:R-:W-:Y:S01]  /*0ab0*/  SHF.R.S32.HI R139, RZ, 0x2, R20 ;  /* 0x00000002ff8b7819 */ /* 0x000fe20000011414 */
[----:B------:R-:W-:Y:S01]  /*0ac0*/  IMAD R165, R95, c[0x0][0x248], RZ ;  /* 0x000092005fa57a24 */ /* 0x000fe200078e02ff */
[----:B------:R-:W-:Y:S01]  /*0ad0*/  ISETP.GE.AND P3, PT, R2, c[0x0][0x1d4], PT ;  /* 0x0000750002007a0c */ /* 0x000fe20003f66270 */
[----:B------:R-:W-:Y:S01]  /*0ae0*/  IMAD.WIDE.U32 R158, R156, c[0x0][0x248], R158 ;  /* 0x000092009c9e7a25 */ /* 0x000fe200078e009e */
[----:B------:R-:W-:Y:S02]  /*0af0*/  SHF.R.S32.HI R20, RZ, 0x1f, R20 ;  /* 0x0000001fff147819 */ /* 0x000fe40000011414 */
[----:B------:R-:W-:Y:S01]  /*0b00*/  ISETP.GE.AND P5, PT, R32, c[0x0][0x1d4], PT ;  /* 0x0000750020007a0c */ /* 0x000fe20003fa6270 */
[----:B------:R-:W-:Y:S01]  /*0b10*/  IMAD R165, R156, c[0x0][0x24c], R165 ;  /* 0x000093009ca57a24 */ /* 0x000fe200078e02a5 */
[----:B------:R-:W-:Y:S01]  /*0b20*/  LEA.HI R20, R20, R139, RZ, 0x3 ;  /* 0x0000008b14147211 */ /* 0x000fe200078f18ff */
[----:B------:R-:W-:Y:S01]  /*0b30*/  IMAD.MOV.U32 R101, RZ, RZ, c[0x0][0x27c] ;  /* 0x00009f00ff657624 */ /* 0x000fe200078e00ff */
[----:B------:R-:W-:Y:S01]  /*0b40*/  LEA.HI R134, R8, R79, RZ, 0x6 ;  /* 0x0000004f08867211 */ /* 0x000fe200078f30ff */
[----:B------:R-:W-:Y:S01]  /*0b50*/  IMAD.IADD R165, R159, 0x1, R165 ;  /* 0x000000019fa57824 */ /* 0x000fe200078e02a5 */
[----:B------:R-:W-:Y:S01]  /*0b60*/  LOP3.LUT R20, R20, 0xfffffff8, RZ, 0xc0, !PT ;  /* 0xfffffff814147812 */ /* 0x000fe200078ec0ff */
[----:B------:R-:W-:-:S02]  /*0b70*/  IMAD.IADD R18, R79, 0x1, -R18 ;  /* 0x000000014f127824 */ /* 0x000fc400078e0a12 */
[----:B------:R-:W-:Y:S02]  /*0b80*/  IMAD.MOV.U32 R164, RZ, RZ, R158 ;  /* 0x000000ffffa47224 */ /* 0x000fe400078e009e */
[----:B------:R-:W-:Y:S01]  /*0b90*/  IMAD R5, R5, R103, R4 ;  /* 0x0000006705057224 */ /* 0x000fe200078e0204 */
[----:B------:R-:W-:Y:S01]  /*0ba0*/  IADD3 R4, R32, 0x40, RZ ;  /* 0x0000004020047810 */ /* 0x000fe20007ffe0ff */
[----:B------:R-:W-:-:S03]  /*0bb0*/  IMAD.WIDE.U32 R14, R0, c[0x0][0x1e0], RZ ;  /* 0x00007800000e7a25 */ /* 0x000fc600078e00ff */
[----:B------:R-:W-:Y:S01]  /*0bc0*/  ISETP.GE.AND P4, PT, R4, c[0x0][0x1d4], PT ;  /* 0x0000750004007a0c */ /* 0x000fe20003f86270 */
[----:B------:R-:W-:-:S04]  /*0bd0*/  IMAD.WIDE.U32 R28, R135, R103, R164 ;  /* 0x00000067871c7225 */ /* 0x000fc800078e00a4 */
[----:B------:R-:W-:Y:S02]  /*0be0*/  IMAD.SHL.U32 R16, R18, 0x4, RZ ;  /* 0x0000000412107824 */ /* 0x000fe400078e00ff */
[----:B------:R-:W-:Y:S02]  /*0bf0*/  IMAD.IADD R35, R15, 0x1, R34 ;  /* 0x000000010f237824 */ /* 0x000fe400078e0222 */
[----:B------:R-:W-:Y:S01]  /*0c00*/  IMAD.IADD R22, R29, 0x1, R5 ;  /* 0x000000011d167824 */ /* 0x000fe200078e0205 */
[----:B------:R-:W-:Y:S01]  /*0c10*/  IADD3 R15, R16, 0x20, RZ ;  /* 0x00000020100f7810 */ /* 0x000fe20007ffe0ff */
[----:B------:R-:W-:Y:S02]  /*0c20*/  IMAD.SHL.U32 R18, R18, 0x8, RZ ;  /* 0x0000000812127824 */ /* 0x000fe400078e00ff */
[----:B------:R-:W-:Y:S01]  /*0c30*/  IMAD.MOV.U32 R34, RZ, RZ, R14 ;  /* 0x000000ffff227224 */ /* 0x000fe200078e000e */
[C---:B------:R-:W-:Y:S01]  /*0c40*/  IADD3 R14, R16.reuse, 0x40, RZ ;  /* 0x00000040100e7810 */ /* 0x040fe20007ffe0ff */
[----:B------:R-:W-:Y:S01]  /*0c50*/  IMAD.IADD R13, R16, 0x1, R15 ;  /* 0x00000001100d7824 */ /* 0x000fe200078e020f */
[----:B------:R-:W-:Y:S01]  /*0c60*/  SHF.R.S32.HI R19, RZ, 0x1f, R18 ;  /* 0x0000001fff137819 */ /* 0x000fe20000011412 */
[----:B------:R-:W-:Y:S01]  /*0c70*/  IMAD R24, R82, c[0x0][0x260], RZ ;  /* 0x0000980052187a24 */ /* 0x000fe200078e02ff */
[----:B------:R-:W-:Y:S01]  /*0c80*/  IADD3 R138, R18, 0x60, RZ ;  /* 0x00000060128a7810 */ /* 0x000fe20007ffe0ff */
[----:B------:R-:W-:Y:S01]  /*0c90*/  IMAD.IADD R12, R16, 0x1, R14 ;  /* 0x00000001100c7824 */ /* 0x000fe200078e020e */
[C---:B------:R-:W-:Y:S01]  /*0ca0*/  IADD3 R137, R18.reuse, 0x80, RZ ;  /* 0x0000008012897810 */ /* 0x040fe20007ffe0ff */
[----:B------:R-:W-:Y:S01]  /*0cb0*/  IMAD.IADD R113, R139, 0x1, -R20 ;  /* 0x000000018b717824 */ /* 0x000fe200078e0a14 */
[----:B------:R-:W-:Y:S01]  /*0cc0*/  IADD3 R136, R18, 0xa0, RZ ;  /* 0x000000a012887810 */ /* 0x000fe20007ffe0ff */
[----:B------:R-:W-:-:S02]  /*0cd0*/  IMAD R27, R199, c[0x0][0x264], R24 ;  /* 0x00009900c71b7a24 */ /* 0x000fc400078e0218 */
[----:B------:R-:W-:-:S04]  /*0ce0*/  IMAD.WIDE.U32 R32, R199, c[0x0][0x260], R32 ;  /* 0x00009800c7207a25 */ /* 0x000fc800078e0020 */
[----:B------:R-:W-:Y:S02]  /*0cf0*/  IMAD R95, R95, c[0x0][0x268], RZ ;  /* 0x00009a005f5f7a24 */ /* 0x000fe400078e02ff */
[----:B------:R-:W-:Y:S02]  /*0d00*/  IMAD.IADD R27, R33, 0x1, R27 ;  /* 0x00000001211b7824 */ /* 0x000fe400078e021b */
[----:B------:R-:W-:Y:S02]  /*0d10*/  IMAD R95, R156, c[0x0][0x26c], R95 ;  /* 0x00009b009c5f7a24 */ /* 0x000fe400078e025f */
[----:B------:R-:W-:Y:S02]  /*0d20*/  IMAD.SHL.U32 R134, R134, 0x8, RZ ;  /* 0x0000000886867824 */ /* 0x000fe400078e00ff */
[----:B------:R-:W-:Y:S02]  /*0d30*/  IMAD.SHL.U32 R112, R9, 0x20, RZ ;  /* 0x0000002009707824 */ /* 0x000fe400078e00ff */
[----:B------:R-:W-:Y:S01]  /*0d40*/  IMAD R160, R82, c[0x0][0x1e8], RZ ;  /* 0x00007a0052a07a24 */ /* 0x000fe200078e02ff */
[----:B------:R-:W-:Y:S01]  /*0d50*/  LOP3.LUT R134, R17, 0xfffffe00, R134, 0xf8, !PT ;  /* 0xfffffe0011867812 */ /* 0x000fe200078ef886 */
[----:B------:R-:W-:Y:S01]  /*0d60*/  IMAD.WIDE.U32 R34, R199, c[0x0][0x1e8], R34 ;  /* 0x00007a00c7227a25 */ /* 0x000fe200078e0022 */
[----:B------:R-:W-:-:S03]  /*0d70*/  SHF.R.S32.HI R17, RZ, 0x1f, R16 ;  /* 0x0000001fff117819 */ /* 0x000fc60000011410 */
[----:B------:R-:W-:Y:S02]  /*0d80*/  IMAD.SHL.U32 R134, R134, 0x2, RZ ;  /* 0x0000000286867824 */ /* 0x000fe400078e00ff */
[----:B------:R-:W-:Y:S02]  /*0d90*/  IMAD R160, R199, c[0x0][0x1ec], R160 ;  /* 0x00007b00c7a07a24 */ /* 0x000fe400078e02a0 */
[----:B------:R-:W-:-:S04]  /*0da0*/  IMAD.WIDE.U32 R152, R139, c[0x0][0x280], R16 ;  /* 0x0000a0008b987a25 */ /* 0x000fc800078e0010 */
[----:B------:R-:W-:Y:S02]  /*0db0*/  IMAD.IADD R161, R35, 0x1, R160 ;  /* 0x0000000123a17824 */ /* 0x000fe400078e02a0 */
[----:B------:R-:W-:Y:S02]  /*0dc0*/  IMAD.MOV.U32 R160, RZ, RZ, R34 ;  /* 0x000000ffffa07224 */ /* 0x000fe400078e0022 */
[----:B------:R-:W-:-:S04]  /*0dd0*/  IMAD.WIDE.U32 R150, R139, c[0x0][0x290], R16 ;  /* 0x0000a4008b967a25 */ /* 0x000fc800078e0010 */
[----:B------:R-:W-:-:S04]  /*0de0*/  IMAD.WIDE.U32 R36, R139, c[0x0][0x280], R18 ;  /* 0x0000a0008b247a25 */ /* 0x000fc800078e0012 */
[----:B------:R-:W-:-:S04]  /*0df0*/  IMAD.WIDE.U32 R34, R139, c[0x0][0x290], R18 ;  /* 0x0000a4008b227a25 */ /* 0x000fc800078e0012 */
[----:B------:R-:W-:-:S04]  /*0e00*/  IMAD.WIDE.U32 R162, R139, c[0x0][0x1e0], RZ ;  /* 0x000078008ba27a25 */ /* 0x000fc800078e00ff */
[----:B------:R-:W-:Y:S02]  /*0e10*/  IMAD.MOV.U32 R105, RZ, RZ, c[0x0][0x1e0] ;  /* 0x00007800ff697624 */ /* 0x000fe400078e00ff */
[----:B------:R-:W-:Y:S02]  /*0e20*/  IMAD.MOV.U32 R107, RZ, RZ, c[0x0][0x280] ;  /* 0x0000a000ff6b7624 */ /* 0x000fe400078e00ff */
[----:B------:R-:W-:Y:S01]  /*0e30*/  IMAD.MOV.U32 R109, RZ, RZ, c[0x0][0x290] ;  /* 0x0000a400ff6d7624 */ /* 0x000fe200078e00ff */
[CC--:B------:R-:W-:Y:S01]  /*0e40*/  SHF.L.U64.HI R104, R105.reuse, R108.reuse, c[0x0][0x1e4] ;  /* 0x0000790069687619 */ /* 0x0c0fe2000001026c */
[----:B------:R-:W-:Y:S01]  /*0e50*/  IMAD.SHL.U32 R105, R105, 0x40, RZ ;  /* 0x0000004069697824 */ /* 0x000fe200078e00ff */
[CC--:B------:R-:W-:Y:S01]  /*0e60*/  SHF.L.U64.HI R106, R107.reuse, R108.reuse, c[0x0][0x284] ;  /* 0x0000a1006b6a7619 */ /* 0x0c0fe2000001026c */
[----:B------:R-:W-:Y:S01]  /*0e70*/  IMAD.SHL.U32 R107, R107, 0x40, RZ ;  /* 0x000000406b6b7824 */ /* 0x000fe200078e00ff */
[C---:B------:R-:W-:Y:S01]  /*0e80*/  SHF.L.U64.HI R108, R109.reuse, R108, c[0x0][0x294] ;  /* 0x0000a5006d6c7619 */ /* 0x040fe2000001026c */
[----:B------:R-:W-:Y:S01]  /*0e90*/  IMAD.SHL.U32 R109, R109, 0x40, RZ ;  /* 0x000000406d6d7824 */ /* 0x000fe200078e00ff */
[----:B--2---:R-:W-:Y:S01]  /*0ea0*/  @P2 SHF.R.S32.HI R11, RZ, 0x1f, R10 ;  /* 0x0000001fff0b2819 */ /* 0x004fe2000001140a */
[----:B------:R-:W-:-:S02]  /*0eb0*/  @!P2 IMAD.MOV.U32 R10, RZ, RZ, R200 ;  /* 0x000000ffff0aa224 */ /* 0x000fc400078e00c8 */
[----:B------:R-:W-:Y:S01]  /*0ec0*/  @!P2 IMAD.MOV.U32 R11, RZ, RZ, R7 ;  /* 0x000000ffff0ba224 */ /* 0x000fe200078e0007 */
[----:B------:R-:W-:Y:S02]  /*0ed0*/  ISETP.GE.AND P2, PT, R101, 0x1, PT ;  /* 0x000000016500780c */ /* 0x000fe40003f46270 */
[----:B------:R-:W-:Y:S02]  /*0ee0*/  SEL R154, R10, RZ, !P6 ;  /* 0x000000ff0a9a7207 */ /* 0x000fe40007000000 */
[----:B------:R-:W-:Y:S01]  /*0ef0*/  SEL R4, R11, RZ, !P6 ;  /* 0x000000ff0b047207 */ /* 0x000fe20007000000 */
[----:B------:R-:W-:Y:S01]  /*0f00*/  IMAD.SHL.U32 R11, R101, 0x2, RZ ;  /* 0x00000002650b7824 */ /* 0x000fe200078e00ff */
[----:B------:R-:W-:Y:S01]  /*0f10*/  P2R R2, PR, RZ, 0x4 ;  /* 0x00000004ff027803 */ /* 0x000fe20000000000 */
[----:B------:R-:W-:Y:S01]  /*0f20*/  IMAD.WIDE.U32 R160, R154, c[0x0][0x1f0], R160 ;  /* 0x00007c009aa07a25 */ /* 0x000fe200078e00a0 */
[----:B------:R-:W-:Y:S02]  /*0f30*/  @P1 LEA R30, P2, R28, c[0x0][0x220], 0x1 ;  /* 0x000088001c1e1a11 */ /* 0x000fe400078408ff */
[C---:B------:R-:W-:Y:S01]  /*0f40*/  IADD3 R10, -R11.reuse, c[0x0][0x1d4], RZ ;  /* 0x000075000b0a7a10 */ /* 0x040fe20007ffe1ff */
[----:B------:R-:W-:Y:S01]  /*0f50*/  IMAD R99, R4, c[0x0][0x1f0], RZ ;  /* 0x00007c0004637a24 */ /* 0x000fe200078e02ff */
[----:B------:R-:W-:Y:S01]  /*0f60*/  @P1 LEA.HI.X R31, R28, c[0x0][0x224], R22, 0x1, P2 ;  /* 0x000089001c1f1a11 */ /* 0x000fe200010f0c16 */
[----:B------:R-:W-:Y:S01]  /*0f70*/  IMAD R91, R4, c[0x0][0x218], RZ ;  /* 0x00008600045b7a24 */ /* 0x000fe200078e02ff */
[----:B------:R-:W-:Y:S01]  /*0f80*/  ISETP.GE.AND P2, PT, R18, c[0x0][0x27c], PT ;  /* 0x00009f0012007a0c */ /* 0x000fe20003f46270 */
[C---:B------:R-:W-:Y:S01]  /*0f90*/  IMAD R99, R154.reuse, c[0x0][0x1f4], R99 ;  /* 0x00007d009a637a24 */ /* 0x040fe200078e0263 */
[----:B------:R-:W-:Y:S01]  /*0fa0*/  SHF.R.S32.HI R2, RZ, 0x1f, R139 ;  /* 0x0000001fff027819 */ /* 0x000fe2000001148b */
[----:B------:R-:W-:Y:S01]  /*0fb0*/  @!PT LDS RZ, [RZ] ;  /* 0x00000000fffff984 */ /* 0x000fe20000000800 */
[----:B------:R-:W-:Y:S01]  /*0fc0*/  @!PT LDS RZ, [RZ] ;  /* 0x00000000fffff984 */ /* 0x000fe20000000800 */
[----:B------:R-:W-:Y:S01]  /*0fd0*/  @!PT LDS RZ, [RZ] ;  /* 0x00000000fffff984 */ /* 0x000fe20000000800 */
[----:B------:R1:W-:Y:S01]  /*0fe0*/  @P1 LDGSTS.E.BYPASS.LTC128B.128 [R134+0x6100], [R30.64], !P5 ;  /* 0x061000001e861fae */ /* 0x0003e2000e901d46 */
[----:B------:R-:W-:Y:S01]  /*0ff0*/  SEL R7, RZ, c[0x0][0x27c], !P2 ;  /* 0x00009f00ff077a07 */ /* 0x000fe20005000000 */
[----:B------:R-:W-:Y:S01]  /*1000*/  IMAD R91, R154, c[0x0][0x21c], R91 ;  /* 0x000087009a5b7a24 */ /* 0x000fe200078e025b */
[-C--:B------:R-:W-:Y:S01]  /*1010*/  SEL R26, R11, R10.reuse, !P2 ;  /* 0x0000000a0b1a7207 */ /* 0x080fe20005000000 */
[----:B------:R1:W-:Y:S01]  /*1020*/  @P1 LDGSTS.E.BYPASS.LTC128B.128 [R134+0x8100], [R30.64+0x80], !P4 ;  /* 0x081000801e861fae */ /* 0x0003e2000e101d46 */
[----:B------:R-:W-:Y:S01]  /*1030*/  ISETP.GE.AND P2, PT, R13, c[0x0][0x27c], PT ;  /* 0x00009f000d007a0c */ /* 0x000fe20003f46270 */
[----:B------:R-:W-:Y:S01]  /*1040*/  IMAD.IADD R24, R18, 0x1, R7 ;  /* 0x0000000112187824 */ /* 0x000fe200078e0207 */
[----:B------:R-:W-:Y:S01]  /*1050*/  SHF.R.S32.HI R129, RZ, 0x1f, R26 ;  /* 0x0000001fff817819 */ /* 0x000fe2000001141a */
[----:B------:R1:W-:Y:S01]  /*1060*/  @P1 LDGSTS.E.BYPASS.LTC128B.128 [R134+0xa100], [R30.64+0x100], !P3 ;  /* 0x0a1001001e861fae */ /* 0x0003e2000d901d46 */
[----:B------:R-:W-:Y:S01]  /*1070*/  SEL R6, RZ, c[0x0][0x27c], !P2 ;  /* 0x00009f00ff067a07 */ /* 0x000fe20005000000 */
[C---:B------:R-:W-:Y:S01]  /*1080*/  IMAD R148, R2.reuse, c[0x0][0x280], RZ ;  /* 0x0000a00002947a24 */ /* 0x040fe200078e02ff */
[-C--:B------:R-:W-:Y:S01]  /*1090*/  SEL R5, R11, R10.reuse, !P2 ;  /* 0x0000000a0b057207 */ /* 0x080fe20005000000 */
[----:B------:R-:W-:Y:S01]  /*10a0*/  IMAD R146, R2, c[0x0][0x290], RZ ;  /* 0x0000a40002927a24 */ /* 0x000fe200078e02ff */
[----:B------:R-:W-:Y:S01]  /*10b0*/  ISETP.GE.AND P2, PT, R12, c[0x0][0x27c], PT ;  /* 0x00009f000c007a0c */ /* 0x000fe20003f46270 */
[----:B------:R-:W-:Y:S01]  /*10c0*/  IMAD.IADD R6, R6, 0x1, R13 ;  /* 0x0000000106067824 */ /* 0x000fe200078e020d */
[----:B------:R-:W-:Y:S01]  /*10d0*/  SHF.R.S32.HI R123, RZ, 0x1f, R24 ;  /* 0x0000001fff7b7819 */ /* 0x000fe20000011418 */
[----:B------:R-:W-:Y:S01]  /*10e0*/  IMAD R148, R139, c[0x0][0x284], R148 ;  /* 0x0000a1008b947a24 */ /* 0x000fe200078e0294 */
[----:B------:R-:W-:Y:S01]  /*10f0*/  SEL R10, R11, R10, !P2 ;  /* 0x0000000a0b0a7207 */ /* 0x000fe20005000000 */
[----:B------:R-:W-:Y:S01]  /*1100*/  IMAD R146, R139, c[0x0][0x294], R146 ;  /* 0x0000a5008b927a24 */ /* 0x000fe200078e0292 */
[----:B------:R-:W-:Y:S01]  /*1110*/  SHF.R.S32.HI R119, RZ, 0x1f, R6 ;  /* 0x0000001fff777819 */ /* 0x000fe20000011406 */
[----:B------:R-:W-:Y:S01]  /*1120*/  IMAD.IADD R153, R153, 0x1, R148 ;  /* 0x0000000199997824 */ /* 0x000fe200078e0294 */
[----:B------:R-:W-:Y:S01]  /*1130*/  SEL R7, RZ, c[0x0][0x27c], !P2 ;  /* 0x00009f00ff077a07 */ /* 0x000fe20005000000 */
[----:B------:R-:W-:Y:S01]  /*1140*/  IMAD.IADD R151, R151, 0x1, R146 ;  /* 0x0000000197977824 */ /* 0x000fe200078e0292 */
[C---:B------:R-:W-:Y:S01]  /*1150*/  LOP3.LUT P2, RZ, R113.reuse, 0x4, RZ, 0xc0, !PT ;  /* 0x0000000471ff7812 */ /* 0x040fe2000784c0ff */
[----:B------:R-:W-:Y:S01]  /*1160*/  IMAD.SHL.U32 R113, R113, 0x40, RZ ;  /* 0x0000004071717824 */ /* 0x000fe200078e00ff */
[CC--:B------:R-:W-:Y:S01]  /*1170*/  LEA.HI R131, R119.reuse, R6.reuse, RZ, 0x3 ;  /* 0x0000000677837211 */ /* 0x0c0fe200078f18ff */
[----:B------:R-:W-:Y:S01]  /*1180*/  IMAD.IADD R149, R148, 0x1, R37 ;  /* 0x0000000194957824 */ /* 0x000fe200078e0225 */
[----:B------:R-:W-:Y:S01]  /*1190*/  LEA.HI R119, R119, R6, RZ, 0x6 ;  /* 0x0000000677777211 */ /* 0x000fe200078f30ff */
[----:B------:R-:W-:Y:S01]  /*11a0*/  IMAD.IADD R6, R7, 0x1, R12 ;  /* 0x0000000107067824 */ /* 0x000fe200078e020c */
[----:B------:R-:W-:Y:S01]  /*11b0*/  LEA.HI R129, R129, R26, RZ, 0x4 ;  /* 0x0000001a81817211 */ /* 0x000fe200078f20ff */
[----:B------:R-:W-:Y:S01]  /*11c0*/  IMAD.MOV.U32 R26, RZ, RZ, R32 ;  /* 0x000000ffff1a7224 */ /* 0x000fe200078e0020 */
[----:B------:R-:W-:Y:S01]  /*11d0*/  SHF.R.S32.HI R126, RZ, 0x1f, R5 ;  /* 0x0000001fff7e7819 */ /* 0x000fe20000011405 */
[----:B------:R-:W-:Y:S01]  /*11e0*/  IMAD.SHL.U32 R119, R119, 0x40, RZ ;  /* 0x0000004077777824 */ /* 0x000fe200078e00ff */
[----:B------:R-:W-:Y:S01]  /*11f0*/  LEA.HI R132, R123, R24, RZ, 0x3 ;  /* 0x000000187b847211 */ /* 0x000fe200078f18ff */
[----:B------:R-:W-:Y:S01]  /*1200*/  IMAD.WIDE.U32 R156, R156, c[0x0][0x268], R26 ;  /* 0x00009a009c9c7a25 */ /* 0x000fe200078e001a */
[----:B------:R-:W-:-:S02]  /*1210*/  LOP3.LUT R113, R113, 0x1c0, RZ, 0xc0, !PT ;  /* 0x000001c071717812 */ /* 0x000fc400078ec0ff */
[----:B------:R-:W-:Y:S01]  /*1220*/  LEA.HI R126, R126, R5, RZ, 0x4 ;  /* 0x000000057e7e7211 */ /* 0x000fe200078f20ff */
[----:B------:R-:W-:Y:S01]  /*1230*/  IMAD.WIDE.U32 R32, R199, c[0x0][0x210], R18 ;  /* 0x00008400c7207a25 */ /* 0x000fe200078e0012 */
[----:B------:R-:W-:Y:S02]  /*1240*/  LEA.HI R5, R8, R79, RZ, 0x5 ;  /* 0x0000004f08057211 */ /* 0x000fe400078f28ff */
[----:B------:R-:W-:Y:S01]  /*1250*/  SHF.R.S32.HI R115, RZ, 0x1f, R6 ;  /* 0x0000001fff737819 */ /* 0x000fe20000011406 */
[----:B------:R-:W-:Y:S01]  /*1260*/  IMAD.IADD R147, R146, 0x1, R35 ;  /* 0x0000000192937824 */ /* 0x000fe200078e0223 */
[----:B------:R-:W-:Y:S01]  /*1270*/  SHF.R.U32.HI R26, RZ, 0x3, R113 ;  /* 0x00000003ff1a7819 */ /* 0x000fe20000011671 */
[----:B------:R-:W-:Y:S01]  /*1280*/  IMAD.SHL.U32 R5, R5, 0x10, RZ ;  /* 0x0000001005057824 */ /* 0x000fe200078e00ff */
[----:B------:R-:W-:Y:S01]  /*1290*/  LOP3.LUT R7, R113, 0x38, R132, 0xf8, !PT ;  /* 0x0000003871077812 */ /* 0x000fe200078ef884 */
[----:B------:R-:W-:Y:S01]  /*12a0*/  IMAD.MOV.U32 R148, RZ, RZ, R36 ;  /* 0x000000ffff947224 */ /* 0x000fe200078e0024 */
[----:B------:R-:W-:Y:S01]  /*12b0*/  LEA.HI R130, R115, R6, RZ, 0x3 ;  /* 0x0000000673827211 */ /* 0x000fe200078f18ff */
[----:B------:R-:W-:Y:S01]  /*12c0*/  IMAD.MOV.U32 R146, RZ, RZ, R34 ;  /* 0x000000ffff927224 */ /* 0x000fe200078e0022 */
[----:B------:R-:W-:Y:S01]  /*12d0*/  LOP3.LUT R8, R7, R26, RZ, 0x3c, !PT ;  /* 0x0000001a07087212 */ /* 0x000fe200078e3cff */
[----:B------:R-:W-:Y:S01]  /*12e0*/  IMAD.IADD R99, R161, 0x1, R99 ;  /* 0x00000001a1637824 */ /* 0x000fe200078e0263 */
[----:B------:R-:W-:Y:S01]  /*12f0*/  LEA.HI R115, R115, R6, RZ, 0x6 ;  /* 0x0000000673737211 */ /* 0x000fe200078f30ff */
[----:B-----5:R-:W-:Y:S01]  /*1300*/  IMAD.WIDE.U32 R150, R81, c[0x0][0x290], R150 ;  /* 0x0000a40051967a25 */ /* 0x020fe200078e0096 */
[----:B------:R-:W-:-:S02]  /*1310*/  LOP3.LUT R7, R113, 0x38, R131, 0xf8, !PT ;  /* 0x0000003871077812 */ /* 0x000fc400078ef883 */
[----:B------:R-:W-:Y:S01]  /*1320*/  LEA.HI R123, R123, R24, RZ, 0x6 ;  /* 0x000000187b7b7211 */ /* 0x000fe200078f30ff */
[----:B------:R-:W-:Y:S01]  /*1330*/  IMAD.SHL.U32 R115, R115, 0x40, RZ ;  /* 0x0000004073737824 */ /* 0x000fe200078e00ff */
[----:B------:R-:W-:Y:S01]  /*1340*/  LOP3.LUT R5, R5, 0xfffffe00, RZ, 0xc0, !PT ;  /* 0xfffffe0005057812 */ /* 0x000fe200078ec0ff */
[----:B------:R-:W-:Y:S01]  /*1350*/  IMAD R24, R82, c[0x0][0x210], RZ ;  /* 0x0000840052187a24 */ /* 0x000fe200078e02ff */
[----:B------:R-:W-:Y:S01]  /*1360*/  LOP3.LUT R119, R119, 0x7ffff000, RZ, 0xc0, !PT ;  /* 0x7ffff00077777812 */ /* 0x000fe200078ec0ff */
[----:B------:R-:W-:Y:S01]  /*1370*/  IMAD.SHL.U32 R123, R123, 0x40, RZ ;  /* 0x000000407b7b7824 */ /* 0x000fe200078e00ff */
[----:B------:R-:W-:Y:S01]  /*1380*/  LOP3.LUT R6, R7, R26, RZ, 0x3c, !PT ;  /* 0x0000001a07067212 */ /* 0x000fe200078e3cff */
[----:B------:R-:W-:Y:S01]  /*1390*/  IMAD R24, R199, c[0x0][0x214], R24 ;  /* 0x00008500c7187a24 */ /* 0x000fe200078e0218 */
[----:B------:R-:W-:Y:S01]  /*13a0*/  LOP3.LUT R7, R113, 0x38, R130, 0xf8, !PT ;  /* 0x0000003871077812 */ /* 0x000fe200078ef882 */
[----:B------:R-:W-:Y:S01]  /*13b0*/  IMAD.WIDE.U32 R152, R81, c[0x0][0x280], R152 ;  /* 0x0000a00051987a25 */ /* 0x000fe200078e0098 */
[----:B------:R-:W-:-:S02]  /*13c0*/  SHF.R.S32.HI R129, RZ, 0x4, R129 ;  /* 0x00000004ff817819 */ /* 0x000fc40000011481 */
[----:B------:R-:W-:Y:S01]  /*13d0*/  IADD3 R119, R6, R119, R5 ;  /* 0x0000007706777210 */ /* 0x000fe20007ffe005 */
[----:B------:R-:W-:Y:S01]  /*13e0*/  IMAD.IADD R25, R33, 0x1, R24 ;  /* 0x0000000121197824 */ /* 0x000fe200078e0218 */
[----:B------:R-:W-:Y:S01]  /*13f0*/  LOP3.LUT R115, R115, 0x7ffff000, RZ, 0xc0, !PT ;  /* 0x7ffff00073737812 */ /* 0x000fe200078ec0ff */
[----:B------:R-:W-:Y:S01]  /*1400*/  IMAD.MOV.U32 R24, RZ, RZ, R32 ;  /* 0x000000ffff187224 */ /* 0x000fe200078e0020 */
[----:B------:R-:W-:Y:S01]  /*1410*/  LOP3.LUT R6, R7, R26, RZ, 0x3c, !PT ;  /* 0x0000001a07067212 */ /* 0x000fe200078e3cff */
[----:B------:R-:W-:Y:S01]  /*1420*/  IMAD.WIDE.U32 R148, R81, c[0x0][0x280], R148 ;  /* 0x0000a00051947a25 */ /* 0x000fe200078e0094 */
[----:B------:R-:W-:Y:S02]  /*1430*/  LEA.HI.SX32 R129, R132, R129, 0x1d ;  /* 0x0000008184817211 */ /* 0x000fe400078feaff */
[----:B------:R-:W-:Y:S01]  /*1440*/  LOP3.LUT R123, R123, 0x7ffff000, RZ, 0xc0, !PT ;  /* 0x7ffff0007b7b7812 */ /* 0x000fe200078ec0ff */
[----:B------:R-:W-:Y:S01]  /*1450*/  IMAD.WIDE.U32 R154, R154, c[0x0][0x218], R24 ;  /* 0x000086009a9a7a25 */ /* 0x000fe200078e0018 */
[----:B------:R-:W-:-:S02]  /*1460*/  IADD3 R115, R6, R115, R5 ;  /* 0x0000007306737210 */ /* 0x000fc40007ffe005 */
[----:B------:R-:W-:Y:S01]  /*1470*/  SHF.R.S32.HI R6, RZ, 0x1f, R129 ;  /* 0x0000001fff067819 */ /* 0x000fe20000011481 */
[----:B------:R-:W-:Y:S01]  /*1480*/  IMAD.WIDE.U32 R146, R81, c[0x0][0x290], R146 ;  /* 0x0000a40051927a25 */ /* 0x000fe200078e0092 */
[----:B------:R-:W-:Y:S02]  /*1490*/  IADD3 R123, R8, R123, R5 ;  /* 0x0000007b087b7210 */ /* 0x000fe40007ffe005 */
[----:B------:R-:W-:Y:S01]  /*14a0*/  LEA.HI R7, R6, R129, RZ, 0x3 ;  /* 0x0000008106077211 */ /* 0x000fe200078f18ff */
[----:B------:R-:W-:Y:S01]  /*14b0*/  IMAD.MOV.U32 R8, RZ, RZ, 0x5 ;  /* 0x00000005ff087424 */ /* 0x000fe200078e00ff */
[----:B------:R-:W-:Y:S01]  /*14c0*/  SHF.R.S32.HI R125, RZ, 0x1f, R10 ;  /* 0x0000001fff7d7819 */ /* 0x000fe2000001140a */
[----:B------:R-:W-:Y:S01]  /*14d0*/  IMAD.SHL.U32 R129, R129, 0x8, RZ ;  /* 0x0000000881817824 */ /* 0x000fe200078e00ff */
[----:B------:R-:W-:Y:S01]  /*14e0*/  SHF.R.S32.HI R126, RZ, 0x4, R126 ;  /* 0x00000004ff7e7819 */ /* 0x000fe2000001147e */
[----:B------:R-:W-:Y:S01]  /*14f0*/  IMAD.SHL.U32 R7, R7, 0x200, RZ ;  /* 0x0000020007077824 */ /* 0x000fe200078e00ff */
[----:B------:R-:W-:Y:S01]  /*1500*/  SHF.L.U64.HI R111, R9, R8, c[0x0][0x23c] ;  /* 0x00008f00096f7619 */ /* 0x000fe20000010208 */
[----:B------:R-:W-:Y:S01]  /*1510*/  IMAD.IADD R95, R157, 0x1, R95 ;  /* 0x000000019d5f7824 */ /* 0x000fe200078e025f */
[----:B------:R-:W-:Y:S01]  /*1520*/  @P0 IADD3 R8, P1, R112, R28, RZ ;  /* 0x0000001c70080210 */ /* 0x000fe20007f3e0ff */
[----:B------:R-:W-:Y:S01]  /*1530*/  IMAD.IADD R91, R155, 0x1, R91 ;  /* 0x000000019b5b7824 */ /* 0x000fe200078e025b */
[----:B------:R-:W-:Y:S01]  /*1540*/  LEA.HI R125, R125, R10, RZ, 0x4 ;  /* 0x0000000a7d7d7211 */ /* 0x000fe200078f20ff */
[----:B------:R-:W-:Y:S01]  /*1550*/  IMAD.SHL.U32 R123, R123, 0x2, RZ ;  /* 0x000000027b7b7824 */ /* 0x000fe200078e00ff */
[----:B------:R-:W-:Y:S01]  /*1560*/  LOP3.LUT R121, R7, 0x7ffff000, RZ, 0xc0, !PT ;  /* 0x7ffff00007797812 */ /* 0x000fe200078ec0ff */
[----:B------:R-:W-:Y:S01]  /*1570*/  @P0 IMAD.X R7, R111, 0x1, R22, P1 ;  /* 0x000000016f070824 */ /* 0x000fe200008e0616 */
[C---:B------:R-:W-:Y:S01]  /*1580*/  @P0 LEA R22, P1, R8.reuse, c[0x0][0x220], 0x1 ;  /* 0x0000880008160a11 */ /* 0x040fe200078208ff */
[----:B------:R-:W-:Y:S01]  /*1590*/  IMAD.SHL.U32 R119, R119, 0x2, RZ ;  /* 0x0000000277777824 */ /* 0x000fe200078e00ff */
[----:B------:R-:W-:Y:S01]  /*15a0*/  SHF.R.S32.HI R125, RZ, 0x4, R125 ;  /* 0x00000004ff7d7819 */ /* 0x000fe2000001147d */
[----:B------:R-:W-:Y:S01]  /*15b0*/  IMAD.SHL.U32 R115, R115, 0x2, RZ ;  /* 0x0000000273737824 */ /* 0x000fe200078e00ff */
[----:B------:R-:W-:-:S02]  /*15c0*/  @P0 LEA.HI.X R23, R8, c[0x0][0x224], R7, 0x1, P1 ;  /* 0x0000890008170a11 */ /* 0x000fc400008f0c07 */
[----:B------:R-:W-:Y:S02]  /*15d0*/  LEA.HI.SX32 R126, R131, R126, 0x1d ;  /* 0x0000007e837e7211 */ /* 0x000fe400078feaff */
[----:B------:R-:W-:Y:S01]  /*15e0*/  LEA.HI.SX32 R125, R130, R125, 0x1d ;  /* 0x0000007d827d7211 */ /* 0x000fe200078feaff */
[----:B------:R1:W-:Y:S01]  /*15f0*/  @P0 LDGSTS.E.BYPASS.LTC128B.128 [R134+0x7100], [R22.64], !P5 ;  /* 0x0710000016860fae */ /* 0x0003e2000e901d46 */
[----:B------:R-:W-:Y:S02]  /*1600*/  SHF.R.S32.HI R117, RZ, 0x1f, R126 ;  /* 0x0000001fff757819 */ /* 0x000fe4000001147e */
[----:B------:R-:W-:Y:S01]  /*1610*/  SHF.R.S32.HI R6, RZ, 0x1f, R125 ;  /* 0x0000001fff067819 */ /* 0x000fe2000001147d */
[----:B------:R1:W-:Y:S01]  /*1620*/  @P0 LDGSTS.E.BYPASS.LTC128B.128 [R134+0x9100], [R22.64+0x80], !P4 ;  /* 0x0910008016860fae */ /* 0x0003e2000e101d46 */
[----:B------:R-:W-:Y:S01]  /*1630*/  LEA.HI R117, R117, R126, RZ, 0x3 ;  /* 0x0000007e75757211 */ /* 0x000fe200078f18ff */
[----:B------:R-:W-:Y:S01]  /*1640*/  IMAD.SHL.U32 R126, R126, 0x8, RZ ;  /* 0x000000087e7e7824 */ /* 0x000fe200078e00ff */
[----:B------:R-:W-:Y:S01]  /*1650*/  LEA.HI R6, R6, R125, RZ, 0x3 ;  /* 0x0000007d06067211 */ /* 0x000fe200078f18ff */
[----:B------:R1:W-:Y:S01]  /*1660*/  @P0 LDGSTS.E.BYPASS.LTC128B.128 [R134+0xb100], [R22.64+0x100], !P3 ;  /* 0x0b10010016860fae */ /* 0x0003e2000d901d46 */
[----:B------:R-:W-:Y:S01]  /*1670*/  IADD3 R93, P0, R0, R139, RZ ;  /* 0x0000008b005d7210 */ /* 0x000fe20007f1e0ff */
[----:B------:R-:W-:Y:S01]  /*1680*/  IMAD.SHL.U32 R125, R125, 0x8, RZ ;  /* 0x000000087d7d7824 */ /* 0x000fe200078e00ff */
[----:B------:R-:W-:Y:S01]  /*1690*/  SHF.R.S32.HI R0, RZ, 0x1f, R81 ;  /* 0x0000001fff007819 */ /* 0x000fe20000011451 */
[----:B------:R-:W0:Y:S01]  /*16a0*/  LDGDEPBAR ;  /* 0x00000000000079af */ /* 0x000e220000000000 */
[----:B------:R-:W-:Y:S01]  /*16b0*/  LOP3.LUT R128, R113, 0x18, R18, 0xf8, !PT ;  /* 0x0000001871807812 */ /* 0x000fe200078ef812 */
[----:B------:R-:W-:Y:S01]  /*16c0*/  IMAD.X R92, R3, 0x1, R2, P0 ;  /* 0x00000001035c7824 */ /* 0x000fe200000e0602 */
[C---:B------:R-:W-:Y:S01]  /*16d0*/  LOP3.LUT R21, R113.reuse, 0x38, R129, 0xf8, !PT ;  /* 0x0000003871157812 */ /* 0x040fe200078ef881 */
[----:B------:R-:W-:Y:S01]  /*16e0*/  IMAD R2, R2, c[0x0][0x1e0], RZ ;  /* 0x0000780002027a24 */ /* 0x000fe200078e02ff */
[----:B------:R-:W-:Y:S01]  /*16f0*/  LOP3.LUT R11, R113, 0x38, R126, 0xf8, !PT ;  /* 0x00000038710b7812 */ /* 0x000fe200078ef87e */
[----:B------:R-:W-:Y:S01]  /*1700*/  IMAD.SHL.U32 R117, R117, 0x200, RZ ;  /* 0x0000020075757824 */ /* 0x000fe200078e00ff */
[----:B------:R-:W-:Y:S01]  /*1710*/  LOP3.LUT R113, R113, 0x38, R125, 0xf8, !PT ;  /* 0x0000003871717812 */ /* 0x000fe200078ef87d */
[----:B------:R-:W-:Y:S01]  /*1720*/  IMAD.SHL.U32 R6, R6, 0x200, RZ ;  /* 0x0000020006067824 */ /* 0x000fe200078e00ff */
[----:B------:R-:W-:Y:S01]  /*1730*/  LOP3.LUT R128, R5, R128, R26, 0xf6, !PT ;  /* 0x0000008005807212 */ /* 0x000fe200078ef61a */
[----:B------:R-:W-:Y:S01]  /*1740*/  IMAD R3, R139, c[0x0][0x1e4], R2 ;  /* 0x000079008b037a24 */ /* 0x000fe200078e0202 */
[-C--:B------:R-:W-:Y:S01]  /*1750*/  LOP3.LUT R20, R21, R26.reuse, RZ, 0x3c, !PT ;  /* 0x0000001a15147212 */ /* 0x080fe200078e3cff */
[C---:B------:R-:W-:Y:S01]  /*1760*/  IMAD R2, R0.reuse, c[0x0][0x280], RZ ;  /* 0x0000a00000027a24 */ /* 0x040fe200078e02ff */
[-C--:B------:R-:W-:Y:S01]  /*1770*/  LOP3.LUT R10, R11, R26.reuse, RZ, 0x3c, !PT ;  /* 0x0000001a0b0a7212 */ /* 0x080fe200078e3cff */
[----:B------:R-:W-:Y:S01]  /*1780*/  IMAD R0, R0, c[0x0][0x290], RZ ;  /* 0x0000a40000007a24 */ /* 0x000fe200078e02ff */
[----:B------:R-:W-:Y:S01]  /*1790*/  LOP3.LUT R113, R113, R26, RZ, 0x3c, !PT ;  /* 0x0000001a71717212 */ /* 0x000fe200078e3cff */
[----:B------:R-:W-:Y:S01]  /*17a0*/  IMAD.IADD R110, R163, 0x1, R3 ;  /* 0x00000001a36e7824 */ /* 0x000fe200078e0203 */
[----:B------:R-:W-:Y:S01]  /*17b0*/  LOP3.LUT R117, R117, 0x7ffff000, RZ, 0xc0, !PT ;  /* 0x7ffff00075757812 */ /* 0x000fe200078ec0ff */
[C---:B------:R-:W-:Y:S01]  /*17c0*/  IMAD R87, R81.reuse, c[0x0][0x294], R0 ;  /* 0x0000a50051577a24 */ /* 0x040fe200078e0200 */
[----:B------:R-:W-:Y:S01]  /*17d0*/  LOP3.LUT R6, R6, 0x7ffff000, RZ, 0xc0, !PT ;  /* 0x7ffff00006067812 */ /* 0x000fe200078ec0ff */
[----:B------:R-:W-:Y:S01]  /*17e0*/  IMAD R3, R81, c[0x0][0x284], R2 ;  /* 0x0000a10051037a24 */ /* 0x000fe200078e0202 */
[----:B------:R-:W-:Y:S01]  /*17f0*/  IADD3 R121, R20, R121, R5 ;  /* 0x0000007914797210 */ /* 0x000fe20007ffe005 */
[----:B------:R-:W-:Y:S01]  /*1800*/  IMAD.IADD R89, R151, 0x1, R87 ;  /* 0x0000000197597824 */ /* 0x000fe200078e0257 */
[----:B------:R-:W-:Y:S01]  /*1810*/  IADD3 R117, R10, R117, R5 ;  /* 0x000000750a757210 */ /* 0x000fe20007ffe005 */
[----:B------:R-:W-:Y:S01]  /*1820*/  IMAD.IADD R90, R153, 0x1, R3 ;  /* 0x00000001995a7824 */ /* 0x000fe200078e0203 */
[----:B------:R-:W-:Y:S01]  /*1830*/  IADD3 R113, R113, R6, R5 ;  /* 0x0000000671717210 */ /* 0x000fe20007ffe005 */
[----:B------:R-:W-:Y:S01]  /*1840*/  IMAD.IADD R88, R3, 0x1, R149 ;  /* 0x0000000103587824 */ /* 0x000fe200078e0295 */
[----:B------:R-:W-:Y:S01]  /*1850*/  LEA R128, R128, 0x100, 0x1 ;  /* 0x0000010080807811 */ /* 0x000fe200078e08ff */
[----:B------:R-:W-:Y:S01]  /*1860*/  IMAD.IADD R87, R87, 0x1, R147 ;  /* 0x0000000157577824 */ /* 0x000fe200078e0293 */
[----:B------:R-:W-:Y:S01]  /*1870*/  IADD3 R86, P1, P0, R160, R162, R18 ;  /* 0x000000a2a0567210 */ /* 0x000fe2000783e012 */
[----:B------:R-:W-:Y:S01]  /*1880*/  IMAD.SHL.U32 R121, R121, 0x2, RZ ;  /* 0x0000000279797824 */ /* 0x000fe200078e00ff */
[----:B------:R-:W-:Y:S01]  /*1890*/  LOP3.LUT R132, R132, 0xfffffff8, RZ, 0xc0, !PT ;  /* 0xfffffff884847812 */ /* 0x000fe200078ec0ff */
[----:B------:R-:W-:Y:S01]  /*18a0*/  IMAD.SHL.U32 R117, R117, 0x2, RZ ;  /* 0x0000000275757824 */ /* 0x000fe200078e00ff */
[----:B------:R-:W-:Y:S01]  /*18b0*/  LOP3.LUT R131, R131, 0xfffffff8, RZ, 0xc0, !PT ;  /* 0xfffffff883837812 */ /* 0x000fe200078ec0ff */
[----:B------:R-:W-:Y:S01]  /*18c0*/  IMAD.SHL.U32 R113, R113, 0x2, RZ ;  /* 0x0000000271717824 */ /* 0x000fe200078e00ff */
[----:B------:R-:W-:-:S02]  /*18d0*/  LOP3.LUT R130, R130, 0xfffffff8, RZ, 0xc0, !PT ;  /* 0xfffffff882827812 */ /* 0x000fc400078ec0ff */
[----:B------:R-:W-:Y:S02]  /*18e0*/  IADD3 R127, R128, 0x40, RZ ;  /* 0x00000040807f7810 */ /* 0x000fe40007ffe0ff */
[----:B------:R-:W-:Y:S02]  /*18f0*/  IADD3.X R85, R99, R110, R19, P1, P0 ;  /* 0x0000006e63557210 */ /* 0x000fe40000fe0413 */
[----:B------:R-:W-:Y:S02]  /*1900*/  ISETP.NE.AND P6, PT, RZ, UR4, PT ;  /* 0x00000004ff007c0c */ /* 0x000fe4000bfc5270 */
[C---:B------:R-:W-:Y:S02]  /*1910*/  IADD3 R11, R16.reuse, 0x30, RZ ;  /* 0x00000030100b7810 */ /* 0x040fe40007ffe0ff */
[C---:B------:R-:W-:Y:S02]  /*1920*/  IADD3 R10, R16.reuse, 0x50, RZ ;  /* 0x00000050100a7810 */ /* 0x040fe40007ffe0ff */
[----:B------:R-:W-:-:S02]  /*1930*/  IADD3 R9, R16, 0x10, RZ ;  /* 0x0000001010097810 */ /* 0x000fc40007ffe0ff */
[----:B------:R-:W-:Y:S02]  /*1940*/  SHF.R.S32.HI R124, RZ, 0x1f, R132 ;  /* 0x0000001fff7c7819 */ /* 0x000fe40000011484 */
[----:B------:R-:W-:Y:S02]  /*1950*/  @P2 IADD3 R127, R128, -0x40, RZ ;  /* 0xffffffc0807f2810 */ /* 0x000fe40007ffe0ff */
[----:B------:R-:W-:Y:S02]  /*1960*/  SHF.R.S32.HI R118, RZ, 0x1f, R129 ;  /* 0x0000001fff767819 */ /* 0x000fe40000011481 */
[----:B------:R-:W-:Y:S02]  /*1970*/  SHF.R.S32.HI R122, RZ, 0x1f, R131 ;  /* 0x0000001fff7a7819 */ /* 0x000fe40000011483 */
[----:B------:R-:W-:Y:S02]  /*1980*/  SHF.R.S32.HI R120, RZ, 0x1f, R130 ;  /* 0x0000001fff787819 */ /* 0x000fe40000011482 */
[----:B------:R-:W-:-:S02]  /*1990*/  SHF.R.S32.HI R116, RZ, 0x1f, R126 ;  /* 0x0000001fff747819 */ /* 0x000fc4000001147e */
[----:B------:R-:W-:Y:S01]  /*19a0*/  SHF.R.S32.HI R114, RZ, 0x1f, R125 ;  /* 0x0000001fff727819 */ /* 0x000fe2000001147d */
[----:B-1----:R-:W-:Y:S06]  /*19b0*/  BAR.SYNC.DEFER_BLOCKING 0x0 ;  /* 0x0000000000007b1d */ /* 0x002fec0000010000 */
.L_x_80:
[-C--:B------:R-:W-:Y:S01]  /*19c0*/  IMAD R5, R104, R135.reuse, RZ ;  /* 0x0000008768057224 */ /* 0x080fe200078e02ff */
[----:B------:R-:W-:Y:S01]  /*19d0*/  SHF.R.S32.HI R84, RZ, 0x1f, R135 ;  /* 0x0000001fff547819 */ /* 0x000fe20000011487 */
[----:B------:R-:W-:Y:S01]  /*19e0*/  IMAD.WIDE.U32 R24, R105, R135, RZ ;  /* 0x0000008769187225 */ /* 0x000fe200078e00ff */
[----:B------:R-:W-:Y:S04]  /*19f0*/  DEPBAR.LE SB0, 0x0 ;  /* 0x000080000000791a */ /* 0x000fe80000000000 */
[----:B------:R-:W-:Y:S01]  /*1a00*/  BAR.SYNC.DEFER_BLOCKING 0x0 ;  /* 0x0000000000007b1d */ /* 0x000fe20000010000 */
[----:B------:R-:W-:Y:S01]  /*1a10*/  ISETP.GE.AND P2, PT, R101, 0x1, PT ;  /* 0x000000016500780c */ /* 0x000fe20003f46270 */
[----:B------:R-:W-:Y:S01]  /*1a20*/  IMAD R5, R84, R105, R5 ;  /* 0x0000006954057224 */ /* 0x000fe200078e0205 */
[----:B-1----:R-:W-:Y:S03]  /*1a30*/  IADD3 R3, P1, R86, R24, RZ ;  /* 0x0000001856037210 */ /* 0x002fe60007f3e0ff */
[----:B------:R-:W-:Y:S01]  /*1a40*/  IMAD.IADD R94, R25, 0x1, R5 ;  /* 0x00000001195e7824 */ /* 0x000fe200078e0205 */
[C---:B------:R-:W-:Y:S03]  /*1a50*/  LEA R64, P0, R3.reuse, c[0x0][0x1c8], 0x1 ;  /* 0x0000720003407a11 */ /* 0x040fe600078008ff */
[----:B------:R-:W-:Y:S05]  /*1a60*/  IMAD.X R0, R94, 0x1, R85, P1 ;  /* 0x000000015e007824 */ /* 0x000fea00008e0655 */
[----:B------:R-:W-:Y:S01]  /*1a70*/  LEA.HI.X R65, R3, c[0x0][0x1cc], R0, 0x1, P0 ;  /* 0x0000730003417a11 */ /* 0x000fe200000f0c00 */
[----:B------:R-:W-:Y:S01]  /*1a80*/  BSSY B1, `(.L_x_56) ;  /* 0x0000383000017945 */ /* 0x000fe20003800000 */
[----:B------:R-:W-:-:S05]  /*1a90*/  @!P2 BRA `(.L_x_57) ;  /* 0x000036a00000a947 */ /* 0x000fca0003800000 */
[-C--:B------:R-:W-:Y:S02]  /*1aa0*/  IMAD R3, R106, R135.reuse, RZ ;  /* 0x000000876a037224 */ /* 0x080fe400078e02ff */
[-C--:B------:R-:W-:Y:S02]  /*1ab0*/  IMAD R21, R108, R135.reuse, RZ ;  /* 0x000000876c157224 */ /* 0x080fe400078e02ff */
[----:B------:R-:W-:Y:S02]  /*1ac0*/  IMAD R2, R135, -0x40, R144 ;  /* 0xffffffc087027824 */ /* 0x000fe400078e0290 */
[-C--:B------:R-:W-:Y:S03]  /*1ad0*/  IMAD.WIDE.U32 R6, R107, R135.reuse, RZ ;  /* 0x000000876b067225 */ /* 0x080fe600078e00ff */
[----:B------:R-:W-:Y:S01]  /*1ae0*/  IMNMX R2, R2, 0x40, PT ;  /* 0x0000004002027817 */ /* 0x000fe20003800200 */
[----:B------:R-:W-:Y:S04]  /*1af0*/  IMAD.WIDE.U32 R4, R109, R135, RZ ;  /* 0x000000876d047225 */ /* 0x000fe800078e00ff */
[C---:B------:R-:W-:Y:S02]  /*1b00*/  IMAD R3, R84.reuse, R107, R3 ;  /* 0x0000006b54037224 */ /* 0x040fe400078e0203 */
[----:B------:R-:W-:Y:S03]  /*1b10*/  IMAD R21, R84, R109, R21 ;  /* 0x0000006d54157224 */ /* 0x000fe600078e0215 */
[----:B------:R-:W-:Y:S02]  /*1b20*/  IADD3 R3, R7, R3, RZ ;  /* 0x0000000307037210 */ /* 0x000fe40007ffe0ff */
[----:B------:R-:W-:Y:S01]  /*1b30*/  IADD3 R0, R5, R21, RZ ;  /* 0x0000001505007210 */ /* 0x000fe20007ffe0ff */
[----:B------:R-:W-:-:S05]  /*1b40*/  @!P6 BRA `(.L_x_58) ;  /* 0x00001b200000e947 */ /* 0x000fca0003800000 */
[----:B------:R-:W-:Y:S01]  /*1b50*/  ISETP.GE.AND P1, PT, R139, R2, PT ;  /* 0x000000028b00720c */ /* 0x000fe20003f26270 */
[----:B------:R-:W-:Y:S01]  /*1b60*/  BSSY B0, `(.L_x_59) ;  /* 0x000003a000007945 */ /* 0x000fe20003800000 */
[----:B------:R-:W-:Y:S01]  /*1b70*/  CS2R R50, SRZ ;  /* 0x0000000000327805 */ /* 0x000fe2000001ff00 */
        /* <DEDUP_REMOVED lines=11> */
[----:B------:R-:W-:-:S05]  /*1c30*/  @P1 BRA `(.L_x_60) ;  /* 0x000002c000001947 */ /* 0x000fca0003800000 */
[----:B------:R-:W-:Y:S01]  /*1c40*/  IADD3 R6, P0, R152, R6, RZ ;  /* 0x0000000698067210 */ /* 0x000fe20007f1e0ff */
[----:B------:R-:W-:Y:S01]  /*1c50*/  CS2R R62, SRZ ;  /* 0x00000000003e7805 */ /* 0x000fe2000001ff00 */
[----:B------:R-:W-:Y:S01]  /*1c60*/  CS2R R34, SRZ ;  /* 0x0000000000227805 */ /* 0x000fe2000001ff00 */
[----:B------:R-:W-:Y:S01]  /*1c70*/  CS2R R60, SRZ ;  /* 0x00000000003c7805 */ /* 0x000fe2000001ff00 */
[----:B------:R-:W-:Y:S01]  /*1c80*/  CS2R R38, SRZ ;  /* 0x0000000000267805 */ /* 0x000fe2000001ff00 */
[----:B------:R-:W-:Y:S01]  /*1c90*/  IMAD.X R3, R3, 0x1, R90, P0 ;  /* 0x0000000103037824 */ /* 0x000fe200000e065a */
[----:B------:R-:W-:Y:S01]  /*1ca0*/  IADD3 R4, P0, R150, R4, RZ ;  /* 0x0000000496047210 */ /* 0x000fe20007f1e0ff */
[----:B------:R-:W-:Y:S01]  /*1cb0*/  CS2R R58, SRZ ;  /* 0x00000000003a7805 */ /* 0x000fe2000001ff00 */
[----:B------:R-:W-:Y:S01]  /*1cc0*/  CS2R R32, SRZ ;  /* 0x0000000000207805 */ /* 0x000fe2000001ff00 */
[----:B------:R-:W-:Y:S01]  /*1cd0*/  CS2R R54, SRZ ;  /* 0x0000000000367805 */ /* 0x000fe2000001ff00 */
[----:B------:R-:W-:Y:S01]  /*1ce0*/  CS2R R28, SRZ ;  /* 0x00000000001c7805 */ /* 0x000fe2000001ff00 */
[----:B------:R-:W-:Y:S01]  /*1cf0*/  IMAD.X R5, R0, 0x1, R89, P0 ;  /* 0x0000000100057824 */ /* 0x000fe200000e0659 */
[C---:B------:R-:W-:Y:S01]  /*1d00*/  LEA R20, P0, R6.reuse, c[0x0][0x270], 0x1 ;  /* 0x00009c0006147a11 */ /* 0x040fe200078008ff */
[----:B------:R-:W-:Y:S01]  /*1d10*/  CS2R R52, SRZ ;  /* 0x0000000000347805 */ /* 0x000fe2000001ff00 */
[----:B------:R-:W-:Y:S01]  /*1d20*/  CS2R R26, SRZ ;  /* 0x00000000001a7805 */ /* 0x000fe2000001ff00 */
[----:B------:R-:W-:Y:S01]  /*1d30*/  CS2R R50, SRZ ;  /* 0x0000000000327805 */ /* 0x000fe2000001ff00 */
[----:B------:R-:W-:Y:S01]  /*1d40*/  LEA.HI.X R21, R6, c[0x0][0x274], R3, 0x1, P0 ;  /* 0x00009d0006157a11 */ /* 0x000fe200000f0c03 */
[----:B------:R-:W-:Y:S01]  /*1d50*/  CS2R R24, SRZ ;  /* 0x0000000000187805 */ /* 0x000fe2000001ff00 */
[C---:B------:R-:W-:Y:S04]  /*1d60*/  LEA R2, P0, R4.reuse, c[0x0][0x288], 0x1 ;  /* 0x0000a20004027a11 */ /* 0x040fe800078008ff */
[----:B------:R-:W-:Y:S02]  /*1d70*/  LEA.HI.X R3, R4, c[0x0][0x28c], R5, 0x1, P0 ;  /* 0x0000a30004037a11 */ /* 0x000fe400000f0c05 */
[----:B------:R-:W-:Y:S11]  /*1d80*/  ISETP.GE.AND P0, PT, R16, c[0x0][0x27c], PT ;  /* 0x00009f0010007a0c */ /* 0x000ff60003f06270 */
[----:B------:R-:W-:Y:S02]  /*1d90*/  @!UPT UIADD3 URZ, URZ, URZ, URZ ;  /* 0x0000003f3f3ff290 */ /* 0x000fe4000fffe03f */
[----:B------:R1:W5:Y:S04]  /*1da0*/  @!P0 LDG.E.64 R62, [R20.64] ;  /* 0x00000006143e8981 */ /* 0x000368000c1e1b00 */
[----:B------:R1:W5:Y:S01]  /*1db0*/  @!P0 LDG.E.64 R34, [R2.64] ;  /* 0x0000000602228981 */ /* 0x000362000c1e1b00 */
[----:B------:R-:W-:Y:S11]  /*1dc0*/  ISETP.GE.AND P0, PT, R9, c[0x0][0x27c], PT ;  /* 0x00009f0009007a0c */ /* 0x000ff60003f06270 */
[----:B------:R-:W-:Y:S02]  /*1dd0*/  @!UPT UIADD3 URZ, URZ, URZ, URZ ;  /* 0x0000003f3f3ff290 */ /* 0x000fe4000fffe03f */
[----:B------:R1:W5:Y:S04]  /*1de0*/  @!P0 LDG.E.64 R60, [R20.64+0x20] ;  /* 0x00002006143c8981 */ /* 0x000368000c1e1b00 */
[----:B------:R1:W5:Y:S01]  /*1df0*/  @!P0 LDG.E.64 R38, [R2.64+0x20] ;  /* 0x0000200602268981 */ /* 0x000362000c1e1b00 */
        /* <DEDUP_REMOVED lines=15> */
[----:B------:R1:W5:Y:S02]  /*1ef0*/  @!P0 LDG.E.64 R24, [R2.64+0xa0] ;  /* 0x0000a00602188981 */ /* 0x000364000c1e1b00 */
.L_x_60:
[----:B------:R-:W-:Y:S05]  /*1f00*/  BSYNC B0 ;  /* 0x0000000000007941 */ /* 0x000fea0003800000 */
.L_x_59:
[----:B------:R-:W-:-:S05]  /*1f10*/  @P1 BRA `(.L_x_61) ;  /* 0x0000339000001947 */ /* 0x000fca0003800000 */
[----:B------:R-:W-:Y:S01]  /*1f20*/  ISETP.GE.AND P0, PT, R18, c[0x0][0x1d4], PT ;  /* 0x0000750012007a0c */ /* 0x000fe20003f06270 */
[----:B-1---5:R-:W-:Y:S01]  /*1f30*/  IMAD.MOV.U32 R21, RZ, RZ, R52 ;  /* 0x000000ffff157224 */ /* 0x022fe200078e0034 */
[----:B------:R-:W-:Y:S01]  /*1f40*/  MOV R20, R53 ;  /* 0x0000003500147202 */ /* 0x000fe20000000f00 */
[----:B------:R-:W-:Y:S01]  /*1f50*/  IMAD.MOV.U32 R2, RZ, RZ, R24 ;  /* 0x000000ffff027224 */ /* 0x000fe200078e0018 */
[----:B------:R-:W-:Y:S01]  /*1f60*/  MOV R4, R26 ;  /* 0x0000001a00047202 */ /* 0x000fe20000000f00 */
[----:B------:R-:W-:Y:S01]  /*1f70*/  IMAD.MOV.U32 R0, RZ, RZ, R25 ;  /* 0x000000ffff007224 */ /* 0x000fe200078e0019 */
[----:B------:R-:W-:Y:S01]  /*1f80*/  PRMT R48, R20, 0x5410, R21 ;  /* 0x0000541014307816 */ /* 0x000fe20000000015 */
        /* <DEDUP_REMOVED lines=9> */
[----:B------:R-:W-:Y:S01]  /*2020*/  PRMT R56, R20, 0x5410, R21 ;  /* 0x0000541014387816 */ /* 0x000fe20000000015 */
[----:B------:R-:W-:Y:S01]  /*2030*/  IMAD.MOV.U32 R23, RZ, RZ, R54 ;  /* 0x000000ffff177224 */ /* 0x000fe200078e0036 */
[----:B------:R-:W-:Y:S01]  /*2040*/  PRMT R6, R3, 0x5410, R4 ;  /* 0x0000541003067816 */ /* 0x000fe20000000004 */
[----:B------:R-:W-:Y:S01]  /*2050*/  IMAD.MOV.U32 R22, RZ, RZ, R55 ;  /* 0x000000ffff167224 */ /* 0x000fe200078e0037 */
[----:B------:R-:W-:Y:S01]  /*2060*/  PRMT R7, R0, 0x5410, R2 ;  /* 0x0000541000077816 */ /* 0x000fe20000000002 */
[----:B------:R-:W-:Y:S01]  /*2070*/  IMAD.MOV.U32 R21, RZ, RZ, R60 ;  /* 0x000000ffff157224 */ /* 0x000fe200078e003c */
[----:B------:R-:W-:Y:S01]  /*2080*/  MOV R20, R61 ;  /* 0x0000003d00147202 */ /* 0x000fe20000000f00 */
[----:B------:R-:W-:Y:S01]  /*2090*/  IMAD.MOV.U32 R4, RZ, RZ, R32 ;  /* 0x000000ffff047224 */ /* 0x000fe200078e0020 */
[----:B------:R-:W-:Y:S01]  /*20a0*/  MOV R2, R38 ;  /* 0x0000002600027202 */ /* 0x000fe20000000f00 */
[----:B------:R-:W-:Y:S01]  /*20b0*/  IMAD.MOV.U32 R3, RZ, RZ, R33 ;  /* 0x000000ffff037224 */ /* 0x000fe200078e0021 */
[----:B------:R-:W-:Y:S01]  /*20c0*/  PRMT R49, R22, 0x5410, R23 ;  /* 0x0000541016317816 */ /* 0x000fe20000000017 */
[----:B------:R-:W-:Y:S01]  /*20d0*/  IMAD.MOV.U32 R0, RZ, RZ, R39 ;  /* 0x000000ffff007224 */ /* 0x000fe200078e0027 */
[----:B------:R-:W-:Y:S01]  /*20e0*/  PRMT R57, R20, 0x5410, R21 ;  /* 0x0000541014397816 */ /* 0x000fe20000000015 */
[----:B------:R-:W-:Y:S01]  /*20f0*/  BSSY B0, `(.L_x_62) ;  /* 0x000003b000007945 */ /* 0x000fe20003800000 */
[----:B------:R-:W-:Y:S02]  /*2100*/  PRMT R8, R3, 0x5410, R4 ;  /* 0x0000541003087816 */ /* 0x000fe40000000004 */
[----:B------:R-:W-:Y:S01]  /*2110*/  PRMT R30, R0, 0x5410, R2 ;  /* 0x00005410001e7816 */ /* 0x000fe20000000002 */
[----:B------:R-:W-:-:S05]  /*2120*/  @P0 BRA `(.L_x_63) ;  /* 0x0000037000000947 */ /* 0x000fca0003800000 */
[----:B------:R-:W-:Y:S01]  /*2130*/  ISETP.GE.AND P0, PT, R16, c[0x0][0x27c], PT ;  /* 0x00009f0010007a0c */ /* 0x000fe20003f06270 */
[----:B------:R-:W1:Y:S01]  /*2140*/  LDS.128 R20, [R128+0x6000] ;  /* 0x0060000080147984 */ /* 0x000e620000000c00 */
[----:B------:R-:W-:Y:S02]  /*2150*/  MOV R40, R34 ;  /* 0x0000002200287202 */ /* 0x000fe40000000f00 */
[----:B------:R-:W-:Y:S02]  /*2160*/  MOV R42, R62 ;  /* 0x0000003e002a7202 */ /* 0x000fe40000000f00 */
[----:B------:R-:W-:Y:S02]  /*2170*/  MOV R37, R35 ;  /* 0x0000002300257202 */ /* 0x000fe40000000f00 */
[----:B------:R-:W-:Y:S05]  /*2180*/  MOV R45, R63 ;  /* 0x0000003f002d7202 */ /* 0x000fea0000000f00 */
[--C-:B------:R-:W-:Y:S01]  /*2190*/  @!P0 SHF.R.U64 R36, R34, 0x10, R35.reuse ;  /* 0x0000001022248819 */ /* 0x100fe20000001223 */
[----:B------:R-:W-:Y:S01]  /*21a0*/  @!P0 HADD2.F32 R40, -RZ, R40.H0_H0 ;  /* 0x20000028ff288230 */ /* 0x000fe20000004100 */
[----:B------:R-:W-:Y:S01]  /*21b0*/  @!P0 SHF.R.U32.HI R34, RZ, 0x10, R35 ;  /* 0x00000010ff228819 */ /* 0x000fe20000011623 */
[----:B------:R-:W-:Y:S01]  /*21c0*/  @!P0 HADD2.F32 R42, -RZ, R42.H0_H0 ;  /* 0x2000002aff2a8230 */ /* 0x000fe20000004100 */
[--C-:B------:R-:W-:Y:S01]  /*21d0*/  @!P0 SHF.R.U64 R44, R62, 0x10, R63.reuse ;  /* 0x000000103e2c8819 */ /* 0x100fe2000000123f */
[----:B------:R-:W-:Y:S01]  /*21e0*/  @!P0 HADD2.F32 R36, -RZ, R36.H0_H0 ;  /* 0x20000024ff248230 */ /* 0x000fe20000004100 */
[----:B------:R-:W-:Y:S01]  /*21f0*/  @!P0 SHF.R.U32.HI R46, RZ, 0x10, R63 ;  /* 0x00000010ff2e8819 */ /* 0x000fe2000001163f */
[----:B------:R-:W-:Y:S02]  /*2200*/  @!P0 HADD2.F32 R34, -RZ, R34.H0_H0 ;  /* 0x20000022ff228230 */ /* 0x000fe40000004100 */
[----:B------:R-:W-:Y:S02]  /*2210*/  @!P0 HADD2.F32 R44, -RZ, R44.H0_H0 ;  /* 0x2000002cff2c8230 */ /* 0x000fe40000004100 */
[----:B------:R-:W-:Y:S01]  /*2220*/  @!P0 HADD2.F32 R46, -RZ, R46.H0_H0 ;  /* 0x2000002eff2e8230 */ /* 0x000fe20000004100 */
[----:B-1----:R-:W-:Y:S01]  /*2230*/  @!P0 IMAD.MOV.U32 R35, RZ, RZ, R21 ;  /* 0x000000ffff238224 */ /* 0x002fe200078e0015 */
[----:B------:R-:W-:Y:S04]  /*2240*/  @!P0 MOV R31, R20 ;  /* 0x00000014001f8202 */ /* 0x000fe80000000f00 */
[----:B------:R-:W-:Y:S02]  /*2250*/  @!P0 HADD2.F32 R43, -RZ, R35.H1_H1 ;  /* 0x30000023ff2b8230 */ /* 0x000fe40000004100 */
[--C-:B------:R-:W-:Y:S02]  /*2260*/  @!P0 HADD2.F32 R41, -RZ, R31.reuse.H1_H1 ;  /* 0x3000001fff298230 */ /* 0x100fe40000004100 */
[----:B------:R-:W-:Y:S01]  /*2270*/  @!P0 HADD2.F32 R31, -RZ, R31.H0_H0 ;  /* 0x2000001fff1f8230 */ /* 0x000fe20000004100 */
[----:B------:R-:W-:Y:S02]  /*2280*/  @!P0 FMUL.FTZ R69, R43, R36 ;  /* 0x000000242b458220 */ /* 0x000fe40000410000 */
[-C--:B------:R-:W-:Y:S02]  /*2290*/  @!P0 FMUL.FTZ R67, R41, R40.reuse ;  /* 0x0000002829438220 */ /* 0x080fe40000410000 */
[C---:B------:R-:W-:Y:S02]  /*22a0*/  @!P0 FMUL.FTZ R0, R31.reuse, R40 ;  /* 0x000000281f008220 */ /* 0x040fe40000410000 */
[-C--:B------:R-:W-:Y:S01]  /*22b0*/  @!P0 FFMA.FTZ R67, R31, R42.reuse, -R67 ;  /* 0x0000002a1f438223 */ /* 0x080fe20000010843 */
[----:B------:R-:W-:Y:S01]  /*22c0*/  @!P0 HADD2.F32 R31, -RZ, R35.H0_H0 ;  /* 0x20000023ff1f8230 */ /* 0x000fe20000004100 */
[----:B------:R-:W-:Y:S01]  /*22d0*/  @!P0 FFMA.FTZ R0, R41, R42, R0 ;  /* 0x0000002a29008223 */ /* 0x000fe20000010000 */
[----:B------:R-:W-:Y:S01]  /*22e0*/  @!P0 MOV R35, R22 ;  /* 0x0000001600238202 */ /* 0x000fe20000000f00 */
[----:B------:R-:W-:Y:S02]  /*22f0*/  @!P0 HADD2.F32 R42, -RZ, R45.H0_H0 ;  /* 0x2000002dff2a8230 */ /* 0x000fe40000004100 */
[C---:B------:R-:W-:Y:S01]  /*2300*/  @!P0 FMUL.FTZ R2, R31.reuse, R36 ;  /* 0x000000241f028220 */ /* 0x040fe20000410000 */
[----:B------:R-:W-:Y:S01]  /*2310*/  @!P0 F2FP.PACK_AB R67, R0, R67 ;  /* 0x000000430043823e */ /* 0x000fe200000000ff */
[-C--:B------:R-:W-:Y:S01]  /*2320*/  @!P0 FFMA.FTZ R69, R31, R44.reuse, -R69 ;  /* 0x0000002c1f458223 */ /* 0x080fe20000010845 */
[----:B------:R-:W-:Y:S01]  /*2330*/  @!P0 MOV R31, R23 ;  /* 0x00000017001f8202 */ /* 0x000fe20000000f00 */
[----:B------:R-:W-:Y:S01]  /*2340*/  @!P0 FFMA.FTZ R2, R43, R44, R2 ;  /* 0x0000002c2b028223 */ /* 0x000fe20000010002 */
[--C-:B------:R-:W-:Y:S01]  /*2350*/  @!P0 HADD2.F32 R41, -RZ, R35.reuse.H1_H1 ;  /* 0x30000023ff298230 */ /* 0x100fe20000004100 */
[----:B------:R-:W-:Y:S01]  /*2360*/  @!P0 IMAD.MOV.U32 R20, RZ, RZ, R67 ;  /* 0x000000ffff148224 */ /* 0x000fe200078e0043 */
[----:B------:R-:W-:Y:S02]  /*2370*/  @!P0 HADD2.F32 R35, -RZ, R35.H0_H0 ;  /* 0x20000023ff238230 */ /* 0x000fe40000004100 */
[----:B------:R-:W-:Y:S01]  /*2380*/  @!P0 HADD2.F32 R36, -RZ, R37.H0_H0 ;  /* 0x20000025ff248230 */ /* 0x000fe20000004100 */
[----:B------:R-:W-:Y:S01]  /*2390*/  @!P0 F2FP.PACK_AB R70, R2, R69 ;  /* 0x000000450246823e */ /* 0x000fe200000000ff */
[--C-:B------:R-:W-:Y:S02]  /*23a0*/  @!P0 HADD2.F32 R45, -RZ, R31.reuse.H1_H1 ;  /* 0x3000001fff2d8230 */ /* 0x100fe40000004100 */
[----:B------:R-:W-:Y:S01]  /*23b0*/  @!P0 HADD2.F32 R31, -RZ, R31.H0_H0 ;  /* 0x2000001fff1f8230 */ /* 0x000fe20000004100 */
[----:B------:R-:W-:Y:S01]  /*23c0*/  @!P0 FMUL.FTZ R3, R35, R36 ;  /* 0x0000002423038220 */ /* 0x000fe20000410000 */
[----:B------:R-:W-:Y:S01]  /*23d0*/  @!P0 MOV R21, R70 ;  /* 0x0000004600158202 */ /* 0x000fe20000000f00 */
[----:B------:R-:W-:Y:S02]  /*23e0*/  @!P0 FMUL.FTZ R66, R41, R36 ;  /* 0x0000002429428220 */ /* 0x000fe40000410000 */
[-C--:B------:R-:W-:Y:S02]  /*23f0*/  @!P0 FMUL.FTZ R68, R45, R34.reuse ;  /* 0x000000222d448220 */ /* 0x080fe40000410000 */
[----:B------:R-:W-:Y:S02]  /*2400*/  @!P0 FMUL.FTZ R4, R31, R34 ;  /* 0x000000221f048220 */ /* 0x000fe40000410000 */
[-C--:B------:R-:W-:Y:S02]  /*2410*/  @!P0 FFMA.FTZ R3, R41, R42.reuse, R3 ;  /* 0x0000002a29038223 */ /* 0x080fe40000010003 */
[----:B------:R-:W-:Y:S02]  /*2420*/  @!P0 FFMA.FTZ R66, R35, R42, -R66 ;  /* 0x0000002a23428223 */ /* 0x000fe40000010842 */
[-C--:B------:R-:W-:Y:S02]  /*2430*/  @!P0 FFMA.FTZ R68, R31, R46.reuse, -R68 ;  /* 0x0000002e1f448223 */ /* 0x080fe40000010844 */
[----:B------:R-:W-:Y:S01]  /*2440*/  @!P0 FFMA.FTZ R4, R45, R46, R4 ;  /* 0x0000002e2d048223 */ /* 0x000fe20000010004 */
[----:B------:R-:W-:Y:S04]  /*2450*/  @!P0 F2FP.PACK_AB R66, R3, R66 ;  /* 0x000000420342823e */ /* 0x000fe800000000ff */
[----:B------:R-:W-:Y:S02]  /*2460*/  @!P0 F2FP.PACK_AB R69, R4, R68 ;  /* 0x000000440445823e */ /* 0x000fe400000000ff */
[----:B------:R-:W-:Y:S02]  /*2470*/  @!P0 MOV R22, R66 ;  /* 0x0000004200168202 */ /* 0x000fe40000000f00 */
[----:B------:R-:W-:Y:S05]  /*2480*/  @!P0 MOV R23, R69 ;  /* 0x0000004500178202 */ /* 0x000fea0000000f00 */
[----:B------:R1:W-:Y:S02]  /*2490*/  STG.E.128 [R64.64], R20 ;  /* 0x0000001440007986 */ /* 0x0003e4000c101d06 */
.L_x_63:
[----:B------:R-:W-:Y:S05]  /*24a0*/  BSYNC B0 ;  /* 0x0000000000007941 */ /* 0x000fea0003800000 */
.L_x_62:
[----:B------:R-:W-:Y:S01]  /*24b0*/  ISETP.GE.AND P0, PT, R13, c[0x0][0x1d4], PT ;  /* 0x000075000d007a0c */ /* 0x000fe20003f06270 */
[----:B------:R-:W-:Y:S01]  /*24c0*/  @!UPT UIADD3 URZ, URZ, URZ, URZ ;  /* 0x0000003f3f3ff290 */ /* 0x000fe2000fffe03f */
[----:B------:R-:W-:Y:S11]  /*24d0*/  BSSY B0, `(.L_x_64) ;  /* 0x0000036000007945 */ /* 0x000ff60003800000 */
[----:B------:R-:W-:-:S05]  /*24e0*/  @P0 BRA `(.L_x_65) ;  /* 0x0000034000000947 */ /* 0x000fca0003800000 */
[----:B------:R-:W-:Y:S01]  /*24f0*/  ISETP.GE.AND P0, PT, R9, c[0x0][0x27c], PT ;  /* 0x00009f0009007a0c */ /* 0x000fe20003f06270 */
[----:B-1----:R-:W1:Y:S11]  /*2500*/  LDS.128 R20, [R127+0x6000] ;  /* 0x006000007f147984 */ /* 0x002e760000000c00 */
[----:B------:R-:W-:Y:S01]  /*2510*/  @!UPT UIADD3 URZ, URZ, URZ, URZ ;  /* 0x0000003f3f3ff290 */ /* 0x000fe2000fffe03f */
[--C-:B------:R-:W-:Y:S01]  /*2520*/  @!P0 HADD2.F32 R36, -RZ, R30.reuse.H1_H1 ;  /* 0x3000001eff248230 */ /* 0x100fe20000004100 */
[----:B------:R-:W-:Y:S01]  /*2530*/  @!P0 SHF.R.U64 R31, R38, 0x10, R39 ;  /* 0x00000010261f8819 */ /* 0x000fe20000001227 */
[----:B------:R-:W-:Y:S01]  /*2540*/  @!P0 HADD2.F32 R40, -RZ, R57.H1_H1 ;  /* 0x30000039ff288230 */ /* 0x000fe20000004100 */
[----:B------:R-:W-:Y:S01]  /*2550*/  @!P0 SHF.R.U64 R43, R60, 0x10, R61 ;  /* 0x000000103c2b8819 */ /* 0x000fe2000000123d */
[----:B------:R-:W-:Y:S01]  /*2560*/  @!P0 HADD2.F32 R30, -RZ, R30.H0_H0 ;  /* 0x2000001eff1e8230 */ /* 0x000fe20000004100 */
[----:B------:R-:W-:Y:S01]  /*2570*/  @!P0 SHF.R.U32.HI R38, RZ, 0x10, R39 ;  /* 0x00000010ff268819 */ /* 0x000fe20000011627 */
[----:B------:R-:W-:Y:S01]  /*2580*/  @!P0 HADD2.F32 R31, -RZ, R31.H0_H0 ;  /* 0x2000001fff1f8230 */ /* 0x000fe20000004100 */
[----:B------:R-:W-:Y:S01]  /*2590*/  @!P0 SHF.R.U32.HI R46, RZ, 0x10, R61 ;  /* 0x00000010ff2e8819 */ /* 0x000fe2000001163d */
[----:B------:R-:W-:Y:S02]  /*25a0*/  @!P0 HADD2.F32 R43, -RZ, R43.H0_H0 ;  /* 0x2000002bff2b8230 */ /* 0x000fe40000004100 */
[----:B------:R-:W-:Y:S02]  /*25b0*/  @!P0 HADD2.F32 R38, -RZ, R38.H0_H0 ;  /* 0x20000026ff268230 */ /* 0x000fe40000004100 */
[----:B------:R-:W-:Y:S02]  /*25c0*/  @!P0 HADD2.F32 R44, -RZ, R57.H0_H0 ;  /* 0x20000039ff2c8230 */ /* 0x000fe40000004100 */
[----:B------:R-:W-:Y:S01]  /*25d0*/  @!P0 HADD2.F32 R46, -RZ, R46.H0_H0 ;  /* 0x2000002eff2e8230 */ /* 0x000fe20000004100 */
[----:B-1----:R-:W-:Y:S02]  /*25e0*/  @!P0 MOV R34, R20 ;  /* 0x0000001400228202 */ /* 0x002fe40000000f00 */
[----:B------:R-:W-:Y:S03]  /*25f0*/  @!P0 MOV R35, R21 ;  /* 0x0000001500238202 */ /* 0x000fe60000000f00 */
[--C-:B------:R-:W-:Y:S02]  /*2600*/  @!P0 HADD2.F32 R41, -RZ, R34.reuse.H1_H1 ;  /* 0x30000022ff298230 */ /* 0x100fe40000004100 */
[----:B------:R-:W-:Y:S01]  /*2610*/  @!P0 HADD2.F32 R37, -RZ, R34.H0_H0 ;  /* 0x20000022ff258230 */ /* 0x000fe20000004100 */
[----:B------:R-:W-:Y:S01]  /*2620*/  @!P0 MOV R34, R22 ;  /* 0x0000001600228202 */ /* 0x000fe20000000f00 */
[--C-:B------:R-:W-:Y:S01]  /*2630*/  @!P0 HADD2.F32 R42, -RZ, R35.reuse.H1_H1 ;  /* 0x30000023ff2a8230 */ /* 0x100fe20000004100 */
[-C--:B------:R-:W-:Y:S02]  /*2640*/  @!P0 FMUL.FTZ R45, R41, R36.reuse ;  /* 0x00000024292d8220 */ /* 0x080fe40000410000 */
[C---:B------:R-:W-:Y:S01]  /*2650*/  @!P0 FMUL.FTZ R0, R37.reuse, R36 ;  /* 0x0000002425008220 */ /* 0x040fe20000410000 */
[----:B------:R-:W-:Y:S01]  /*2660*/  @!P0 HADD2.F32 R36, -RZ, R35.H0_H0 ;  /* 0x20000023ff248230 */ /* 0x000fe20000004100 */
[-C--:B------:R-:W-:Y:S01]  /*2670*/  @!P0 FMUL.FTZ R63, R42, R31.reuse ;  /* 0x0000001f2a3f8220 */ /* 0x080fe20000410000 */
[--C-:B------:R-:W-:Y:S01]  /*2680*/  @!P0 HADD2.F32 R35, -RZ, R34.reuse.H0_H0 ;  /* 0x20000022ff238230 */ /* 0x100fe20000004100 */
[-C--:B------:R-:W-:Y:S02]  /*2690*/  @!P0 FFMA.FTZ R45, R37, R40.reuse, -R45 ;  /* 0x00000028252d8223 */ /* 0x080fe4000001082d */
[----:B------:R-:W-:Y:S01]  /*26a0*/  @!P0 FMUL.FTZ R2, R36, R31 ;  /* 0x0000001f24028220 */ /* 0x000fe20000410000 */
[----:B------:R-:W-:Y:S01]  /*26b0*/  @!P0 MOV R31, R23 ;  /* 0x00000017001f8202 */ /* 0x000fe20000000f00 */
[----:B------:R-:W-:Y:S01]  /*26c0*/  @!P0 FFMA.FTZ R0, R41, R40, R0 ;  /* 0x0000002829008223 */ /* 0x000fe20000010000 */
[----:B------:R-:W-:Y:S01]  /*26d0*/  @!P0 HADD2.F32 R40, -RZ, R34.H1_H1 ;  /* 0x30000022ff288230 */ /* 0x000fe20000004100 */
[-C--:B------:R-:W-:Y:S02]  /*26e0*/  @!P0 FMUL.FTZ R3, R35, R30.reuse ;  /* 0x0000001e23038220 */ /* 0x080fe40000410000 */
[----:B------:R-:W-:Y:S01]  /*26f0*/  @!P0 FFMA.FTZ R2, R42, R43, R2 ;  /* 0x0000002b2a028223 */ /* 0x000fe20000010002 */
[----:B------:R-:W-:Y:S01]  /*2700*/  @!P0 F2FP.PACK_AB R45, R0, R45 ;  /* 0x0000002d002d823e */ /* 0x000fe200000000ff */
[C---:B------:R-:W-:Y:S01]  /*2710*/  @!P0 FMUL.FTZ R62, R40.reuse, R30 ;  /* 0x0000001e283e8220 */ /* 0x040fe20000410000 */
[--C-:B------:R-:W-:Y:S01]  /*2720*/  @!P0 HADD2.F32 R41, -RZ, R31.reuse.H1_H1 ;  /* 0x3000001fff298230 */ /* 0x100fe20000004100 */
[----:B------:R-:W-:Y:S01]  /*2730*/  @!P0 FFMA.FTZ R3, R40, R44, R3 ;  /* 0x0000002c28038223 */ /* 0x000fe20000010003 */
[----:B------:R-:W-:Y:S01]  /*2740*/  @!P0 MOV R20, R45 ;  /* 0x0000002d00148202 */ /* 0x000fe20000000f00 */
[----:B------:R-:W-:Y:S01]  /*2750*/  @!P0 HADD2.F32 R31, -RZ, R31.H0_H0 ;  /* 0x2000001fff1f8230 */ /* 0x000fe20000004100 */
[----:B------:R-:W-:Y:S02]  /*2760*/  @!P0 FFMA.FTZ R63, R36, R43, -R63 ;  /* 0x0000002b243f8223 */ /* 0x000fe4000001083f */
[-C--:B------:R-:W-:Y:S02]  /*2770*/  @!P0 FMUL.FTZ R66, R41, R38.reuse ;  /* 0x0000002629428220 */ /* 0x080fe40000410000 */
[----:B------:R-:W-:Y:S01]  /*2780*/  @!P0 FMUL.FTZ R4, R31, R38 ;  /* 0x000000261f048220 */ /* 0x000fe20000410000 */
[----:B------:R-:W-:Y:S01]  /*2790*/  @!P0 F2FP.PACK_AB R68, R2, R63 ;  /* 0x0000003f0244823e */ /* 0x000fe200000000ff */
[----:B------:R-:W-:Y:S02]  /*27a0*/  @!P0 FFMA.FTZ R62, R35, R44, -R62 ;  /* 0x0000002c233e8223 */ /* 0x000fe4000001083e */
[----:B------:R-:W-:Y:S01]  /*27b0*/  @!P0 FFMA.FTZ R66, R31, R46, -R66 ;  /* 0x0000002e1f428223 */ /* 0x000fe20000010842 */
[----:B------:R-:W-:Y:S01]  /*27c0*/  @!P0 MOV R21, R68 ;  /* 0x0000004400158202 */ /* 0x000fe20000000f00 */
[----:B------:R-:W-:Y:S01]  /*27d0*/  @!P0 FFMA.FTZ R4, R41, R46, R4 ;  /* 0x0000002e29048223 */ /* 0x000fe20000010004 */
[----:B------:R-:W-:Y:S04]  /*27e0*/  @!P0 F2FP.PACK_AB R62, R3, R62 ;  /* 0x0000003e033e823e */ /* 0x000fe800000000ff */
[----:B------:R-:W-:Y:S02]  /*27f0*/  @!P0 F2FP.PACK_AB R63, R4, R66 ;  /* 0x00000042043f823e */ /* 0x000fe400000000ff */
[----:B------:R-:W-:Y:S02]  /*2800*/  @!P0 MOV R22, R62 ;  /* 0x0000003e00168202 */ /* 0x000fe40000000f00 */
[----:B------:R-:W-:Y:S05]  /*2810*/  @!P0 MOV R23, R63 ;  /* 0x0000003f00178202 */ /* 0x000fea0000000f00 */
[----:B------:R1:W-:Y:S02]  /*2820*/  STG.E.128 [R64.64+0x40], R20 ;  /* 0x0000401440007986 */ /* 0x0003e4000c101d06 */
.L_x_65:
[----:B------:R-:W-:Y:S05]  /*2830*/  BSYNC B0 ;  /* 0x0000000000007941 */ /* 0x000fea0003800000 */
.L_x_64:
[----:B------:R-:W-:Y:S01]  /*2840*/  ISETP.GE.AND P0, PT, R12, c[0x0][0x1d4], PT ;  /* 0x000075000c007a0c */ /* 0x000fe20003f06270 */
[----:B------:R-:W-:Y:S01]  /*2850*/  @!UPT UIADD3 URZ, URZ, URZ, URZ ;  /* 0x0000003f3f3ff290 */ /* 0x000fe2000fffe03f */
[----:B------:R-:W-:Y:S11]  /*2860*/  BSSY B0, `(.L_x_66) ;  /* 0x0000036000007945 */ /* 0x000ff60003800000 */
[----:B------:R-:W-:-:S05]  /*2870*/  @P0 BRA `(.L_x_67) ;  /* 0x0000034000000947 */ /* 0x000fca0003800000 */
[----:B------:R-:W-:Y:S01]  /*2880*/  ISETP.GE.AND P0, PT, R15, c[0x0][0x27c], PT ;  /* 0x00009f000f007a0c */ /* 0x000fe20003f06270 */
[----:B-1----:R-:W1:Y:S11]  /*2890*/  LDS.128 R20, [R128+0x8000] ;  /* 0x0080000080147984 */ /* 0x002e760000000c00 */
[----:B------:R-:W-:Y:S01]  /*28a0*/  @!UPT UIADD3 URZ, URZ, URZ, URZ ;  /* 0x0000003f3f3ff290 */ /* 0x000fe2000fffe03f */
[----:B------:R-:W-:Y:S01]  /*28b0*/  @!P0 HADD2.F32 R34, -RZ, R8.H1_H1 ;  /* 0x30000008ff228230 */ /* 0x000fe20000004100 */
[--C-:B------:R-:W-:Y:S01]  /*28c0*/  @!P0 SHF.R.U64 R30, R32, 0x10, R33.reuse ;  /* 0x00000010201e8819 */ /* 0x100fe20000001221 */
[----:B------:R-:W-:Y:S01]  /*28d0*/  @!P0 HADD2.F32 R36, -RZ, R56.H1_H1 ;  /* 0x30000038ff248230 */ /* 0x000fe20000004100 */
        /* <DEDUP_REMOVED lines=8> */
[----:B-1----:R-:W-:Y:S02]  /*2960*/  @!P0 MOV R31, R20 ;  /* 0x00000014001f8202 */ /* 0x002fe40000000f00 */
[----:B------:R-:W-:Y:S03]  /*2970*/  @!P0 MOV R33, R21 ;  /* 0x0000001500218202 */ /* 0x000fe60000000f00 */
[--C-:B------:R-:W-:Y:S02]  /*2980*/  @!P0 HADD2.F32 R35, -RZ, R31.reuse.H1_H1 ;  /* 0x3000001fff238230 */ /* 0x100fe40000004100 */
[----:B------:R-:W-:Y:S02]  /*2990*/  @!P0 HADD2.F32 R31, -RZ, R31.H0_H0 ;  /* 0x2000001fff1f8230 */ /* 0x000fe40000004100 */
[--C-:B------:R-:W-:Y:S01]  /*29a0*/  @!P0 HADD2.F32 R37, -RZ, R33.reuse.H1_H1 ;  /* 0x30000021ff258230 */ /* 0x100fe20000004100 */
[-C--:B------:R-:W-:Y:S01]  /*29b0*/  @!P0 FMUL.FTZ R41, R35, R34.reuse ;  /* 0x0000002223298220 */ /* 0x080fe20000410000 */
[----:B------:R-:W-:Y:S01]  /*29c0*/  @!P0 HADD2.F32 R33, -RZ, R33.H0_H0 ;  /* 0x20000021ff218230 */ /* 0x000fe20000004100 */
[C---:B------:R-:W-:Y:S02]  /*29d0*/  @!P0 FMUL.FTZ R0, R31.reuse, R34 ;  /* 0x000000221f008220 */ /* 0x040fe40000410000 */
[----:B------:R-:W-:Y:S01]  /*29e0*/  @!P0 FFMA.FTZ R41, R31, R36, -R41 ;  /* 0x000000241f298223 */ /* 0x000fe20000010829 */
[----:B------:R-:W-:Y:S01]  /*29f0*/  @!P0 MOV R31, R22 ;  /* 0x00000016001f8202 */ /* 0x000fe20000000f00 */
[-C--:B------:R-:W-:Y:S02]  /*2a00*/  @!P0 FMUL.FTZ R43, R37, R30.reuse ;  /* 0x0000001e252b8220 */ /* 0x080fe40000410000 */
[C---:B------:R-:W-:Y:S01]  /*2a10*/  @!P0 FMUL.FTZ R2, R33.reuse, R30 ;  /* 0x0000001e21028220 */ /* 0x040fe20000410000 */
[----:B------:R-:W-:Y:S01]  /*2a20*/  @!P0 MOV R30, R23 ;  /* 0x00000017001e8202 */ /* 0x000fe20000000f00 */
[----:B------:R-:W-:Y:S01]  /*2a30*/  @!P0 FFMA.FTZ R43, R33, R38, -R43 ;  /* 0x00000026212b8223 */ /* 0x000fe2000001082b */
[--C-:B------:R-:W-:Y:S01]  /*2a40*/  @!P0 HADD2.F32 R33, -RZ, R31.reuse.H0_H0 ;  /* 0x2000001fff218230 */ /* 0x100fe20000004100 */
[----:B------:R-:W-:Y:S01]  /*2a50*/  @!P0 FFMA.FTZ R0, R35, R36, R0 ;  /* 0x0000002423008223 */ /* 0x000fe20000010000 */
[----:B------:R-:W-:Y:S01]  /*2a60*/  @!P0 HADD2.F32 R35, -RZ, R31.H1_H1 ;  /* 0x3000001fff238230 */ /* 0x000fe20000004100 */
[----:B------:R-:W-:Y:S01]  /*2a70*/  @!P0 FFMA.FTZ R2, R37, R38, R2 ;  /* 0x0000002625028223 */ /* 0x000fe20000010002 */
[--C-:B------:R-:W-:Y:S01]  /*2a80*/  @!P0 HADD2.F32 R39, -RZ, R30.reuse.H1_H1 ;  /* 0x3000001eff278230 */ /* 0x100fe20000004100 */
[-C--:B------:R-:W-:Y:S01]  /*2a90*/  @!P0 FMUL.FTZ R3, R33, R8.reuse ;  /* 0x0000000821038220 */ /* 0x080fe20000410000 */
[----:B------:R-:W-:Y:S01]  /*2aa0*/  @!P0 F2FP.PACK_AB R41, R0, R41 ;  /* 0x000000290029823e */ /* 0x000fe200000000ff */
[----:B------:R-:W-:Y:S01]  /*2ab0*/  @!P0 HADD2.F32 R31, -RZ, R30.H0_H0 ;  /* 0x2000001eff1f8230 */ /* 0x000fe20000004100 */
[----:B------:R-:W-:Y:S01]  /*2ac0*/  @!P0 F2FP.PACK_AB R46, R2, R43 ;  /* 0x0000002b022e823e */ /* 0x000fe200000000ff */
[----:B------:R-:W-:Y:S01]  /*2ad0*/  @!P0 FMUL.FTZ R42, R35, R8 ;  /* 0x00000008232a8220 */ /* 0x000fe20000410000 */
[----:B------:R-:W-:Y:S01]  /*2ae0*/  @!P0 MOV R20, R41 ;  /* 0x0000002900148202 */ /* 0x000fe20000000f00 */
[----:B------:R-:W-:Y:S01]  /*2af0*/  @!P0 FMUL.FTZ R44, R39, R32 ;  /* 0x00000020272c8220 */ /* 0x000fe20000410000 */
[----:B------:R-:W-:Y:S01]  /*2b00*/  @!P0 MOV R21, R46 ;  /* 0x0000002e00158202 */ /* 0x000fe20000000f00 */
[C---:B------:R-:W-:Y:S01]  /*2b10*/  @!P0 FMUL.FTZ R4, R31.reuse, R32 ;  /* 0x000000201f048220 */ /* 0x040fe20000410000 */
[----:B------:R-:W-:Y:S01]  /*2b20*/  @!P0 HADD2.F32 R36, -RZ, R56.H0_H0 ;  /* 0x20000038ff248230 */ /* 0x000fe20000004100 */
[----:B------:R-:W-:Y:S04]  /*2b30*/  @!P0 FFMA.FTZ R44, R31, R40, -R44 ;  /* 0x000000281f2c8223 */ /* 0x000fe8000001082c */
[-C--:B------:R-:W-:Y:S02]  /*2b40*/  @!P0 FFMA.FTZ R3, R35, R36.reuse, R3 ;  /* 0x0000002423038223 */ /* 0x080fe40000010003 */
[----:B------:R-:W-:Y:S02]  /*2b50*/  @!P0 FFMA.FTZ R42, R33, R36, -R42 ;  /* 0x00000024212a8223 */ /* 0x000fe4000001082a */
[----:B------:R-:W-:Y:S03]  /*2b60*/  @!P0 FFMA.FTZ R4, R39, R40, R4 ;  /* 0x0000002827048223 */ /* 0x000fe60000010004 */
[----:B------:R-:W-:Y:S02]  /*2b70*/  @!P0 F2FP.PACK_AB R42, R3, R42 ;  /* 0x0000002a032a823e */ /* 0x000fe400000000ff */
[----:B------:R-:W-:Y:S02]  /*2b80*/  @!P0 F2FP.PACK_AB R43, R4, R44 ;  /* 0x0000002c042b823e */ /* 0x000fe400000000ff */
[----:B------:R-:W-:Y:S02]  /*2b90*/  @!P0 MOV R22, R42 ;  /* 0x0000002a00168202 */ /* 0x000fe40000000f00 */
[----:B------:R-:W-:Y:S05]  /*2ba0*/  @!P0 MOV R23, R43 ;  /* 0x0000002b00178202 */ /* 0x000fea0000000f00 */
[----:B------:R1:W-:Y:S02]  /*2bb0*/  STG.E.128 [R64.64+0x80], R20 ;  /* 0x0000801440007986 */ /* 0x0003e4000c101d06 */
.L_x_67:
[----:B------:R-:W-:Y:S05]  /*2bc0*/  BSYNC B0 ;  /* 0x0000000000007941 */ /* 0x000fea0003800000 */
.L_x_66:
        /* <DEDUP_REMOVED lines=23> */
[-C--:B------:R-:W-:Y:S02]  /*2d40*/  @!P0 FMUL.FTZ R39, R32, R31.reuse ;  /* 0x0000001f20278220 */ /* 0x080fe40000410000 */
[C---:B------:R-:W-:Y:S01]  /*2d50*/  @!P0 FMUL.FTZ R0, R30.reuse, R31 ;  /* 0x0000001f1e008220 */ /* 0x040fe20000410000 */
[----:B------:R-:W-:Y:S01]  /*2d60*/  @!P0 HADD2.F32 R31, -RZ, R29.H0_H0 ;  /* 0x2000001dff1f8230 */ /* 0x000fe20000004100 */
[----:B------:R-:W-:Y:S01]  /*2d70*/  @!P0 FMUL.FTZ R41, R35, R8 ;  /* 0x0000000823298220 */ /* 0x000fe20000410000 */
[----:B------:R-:W-:Y:S01]  /*2d80*/  @!P0 MOV R29, R22 ;  /* 0x00000016001d8202 */ /* 0x000fe20000000f00 */
[----:B------:R-:W-:Y:S02]  /*2d90*/  @!P0 FFMA.FTZ R39, R30, R33, -R39 ;  /* 0x000000211e278223 */ /* 0x000fe40000010827 */
[----:B------:R-:W-:Y:S01]  /*2da0*/  @!P0 FMUL.FTZ R2, R31, R8 ;  /* 0x000000081f028220 */ /* 0x000fe20000410000 */
[----:B------:R-:W-:Y:S01]  /*2db0*/  @!P0 MOV R8, R23 ;  /* 0x0000001700088202 */ /* 0x000fe20000000f00 */
[----:B------:R-:W-:Y:S01]  /*2dc0*/  @!P0 FFMA.FTZ R0, R32, R33, R0 ;  /* 0x0000002120008223 */ /* 0x000fe20000010000 */
[--C-:B------:R-:W-:Y:S01]  /*2dd0*/  @!P0 HADD2.F32 R30, -RZ, R29.reuse.H0_H0 ;  /* 0x2000001dff1e8230 */ /* 0x100fe20000004100 */
[-C--:B------:R-:W-:Y:S01]  /*2de0*/  @!P0 FFMA.FTZ R2, R35, R34.reuse, R2 ;  /* 0x0000002223028223 */ /* 0x080fe20000010002 */
[----:B------:R-:W-:Y:S01]  /*2df0*/  @!P0 HADD2.F32 R32, -RZ, R29.H1_H1 ;  /* 0x3000001dff208230 */ /* 0x000fe20000004100 */
[----:B------:R-:W-:Y:S01]  /*2e00*/  @!P0 FFMA.FTZ R41, R31, R34, -R41 ;  /* 0x000000221f298223 */ /* 0x000fe20000010829 */
[----:B------:R-:W-:Y:S01]  /*2e10*/  @!P0 F2FP.PACK_AB R39, R0, R39 ;  /* 0x000000270027823e */ /* 0x000fe200000000ff */
[-C--:B------:R-:W-:Y:S01]  /*2e20*/  @!P0 FMUL.FTZ R3, R30, R7.reuse ;  /* 0x000000071e038220 */ /* 0x080fe20000410000 */
[--C-:B------:R-:W-:Y:S01]  /*2e30*/  @!P0 HADD2.F32 R37, -RZ, R8.reuse.H1_H1 ;  /* 0x30000008ff258230 */ /* 0x100fe20000004100 */
[----:B------:R-:W-:Y:S01]  /*2e40*/  @!P0 FMUL.FTZ R38, R32, R7 ;  /* 0x0000000720268220 */ /* 0x000fe20000410000 */
[----:B------:R-:W-:Y:S01]  /*2e50*/  @!P0 F2FP.PACK_AB R42, R2, R41 ;  /* 0x00000029022a823e */ /* 0x000fe200000000ff */
[----:B------:R-:W-:Y:S01]  /*2e60*/  @!P0 HADD2.F32 R29, -RZ, R8.H0_H0 ;  /* 0x20000008ff1d8230 */ /* 0x000fe20000004100 */
[----:B------:R-:W-:Y:S01]  /*2e70*/  @!P0 MOV R20, R39 ;  /* 0x0000002700148202 */ /* 0x000fe20000000f00 */
[----:B------:R-:W-:Y:S01]  /*2e80*/  @!P0 FMUL.FTZ R40, R37, R28 ;  /* 0x0000001c25288220 */ /* 0x000fe20000410000 */
[----:B------:R-:W-:Y:S01]  /*2e90*/  @!P0 MOV R21, R42 ;  /* 0x0000002a00158202 */ /* 0x000fe20000000f00 */
[----:B------:R-:W-:Y:S01]  /*2ea0*/  @!P0 HADD2.F32 R33, -RZ, R49.H0_H0 ;  /* 0x20000031ff218230 */ /* 0x000fe20000004100 */
[C---:B------:R-:W-:Y:S02]  /*2eb0*/  @!P0 FMUL.FTZ R4, R29.reuse, R28 ;  /* 0x0000001c1d048220 */ /* 0x040fe40000410000 */
[-C--:B------:R-:W-:Y:S02]  /*2ec0*/  @!P0 FFMA.FTZ R40, R29, R36.reuse, -R40 ;  /* 0x000000241d288223 */ /* 0x080fe40000010828 */
        /* <DEDUP_REMOVED lines=8> */
.L_x_69:
[----:B------:R-:W-:Y:S05]  /*2f50*/  BSYNC B0 ;  /* 0x0000000000007941 */ /* 0x000fea0003800000 */
.L_x_68:
        /* <DEDUP_REMOVED lines=56> */
.L_x_71:
[----:B------:R-:W-:Y:S05]  /*32e0*/  BSYNC B0 ;  /* 0x0000000000007941 */ /* 0x000fea0003800000 */
.L_x_70:
[----:B------:R-:W-:Y:S11]  /*32f0*/  ISETP.GE.AND P0, PT, R136, c[0x0][0x1d4], PT ;  /* 0x0000750088007a0c */ /* 0x000ff60003f06270 */
[----:B------:R-:W-:Y:S02]  /*3300*/  @!UPT UIADD3 URZ, URZ, URZ, URZ ;  /* 0x0000003f3f3ff290 */ /* 0x000fe4000fffe03f */
[----:B------:R-:W-:-:S05]  /*3310*/  @P0 BRA `(.L_x_61) ;  /* 0x00001f9000000947 */ /* 0x000fca0003800000 */
[----:B------:R-:W-:Y:S01]  /*3320*/  ISETP.GE.AND P0, PT, R10, c[0x0][0x27c], PT ;  /* 0x00009f000a007a0c */ /* 0x000fe20003f06270 */
[----:B-1----:R-:W1:Y:S11]  /*3330*/  LDS.128 R20, [R127+0xa000] ;  /* 0x00a000007f147984 */ /* 0x002e760000000c00 */
[----:B------:R-:W-:Y:S01]  /*3340*/  @!UPT UIADD3 URZ, URZ, URZ, URZ ;  /* 0x0000003f3f3ff290 */ /* 0x000fe2000fffe03f */
[----:B------:R-:W-:Y:S01]  /*3350*/  @!P0 HADD2.F32 R29, -RZ, R47.H1_H1 ;  /* 0x3000002fff1d8230 */ /* 0x000fe20000004100 */
[--C-:B------:R-:W-:Y:S02]  /*3360*/  @!P0 SHF.R.U64 R6, R24, 0x10, R25.reuse ;  /* 0x0000001018068819 */ /* 0x100fe40000001219 */
[----:B------:R-:W-:Y:S01]  /*3370*/  @!P0 SHF.R.U32.HI R24, RZ, 0x10, R25 ;  /* 0x00000010ff188819 */ /* 0x000fe20000011619 */
[--C-:B------:R-:W-:Y:S01]  /*3380*/  @!P0 HADD2.F32 R25, -RZ, R5.reuse.H1_H1 ;  /* 0x30000005ff198230 */ /* 0x100fe20000004100 */
        /* <DEDUP_REMOVED lines=18> */
[----:B------:R-:W-:Y:S01]  /*34b0*/  @!P0 FFMA.FTZ R33, R26, R29, -R33 ;  /* 0x0000001d1a218223 */ /* 0x000fe20000010821 */
[----:B------:R-:W-:Y:S01]  /*34c0*/  @!P0 HADD2.F32 R30, -RZ, R7.H1_H1 ;  /* 0x30000007ff1e8230 */ /* 0x000fe20000004100 */
[----:B------:R-:W-:Y:S01]  /*34d0*/  @!P0 FMUL.FTZ R2, R25, R6 ;  /* 0x0000000619028220 */ /* 0x000fe20000410000 */
[----:B------:R-:W-:Y:S01]  /*34e0*/  @!P0 MOV R6, R23 ;  /* 0x0000001700068202 */ /* 0x000fe20000000f00 */
[----:B------:R-:W-:Y:S01]  /*34f0*/  @!P0 FFMA.FTZ R0, R27, R29, R0 ;  /* 0x0000001d1b008223 */ /* 0x000fe20000010000 */
[----:B------:R-:W-:Y:S01]  /*3500*/  @!P0 HADD2.F32 R27, -RZ, R47.H0_H0 ;  /* 0x2000002fff1b8230 */ /* 0x000fe20000004100 */
[-C--:B------:R-:W-:Y:S02]  /*3510*/  @!P0 FMUL.FTZ R3, R8, R5.reuse ;  /* 0x0000000508038220 */ /* 0x080fe40000410000 */
[----:B------:R-:W-:Y:S01]  /*3520*/  @!P0 FMUL.FTZ R34, R30, R5 ;  /* 0x000000051e228220 */ /* 0x000fe20000410000 */
[----:B------:R-:W-:Y:S01]  /*3530*/  @!P0 F2FP.PACK_AB R33, R0, R33 ;  /* 0x000000210021823e */ /* 0x000fe200000000ff */
[-C--:B------:R-:W-:Y:S01]  /*3540*/  @!P0 FFMA.FTZ R2, R31, R28.reuse, R2 ;  /* 0x0000001c1f028223 */ /* 0x080fe20000010002 */
[--C-:B------:R-:W-:Y:S01]  /*3550*/  @!P0 HADD2.F32 R29, -RZ, R6.reuse.H1_H1 ;  /* 0x30000006ff1d8230 */ /* 0x100fe20000004100 */
[----:B------:R-:W-:Y:S01]  /*3560*/  @!P0 FFMA.FTZ R3, R30, R27, R3 ;  /* 0x0000001b1e038223 */ /* 0x000fe20000010003 */
[----:B------:R-:W-:Y:S01]  /*3570*/  @!P0 MOV R20, R33 ;  /* 0x0000002100148202 */ /* 0x000fe20000000f00 */
[----:B------:R-:W-:Y:S01]  /*3580*/  @!P0 HADD2.F32 R7, -RZ, R6.H0_H0 ;  /* 0x20000006ff078230 */ /* 0x000fe20000004100 */
[----:B------:R-:W-:Y:S02]  /*3590*/  @!P0 FFMA.FTZ R35, R25, R28, -R35 ;  /* 0x0000001c19238223 */ /* 0x000fe40000010823 */
[-C--:B------:R-:W-:Y:S02]  /*35a0*/  @!P0 FMUL.FTZ R36, R29, R24.reuse ;  /* 0x000000181d248220 */ /* 0x080fe40000410000 */
[C---:B------:R-:W-:Y:S01]  /*35b0*/  @!P0 FMUL.FTZ R4, R7.reuse, R24 ;  /* 0x0000001807048220 */ /* 0x040fe20000410000 */
        /* <DEDUP_REMOVED lines=9> */
[----:B------:R1:W-:Y:S01]  /*3650*/  STG.E.128 [R64.64+0x140], R20 ;  /* 0x0001401440007986 */ /* 0x0003e2000c101d06 */
[----:B------:R-:W-:-:S05]  /*3660*/  BRA `(.L_x_61) ;  /* 0x00001c4000007947 */ /* 0x000fca0003800000 */
.L_x_58:
        /* <DEDUP_REMOVED lines=37> */
[----:B------:R1:W5:Y:S04]  /*38c0*/  @!P0 LDG.E.128 R52, [R2.64] ;  /* 0x0000000602348981 */ /* 0x000368000c1e1d00 */
[----:B------:R1:W5:Y:S01]  /*38d0*/  @!P0 LDG.E.128 R36, [R6.64] ;  /* 0x0000000606248981 */ /* 0x000362000c1e1d00 */
[----:B------:R-:W-:Y:S11]  /*38e0*/  ISETP.GE.AND P0, PT, R13, c[0x0][0x27c], PT ;  /* 0x00009f000d007a0c */ /* 0x000ff60003f06270 */
[----:B------:R-:W-:Y:S02]  /*38f0*/  @!UPT UIADD3 URZ, URZ, URZ, URZ ;  /* 0x0000003f3f3ff290 */ /* 0x000fe4000fffe03f */
[----:B------:R1:W5:Y:S04]  /*3900*/  @!P0 LDG.E.128 R68, [R2.64+0x40] ;  /* 0x0000400602448981 */ /* 0x000368000c1e1d00 */
[----:B------:R1:W5:Y:S01]  /*3910*/  @!P0 LDG.E.128 R28, [R6.64+0x40] ;  /* 0x00004006061c8981 */ /* 0x000362000c1e1d00 */
[----:B------:R-:W-:Y:S11]  /*3920*/  ISETP.GE.AND P0, PT, R12, c[0x0][0x27c], PT ;  /* 0x00009f000c007a0c */ /* 0x000ff60003f06270 */
[----:B------:R-:W-:Y:S02]  /*3930*/  @!UPT UIADD3 URZ, URZ, URZ, URZ ;  /* 0x0000003f3f3ff290 */ /* 0x000fe4000fffe03f */
[----:B------:R1:W5:Y:S04]  /*3940*/  @!P0 LDG.E.128 R64, [R2.64+0x80] ;  /* 0x0000800602408981 */ /* 0x000368000c1e1d00 */
[----:B------:R1:W5:Y:S02]  /*3950*/  @!P0 LDG.E.128 R20, [R6.64+0x80] ;  /* 0x0000800606148981 */ /* 0x000364000c1e1d00 */
.L_x_73:
[----:B------:R-:W-:Y:S05]  /*3960*/  BSYNC B0 ;  /* 0x0000000000007941 */ /* 0x000fea0003800000 */
.L_x_72:
[----:B------:R-:W-:Y:S04]  /*3970*/  IADD3 R143, P0, R162, R24, RZ ;  /* 0x00000018a28f7210 */ /* 0x000fe80007f1e0ff */
[----:B------:R-:W-:Y:S01]  /*3980*/  IADD3.X R94, R110, R94, RZ, P0, !PT ;  /* 0x0000005e6e5e7210 */ /* 0x000fe200007fe4ff */
[----:B------:R-:W-:-:S05]  /*3990*/  @P1 BRA `(.L_x_61) ;  /* 0x0000191000001947 */ /* 0x000fca0003800000 */
[----:B------:R-:W-:Y:S01]  /*39a0*/  ISETP.GE.AND P0, PT, R18, c[0x0][0x1d4], PT ;  /* 0x0000750012007a0c */ /* 0x000fe20003f06270 */
[----:B-----5:R-:W-:Y:S01]  /*39b0*/  IMAD.MOV.U32 R8, RZ, RZ, R66 ;  /* 0x000000ffff087224 */ /* 0x020fe200078e0042 */
[----:B------:R-:W-:Y:S01]  /*39c0*/  MOV R5, R65 ;  /* 0x0000004100057202 */ /* 0x000fe20000000f00 */
[----:B-1----:R-:W-:Y:S01]  /*39d0*/  IMAD.MOV.U32 R7, RZ, RZ, R67 ;  /* 0x000000ffff077224 */ /* 0x002fe200078e0043 */
[----:B------:R-:W-:Y:S01]  /*39e0*/  MOV R3, R23 ;  /* 0x0000001700037202 */ /* 0x000fe20000000f00 */
[----:B------:R-:W-:Y:S01]  /*39f0*/  IMAD.MOV.U32 R6, RZ, RZ, R64 ;  /* 0x000000ffff067224 */ /* 0x000fe200078e0040 */
[----:B------:R-:W-:Y:S01]  /*3a00*/  BSSY B0, `(.L_x_74) ;  /* 0x000008c000007945 */ /* 0x000fe20003800000 */
        /* <DEDUP_REMOVED lines=13> */
[----:B------:R-:W-:Y:S01]  /*3ae0*/  MOV R0, R29 ;  /* 0x0000001d00007202 */ /* 0x000fe20000000f00 */
[----:B------:R-:W-:Y:S01]  /*3af0*/  IMAD.MOV.U32 R2, RZ, RZ, R28 ;  /* 0x000000ffff027224 */ /* 0x000fe200078e001c */
[----:B------:R-:W-:Y:S02]  /*3b00*/  PRMT R76, R8, 0x5410, R7 ;  /* 0x00005410084c7816 */ /* 0x000fe40000000007 */
[----:B------:R-:W-:Y:S02]  /*3b10*/  PRMT R77, R5, 0x5410, R6 ;  /* 0x00005410054d7816 */ /* 0x000fe40000000006 */
[----:B------:R-:W-:Y:S02]  /*3b20*/  PRMT R34, R4, 0x5410, R3 ;  /* 0x0000541004227816 */ /* 0x000fe40000000003 */
[----:B------:R-:W-:Y:S01]  /*3b30*/  PRMT R35, R0, 0x5410, R2 ;  /* 0x0000541000237816 */ /* 0x000fe20000000002 */
[----:B------:R-:W-:-:S05]  /*3b40*/  @P0 BRA `(.L_x_75) ;  /* 0x0000077000000947 */ /* 0x000fca0003800000 */
[----:B------:R-:W-:Y:S01]  /*3b50*/  IMAD.MOV.U32 R59, RZ, RZ, R55 ;  /* 0x000000ffff3b7224 */ /* 0x000fe200078e0037 */
[----:B------:R-:W-:Y:S01]  /*3b60*/  ISETP.GE.AND P2, PT, R129, c[0x0][0x1d4], PT ;  /* 0x0000750081007a0c */ /* 0x000fe20003f46270 */
[----:B------:R-:W-:Y:S01]  /*3b70*/  LDS.128 R72, [R121+0x6100] ;  /* 0x0061000079487984 */ /* 0x000fe20000000c00 */
[CC--:B------:R-:W-:Y:S01]  /*3b80*/  IADD3 R168, P1, P0, R160.reuse, R143.reuse, R132 ;  /* 0x0000008fa0a87210 */ /* 0x0c0fe2000783e084 */
[----:B------:R-:W-:Y:S01]  /*3b90*/  IMAD.MOV.U32 R41, RZ, RZ, R37 ;  /* 0x000000ffff297224 */ /* 0x000fe200078e0025 */
[----:B------:R-:W-:Y:S01]  /*3ba0*/  MOV R43, R36 ;  /* 0x00000024002b7202 */ /* 0x000fe20000000f00 */
[----:B------:R-:W-:Y:S01]  /*3bb0*/  IMAD.MOV.U32 R58, RZ, RZ, R53 ;  /* 0x000000ffff3a7224 */ /* 0x000fe200078e0035 */
[C---:B------:R-:W-:Y:S02]  /*3bc0*/  IADD3.X R167, R99.reuse, R94, R124, P1, P0 ;  /* 0x0000005e63a77210 */ /* 0x040fe40000fe047c */
[----:B------:R-:W-:Y:S01]  /*3bd0*/  MOV R49, R52 ;  /* 0x0000003400317202 */ /* 0x000fe20000000f00 */
[----:B------:R-:W1:Y:S04]  /*3be0*/  LDS.128 R24, [R123+0x6100] ;  /* 0x006100007b187984 */ /* 0x000e680000000c00 */
[----:B------:R-:W-:Y:S04]  /*3bf0*/  @!P2 IADD3 R166, P1, P0, R160, R143, R129 ;  /* 0x0000008fa0a6a210 */ /* 0x000fe8000783e081 */
[----:B------:R-:W-:Y:S02]  /*3c00*/  @!P2 IADD3.X R145, R99, R94, R118, P1, P0 ;  /* 0x0000005e6391a210 */ /* 0x000fe40000fe0476 */
[C---:B------:R-:W-:Y:S04]  /*3c10*/  LEA R170, P0, R168.reuse, c[0x0][0x1c8], 0x1 ;  /* 0x00007200a8aa7a11 */ /* 0x040fe800078008ff */
[----:B------:R-:W-:Y:S02]  /*3c20*/  LEA.HI.X R171, R168, c[0x0][0x1cc], R167, 0x1, P0 ;  /* 0x00007300a8ab7a11 */ /* 0x000fe400000f0ca7 */
[C---:B------:R-:W-:Y:S04]  /*3c30*/  @!P2 LEA R168, P0, R166.reuse, c[0x0][0x1c8], 0x1 ;  /* 0x00007200a6a8aa11 */ /* 0x040fe800078008ff */
[----:B------:R-:W-:Y:S02]  /*3c40*/  @!P2 LEA.HI.X R169, R166, c[0x0][0x1cc], R145, 0x1, P0 ;  /* 0x00007300a6a9aa11 */ /* 0x000fe400000f0c91 */
[----:B------:R-:W-:Y:S11]  /*3c50*/  ISETP.GE.AND P0, PT, R18, c[0x0][0x27c], PT ;  /* 0x00009f0012007a0c */ /* 0x000ff60003f06270 */
[----:B------:R-:W-:Y:S02]  /*3c60*/  @!UPT UIADD3 URZ, URZ, URZ, URZ ;  /* 0x0000003f3f3ff290 */ /* 0x000fe4000fffe03f */
[--C-:B------:R-:W-:Y:S01]  /*3c70*/  @!P0 SHF.R.U64 R57, R54, 0x10, R55.reuse ;  /* 0x0000001036398819 */ /* 0x100fe20000001237 */
[----:B------:R-:W-:Y:S01]  /*3c80*/  @!P0 HADD2.F32 R45, -RZ, R43.H0_H0 ;  /* 0x2000002bff2d8230 */ /* 0x000fe20000004100 */
[----:B------:R-:W-:Y:S01]  /*3c90*/  @!P0 SHF.R.U32.HI R61, RZ, 0x10, R55 ;  /* 0x00000010ff3d8819 */ /* 0x000fe20000011637 */
[----:B------:R-:W-:Y:S01]  /*3ca0*/  @!P0 HADD2.F32 R49, -RZ, R49.H0_H0 ;  /* 0x20000031ff318230 */ /* 0x000fe20000004100 */
[--C-:B------:R-:W-:Y:S01]  /*3cb0*/  @!P0 SHF.R.U32.HI R56, RZ, 0x10, R53.reuse ;  /* 0x00000010ff388819 */ /* 0x100fe20000011635 */
[----:B-1----:R-:W-:Y:S01]  /*3cc0*/  @!P0 IMAD.MOV.U32 R43, RZ, RZ, R24 ;  /* 0x000000ffff2b8224 */ /* 0x002fe200078e0018 */
[----:B------:R-:W-:Y:S01]  /*3cd0*/  @!P0 MOV R55, R72 ;  /* 0x0000004800378202 */ /* 0x000fe20000000f00 */
[----:B------:R-:W-:Y:S01]  /*3ce0*/  @!P0 HADD2.F32 R46, -RZ, R41.H0_H0 ;  /* 0x20000029ff2e8230 */ /* 0x000fe20000004100 */
[----:B------:R-:W-:Y:S01]  /*3cf0*/  @!P0 SHF.R.U64 R50, R52, 0x10, R53 ;  /* 0x0000001034328819 */ /* 0x000fe20000001235 */
[----:B------:R-:W-:Y:S01]  /*3d00*/  @!P0 HADD2.F32 R52, -RZ, R58.H0_H0 ;  /* 0x2000003aff348230 */ /* 0x000fe20000004100 */
[----:B------:R-:W-:Y:S01]  /*3d10*/  MOV R53, R54 ;  /* 0x0000003600357202 */ /* 0x000fe20000000f00 */
[----:B------:R-:W-:Y:S01]  /*3d20*/  @!P0 HADD2.F32 R47, -RZ, R55.H0_H0 ;  /* 0x20000037ff2f8230 */ /* 0x000fe20000004100 */
[----:B------:R-:W-:Y:S01]  /*3d30*/  @!P0 MOV R54, R73 ;  /* 0x0000004900368202 */ /* 0x000fe20000000f00 */
[----:B------:R-:W-:Y:S01]  /*3d40*/  @!P0 HADD2.F32 R48, -RZ, R43.H0_H0 ;  /* 0x2000002bff308230 */ /* 0x000fe20000004100 */
[----:B------:R-:W-:Y:S01]  /*3d50*/  @!P0 MOV R44, R25 ;  /* 0x00000019002c8202 */ /* 0x000fe20000000f00 */
[----:B------:R-:W-:Y:S01]  /*3d60*/  @!P0 HADD2.F32 R50, -RZ, R50.H0_H0 ;  /* 0x20000032ff328230 */ /* 0x000fe20000004100 */
[-C--:B------:R-:W-:Y:S01]  /*3d70*/  @!P0 FMUL.FTZ R145, R47, R45.reuse ;  /* 0x0000002d2f918220 */ /* 0x080fe20000410000 */
[----:B------:R-:W-:Y:S01]  /*3d80*/  @!P0 HADD2.F32 R51, -RZ, R54.H0_H0 ;  /* 0x20000036ff338230 */ /* 0x000fe20000004100 */
[C---:B------:R-:W-:Y:S01]  /*3d90*/  @!P0 FMUL.FTZ R0, R48.reuse, R45 ;  /* 0x0000002d30008220 */ /* 0x040fe20000410000 */
[----:B------:R-:W-:Y:S01]  /*3da0*/  @!P0 SHF.R.U32.HI R40, RZ, 0x10, R37 ;  /* 0x00000010ff288819 */ /* 0x000fe20000011625 */
[----:B------:R-:W-:Y:S01]  /*3db0*/  @!P0 FFMA.FTZ R145, R48, R49, -R145 ;  /* 0x0000003130918223 */ /* 0x000fe20000010891 */
[----:B------:R-:W-:Y:S01]  /*3dc0*/  @!P0 HADD2.F32 R41, -RZ, R44.H0_H0 ;  /* 0x2000002cff298230 */ /* 0x000fe20000004100 */
[-C--:B------:R-:W-:Y:S01]  /*3dd0*/  @!P0 FMUL.FTZ R166, R51, R46.reuse ;  /* 0x0000002e33a68220 */ /* 0x080fe20000410000 */
[----:B------:R-:W-:Y:S01]  /*3de0*/  @!P0 MOV R60, R75 ;  /* 0x0000004b003c8202 */ /* 0x000fe20000000f00 */
[----:B------:R-:W-:Y:S01]  /*3df0*/  @!P0 FFMA.FTZ R0, R47, R49, R0 ;  /* 0x000000312f008223 */ /* 0x000fe20000010000 */
[----:B------:R-:W-:Y:S01]  /*3e00*/  @!P0 SHF.R.U64 R42, R36, 0x10, R37 ;  /* 0x00000010242a8819 */ /* 0x000fe20000001225 */
[C---:B------:R-:W-:Y:S01]  /*3e10*/  @!P0 FMUL.FTZ R3, R41.reuse, R46 ;  /* 0x0000002e29038220 */ /* 0x040fe20000410000 */
[----:B------:R-:W-:Y:S01]  /*3e20*/  @!P0 HADD2.F32 R40, -RZ, R40.H0_H0 ;  /* 0x20000028ff288230 */ /* 0x000fe20000004100 */
[----:B------:R-:W-:Y:S01]  /*3e30*/  @!P0 FFMA.FTZ R166, R41, R52, -R166 ;  /* 0x0000003429a68223 */ /* 0x000fe200000108a6 */
[----:B------:R-:W-:Y:S01]  /*3e40*/  @!P0 HADD2.F32 R49, -RZ, R54.H1_H1 ;  /* 0x30000036ff318230 */ /* 0x000fe20000004100 */
[----:B------:R-:W-:Y:S01]  /*3e50*/  IMAD.MOV.U32 R36, RZ, RZ, R39 ;  /* 0x000000ffff247224 */ /* 0x000fe200078e0027 */
[----:B------:R-:W-:Y:S01]  /*3e60*/  @!P0 HADD2.F32 R54, -RZ, R56.H0_H0 ;  /* 0x20000038ff368230 */ /* 0x000fe20000004100 */
[----:B------:R-:W-:Y:S01]  /*3e70*/  @!P0 IMAD.MOV.U32 R56, RZ, RZ, R74 ;  /* 0x000000ffff388224 */ /* 0x000fe200078e004a */
[----:B------:R-:W-:Y:S01]  /*3e80*/  @!P0 HADD2.F32 R41, -RZ, R44.H1_H1 ;  /* 0x3000002cff298230 */ /* 0x000fe20000004100 */
[----:B------:R-:W-:Y:S01]  /*3e90*/  @!P0 FMUL.FTZ R167, R49, R40 ;  /* 0x0000002831a78220 */ /* 0x000fe20000410000 */
[----:B------:R-:W-:Y:S01]  /*3ea0*/  @!P0 HADD2.F32 R47, -RZ, R55.H1_H1 ;  /* 0x30000037ff2f8230 */ /* 0x000fe20000004100 */
[----:B------:R-:W-:Y:S01]  /*3eb0*/  MOV R37, R38 ;  /* 0x0000002600257202 */ /* 0x000fe20000000f00 */
[----:B------:R-:W-:Y:S01]  /*3ec0*/  @!P0 HADD2.F32 R42, -RZ, R42.H0_H0 ;  /* 0x2000002aff2a8230 */ /* 0x000fe20000004100 */
[C---:B------:R-:W-:Y:S01]  /*3ed0*/  @!P0 FMUL.FTZ R4, R41.reuse, R40 ;  /* 0x0000002829048220 */ /* 0x040fe20000410000 */
[----:B------:R-:W-:Y:S01]  /*3ee0*/  @!P0 HADD2.F32 R43, -RZ, R43.H1_H1 ;  /* 0x3000002bff2b8230 */ /* 0x000fe20000004100 */
[----:B------:R-:W-:Y:S01]  /*3ef0*/  @!P0 FFMA.FTZ R167, R41, R54, -R167 ;  /* 0x0000003629a78223 */ /* 0x000fe200000108a7 */
[----:B------:R-:W-:Y:S01]  /*3f00*/  @!P0 MOV R41, R26 ;  /* 0x0000001a00298202 */ /* 0x000fe20000000f00 */
[-C--:B------:R-:W-:Y:S01]  /*3f10*/  @!P0 FMUL.FTZ R172, R47, R42.reuse ;  /* 0x0000002a2fac8220 */ /* 0x080fe20000410000 */
[----:B------:R-:W-:Y:S01]  /*3f20*/  @!P0 SHF.R.U64 R38, R38, 0x10, R39 ;  /* 0x0000001026268819 */ /* 0x000fe20000001227 */
[----:B------:R-:W-:Y:S01]  /*3f30*/  @!P0 FMUL.FTZ R2, R43, R42 ;  /* 0x0000002a2b028220 */ /* 0x000fe20000410000 */
[----:B------:R-:W-:Y:S01]  /*3f40*/  @!P0 F2FP.PACK_AB R166, R167, R166 ;  /* 0x000000a6a7a6823e */ /* 0x000fe200000000ff */
[-C--:B------:R-:W-:Y:S01]  /*3f50*/  @!P0 FFMA.FTZ R172, R43, R50.reuse, -R172 ;  /* 0x000000322bac8223 */ /* 0x080fe200000108ac */
[----:B------:R-:W-:Y:S01]  /*3f60*/  @!P0 HADD2.F32 R37, -RZ, R37.H0_H0 ;  /* 0x20000025ff258230 */ /* 0x000fe20000004100 */
[----:B------:R-:W-:Y:S01]  /*3f70*/  @!P0 FFMA.FTZ R2, R47, R50, R2 ;  /* 0x000000322f028223 */ /* 0x000fe20000010002 */
[--C-:B------:R-:W-:Y:S01]  /*3f80*/  @!P0 HADD2.F32 R55, -RZ, R56.reuse.H1_H1 ;  /* 0x30000038ff378230 */ /* 0x100fe20000004100 */
[----:B------:R-:W-:Y:S01]  /*3f90*/  @!P0 FFMA.FTZ R3, R51, R52, R3 ;  /* 0x0000003433038223 */ /* 0x000fe20000010003 */
[----:B------:R-:W-:Y:S01]  /*3fa0*/  @!P0 HADD2.F32 R56, -RZ, R56.H0_H0 ;  /* 0x20000038ff388230 */ /* 0x000fe20000004100 */
[----:B------:R-:W-:Y:S01]  /*3fb0*/  @!P0 FFMA.FTZ R4, R49, R54, R4 ;  /* 0x0000003631048223 */ /* 0x000fe20000010004 */
[----:B------:R-:W-:Y:S01]  /*3fc0*/  @!P0 HADD2.F32 R43, -RZ, R38.H0_H0 ;  /* 0x20000026ff2b8230 */ /* 0x000fe20000004100 */
[----:B------:R-:W-:Y:S01]  /*3fd0*/  @!P0 SHF.R.U32.HI R39, RZ, 0x10, R39 ;  /* 0x00000010ff278819 */ /* 0x000fe20000011627 */
[----:B------:R-:W-:Y:S01]  /*3fe0*/  @!P0 HADD2.F32 R38, -RZ, R41.H0_H0 ;  /* 0x20000029ff268230 */ /* 0x000fe20000004100 */
[----:B------:R-:W-:Y:S01]  /*3ff0*/  @!P0 FMUL.FTZ R174, R56, R37 ;  /* 0x0000002538ae8220 */ /* 0x000fe20000410000 */
[----:B------:R-:W-:Y:S01]  /*4000*/  @!P0 MOV R25, R166 ;  /* 0x000000a600198202 */ /* 0x000fe20000000f00 */
[C---:B------:R-:W-:Y:S01]  /*4010*/  @!P0 FMUL.FTZ R173, R55.reuse, R43 ;  /* 0x0000002b37ad8220 */ /* 0x040fe20000410000 */
[----:B------:R-:W-:Y:S01]  /*4020*/  @!P0 F2FP.PACK_AB R145, R172, R145 ;  /* 0x00000091ac91823e */ /* 0x000fe200000000ff */
[----:B------:R-:W-:Y:S01]  /*4030*/  @!P0 FMUL.FTZ R5, R38, R37 ;  /* 0x0000002526058220 */ /* 0x000fe20000410000 */
[----:B------:R-:W-:Y:S01]  /*4040*/  @!P0 HADD2.F32 R37, -RZ, R36.H0_H0 ;  /* 0x20000024ff258230 */ /* 0x000fe20000004100 */
[----:B------:R-:W-:Y:S01]  /*4050*/  @!P0 IMAD.MOV.U32 R36, RZ, RZ, R27 ;  /* 0x000000ffff248224 */ /* 0x000fe200078e001b */
[----:B------:R-:W-:Y:S01]  /*4060*/  @!P0 HADD2.F32 R53, -RZ, R53.H0_H0 ;  /* 0x20000035ff358230 */ /* 0x000fe20000004100 */
[----:B------:R-:W-:Y:S01]  /*4070*/  @!P0 MOV R24, R145 ;  /* 0x0000009100188202 */ /* 0x000fe20000000f00 */
[--C-:B------:R-:W-:Y:S01]  /*4080*/  @!P0 HADD2.F32 R58, -RZ, R60.reuse.H0_H0 ;  /* 0x2000003cff3a8230 */ /* 0x100fe20000004100 */
[----:B------:R-:W-:Y:S01]  /*4090*/  @!P0 F2FP.PACK_AB R166, R4, R3 ;  /* 0x0000000304a6823e */ /* 0x000fe200000000ff */
[----:B------:R-:W-:Y:S01]  /*40a0*/  @!P0 HADD2.F32 R60, -RZ, R60.H1_H1 ;  /* 0x3000003cff3c8230 */ /* 0x000fe20000004100 */
[----:B------:R-:W-:Y:S01]  /*40b0*/  @!P0 FFMA.FTZ R174, R38, R53, -R174 ;  /* 0x0000003526ae8223 */ /* 0x000fe200000108ae */
[----:B------:R-:W-:Y:S01]  /*40c0*/  @!P0 HADD2.F32 R39, -RZ, R39.H0_H0 ;  /* 0x20000027ff278230 */ /* 0x000fe20000004100 */
[----:B------:R-:W-:Y:S01]  /*40d0*/  @!P0 FMUL.FTZ R176, R58, R37 ;  /* 0x000000253ab08220 */ /* 0x000fe20000410000 */
[----:B------:R-:W-:Y:S01]  /*40e0*/  @!P0 HADD2.F32 R40, -RZ, R41.H1_H1 ;  /* 0x30000029ff288230 */ /* 0x000fe20000004100 */
[----:B------:R-:W-:Y:S01]  /*40f0*/  @!P0 FFMA.FTZ R5, R56, R53, R5 ;  /* 0x0000003538058223 */ /* 0x000fe20000010005 */
[----:B------:R-:W-:Y:S01]  /*4100*/  @!P0 HADD2.F32 R57, -RZ, R57.H0_H0 ;  /* 0x20000039ff398230 */ /* 0x000fe20000004100 */
[----:B------:R-:W-:Y:S01]  /*4110*/  @!P0 FMUL.FTZ R175, R60, R39 ;  /* 0x000000273caf8220 */ /* 0x000fe20000410000 */
[----:B------:R-:W-:Y:S01]  /*4120*/  @!P0 HADD2.F32 R59, -RZ, R59.H0_H0 ;  /* 0x2000003bff3b8230 */ /* 0x000fe20000004100 */
[C---:B------:R-:W-:Y:S01]  /*4130*/  @!P0 FMUL.FTZ R6, R40.reuse, R43 ;  /* 0x0000002b28068220 */ /* 0x040fe20000410000 */
[--C-:B------:R-:W-:Y:S01]  /*4140*/  @!P0 HADD2.F32 R38, -RZ, R36.reuse.H0_H0 ;  /* 0x20000024ff268230 */ /* 0x100fe20000004100 */
[-C--:B------:R-:W-:Y:S01]  /*4150*/  @!P0 FFMA.FTZ R173, R40, R57.reuse, -R173 ;  /* 0x0000003928ad8223 */ /* 0x080fe200000108ad */
[----:B------:R-:W-:Y:S01]  /*4160*/  @!P0 F2FP.PACK_AB R145, R2, R0 ;  /* 0x000000000291823e */ /* 0x000fe200000000ff */
[----:B------:R-:W-:Y:S01]  /*4170*/  @!P0 FFMA.FTZ R6, R55, R57, R6 ;  /* 0x0000003937068223 */ /* 0x000fe20000010006 */
[----:B------:R-:W-:Y:S01]  /*4180*/  @!P0 HADD2.F32 R36, -RZ, R36.H1_H1 ;  /* 0x30000024ff248230 */ /* 0x000fe20000004100 */
[C---:B------:R-:W-:Y:S01]  /*4190*/  @!P0 FFMA.FTZ R176, R38.reuse, R59, -R176 ;  /* 0x0000003b26b08223 */ /* 0x040fe200000108b0 */
[----:B------:R-:W-:Y:S01]  /*41a0*/  @!P0 HADD2.F32 R61, -RZ, R61.H0_H0 ;  /* 0x2000003dff3d8230 */ /* 0x000fe20000004100 */
[----:B------:R-:W-:Y:S01]  /*41b0*/  @!P0 FMUL.FTZ R7, R38, R37 ;  /* 0x0000002526078220 */ /* 0x000fe20000410000 */
[----:B------:R-:W-:Y:S01]  /*41c0*/  @!P0 F2FP.PACK_AB R173, R173, R174 ;  /* 0x000000aeadad823e */ /* 0x000fe200000000ff */
[----:B------:R-:W-:Y:S01]  /*41d0*/  @!P0 FMUL.FTZ R8, R36, R39 ;  /* 0x0000002724088220 */ /* 0x000fe20000410000 */
[----:B------:R-:W-:Y:S01]  /*41e0*/  @!P0 F2FP.PACK_AB R167, R6, R5 ;  /* 0x0000000506a7823e */ /* 0x000fe200000000ff */
[----:B------:R-:W-:Y:S01]  /*41f0*/  @!P0 FFMA.FTZ R175, R36, R61, -R175 ;  /* 0x0000003d24af8223 */ /* 0x000fe200000108af */
[----:B------:R-:W-:Y:S01]  /*4200*/  @!P0 MOV R72, R145 ;  /* 0x0000009100488202 */ /* 0x000fe20000000f00 */
[----:B------:R-:W-:Y:S01]  /*4210*/  @!P0 FFMA.FTZ R7, R58, R59, R7 ;  /* 0x0000003b3a078223 */ /* 0x000fe20000010007 */
[----:B------:R-:W-:Y:S01]  /*4220*/  @!P0 MOV R74, R167 ;  /* 0x000000a7004a8202 */ /* 0x000fe20000000f00 */
[----:B------:R-:W-:Y:S01]  /*4230*/  @!P0 FFMA.FTZ R8, R60, R61, R8 ;  /* 0x0000003d3c088223 */ /* 0x000fe20000010008 */
[----:B------:R-:W-:Y:S01]  /*4240*/  @!P0 F2FP.PACK_AB R176, R175, R176 ;  /* 0x000000b0afb0823e */ /* 0x000fe200000000ff */
[----:B------:R-:W-:Y:S02]  /*4250*/  @!P0 IMAD.MOV.U32 R26, RZ, RZ, R173 ;  /* 0x000000ffff1a8224 */ /* 0x000fe400078e00ad */
[----:B------:R-:W-:Y:S01]  /*4260*/  @!P0 IMAD.MOV.U32 R73, RZ, RZ, R166 ;  /* 0x000000ffff498224 */ /* 0x000fe200078e00a6 */
[----:B------:R-:W-:Y:S02]  /*4270*/  @!P0 MOV R27, R176 ;  /* 0x000000b0001b8202 */ /* 0x000fe40000000f00 */
[----:B------:R-:W-:Y:S03]  /*4280*/  @!P0 F2FP.PACK_AB R172, R8, R7 ;  /* 0x0000000708ac823e */ /* 0x000fe600000000ff */
[----:B------:R1:W-:Y:S01]  /*4290*/  STG.E.128 [R170.64], R24 ;  /* 0x00000018aa007986 */ /* 0x0003e2000c101d06 */
[----:B------:R-:W-:Y:S07]  /*42a0*/  @!P0 MOV R75, R172 ;  /* 0x000000ac004b8202 */ /* 0x000fee0000000f00 */
[----:B------:R1:W-:Y:S02]  /*42b0*/  @!P2 STG.E.128 [R168.64], R72 ;  /* 0x00000048a800a986 */ /* 0x0003e4000c101d06 */
.L_x_75:
[----:B------:R-:W-:Y:S05]  /*42c0*/  BSYNC B0 ;  /* 0x0000000000007941 */ /* 0x000fea0003800000 */
.L_x_74:
[----:B------:R-:W-:Y:S01]  /*42d0*/  ISETP.GE.AND P0, PT, R13, c[0x0][0x1d4], PT ;  /* 0x000075000d007a0c */ /* 0x000fe20003f06270 */
[----:B------:R-:W-:Y:S01]  /*42e0*/  @!UPT UIADD3 URZ, URZ, URZ, URZ ;  /* 0x0000003f3f3ff290 */ /* 0x000fe2000fffe03f */
[----:B------:R-:W-:Y:S11]  /*42f0*/  BSSY B0, `(.L_x_76) ;  /* 0x0000071000007945 */ /* 0x000ff60003800000 */
[----:B------:R-:W-:-:S05]  /*4300*/  @P0 BRA `(.L_x_77) ;  /* 0x000006f000000947 */ /* 0x000fca0003800000 */
[----:B------:R-:W2:Y:S01]  /*4310*/  LDS.128 R56, [R117+0x6100] ;  /* 0x0061000075387984 */ /* 0x000ea20000000c00 */
[----:B------:R-:W-:Y:S02]  /*4320*/  ISETP.GE.AND P2, PT, R126, c[0x0][0x1d4], PT ;  /* 0x000075007e007a0c */ /* 0x000fe40003f46270 */
[CC--:B------:R-:W-:Y:S04]  /*4330*/  IADD3 R61, P1, P0, R160.reuse, R143.reuse, R131 ;  /* 0x0000008fa03d7210 */ /* 0x0c0fe8000783e083 */
[CC--:B------:R-:W-:Y:S01]  /*4340*/  IADD3.X R54, R99.reuse, R94.reuse, R122, P1, P0 ;  /* 0x0000005e63367210 */ /* 0x0c0fe20000fe047a */
[----:B-1----:R-:W1:Y:S06]  /*4350*/  LDS.128 R24, [R119+0x6100] ;  /* 0x0061000077187984 */ /* 0x002e6c0000000c00 */
        /* <DEDUP_REMOVED lines=8> */
[----:B--2---:R-:W-:Y:S01]  /*43e0*/  @!P0 IMAD.MOV.U32 R43, RZ, RZ, R57 ;  /* 0x000000ffff2b8224 */ /* 0x004fe200078e0039 */
[----:B------:R-:W-:Y:S01]  /*43f0*/  @!P0 MOV R41, R56 ;  /* 0x0000003800298202 */ /* 0x000fe20000000f00 */
[----:B------:R-:W-:Y:S01]  /*4400*/  @!P0 IMAD.MOV.U32 R45, RZ, RZ, R59 ;  /* 0x000000ffff2d8224 */ /* 0x000fe200078e003b */
[----:B------:R-:W-:Y:S01]  /*4410*/  @!P0 SHF.R.U64 R30, R30, 0x10, R31 ;  /* 0x000000101e1e8819 */ /* 0x000fe2000000121f */
[----:B------:R-:W-:Y:S01]  /*4420*/  @!P0 HADD2.F32 R38, -RZ, R35.H1_H1 ;  /* 0x30000023ff268230 */ /* 0x000fe20000004100 */
[----:B------:R-:W-:Y:S01]  /*4430*/  @!P0 SHF.R.U64 R36, R28, 0x10, R29 ;  /* 0x000000101c248819 */ /* 0x000fe2000000121d */
[----:B------:R-:W-:Y:S01]  /*4440*/  @!P0 HADD2.F32 R39, -RZ, R41.H0_H0 ;  /* 0x20000029ff278230 */ /* 0x000fe20000004100 */
[----:B------:R-:W-:Y:S01]  /*4450*/  @!P0 SHF.R.U32.HI R28, RZ, 0x10, R31 ;  /* 0x00000010ff1c8819 */ /* 0x000fe2000001161f */
[----:B------:R-:W-:Y:S01]  /*4460*/  @!P0 HADD2.F32 R40, -RZ, R77.H1_H1 ;  /* 0x3000004dff288230 */ /* 0x000fe20000004100 */
[----:B-1----:R-:W-:Y:S01]  /*4470*/  @!P0 MOV R31, R24 ;  /* 0x00000018001f8202 */ /* 0x002fe20000000f00 */
[----:B------:R-:W-:Y:S01]  /*4480*/  @!P0 HADD2.F32 R41, -RZ, R41.H1_H1 ;  /* 0x30000029ff298230 */ /* 0x000fe20000004100 */
[----:B------:R-:W-:Y:S01]  /*4490*/  @!P0 FMUL.FTZ R52, R39, R38 ;  /* 0x0000002627348220 */ /* 0x000fe20000410000 */
[----:B------:R-:W-:Y:S01]  /*44a0*/  @!P0 SHF.R.U32.HI R29, RZ, 0x10, R29 ;  /* 0x00000010ff1d8819 */ /* 0x000fe2000001161d */
[----:B------:R-:W-:Y:S01]  /*44b0*/  @!P0 HADD2.F32 R36, -RZ, R36.H0_H0 ;  /* 0x20000024ff248230 */ /* 0x000fe20000004100 */
[--C-:B------:R-:W-:Y:S01]  /*44c0*/  @!P0 SHF.R.U64 R42, R68, 0x10, R69.reuse ;  /* 0x00000010442a8819 */ /* 0x100fe20000001245 */
[--C-:B------:R-:W-:Y:S01]  /*44d0*/  @!P0 HADD2.F32 R37, -RZ, R31.reuse.H0_H0 ;  /* 0x2000001fff258230 */ /* 0x100fe20000004100 */
[----:B------:R-:W-:Y:S01]  /*44e0*/  @!P0 MOV R47, R58 ;  /* 0x0000003a002f8202 */ /* 0x000fe20000000f00 */
[----:B------:R-:W-:Y:S01]  /*44f0*/  @!P0 HADD2.F32 R31, -RZ, R31.H1_H1 ;  /* 0x3000001fff1f8230 */ /* 0x000fe20000004100 */
[----:B------:R-:W-:Y:S01]  /*4500*/  @!P0 FMUL.FTZ R73, R41, R36 ;  /* 0x0000002429498220 */ /* 0x000fe20000410000 */
[----:B------:R-:W-:Y:S01]  /*4510*/  @!P0 HADD2.F32 R42, -RZ, R42.H0_H0 ;  /* 0x2000002aff2a8230 */ /* 0x000fe20000004100 */
[C---:B------:R-:W-:Y:S01]  /*4520*/  @!P0 FMUL.FTZ R0, R37.reuse, R38 ;  /* 0x0000002625008220 */ /* 0x040fe20000410000 */
[----:B------:R-:W-:Y:S01]  /*4530*/  @!P0 HADD2.F32 R50, -RZ, R45.H1_H1 ;  /* 0x3000002dff328230 */ /* 0x000fe20000004100 */
[-C--:B------:R-:W-:Y:S01]  /*4540*/  @!P0 FFMA.FTZ R52, R37, R40.reuse, -R52 ;  /* 0x0000002825348223 */ /* 0x080fe20000010834 */
[----:B------:R-:W-:Y:S01]  /*4550*/  @!P0 MOV R37, R25 ;  /* 0x0000001900258202 */ /* 0x000fe20000000f00 */
[----:B------:R-:W-:Y:S01]  /*4560*/  @!P0 FFMA.FTZ R0, R39, R40, R0 ;  /* 0x0000002827008223 */ /* 0x000fe20000010000 */
[----:B------:R-:W-:Y:S01]  /*4570*/  @!P0 SHF.R.U32.HI R44, RZ, 0x10, R69 ;  /* 0x00000010ff2c8819 */ /* 0x000fe20000011645 */
[C---:B------:R-:W-:Y:S01]  /*4580*/  @!P0 FMUL.FTZ R2, R31.reuse, R36 ;  /* 0x000000241f028220 */ /* 0x040fe20000410000 */
[--C-:B------:R-:W-:Y:S01]  /*4590*/  @!P0 HADD2.F32 R40, -RZ, R43.reuse.H0_H0 ;  /* 0x2000002bff288230 */ /* 0x100fe20000004100 */
[-C--:B------:R-:W-:Y:S01]  /*45a0*/  @!P0 FFMA.FTZ R73, R31, R42.reuse, -R73 ;  /* 0x0000002a1f498223 */ /* 0x080fe20000010849 */
[----:B------:R-:W-:Y:S01]  /*45b0*/  @!P0 HADD2.F32 R43, -RZ, R43.H1_H1 ;  /* 0x3000002bff2b8230 */ /* 0x000fe20000004100 */
[----:B------:R-:W-:Y:S01]  /*45c0*/  @!P0 FFMA.FTZ R2, R41, R42, R2 ;  /* 0x0000002a29028223 */ /* 0x000fe20000010002 */
[----:B------:R-:W-:Y:S01]  /*45d0*/  @!P0 HADD2.F32 R36, -RZ, R29.H0_H0 ;  /* 0x2000001dff248230 */ /* 0x000fe20000004100 */
[----:B------:R-:W-:Y:S01]  /*45e0*/  @!P0 SHF.R.U32.HI R53, RZ, 0x10, R71 ;  /* 0x00000010ff358819 */ /* 0x000fe20000011647 */
[----:B------:R-:W-:Y:S01]  /*45f0*/  @!P0 HADD2.F32 R44, -RZ, R44.H0_H0 ;  /* 0x2000002cff2c8230 */ /* 0x000fe20000004100 */
[----:B------:R-:W-:Y:S01]  /*4600*/  @!P0 F2FP.PACK_AB R52, R73, R52 ;  /* 0x000000344934823e */ /* 0x000fe200000000ff */
[----:B------:R-:W-:Y:S01]  /*4610*/  @!P0 HADD2.F32 R29, -RZ, R37.H1_H1 ;  /* 0x30000025ff1d8230 */ /* 0x000fe20000004100 */
[-C--:B------:R-:W-:Y:S01]  /*4620*/  @!P0 FMUL.FTZ R75, R43, R36.reuse ;  /* 0x000000242b4b8220 */ /* 0x080fe20000410000 */
[----:B------:R-:W-:Y:S01]  /*4630*/  @!P0 HADD2.F32 R31, -RZ, R35.H0_H0 ;  /* 0x20000023ff1f8230 */ /* 0x000fe20000004100 */
[----:B------:R-:W-:Y:S01]  /*4640*/  @!P0 MOV R35, R27 ;  /* 0x0000001b00238202 */ /* 0x000fe20000000f00 */
[----:B------:R-:W-:Y:S01]  /*4650*/  @!P0 HADD2.F32 R38, -RZ, R37.H0_H0 ;  /* 0x20000025ff268230 */ /* 0x000fe20000004100 */
[C---:B------:R-:W-:Y:S01]  /*4660*/  @!P0 FMUL.FTZ R4, R29.reuse, R36 ;  /* 0x000000241d048220 */ /* 0x040fe20000410000 */
[----:B------:R-:W-:Y:S01]  /*4670*/  @!P0 MOV R24, R52 ;  /* 0x0000003400188202 */ /* 0x000fe20000000f00 */
[----:B------:R-:W-:Y:S01]  /*4680*/  @!P0 FFMA.FTZ R75, R29, R44, -R75 ;  /* 0x0000002c1d4b8223 */ /* 0x000fe2000001084b */
[----:B------:R-:W-:Y:S01]  /*4690*/  @!P0 HADD2.F32 R29, -RZ, R28.H0_H0 ;  /* 0x2000001cff1d8230 */ /* 0x000fe20000004100 */
[-C--:B------:R-:W-:Y:S01]  /*46a0*/  @!P0 FMUL.FTZ R72, R40, R31.reuse ;  /* 0x0000001f28488220 */ /* 0x080fe20000410000 */
[----:B------:R-:W-:Y:S01]  /*46b0*/  @!P0 HADD2.F32 R28, -RZ, R35.H1_H1 ;  /* 0x30000023ff1c8230 */ /* 0x000fe20000004100 */
[----:B------:R-:W-:Y:S01]  /*46c0*/  @!P0 FMUL.FTZ R3, R38, R31 ;  /* 0x0000001f26038220 */ /* 0x000fe20000410000 */
[----:B------:R-:W-:Y:S01]  /*46d0*/  @!P0 HADD2.F32 R53, -RZ, R53.H0_H0 ;  /* 0x20000035ff358230 */ /* 0x000fe20000004100 */
[-C--:B------:R-:W-:Y:S01]  /*46e0*/  @!P0 FMUL.FTZ R145, R50, R29.reuse ;  /* 0x0000001d32918220 */ /* 0x080fe20000410000 */
[----:B------:R-:W-:Y:S01]  /*46f0*/  @!P0 HADD2.F32 R48, -RZ, R45.H0_H0 ;  /* 0x2000002dff308230 */ /* 0x000fe20000004100 */
[C---:B------:R-:W-:Y:S01]  /*4700*/  @!P0 FMUL.FTZ R8, R28.reuse, R29 ;  /* 0x0000001d1c088220 */ /* 0x040fe20000410000 */
[----:B------:R-:W-:Y:S01]  /*4710*/  @!P0 HADD2.F32 R36, -RZ, R35.H0_H0 ;  /* 0x20000023ff248230 */ /* 0x000fe20000004100 */
[----:B------:R-:W-:Y:S01]  /*4720*/  @!P0 FFMA.FTZ R145, R28, R53, -R145 ;  /* 0x000000351c918223 */ /* 0x000fe20000010891 */
[--C-:B------:R-:W-:Y:S01]  /*4730*/  @!P0 HADD2.F32 R31, -RZ, R34.reuse.H1_H1 ;  /* 0x30000022ff1f8230 */ /* 0x100fe20000004100 */
[----:B------:R-:W-:Y:S01]  /*4740*/  @!P0 IMAD.MOV.U32 R28, RZ, RZ, R26 ;  /* 0x000000ffff1c8224 */ /* 0x000fe200078e001a */
[----:B------:R-:W-:Y:S01]  /*4750*/  @!P0 SHF.R.U64 R49, R70, 0x10, R71 ;  /* 0x0000001046318819 */ /* 0x000fe20000001247 */
[--C-:B------:R-:W-:Y:S01]  /*4760*/  @!P0 HADD2.F32 R46, -RZ, R47.reuse.H0_H0 ;  /* 0x2000002fff2e8230 */ /* 0x100fe20000004100 */
[----:B------:R-:W-:Y:S01]  /*4770*/  @!P0 F2FP.PACK_AB R52, R2, R0 ;  /* 0x000000000234823e */ /* 0x000fe200000000ff */
[-C--:B------:R-:W-:Y:S01]  /*4780*/  @!P0 FMUL.FTZ R74, R48, R31.reuse ;  /* 0x0000001f304a8220 */ /* 0x080fe20000410000 */
[----:B------:R-:W-:Y:S01]  /*4790*/  @!P0 HADD2.F32 R47, -RZ, R47.H1_H1 ;  /* 0x3000002fff2f8230 */ /* 0x000fe20000004100 */
[----:B------:R-:W-:Y:S01]  /*47a0*/  @!P0 FMUL.FTZ R7, R36, R31 ;  /* 0x0000001f24078220 */ /* 0x000fe20000410000 */
[----:B------:R-:W-:Y:S01]  /*47b0*/  @!P0 HADD2.F32 R31, -RZ, R34.H0_H0 ;  /* 0x20000022ff1f8230 */ /* 0x000fe20000004100 */
[----:B------:R-:W-:Y:S01]  /*47c0*/  @!P0 MOV R56, R52 ;  /* 0x0000003400388202 */ /* 0x000fe20000000f00 */
[----:B------:R-:W-:Y:S02]  /*47d0*/  @!P0 HADD2.F32 R29, -RZ, R30.H0_H0 ;  /* 0x2000001eff1d8230 */ /* 0x000fe40000004100 */
[----:B------:R-:W-:Y:S01]  /*47e0*/  @!P0 HADD2.F32 R39, -RZ, R77.H0_H0 ;  /* 0x2000004dff278230 */ /* 0x000fe20000004100 */
[----:B------:R-:W-:Y:S01]  /*47f0*/  @!P0 FMUL.FTZ R167, R46, R31 ;  /* 0x0000001f2ea78220 */ /* 0x000fe20000410000 */
[----:B------:R-:W-:Y:S01]  /*4800*/  @!P0 HADD2.F32 R30, -RZ, R28.H0_H0 ;  /* 0x2000001cff1e8230 */ /* 0x000fe20000004100 */
[----:B------:R-:W-:Y:S01]  /*4810*/  @!P0 FMUL.FTZ R166, R47, R29 ;  /* 0x0000001d2fa68220 */ /* 0x000fe20000410000 */
[----:B------:R-:W-:Y:S01]  /*4820*/  @!P0 HADD2.F32 R45, -RZ, R76.H0_H0 ;  /* 0x2000004cff2d8230 */ /* 0x000fe20000004100 */
[----:B------:R-:W-:Y:S01]  /*4830*/  @!P0 FFMA.FTZ R3, R40, R39, R3 ;  /* 0x0000002728038223 */ /* 0x000fe20000010003 */
[----:B------:R-:W-:Y:S01]  /*4840*/  @!P0 HADD2.F32 R28, -RZ, R28.H1_H1 ;  /* 0x3000001cff1c8230 */ /* 0x000fe20000004100 */
[C---:B------:R-:W-:Y:S01]  /*4850*/  @!P0 FMUL.FTZ R5, R30.reuse, R31 ;  /* 0x0000001f1e058220 */ /* 0x040fe20000410000 */
[----:B------:R-:W-:Y:S01]  /*4860*/  @!P0 HADD2.F32 R49, -RZ, R49.H0_H0 ;  /* 0x20000031ff318230 */ /* 0x000fe20000004100 */
[----:B------:R-:W-:Y:S01]  /*4870*/  @!P0 FFMA.FTZ R167, R30, R45, -R167 ;  /* 0x0000002d1ea78223 */ /* 0x000fe200000108a7 */
[----:B------:R-:W-:Y:S01]  /*4880*/  @!P0 HADD2.F32 R51, -RZ, R76.H1_H1 ;  /* 0x3000004cff338230 */ /* 0x000fe20000004100 */
[----:B------:R-:W-:Y:S02]  /*4890*/  @!P0 FFMA.FTZ R72, R38, R39, -R72 ;  /* 0x0000002726488223 */ /* 0x000fe40000010848 */
[----:B------:R-:W-:Y:S02]  /*48a0*/  @!P0 FFMA.FTZ R166, R28, R49, -R166 ;  /* 0x000000311ca68223 */ /* 0x000fe400000108a6 */
[----:B------:R-:W-:Y:S01]  /*48b0*/  @!P0 FFMA.FTZ R74, R36, R51, -R74 ;  /* 0x00000033244a8223 */ /* 0x000fe2000001084a */
[----:B------:R-:W-:Y:S01]  /*48c0*/  @!P0 F2FP.PACK_AB R75, R75, R72 ;  /* 0x000000484b4b823e */ /* 0x000fe200000000ff */
[----:B------:R-:W-:Y:S01]  /*48d0*/  @!P0 FFMA.FTZ R4, R43, R44, R4 ;  /* 0x0000002c2b048223 */ /* 0x000fe20000010004 */
[----:B------:R-:W-:Y:S01]  /*48e0*/  @!P0 F2FP.PACK_AB R167, R166, R167 ;  /* 0x000000a7a6a7823e */ /* 0x000fe200000000ff */
[----:B------:R-:W-:Y:S01]  /*48f0*/  @!P0 FMUL.FTZ R6, R28, R29 ;  /* 0x0000001d1c068220 */ /* 0x000fe20000410000 */
[----:B------:R-:W-:Y:S01]  /*4900*/  @!P0 F2FP.PACK_AB R74, R145, R74 ;  /* 0x0000004a914a823e */ /* 0x000fe200000000ff */
[----:B------:R-:W-:Y:S01]  /*4910*/  @!P0 FFMA.FTZ R5, R46, R45, R5 ;  /* 0x0000002d2e058223 */ /* 0x000fe20000010005 */
[----:B------:R-:W-:Y:S01]  /*4920*/  @!P0 MOV R25, R75 ;  /* 0x0000004b00198202 */ /* 0x000fe20000000f00 */
[----:B------:R-:W-:Y:S01]  /*4930*/  @!P0 FFMA.FTZ R6, R47, R49, R6 ;  /* 0x000000312f068223 */ /* 0x000fe20000010006 */
[----:B------:R-:W-:Y:S01]  /*4940*/  @!P0 MOV R27, R74 ;  /* 0x0000004a001b8202 */ /* 0x000fe20000000f00 */
[----:B------:R-:W-:Y:S01]  /*4950*/  @!P0 FFMA.FTZ R7, R48, R51, R7 ;  /* 0x0000003330078223 */ /* 0x000fe20000010007 */
[----:B------:R-:W-:Y:S01]  /*4960*/  @!P0 F2FP.PACK_AB R73, R4, R3 ;  /* 0x000000030449823e */ /* 0x000fe200000000ff */
[----:B------:R-:W-:Y:S01]  /*4970*/  @!P0 FFMA.FTZ R8, R50, R53, R8 ;  /* 0x0000003532088223 */ /* 0x000fe20000010008 */
[----:B------:R-:W-:Y:S01]  /*4980*/  @!P0 F2FP.PACK_AB R72, R6, R5 ;  /* 0x000000050648823e */ /* 0x000fe200000000ff */
[----:B------:R-:W-:Y:S02]  /*4990*/  @!P0 IMAD.MOV.U32 R26, RZ, RZ, R167 ;  /* 0x000000ffff1a8224 */ /* 0x000fe400078e00a7 */
[----:B------:R-:W-:Y:S01]  /*49a0*/  @!P0 IMAD.MOV.U32 R57, RZ, RZ, R73 ;  /* 0x000000ffff398224 */ /* 0x000fe200078e0049 */
[----:B------:R-:W-:Y:S02]  /*49b0*/  @!P0 F2FP.PACK_AB R75, R8, R7 ;  /* 0x00000007084b823e */ /* 0x000fe400000000ff */
[----:B------:R1:W-:Y:S01]  /*49c0*/  STG.E.128 [R60.64], R24 ;  /* 0x000000183c007986 */ /* 0x0003e2000c101d06 */
[----:B------:R-:W-:Y:S02]  /*49d0*/  @!P0 MOV R58, R72 ;  /* 0x00000048003a8202 */ /* 0x000fe40000000f00 */
[----:B------:R-:W-:Y:S05]  /*49e0*/  @!P0 MOV R59, R75 ;  /* 0x0000004b003b8202 */ /* 0x000fea0000000f00 */
[----:B------:R1:W-:Y:S02]  /*49f0*/  @!P2 STG.E.128 [R54.64], R56 ;  /* 0x000000383600a986 */ /* 0x0003e4000c101d06 */
.L_x_77:
[----:B------:R-:W-:Y:S05]  /*4a00*/  BSYNC B0 ;  /* 0x0000000000007941 */ /* 0x000fea0003800000 */
.L_x_76:
[----:B------:R-:W-:Y:S11]  /*4a10*/  ISETP.GE.AND P0, PT, R12, c[0x0][0x1d4], PT ;  /* 0x000075000c007a0c */ /* 0x000ff60003f06270 */
[----:B------:R-:W-:Y:S02]  /*4a20*/  @!UPT UIADD3 URZ, URZ, URZ, URZ ;  /* 0x0000003f3f3ff290 */ /* 0x000fe4000fffe03f */
[----:B------:R-:W-:-:S05]  /*4a30*/  @P0 BRA `(.L_x_61) ;  /* 0x0000087000000947 */ /* 0x000fca0003800000 */
[----:B-1----:R-:W-:Y:S01]  /*4a40*/  LDS.128 R52, [R113+0x6100] ;  /* 0x0061000071347984 */ /* 0x002fe20000000c00 */
[----:B------:R-:W-:Y:S04]  /*4a50*/  IADD3 R57, P1, P0, R160, R143, R130 ;  /* 0x0000008fa0397210 */ /* 0x000fe8000783e082 */
[----:B------:R-:W-:Y:S02]  /*4a60*/  IADD3.X R56, R99, R94, R120, P1, P0 ;  /* 0x0000005e63387210 */ /* 0x000fe40000fe0478 */
[----:B------:R-:W-:Y:S01]  /*4a70*/  ISETP.GE.AND P0, PT, R12, c[0x0][0x27c], PT ;  /* 0x00009f000c007a0c */ /* 0x000fe20003f06270 */
[----:B------:R-:W1:Y:S01]  /*4a80*/  LDS.128 R24, [R115+0x6100] ;  /* 0x0061000073187984 */ /* 0x000e620000000c00 */
[C---:B------:R-:W-:Y:S04]  /*4a90*/  LEA R58, P1, R57.reuse, c[0x0][0x1c8], 0x1 ;  /* 0x00007200393a7a11 */ /* 0x040fe800078208ff */
[----:B------:R-:W-:Y:S02]  /*4aa0*/  LEA.HI.X R59, R57, c[0x0][0x1cc], R56, 0x1, P1 ;  /* 0x00007300393b7a11 */ /* 0x000fe400008f0c38 */
[----:B------:R-:W-:Y:S05]  /*4ab0*/  ISETP.GE.AND P1, PT, R125, c[0x0][0x1d4], PT ;  /* 0x000075007d007a0c */ /* 0x000fea0003f26270 */
[----:B------:R-:W-:Y:S01]  /*4ac0*/  @!P0 HADD2.F32 R30, -RZ, R33.H1_H1 ;  /* 0x30000021ff1e8230 */ /* 0x000fe20000004100 */
[----:B------:R-:W-:Y:S01]  /*4ad0*/  @!P0 SHF.R.U64 R29, R20, 0x10, R21 ;  /* 0x00000010141d8819 */ /* 0x000fe20000001215 */
[--C-:B------:R-:W-:Y:S01]  /*4ae0*/  @!P0 HADD2.F32 R40, -RZ, R63.reuse.H1_H1 ;  /* 0x3000003fff288230 */ /* 0x100fe20000004100 */
[----:B------:R-:W-:Y:S01]  /*4af0*/  @!P0 SHF.R.U64 R22, R22, 0x10, R23 ;  /* 0x0000001016168819 */ /* 0x000fe20000001217 */
[----:B------:R-:W-:Y:S01]  /*4b00*/  @!P0 HADD2.F32 R37, -RZ, R63.H0_H0 ;  /* 0x2000003fff258230 */ /* 0x000fe20000004100 */
[----:B------:R-:W-:Y:S01]  /*4b10*/  @!P0 SHF.R.U32.HI R20, RZ, 0x10, R21 ;  /* 0x00000010ff148819 */ /* 0x000fe20000011615 */
[--C-:B------:R-:W-:Y:S01]  /*4b20*/  @!P0 HADD2.F32 R49, -RZ, R62.reuse.H1_H1 ;  /* 0x3000003eff318230 */ /* 0x100fe20000004100 */
[----:B------:R-:W-:Y:S01]  /*4b30*/  @!P0 SHF.R.U32.HI R21, RZ, 0x10, R23 ;  /* 0x00000010ff158819 */ /* 0x000fe20000011617 */
[----:B------:R-:W-:Y:S01]  /*4b40*/  @!P0 HADD2.F32 R45, -RZ, R62.H0_H0 ;  /* 0x2000003eff2d8230 */ /* 0x000fe20000004100 */
[--C-:B------:R-:W-:Y:S01]  /*4b50*/  @!P0 SHF.R.U64 R36, R64, 0x10, R65.reuse ;  /* 0x0000001040248819 */ /* 0x100fe20000001241 */
[----:B------:R-:W-:Y:S01]  /*4b60*/  @!P0 HADD2.F32 R31, -RZ, R33.H0_H0 ;  /* 0x20000021ff1f8230 */ /* 0x000fe20000004100 */
[----:B------:R-:W-:Y:S01]  /*4b70*/  @!P0 SHF.R.U32.HI R43, RZ, 0x10, R65 ;  /* 0x00000010ff2b8819 */ /* 0x000fe20000011641 */
[----:B------:R-:W-:Y:S01]  /*4b80*/  @!P0 HADD2.F32 R21, -RZ, R21.H0_H0 ;  /* 0x20000015ff158230 */ /* 0x000fe20000004100 */
[--C-:B------:R-:W-:Y:S01]  /*4b90*/  @!P0 SHF.R.U32.HI R51, RZ, 0x10, R67.reuse ;  /* 0x00000010ff338819 */ /* 0x100fe20000011643 */
[----:B------:R-:W-:Y:S01]  /*4ba0*/  @!P0 HADD2.F32 R36, -RZ, R36.H0_H0 ;  /* 0x20000024ff248230 */ /* 0x000fe20000004100 */
[----:B------:R-:W-:Y:S01]  /*4bb0*/  @!P0 SHF.R.U64 R44, R66, 0x10, R67 ;  /* 0x00000010422c8819 */ /* 0x000fe20000001243 */
[----:B------:R-:W-:Y:S02]  /*4bc0*/  @!P0 HADD2.F32 R43, -RZ, R43.H0_H0 ;  /* 0x2000002bff2b8230 */ /* 0x000fe40000004100 */
[----:B------:R-:W-:Y:S02]  /*4bd0*/  @!P0 HADD2.F32 R51, -RZ, R51.H0_H0 ;  /* 0x20000033ff338230 */ /* 0x000fe40000004100 */
[----:B------:R-:W-:Y:S02]  /*4be0*/  @!P0 HADD2.F32 R44, -RZ, R44.H0_H0 ;  /* 0x2000002cff2c8230 */ /* 0x000fe40000004100 */
[----:B------:R-:W-:Y:S01]  /*4bf0*/  @!P0 HADD2.F32 R22, -RZ, R22.H0_H0 ;  /* 0x20000016ff168230 */ /* 0x000fe20000004100 */
[----:B-1----:R-:W-:Y:S02]  /*4c00*/  @!P0 MOV R28, R25 ;  /* 0x00000019001c8202 */ /* 0x002fe40000000f00 */
[----:B------:R-:W-:Y:S02]  /*4c10*/  @!P0 MOV R41, R53 ;  /* 0x0000003500298202 */ /* 0x000fe40000000f00 */
[----:B------:R-:W-:Y:S01]  /*4c20*/  @!P0 MOV R39, R52 ;  /* 0x0000003400278202 */ /* 0x000fe20000000f00 */
[----:B------:R-:W-:Y:S01]  /*4c30*/  @!P0 HADD2.F32 R23, -RZ, R28.H0_H0 ;  /* 0x2000001cff178230 */ /* 0x000fe20000004100 */
[----:B------:R-:W-:Y:S01]  /*4c40*/  @!P0 MOV R42, R55 ;  /* 0x00000037002a8202 */ /* 0x000fe20000000f00 */
[----:B------:R-:W-:Y:S01]  /*4c50*/  @!P0 HADD2.F32 R38, -RZ, R41.H0_H0 ;  /* 0x20000029ff268230 */ /* 0x000fe20000004100 */
[----:B------:R-:W-:Y:S01]  /*4c60*/  @!P0 MOV R47, R54 ;  /* 0x00000036002f8202 */ /* 0x000fe20000000f00 */
[--C-:B------:R-:W-:Y:S01]  /*4c70*/  @!P0 HADD2.F32 R35, -RZ, R39.reuse.H0_H0 ;  /* 0x20000027ff238230 */ /* 0x100fe20000004100 */
[-C--:B------:R-:W-:Y:S01]  /*4c80*/  @!P0 FMUL.FTZ R3, R23, R30.reuse ;  /* 0x0000001e17038220 */ /* 0x080fe20000410000 */
[----:B------:R-:W-:Y:S01]  /*4c90*/  @!P0 HADD2.F32 R39, -RZ, R39.H1_H1 ;  /* 0x30000027ff278230 */ /* 0x000fe20000004100 */
[----:B------:R-:W-:Y:S01]  /*4ca0*/  @!P0 FMUL.FTZ R50, R38, R30 ;  /* 0x0000001e26328220 */ /* 0x000fe20000410000 */
[----:B------:R-:W-:Y:S01]  /*4cb0*/  @!P0 HADD2.F32 R30, -RZ, R29.H0_H0 ;  /* 0x2000001dff1e8230 */ /* 0x000fe20000004100 */
[-C--:B------:R-:W-:Y:S01]  /*4cc0*/  @!P0 FMUL.FTZ R56, R35, R31.reuse ;  /* 0x0000001f23388220 */ /* 0x080fe20000410000 */
[----:B------:R-:W-:Y:S01]  /*4cd0*/  @!P0 HADD2.F32 R29, -RZ, R32.H1_H1 ;  /* 0x30000020ff1d8230 */ /* 0x000fe20000004100 */
[----:B------:R-:W-:Y:S01]  /*4ce0*/  @!P0 FFMA.FTZ R50, R23, R40, -R50 ;  /* 0x0000002817328223 */ /* 0x000fe20000010832 */
[----:B------:R-:W-:Y:S01]  /*4cf0*/  @!P0 MOV R23, R24 ;  /* 0x0000001800178202 */ /* 0x000fe20000000f00 */
[-C--:B------:R-:W-:Y:S01]  /*4d00*/  @!P0 FMUL.FTZ R57, R39, R30.reuse ;  /* 0x0000001e27398220 */ /* 0x080fe20000410000 */
[----:B------:R-:W-:Y:S02]  /*4d10*/  @!P0 HADD2.F32 R41, -RZ, R41.H1_H1 ;  /* 0x30000029ff298230 */ /* 0x000fe40000004100 */
[--C-:B------:R-:W-:Y:S02]  /*4d20*/  @!P0 HADD2.F32 R46, -RZ, R42.reuse.H0_H0 ;  /* 0x2000002aff2e8230 */ /* 0x100fe40000004100 */
[--C-:B------:R-:W-:Y:S02]  /*4d30*/  @!P0 HADD2.F32 R34, -RZ, R23.reuse.H0_H0 ;  /* 0x20000017ff228230 */ /* 0x100fe40000004100 */
[----:B------:R-:W-:Y:S02]  /*4d40*/  @!P0 HADD2.F32 R23, -RZ, R23.H1_H1 ;  /* 0x30000017ff178230 */ /* 0x000fe40000004100 */
[----:B------:R-:W-:Y:S01]  /*4d50*/  @!P0 HADD2.F32 R48, -RZ, R42.H1_H1 ;  /* 0x3000002aff308230 */ /* 0x000fe20000004100 */
[C---:B------:R-:W-:Y:S01]  /*4d60*/  @!P0 FMUL.FTZ R0, R34.reuse, R31 ;  /* 0x0000001f22008220 */ /* 0x040fe20000410000 */
[----:B------:R-:W-:Y:S01]  /*4d70*/  @!P0 HADD2.F32 R31, -RZ, R20.H0_H0 ;  /* 0x20000014ff1f8230 */ /* 0x000fe20000004100 */
[C---:B------:R-:W-:Y:S01]  /*4d80*/  @!P0 FMUL.FTZ R2, R23.reuse, R30 ;  /* 0x0000001e17028220 */ /* 0x040fe20000410000 */
[----:B------:R-:W-:Y:S01]  /*4d90*/  @!P0 MOV R30, R26 ;  /* 0x0000001a001e8202 */ /* 0x000fe20000000f00 */
[----:B------:R-:W-:Y:S01]  /*4da0*/  @!P0 FFMA.FTZ R57, R23, R36, -R57 ;  /* 0x0000002417398223 */ /* 0x000fe20000010839 */
[----:B------:R-:W-:Y:S01]  /*4db0*/  @!P0 HADD2.F32 R23, -RZ, R32.H0_H0 ;  /* 0x20000020ff178230 */ /* 0x000fe20000004100 */
[----:B------:R-:W-:Y:S01]  /*4dc0*/  @!P0 IMAD.MOV.U32 R32, RZ, RZ, R27 ;  /* 0x000000ffff208224 */ /* 0x000fe200078e001b */
[--C-:B------:R-:W-:Y:S01]  /*4dd0*/  @!P0 HADD2.F32 R42, -RZ, R47.reuse.H0_H0 ;  /* 0x2000002fff2a8230 */ /* 0x100fe20000004100 */
[----:B------:R-:W-:Y:S01]  /*4de0*/  @!P0 FFMA.FTZ R56, R34, R37, -R56 ;  /* 0x0000002522388223 */ /* 0x000fe20000010838 */
[----:B------:R-:W-:Y:S01]  /*4df0*/  @!P0 HADD2.F32 R47, -RZ, R47.H1_H1 ;  /* 0x3000002fff2f8230 */ /* 0x000fe20000004100 */
[----:B------:R-:W-:Y:S01]  /*4e00*/  @!P0 FMUL.FTZ R71, R41, R31 ;  /* 0x0000001f29478220 */ /* 0x000fe20000410000 */
[----:B------:R-:W-:Y:S01]  /*4e10*/  @!P0 HADD2.F32 R34, -RZ, R28.H1_H1 ;  /* 0x3000001cff228230 */ /* 0x000fe20000004100 */
[----:B------:R-:W-:Y:S01]  /*4e20*/  @!P0 FMUL.FTZ R61, R46, R23 ;  /* 0x000000172e3d8220 */ /* 0x000fe20000410000 */
[--C-:B------:R-:W-:Y:S01]  /*4e30*/  @!P0 HADD2.F32 R28, -RZ, R32.reuse.H0_H0 ;  /* 0x20000020ff1c8230 */ /* 0x100fe20000004100 */
[----:B------:R-:W-:Y:S01]  /*4e40*/  @!P0 FMUL.FTZ R60, R48, R21 ;  /* 0x00000015303c8220 */ /* 0x000fe20000410000 */
[----:B------:R-:W-:Y:S01]  /*4e50*/  @!P0 HADD2.F32 R20, -RZ, R32.H1_H1 ;  /* 0x30000020ff148230 */ /* 0x000fe20000004100 */
[----:B------:R-:W-:Y:S01]  /*4e60*/  @!P0 FMUL.FTZ R69, R42, R29 ;  /* 0x0000001d2a458220 */ /* 0x000fe20000410000 */
[--C-:B------:R-:W-:Y:S01]  /*4e70*/  @!P0 HADD2.F32 R32, -RZ, R30.reuse.H0_H0 ;  /* 0x2000001eff208230 */ /* 0x100fe20000004100 */
[----:B------:R-:W-:Y:S01]  /*4e80*/  @!P0 FMUL.FTZ R68, R47, R22 ;  /* 0x000000162f448220 */ /* 0x000fe20000410000 */
[----:B------:R-:W-:Y:S01]  /*4e90*/  @!P0 HADD2.F32 R33, -RZ, R30.H1_H1 ;  /* 0x3000001eff218230 */ /* 0x000fe20000004100 */
[----:B------:R-:W-:Y:S01]  /*4ea0*/  @!P0 FFMA.FTZ R71, R34, R43, -R71 ;  /* 0x0000002b22478223 */ /* 0x000fe20000010847 */
[----:B------:R-:W-:Y:S01]  /*4eb0*/  @!P0 F2FP.PACK_AB R57, R57, R56 ;  /* 0x000000383939823e */ /* 0x000fe200000000ff */
[----:B------:R-:W-:Y:S02]  /*4ec0*/  @!P0 FFMA.FTZ R61, R28, R49, -R61 ;  /* 0x000000311c3d8223 */ /* 0x000fe4000001083d */
[----:B------:R-:W-:Y:S01]  /*4ed0*/  @!P0 FFMA.FTZ R60, R20, R51, -R60 ;  /* 0x00000033143c8223 */ /* 0x000fe2000001083c */
[----:B------:R-:W-:Y:S01]  /*4ee0*/  @!P0 F2FP.PACK_AB R50, R71, R50 ;  /* 0x000000324732823e */ /* 0x000fe200000000ff */
[----:B------:R-:W-:Y:S02]  /*4ef0*/  @!P0 FFMA.FTZ R69, R32, R45, -R69 ;  /* 0x0000002d20458223 */ /* 0x000fe40000010845 */
[----:B------:R-:W-:Y:S01]  /*4f00*/  @!P0 FFMA.FTZ R68, R33, R44, -R68 ;  /* 0x0000002c21448223 */ /* 0x000fe20000010844 */
[----:B------:R-:W-:Y:S01]  /*4f10*/  @!P0 F2FP.PACK_AB R60, R60, R61 ;  /* 0x0000003d3c3c823e */ /* 0x000fe200000000ff */
[----:B------:R-:W-:Y:S01]  /*4f20*/  @!P0 IMAD.MOV.U32 R24, RZ, RZ, R57 ;  /* 0x000000ffff188224 */ /* 0x000fe200078e0039 */
[----:B------:R-:W-:Y:S01]  /*4f30*/  @!P0 MOV R25, R50 ;  /* 0x0000003200198202 */ /* 0x000fe20000000f00 */
[----:B------:R-:W-:Y:S01]  /*4f40*/  @!P0 FFMA.FTZ R0, R35, R37, R0 ;  /* 0x0000002523008223 */ /* 0x000fe20000010000 */
[----:B------:R-:W-:Y:S01]  /*4f50*/  @!P0 F2FP.PACK_AB R69, R68, R69 ;  /* 0x000000454445823e */ /* 0x000fe200000000ff */
[----:B------:R-:W-:Y:S01]  /*4f60*/  @!P0 FMUL.FTZ R4, R34, R31 ;  /* 0x0000001f22048220 */ /* 0x000fe20000410000 */
[----:B------:R-:W-:Y:S01]  /*4f70*/  @!P0 MOV R27, R60 ;  /* 0x0000003c001b8202 */ /* 0x000fe20000000f00 */
[----:B------:R-:W-:Y:S01]  /*4f80*/  @!P0 FFMA.FTZ R2, R39, R36, R2 ;  /* 0x0000002427028223 */ /* 0x000fe20000010002 */
[----:B------:R-:W-:Y:S01]  /*4f90*/  @!P0 MOV R26, R69 ;  /* 0x00000045001a8202 */ /* 0x000fe20000000f00 */
[----:B------:R-:W-:Y:S02]  /*4fa0*/  @!P0 FMUL.FTZ R5, R32, R29 ;  /* 0x0000001d20058220 */ /* 0x000fe40000410000 */
[----:B------:R-:W-:Y:S01]  /*4fb0*/  @!P0 FFMA.FTZ R3, R38, R40, R3 ;  /* 0x0000002826038223 */ /* 0x000fe20000010003 */
[----:B------:R-:W-:Y:S01]  /*4fc0*/  @!P0 F2FP.PACK_AB R50, R2, R0 ;  /* 0x000000000232823e */ /* 0x000fe200000000ff */
[----:B------:R-:W-:Y:S01]  /*4fd0*/  @!P0 FMUL.FTZ R6, R33, R22 ;  /* 0x0000001621068220 */ /* 0x000fe20000410000 */
[----:B------:R1:W-:Y:S01]  /*4fe0*/  STG.E.128 [R58.64], R24 ;  /* 0x000000183a007986 */ /* 0x0003e2000c101d06 */
[----:B------:R-:W-:Y:S02]  /*4ff0*/  @!P0 FFMA.FTZ R4, R41, R43, R4 ;  /* 0x0000002b29048223 */ /* 0x000fe40000010004 */
[----:B------:R-:W-:Y:S02]  /*5000*/  @!P0 FMUL.FTZ R7, R28, R23 ;  /* 0x000000171c078220 */ /* 0x000fe40000410000 */
[----:B------:R-:W-:Y:S01]  /*5010*/  @!P0 FFMA.FTZ R5, R42, R45, R5 ;  /* 0x0000002d2a058223 */ /* 0x000fe20000010005 */
[----:B------:R-:W-:Y:S01]  /*5020*/  @!P0 F2FP.PACK_AB R57, R4, R3 ;  /* 0x000000030439823e */ /* 0x000fe200000000ff */
[----:B------:R-:W-:Y:S02]  /*5030*/  @!P0 FMUL.FTZ R8, R20, R21 ;  /* 0x0000001514088220 */ /* 0x000fe40000410000 */
[----:B------:R-:W-:Y:S01]  /*5040*/  @!P0 FFMA.FTZ R6, R47, R44, R6 ;  /* 0x0000002c2f068223 */ /* 0x000fe20000010006 */
[----:B------:R-:W-:Y:S01]  /*5050*/  @!P0 MOV R53, R57 ;  /* 0x0000003900358202 */ /* 0x000fe20000000f00 */
[----:B------:R-:W-:Y:S02]  /*5060*/  @!P0 FFMA.FTZ R7, R46, R49, R7 ;  /* 0x000000312e078223 */ /* 0x000fe40000010007 */
[----:B------:R-:W-:Y:S01]  /*5070*/  @!P0 FFMA.FTZ R8, R48, R51, R8 ;  /* 0x0000003330088223 */ /* 0x000fe20000010008 */
[----:B------:R-:W-:Y:S01]  /*5080*/  @!P0 F2FP.PACK_AB R56, R6, R5 ;  /* 0x000000050638823e */ /* 0x000fe200000000ff */
[----:B------:R-:W-:Y:S03]  /*5090*/  @!P0 IMAD.MOV.U32 R52, RZ, RZ, R50 ;  /* 0x000000ffff348224 */ /* 0x000fe600078e0032 */
[----:B------:R-:W-:Y:S02]  /*50a0*/  @!P0 MOV R54, R56 ;  /* 0x0000003800368202 */ /* 0x000fe40000000f00 */
[----:B-1----:R-:W-:Y:S04]  /*50b0*/  @!P0 F2FP.PACK_AB R59, R8, R7 ;  /* 0x00000007083b823e */ /* 0x002fe800000000ff */
[----:B------:R-:W-:Y:S01]  /*50c0*/  @!P0 MOV R55, R59 ;  /* 0x0000003b00378202 */ /* 0x000fe20000000f00 */
[----:B------:R-:W-:-:S05]  /*50d0*/  @P1 BRA `(.L_x_61) ;  /* 0x000001d000001947 */ /* 0x000fca0003800000 */
[----:B------:R-:W-:Y:S04]  /*50e0*/  IADD3 R143, P1, P0, R160, R143, R125 ;  /* 0x0000008fa08f7210 */ /* 0x000fe8000783e07d */
[----:B------:R-:W-:Y:S02]  /*50f0*/  IADD3.X R94, R99, R94, R114, P1, P0 ;  /* 0x0000005e635e7210 */ /* 0x000fe40000fe0472 */
[C---:B------:R-:W-:Y:S04]  /*5100*/  LEA R2, P0, R143.reuse, c[0x0][0x1c8], 0x1 ;  /* 0x000072008f027a11 */ /* 0x040fe800078008ff */
[----:B------:R-:W-:Y:S05]  /*5110*/  LEA.HI.X R3, R143, c[0x0][0x1cc], R94, 0x1, P0 ;  /* 0x000073008f037a11 */ /* 0x000fea00000f0c5e */
[----:B------:R1:W-:Y:S01]  /*5120*/  STG.E.128 [R2.64], R52 ;  /* 0x0000003402007986 */ /* 0x0003e2000c101d06 */
[----:B------:R-:W-:-:S05]  /*5130*/  BRA `(.L_x_61) ;  /* 0x0000017000007947 */ /* 0x000fca0003800000 */
.L_x_57:
[----:B------:R-:W-:Y:S05]  /*5140*/  IMAD R0, R135, -0x40, R144 ;  /* 0xffffffc087007824 */ /* 0x000fea00078e0290 */
[----:B------:R-:W-:Y:S04]  /*5150*/  IMNMX R0, R0, 0x40, PT ;  /* 0x0000004000007817 */ /* 0x000fe80003800200 */
[----:B------:R-:W-:Y:S11]  /*5160*/  ISETP.GE.AND P0, PT, R139, R0, PT ;  /* 0x000000008b00720c */ /* 0x000ff60003f06270 */
[----:B------:R-:W-:Y:S02]  /*5170*/  @!UPT UIADD3 URZ, URZ, URZ, URZ ;  /* 0x0000003f3f3ff290 */ /* 0x000fe4000fffe03f */
[----:B------:R-:W-:-:S05]  /*5180*/  @P0 BRA `(.L_x_61) ;  /* 0x0000012000000947 */ /* 0x000fca0003800000 */
[----:B------:R-:W-:Y:S02]  /*5190*/  ISETP.GE.AND P0, PT, R18, c[0x0][0x1d4], PT ;  /* 0x0000750012007a0c */ /* 0x000fe40003f06270 */
[----:B------:R-:W-:Y:S02]  /*51a0*/  ISETP.GE.AND P1, PT, R12, c[0x0][0x1d4], PT ;  /* 0x000075000c007a0c */ /* 0x000fe40003f26270 */
[----:B------:R-:W-:Y:S09]  /*51b0*/  ISETP.GE.AND P2, PT, R13, c[0x0][0x1d4], PT ;  /* 0x000075000d007a0c */ /* 0x000ff20003f46270 */
[----:B------:R-:W1:Y:S04]  /*51c0*/  @!P0 LDS.128 R4, [R128+0x6000] ;  /* 0x0060000080048984 */ /* 0x000e680000000c00 */
[----:B------:R-:W2:Y:S04]  /*51d0*/  @!P1 LDS.128 R28, [R128+0x8000] ;  /* 0x00800000801c9984 */ /* 0x000ea80000000c00 */
[----:B------:R-:W3:Y:S04]  /*51e0*/  @!P2 LDS.128 R32, [R127+0x6000] ;  /* 0x006000007f20a984 */ /* 0x000ee80000000c00 */
[----:B-1----:R-:W-:Y:S01]  /*51f0*/  @!P0 STG.E.128 [R64.64], R4 ;  /* 0x0000000440008986 */ /* 0x002fe2000c101d06 */
[----:B------:R-:W-:Y:S03]  /*5200*/  ISETP.GE.AND P0, PT, R138, c[0x0][0x1d4], PT ;  /* 0x000075008a007a0c */ /* 0x000fe60003f06270 */
[----:B--2---:R-:W-:Y:S01]  /*5210*/  @!P1 STG.E.128 [R64.64+0x80], R28 ;  /* 0x0000801c40009986 */ /* 0x004fe2000c101d06 */
[----:B------:R-:W-:Y:S03]  /*5220*/  ISETP.GE.AND P1, PT, R137, c[0x0][0x1d4], PT ;  /* 0x0000750089007a0c */ /* 0x000fe60003f26270 */
[----:B---3--:R-:W-:Y:S06]  /*5230*/  @!P2 STG.E.128 [R64.64+0x40], R32 ;  /* 0x000040204000a986 */ /* 0x008fec000c101d06 */
[----:B------:R-:W1:Y:S04]  /*5240*/  @!P0 LDS.128 R24, [R127+0x8000] ;  /* 0x008000007f188984 */ /* 0x000e680000000c00 */
[----:B------:R-:W2:Y:S04]  /*5250*/  @!P1 LDS.128 R20, [R128+0xa000] ;  /* 0x00a0000080149984 */ /* 0x000ea80000000c00 */
[----:B-1----:R-:W-:Y:S01]  /*5260*/  @!P0 STG.E.128 [R64.64+0xc0], R24 ;  /* 0x0000c01840008986 */ /* 0x002fe2000c101d06 */
[----:B------:R-:W-:Y:S03]  /*5270*/  ISETP.GE.AND P0, PT, R136, c[0x0][0x1d4], PT ;  /* 0x0000750088007a0c */ /* 0x000fe60003f06270 */
[----:B--2---:R-:W-:Y:S10]  /*5280*/  @!P1 STG.E.128 [R64.64+0x100], R20 ;  /* 0x0001001440009986 */ /* 0x004ff4000c101d06 */
[----:B------:R-:W1:Y:S04]  /*5290*/  @!P0 LDS.128 R4, [R127+0xa000] ;  /* 0x00a000007f048984 */ /* 0x000e680000000c00 */
[----:B-1----:R1:W-:Y:S02]  /*52a0*/  @!P0 STG.E.128 [R64.64+0x140], R4 ;  /* 0x0001400440008986 */ /* 0x0023e4000c101d06 */
.L_x_61:
[----:B------:R-:W-:Y:S05]  /*52b0*/  BSYNC B1 ;  /* 0x0000000000017941 */ /* 0x000fea0003800000 */
.L_x_56:
[C---:B-1----:R-:W-:Y:S01]  /*52c0*/  IMAD.SHL.U32 R3, R135.reuse, 0x40, RZ ;  /* 0x0000004087037824 */ /* 0x042fe200078e00ff */
[----:B------:R-:W-:Y:S01]  /*52d0*/  SHF.L.U64.HI R84, R135, 0x6, R84 ;  /* 0x0000000687547819 */ /* 0x000fe20000010254 */
[----:B------:R-:W-:Y:S02]  /*52e0*/  BSSY B0, `(.L_x_78) ;  /* 0x0000048000007945 */ /* 0x000fe40003800000 */
[----:B------:R-:W-:Y:S01]  /*52f0*/  IMAD.IADD R0, R96, 0x1, -R3 ;  /* 0x0000000160007824 */ /* 0x000fe200078e0a03 */
[----:B------:R-:W-:Y:S04]  /*5300*/  IADD3 R5, P1, R3, R98, RZ ;  /* 0x0000006203057210 */ /* 0x000fe80007f3e0ff */
[----:B------:R-:W-:Y:S01]  /*5310*/  ISETP.GE.AND P0, PT, R0, 0x21, PT ;  /* 0x000000210000780c */ /* 0x000fe20003f06270 */
[----:B------:R-:W-:Y:S11]  /*5320*/  IMAD.X R2, R84, 0x1, R97, P1 ;  /* 0x0000000154027824 */ /* 0x000ff600008e0661 */
[----:B------:R-:W-:Y:S01]  /*5330*/  @!UPT UIADD3 URZ, URZ, URZ, URZ ;  /* 0x0000003f3f3ff290 */ /* 0x000fe2000fffe03f */
[----:B------:R-:W-:Y:S04]  /*5340*/  @P0 IADD3 R7, P1, R5, 0x20, RZ ;  /* 0x0000002005070810 */ /* 0x000fe80007f3e0ff */
[----:B------:R-:W-:Y:S02]  /*5350*/  @P0 IADD3.X R4, RZ, R2, RZ, P1, !PT ;  /* 0x00000002ff040210 */ /* 0x000fe40000ffe4ff */
[----:B------:R-:W-:Y:S02]  /*5360*/  ISETP.GE.AND P1, PT, R0, 0x1, PT ;  /* 0x000000010000780c */ /* 0x000fe40003f26270 */
[----:B------:R-:W-:Y:S01]  /*5370*/  IADD3 R0, -R3, R144, RZ ;  /* 0x0000009003007210 */ /* 0x000fe20007ffe1ff */
[----:B------:R-:W-:Y:S03]  /*5380*/  @P0 IMAD R4, R4, c[0x0][0x258], RZ ;  /* 0x0000960004040a24 */ /* 0x000fe600078e02ff */
[----:B------:R-:W-:Y:S01]  /*5390*/  IMNMX R0, R0, 0x40, PT ;  /* 0x0000004000007817 */ /* 0x000fe20003800200 */
[----:B------:R-:W-:Y:S06]  /*53a0*/  @P0 IMAD R4, R7, c[0x0][0x25c], R4 ;  /* 0x0000970007040a24 */ /* 0x000fec00078e0204 */
[----:B------:R-:W-:Y:S02]  /*53b0*/  @P1 IMAD.MOV.U32 R94, RZ, RZ, R156 ;  /* 0x000000ffff5e1224 */ /* 0x000fe400078e009c */
[----:B------:R-:W-:Y:S02]  /*53c0*/  @P1 IMAD R2, R2, c[0x0][0x258], RZ ;  /* 0x0000960002021a24 */ /* 0x000fe400078e02ff */
[C---:B-----5:R-:W-:Y:S01]  /*53d0*/  @P1 IMAD.WIDE.U32 R20, R5.reuse, c[0x0][0x258], R94 ;  /* 0x0000960005141a25 */ /* 0x060fe200078e005e */
[----:B------:R-:W-:Y:S03]  /*53e0*/  @P0 MOV R94, R156 ;  /* 0x0000009c005e0202 */ /* 0x000fe60000000f00 */
[----:B------:R-:W-:Y:S01]  /*53f0*/  @P1 IMAD R2, R5, c[0x0][0x25c], R2 ;  /* 0x0000970005021a24 */ /* 0x000fe200078e0202 */
[C---:B------:R-:W-:Y:S03]  /*5400*/  @P1 LEA R22, P2, R20.reuse, c[0x0][0x250], 0x1 ;  /* 0x0000940014161a11 */ /* 0x040fe600078408ff */
[----:B------:R-:W-:Y:S05]  /*5410*/  @P1 IMAD.IADD R2, R21, 0x1, R2 ;  /* 0x0000000115021824 */ /* 0x000fea00078e0202 */
[----:B------:R-:W-:Y:S01]  /*5420*/  @P1 LEA.HI.X R23, R20, c[0x0][0x254], R2, 0x1, P2 ;  /* 0x0000950014171a11 */ /* 0x000fe200010f0c02 */
[----:B------:R-:W-:Y:S04]  /*5430*/  @P0 IMAD.WIDE.U32 R20, R7, c[0x0][0x258], R94 ;  /* 0x0000960007140a25 */ /* 0x000fe800078e005e */
[----:B------:R-:W-:Y:S01]  /*5440*/  @!PT LDS RZ, [RZ] ;  /* 0x00000000fffff984 */ /* 0x000fe20000000800 */
[----:B------:R-:W-:Y:S01]  /*5450*/  @!PT LDS RZ, [RZ] ;  /* 0x00000000fffff984 */ /* 0x000fe20000000800 */
[----:B------:R-:W-:Y:S01]  /*5460*/  @!PT LDS RZ, [RZ] ;  /* 0x00000000fffff984 */ /* 0x000fe20000000800 */
[----:B------:R1:W-:Y:S01]  /*5470*/  @P1 LDGSTS.E.BYPASS.LTC128B.128 [R134+0x100], [R22.64], !P5 ;  /* 0x0010000016861fae */ /* 0x0003e2000e901d46 */
[----:B------:R-:W-:Y:S01]  /*5480*/  @P0 IMAD.IADD R4, R21, 0x1, R4 ;  /* 0x0000000115040824 */ /* 0x000fe200078e0204 */
[C---:B------:R-:W-:Y:S02]  /*5490*/  @P0 LEA R6, P2, R20.reuse, c[0x0][0x250], 0x1 ;  /* 0x0000940014060a11 */ /* 0x040fe400078408ff */
[----:B------:R1:W-:Y:S02]  /*54a0*/  @P1 LDGSTS.E.BYPASS.LTC128B.128 [R134+0x2100], [R22.64+0x80], !P4 ;  /* 0x0210008016861fae */ /* 0x0003e4000e101d46 */
[----:B------:R-:W-:Y:S02]  /*54b0*/  @P0 LEA.HI.X R7, R20, c[0x0][0x254], R4, 0x1, P2 ;  /* 0x0000950014070a11 */ /* 0x000fe400010f0c04 */
[----:B------:R1:W-:Y:S04]  /*54c0*/  @P1 LDGSTS.E.BYPASS.LTC128B.128 [R134+0x4100], [R22.64+0x100], !P3 ;  /* 0x0410010016861fae */ /* 0x0003e8000d901d46 */
[----:B------:R1:W-:Y:S04]  /*54d0*/  @P0 LDGSTS.E.BYPASS.LTC128B.128 [R134+0x1100], [R6.64], !P5 ;  /* 0x0110000006860fae */ /* 0x0003e8000e901d46 */
[----:B------:R1:W-:Y:S04]  /*54e0*/  @P0 LDGSTS.E.BYPASS.LTC128B.128 [R134+0x3100], [R6.64+0x80], !P4 ;  /* 0x0310008006860fae */ /* 0x0003e8000e101d46 */
[----:B------:R1:W-:Y:S01]  /*54f0*/  @P0 LDGSTS.E.BYPASS.LTC128B.128 [R134+0x5100], [R6.64+0x100], !P3 ;  /* 0x0510010006860fae */ /* 0x0003e2000d901d46 */
[----:B------:R-:W-:Y:S03]  /*5500*/  ISETP.GE.AND P0, PT, R139, R0, PT ;  /* 0x000000008b00720c */ /* 0x000fe60003f06270 */
[----:B------:R-:W0:Y:S01]  /*5510*/  LDGDEPBAR ;  /* 0x00000000000079af */ /* 0x000e220000000000 */
[----:B------:R-:W-:Y:S04]  /*5520*/  DEPBAR.LE SB0, 0x0 ;  /* 0x000080000000791a */ /* 0x000fe80000000000 */
[----:B------:R-:W-:Y:S06]  /*5530*/  BAR.SYNC.DEFER_BLOCKING 0x0 ;  /* 0x0000000000007b1d */ /* 0x000fec0000010000 */
[----:B------:R-:W-:-:S05]  /*5540*/  @P0 BRA `(.L_x_79) ;  /* 0x0000021000000947 */ /* 0x000fca0003800000 */
[----:B-1----:R-:W-:Y:S01]  /*5550*/  IADD3 R3, P0, R3, R93, RZ ;  /* 0x0000005d03037210 */ /* 0x002fe20007f1e0ff */
[----:B------:R-:W-:Y:S01]  /*5560*/  IMAD.MOV.U32 R20, RZ, RZ, R154 ;  /* 0x000000ffff147224 */ /* 0x000fe200078e009a */
[----:B------:R-:W-:Y:S01]  /*5570*/  ISETP.GE.AND P1, PT, R18, c[0x0][0x1d4], PT ;  /* 0x0000750012007a0c */ /* 0x000fe20003f26270 */
[----:B------:R-:W-:Y:S02]  /*5580*/  IMAD.MOV.U32 R21, RZ, RZ, R91 ;  /* 0x000000ffff157224 */ /* 0x000fe400078e005b */
[----:B------:R-:W-:Y:S02]  /*5590*/  IMAD.X R0, R84, 0x1, R92, P0 ;  /* 0x0000000154007824 */ /* 0x000fe400000e065c */
[C---:B------:R-:W-:Y:S04]  /*55a0*/  IMAD.WIDE.U32 R20, R3.reuse, c[0x0][0x208], R20 ;  /* 0x0000820003147a25 */ /* 0x040fe800078e0014 */
[----:B------:R-:W-:Y:S01]  /*55b0*/  IMAD R0, R0, c[0x0][0x208], RZ ;  /* 0x0000820000007a24 */ /* 0x000fe200078e02ff */
[C---:B------:R-:W-:Y:S03]  /*55c0*/  LEA R2, P0, R20.reuse, c[0x0][0x1f8], 0x1 ;  /* 0x00007e0014027a11 */ /* 0x040fe600078008ff */
[----:B------:R-:W1:Y:S01]  /*55d0*/  @!P1 LDS.128 R4, [R128] ;  /* 0x0000000080049984 */ /* 0x000e620000000c00 */
[----:B------:R-:W-:Y:S04]  /*55e0*/  IMAD R0, R3, c[0x0][0x20c], R0 ;  /* 0x0000830003007a24 */ /* 0x000fe800078e0200 */
[----:B------:R-:W-:Y:S05]  /*55f0*/  IMAD.IADD R0, R21, 0x1, R0 ;  /* 0x0000000115007824 */ /* 0x000fea00078e0200 */
[----:B------:R-:W-:Y:S02]  /*5600*/  LEA.HI.X R3, R20, c[0x0][0x1fc], R0, 0x1, P0 ;  /* 0x00007f0014037a11 */ /* 0x000fe400000f0c00 */
[----:B------:R-:W-:Y:S11]  /*5610*/  ISETP.GE.AND P0, PT, R13, c[0x0][0x1d4], PT ;  /* 0x000075000d007a0c */ /* 0x000ff60003f06270 */
[----:B------:R-:W-:Y:S02]  /*5620*/  @!UPT UIADD3 URZ, URZ, URZ, URZ ;  /* 0x0000003f3f3ff290 */ /* 0x000fe4000fffe03f */
[----:B------:R-:W2:Y:S04]  /*5630*/  @!P0 LDS.128 R32, [R127] ;  /* 0x000000007f208984 */ /* 0x000ea80000000c00 */
[----:B-1----:R-:W-:Y:S01]  /*5640*/  @!P1 STG.E.128 [R2.64], R4 ;  /* 0x0000000402009986 */ /* 0x002fe2000c101d06 */
[----:B------:R-:W-:Y:S11]  /*5650*/  ISETP.GE.AND P1, PT, R12, c[0x0][0x1d4], PT ;  /* 0x000075000c007a0c */ /* 0x000ff60003f26270 */
[----:B------:R-:W-:Y:S02]  /*5660*/  @!UPT UIADD3 URZ, URZ, URZ, URZ ;  /* 0x0000003f3f3ff290 */ /* 0x000fe4000fffe03f */
[----:B------:R-:W1:Y:S04]  /*5670*/  @!P1 LDS.128 R28, [R128+0x2000] ;  /* 0x00200000801c9984 */ /* 0x000e680000000c00 */
[----:B--2---:R-:W-:Y:S01]  /*5680*/  @!P0 STG.E.128 [R2.64+0x40], R32 ;  /* 0x0000402002008986 */ /* 0x004fe2000c101d06 */
[----:B------:R-:W-:Y:S11]  /*5690*/  ISETP.GE.AND P0, PT, R138, c[0x0][0x1d4], PT ;  /* 0x000075008a007a0c */ /* 0x000ff60003f06270 */
[----:B------:R-:W-:Y:S02]  /*56a0*/  @!UPT UIADD3 URZ, URZ, URZ, URZ ;  /* 0x0000003f3f3ff290 */ /* 0x000fe4000fffe03f */
[----:B------:R-:W2:Y:S04]  /*56b0*/  @!P0 LDS.128 R24, [R127+0x2000] ;  /* 0x002000007f188984 */ /* 0x000ea80000000c00 */
[----:B-1----:R-:W-:Y:S01]  /*56c0*/  @!P1 STG.E.128 [R2.64+0x80], R28 ;  /* 0x0000801c02009986 */ /* 0x002fe2000c101d06 */
[----:B------:R-:W-:Y:S11]  /*56d0*/  ISETP.GE.AND P1, PT, R137, c[0x0][0x1d4], PT ;  /* 0x0000750089007a0c */ /* 0x000ff60003f26270 */
[----:B------:R-:W-:Y:S02]  /*56e0*/  @!UPT UIADD3 URZ, URZ, URZ, URZ ;  /* 0x0000003f3f3ff290 */ /* 0x000fe4000fffe03f */
[----:B------:R-:W1:Y:S04]  /*56f0*/  @!P1 LDS.128 R20, [R128+0x4000] ;  /* 0x0040000080149984 */ /* 0x000e680000000c00 */
[----:B--2---:R-:W-:Y:S01]  /*5700*/  @!P0 STG.E.128 [R2.64+0xc0], R24 ;  /* 0x0000c01802008986 */ /* 0x004fe2000c101d06 */
[----:B------:R-:W-:Y:S11]  /*5710*/  ISETP.GE.AND P0, PT, R136, c[0x0][0x1d4], PT ;  /* 0x0000750088007a0c */ /* 0x000ff60003f06270 */
[----:B------:R-:W-:Y:S02]  /*5720*/  @!UPT UIADD3 URZ, URZ, URZ, URZ ;  /* 0x0000003f3f3ff290 */ /* 0x000fe4000fffe03f */
[----:B------:R-:W2:Y:S04]  /*5730*/  @!P0 LDS.128 R4, [R127+0x4000] ;  /* 0x004000007f048984 */ /* 0x000ea80000000c00 */
[----:B-1----:R1:W-:Y:S04]  /*5740*/  @!P1 STG.E.128 [R2.64+0x100], R20 ;  /* 0x0001001402009986 */ /* 0x0023e8000c101d06 */
[----:B--2---:R1:W-:Y:S02]  /*5750*/  @!P0 STG.E.128 [R2.64+0x140], R4 ;  /* 0x0001400402008986 */ /* 0x0043e4000c101d06 */
.L_x_79:
[----:B-1----:R-:W-:Y:S05]  /*5760*/  BSYNC B0 ;  /* 0x0000000000007941 */ /* 0x002fea0003800000 */
.L_x_78:
[C---:B------:R-:W-:Y:S02]  /*5770*/  ISETP.GT.AND P0, PT, R135.reuse, R100, PT ;  /* 0x000000648700720c */ /* 0x040fe40003f04270 */
[----:B------:R-:W-:Y:S11]  /*5780*/  IADD3 R135, R135, -0x1, RZ ;  /* 0xffffffff87877810 */ /* 0x000ff60007ffe0ff */
[----:B------:R-:W-:Y:S01]  /*5790*/  @P0 SHF.R.S32.HI R2, RZ, 0x1f, R135 ;  /* 0x0000001fff020819 */ /* 0x000fe20000011487 */
[----:B------:R-:W-:Y:S02]  /*57a0*/  @P0 IMAD R0, R102, R135, RZ ;  /* 0x0000008766000224 */ /* 0x000fe400078e02ff */
[----:B------:R-:W-:Y:S02]  /*57b0*/  @P0 IMAD.MOV.U32 R4, RZ, RZ, R158 ;  /* 0x000000ffff040224 */ /* 0x000fe400078e009e */
[----:B------:R-:W-:Y:S02]  /*57c0*/  @P0 IMAD.MOV.U32 R5, RZ, RZ, R165 ;  /* 0x000000ffff050224 */ /* 0x000fe400078e00a5 */
[-C--:B------:R-:W-:Y:S02]  /*57d0*/  @P0 IMAD R0, R2, R103.reuse, R0 ;  /* 0x0000006702000224 */ /* 0x080fe400078e0200 */
[----:B------:R-:W-:Y:S04]  /*57e0*/  @P0 IMAD.WIDE.U32 R4, R135, R103, R4 ;  /* 0x0000006787040225 */ /* 0x000fe800078e0004 */
[----:B------:R-:W-:Y:S01]  /*57f0*/  @P0 IMAD.IADD R0, R5, 0x1, R0 ;  /* 0x0000000105000824 */ /* 0x000fe200078e0200 */
[C---:B------:R-:W-:Y:S04]  /*5800*/  @P0 LEA R6, P1, R4.reuse, c[0x0][0x220], 0x1 ;  /* 0x0000880004060a11 */ /* 0x040fe800078208ff */
[----:B------:R-:W-:Y:S02]  /*5810*/  @P0 LEA.HI.X R7, R4, c[0x0][0x224], R0, 0x1, P1 ;  /* 0x0000890004070a11 */ /* 0x000fe400008f0c00 */
[C---:B------:R-:W-:Y:S03]  /*5820*/  @P0 LEA R2, P1, R112.reuse, R6, 0x1 ;  /* 0x0000000670020211 */ /* 0x040fe600078208ff */
[----:B------:R-:W-:Y:S01]  /*5830*/  @!PT LDS RZ, [RZ] ;  /* 0x00000000fffff984 */ /* 0x000fe20000000800 */
[----:B------:R-:W-:Y:S01]  /*5840*/  @!PT LDS RZ, [RZ] ;  /* 0x00000000fffff984 */ /* 0x000fe20000000800 */
[----:B------:R-:W-:Y:S01]  /*5850*/  @!PT LDS RZ, [RZ] ;  /* 0x00000000fffff984 */ /* 0x000fe20000000800 */
[----:B------:R1:W-:Y:S01]  /*5860*/  @P0 LDGSTS.E.BYPASS.LTC128B.128 [R134+0x6100], [R6.64], !P5 ;  /* 0x0610000006860fae */ /* 0x0003e2000e901d46 */
[----:B------:R-:W-:Y:S03]  /*5870*/  @P0 LEA.HI.X R3, R112, R7, R111, 0x1, P1 ;  /* 0x0000000770030211 */ /* 0x000fe600008f0c6f */
[----:B------:R1:W-:Y:S04]  /*5880*/  @P0 LDGSTS.E.BYPASS.LTC128B.128 [R134+0x8100], [R6.64+0x80], !P4 ;  /* 0x0810008006860fae */ /* 0x0003e8000e101d46 */
[----:B------:R1:W-:Y:S04]  /*5890*/  @P0 LDGSTS.E.BYPASS.LTC128B.128 [R134+0xa100], [R6.64+0x100], !P3 ;  /* 0x0a10010006860fae */ /* 0x0003e8000d901d46 */
[----:B------:R1:W-:Y:S04]  /*58a0*/  @P0 LDGSTS.E.BYPASS.LTC128B.128 [R134+0x7100], [R2.64], !P5 ;  /* 0x0710000002860fae */ /* 0x0003e8000e901d46 */
[----:B------:R1:W-:Y:S04]  /*58b0*/  @P0 LDGSTS.E.BYPASS.LTC128B.128 [R134+0x9100], [R2.64+0x80], !P4 ;  /* 0x0910008002860fae */ /* 0x0003e8000e101d46 */
[----:B------:R1:W-:Y:S04]  /*58c0*/  @P0 LDGSTS.E.BYPASS.LTC128B.128 [R134+0xb100], [R2.64+0x100], !P3 ;  /* 0x0b10010002860fae */ /* 0x0003e8000d901d46 */
[----:B------:R-:W0:Y:S01]  /*58d0*/  LDGDEPBAR ;  /* 0x00000000000079af */ /* 0x000e220000000000 */
[----:B------:R-:W-:-:S05]  /*58e0*/  @P0 BRA `(.L_x_80) ;  /* 0xffffc0d000000947 */ /* 0x000fca000383ffff */
[----:B------:R-:W-:Y:S06]  /*58f0*/  BAR.SYNC.DEFER_BLOCKING 0x0 ;  /* 0x0000000000007b1d */ /* 0x000fec0000010000 */
.L_x_55:
[----:B-1----:R-:W-:Y:S01]  /*5900*/  ISETP.GE.AND P0, PT, R78, 0x1, PT ;  /* 0x000000014e00780c */ /* 0x002fe20003f06270 */
[----:B------:R-:W-:Y:S01]  /*5910*/  IMAD.IADD R140, R140, 0x1, R141 ;  /* 0x000000018c8c7824 */ /* 0x000fe200078e028d */
[----:B------:R-:W-:Y:S01]  /*5920*/  PLOP3.LUT P2, PT, PT, PT, PT, 0x80, 0x0 ;  /* 0x000000000000781c */ /* 0x000fe20003f4f070 */
        /* <DEDUP_REMOVED lines=23> */
[----:B------:R-:W-:Y:S01]  /*5aa0*/  MOV R4, RZ ;  /* 0x000000ff00047202 */ /* 0x000fe20000000f00 */
        /* <DEDUP_REMOVED lines=25> */
[----:B------:R-:W-:Y:S01]  /*5c40*/  IMAD.MOV.U32 R12, RZ, RZ, RZ ;  /* 0x000000ffff0c7224 */ /* 0x000fe200078e00ff */
[----:B------:R-:W-:Y:S05]  /*5c50*/  @!P0 BRA `(.L_x_81) ;  /* 0x0000c45000008947 */ /* 0x000fea0003800000 */
[----:B------:R-:W-:-:S04]  /*5c60*/  ISETP.NE.U32.AND P0, PT, RZ, c[0x0][0x340], PT ;  /* 0x0000d000ff007a0c */ /* 0x000fc80003f05070 */
[----:B------:R-:W-:-:S13]  /*5c70*/  ISETP.NE.AND.EX P1, PT, RZ, c[0x0][0x344], PT, P0 ;  /* 0x0000d100ff007a0c */ /* 0x000fda0003f25300 */
[----:B------:R-:W-:-:S04]  /*5c80*/  @P1 IMAD.MOV.U32 R7, RZ, RZ, 0x4 ;  /* 0x00000004ff071424 */ /* 0x000fc800078e00ff */
[----:B------:R-:W-:-:S05]  /*5c90*/  @P1 IMAD.WIDE R6, R200, R7, c[0x0][0x340] ;  /* 0x0000d000c8061625 */ /* 0x000fca00078e0207 */
[----:B------:R1:W2:Y:S01]  /*5ca0*/  @P1 LDG.E R0, [R6.64] ;  /* 0x0000000606001981 */ /* 0x0002a2000c1e1900 */
[----:B------:R-:W-:Y:S01]  /*5cb0*/  SHF.R.S32.HI R3, RZ, 0x1f, R142 ;  /* 0x0000001fff037819 */ /* 0x000fe2000001148e */
[----:B------:R-:W-:Y:S01]  /*5cc0*/  IMAD.WIDE.U32 R12, R142, c[0x0][0x178], RZ ;  /* 0x00005e008e0c7a25 */ /* 0x000fe200078e00ff */
[----:B------:R-:W-:Y:S01]  /*5cd0*/  SHF.R.S32.HI R8, RZ, 0x1f, R79 ;  /* 0x0000001fff087819 */ /* 0x000fe2000001144f */
[----:B------:R-:W-:Y:S01]  /*5ce0*/  BSSY B0, `(.L_x_82) ;  /* 0x0000093000007945 */ /* 0x000fe20003800000 */
[----:B------:R-:W-:Y:S01]  /*5cf0*/  ISETP.NE.U32.AND P0, PT, RZ, c[0x0][0x348], PT ;  /* 0x0000d200ff007a0c */ /* 0x000fe20003f05070 */
[----:B------:R-:W-:Y:S01]  /*5d00*/  IMAD R3, R3, c[0x0][0x178], RZ ;  /* 0x00005e0003037a24 */ /* 0x000fe200078e02ff */
[CC--:B------:R-:W-:Y:S01]  /*5d10*/  LEA.HI R4, R8.reuse, R79.reuse, RZ, 0x3 ;  /* 0x0000004f08047211 */ /* 0x0c0fe200078f18ff */
[----:B------:R-:W-:Y:S01]  /*5d20*/  IMAD.MOV.U32 R2, RZ, RZ, c[0x0][0x2c4] ;  /* 0x0000b100ff027624 */ /* 0x000fe200078e00ff */
[----:B------:R-:W-:Y:S01]  /*5d30*/  LEA.HI R10, R8, R79, RZ, 0x4 ;  /* 0x0000004f080a7211 */ /* 0x000fe200078f20ff */
[----:B------:R-:W-:Y:S01]  /*5d40*/  IMAD R3, R142, c[0x0][0x17c], R3 ;  /* 0x00005f008e037a24 */ /* 0x000fe200078e0203 */
[----:B------:R-:W-:Y:S01]  /*5d50*/  SHF.R.S32.HI R17, RZ, 0x3, R4 ;  /* 0x00000003ff117819 */ /* 0x000fe20000011404 */
[----:B------:R-:W-:Y:S01]  /*5d60*/  IMAD R71, R83, c[0x0][0x2c4], RZ ;  /* 0x0000b10053477a24 */ /* 0x000fe200078e02ff */
[----:B------:R-:W-:Y:S01]  /*5d70*/  LOP3.LUT R4, R4, 0xfffffff8, RZ, 0xc0, !PT ;  /* 0xfffffff804047812 */ /* 0x000fe200078ec0ff */
[----:B------:R-:W-:Y:S01]  /*5d80*/  IMAD.IADD R13, R13, 0x1, R3 ;  /* 0x000000010d0d7824 */ /* 0x000fe200078e0203 */
[----:B------:R-:W-:Y:S01]  /*5d90*/  SHF.R.S32.HI R5, RZ, 0x4, R10 ;  /* 0x00000004ff057819 */ /* 0x000fe2000001140a */
[----:B------:R-:W-:Y:S01]  /*5da0*/  IMAD.SHL.U32 R9, R17, 0x40, RZ ;  /* 0x0000004011097824 */ /* 0x000fe200078e00ff */
[----:B------:R-:W-:Y:S01]  /*5db0*/  ISETP.NE.AND P2, PT, R2, 0x1, PT ;  /* 0x000000010200780c */ /* 0x000fe20003f45270 */
[----:B------:R-:W-:Y:S01]  /*5dc0*/  IMAD.IADD R3, R79, 0x1, -R4 ;  /* 0x000000014f037824 */ /* 0x000fe200078e0a04 */
[----:B------:R-:W-:Y:S01]  /*5dd0*/  LEA.HI R20, R10, R5, RZ, 0x1 ;  /* 0x000000050a147211 */ /* 0x000fe200078f08ff */
[----:B------:R-:W-:Y:S01]  /*5de0*/  IMAD R2, R82, c[0x0][0x1b8], RZ ;  /* 0x00006e0052027a24 */ /* 0x000fe200078e02ff */
[----:B------:R-:W-:Y:S01]  /*5df0*/  LOP3.LUT R9, R9, 0x1c0, RZ, 0xc0, !PT ;  /* 0x000001c009097812 */ /* 0x000fe200078ec0ff */
[----:B------:R-:W-:Y:S01]  /*5e00*/  IMAD.SHL.U32 R22, R3, 0x8, RZ ;  /* 0x0000000803167824 */ /* 0x000fe200078e00ff */
[----:B------:R-:W-:Y:S01]  /*5e10*/  LOP3.LUT R20, R20, 0xfffffffe, RZ, 0xc0, !PT ;  /* 0xfffffffe14147812 */ /* 0x000fe200078ec0ff */
[----:B------:R-:W-:Y:S01]  /*5e20*/  IMAD.WIDE.U32 R12, R199, c[0x0][0x1b8], R12 ;  /* 0x00006e00c70c7a25 */ /* 0x000fe200078e000c */
[----:B------:R-:W-:-:S02]  /*5e30*/  SHF.R.U32.HI R16, RZ, 0x3, R9 ;  /* 0x00000003ff107819 */ /* 0x000fc40000011609 */
[----:B-1----:R-:W-:Y:S02]  /*5e40*/  LOP3.LUT R7, R9, 0x38, R22, 0xf8, !PT ;  /* 0x0000003809077812 */ /* 0x002fe400078ef816 */
[----:B------:R-:W-:Y:S01]  /*5e50*/  IADD3 R20, R5, -R20, RZ ;  /* 0x8000001405147210 */ /* 0x000fe20007ffe0ff */
[----:B------:R-:W-:Y:S01]  /*5e60*/  IMAD R5, R199, c[0x0][0x1bc], R2 ;  /* 0x00006f00c7057a24 */ /* 0x000fe200078e0202 */
[----:B------:R-:W-:Y:S01]  /*5e70*/  LOP3.LUT R16, R7, R16, RZ, 0x3c, !PT ;  /* 0x0000001007107212 */ /* 0x000fe200078e3cff */
[----:B------:R-:W-:Y:S01]  /*5e80*/  IMAD R7, R3, 0x20, R17 ;  /* 0x0000002003077824 */ /* 0x000fe200078e0211 */
[----:B------:R-:W-:Y:S01]  /*5e90*/  ISETP.NE.AND.EX P0, PT, RZ, c[0x0][0x34c], PT, P0 ;  /* 0x0000d300ff007a0c */ /* 0x000fe20003f05300 */
[----:B------:R-:W-:Y:S01]  /*5ea0*/  IMAD.IADD R13, R13, 0x1, R5 ;  /* 0x000000010d0d7824 */ /* 0x000fe200078e0205 */
[----:B------:R-:W-:Y:S01]  /*5eb0*/  SHF.R.S32.HI R5, RZ, 0x1f, R200 ;  /* 0x0000001fff057819 */ /* 0x000fe200000114c8 */
[----:B------:R-:W-:Y:S01]  /*5ec0*/  IMAD R4, R80, 0x80, R7 ;  /* 0x0000008050047824 */ /* 0x000fe200078e0207 */
[----:B------:R-:W-:-:S02]  /*5ed0*/  LOP3.LUT R10, R10, 0xfffffff0, RZ, 0xc0, !PT ;  /* 0xfffffff00a0a7812 */ /* 0x000fc400078ec0ff */
[----:B------:R-:W-:Y:S01]  /*5ee0*/  SEL R7, R5, RZ, !P0 ;  /* 0x000000ff05077207 */ /* 0x000fe20004000000 */
[----:B------:R-:W-:Y:S01]  /*5ef0*/  @P2 IMAD.HI.U32 R9, R4, c[0x0][0x2c8], RZ ;  /* 0x0000b20004092a27 */ /* 0x000fe200078e00ff */
[----:B------:R-:W-:Y:S02]  /*5f00*/  SEL R24, R200, RZ, !P0 ;  /* 0x000000ffc8187207 */ /* 0x000fe40004000000 */
[----:B------:R-:W-:Y:S01]  /*5f10*/  SHF.R.S32.HI R6, RZ, 0x1f, R140 ;  /* 0x0000001fff067819 */ /* 0x000fe2000001148c */
[----:B------:R-:W-:Y:S01]  /*5f20*/  IMAD.IADD R19, R79, 0x1, -R10 ;  /* 0x000000014f137824 */ /* 0x000fe200078e0a0a */
[----:B------:R-:W-:Y:S01]  /*5f30*/  IADD3 R15, P0, R17, R140, RZ ;  /* 0x0000008c110f7210 */ /* 0x000fe20007f1e0ff */
[----:B------:R-:W-:Y:S01]  /*5f40*/  IMAD R7, R7, c[0x0][0x1c0], RZ ;  /* 0x0000700007077a24 */ /* 0x000fe200078e02ff */
[----:B------:R-:W-:Y:S02]  /*5f50*/  IADD3 R2, R22, 0x80, RZ ;  /* 0x0000008016027810 */ /* 0x000fe40007ffe0ff */
[----:B------:R-:W-:Y:S01]  /*5f60*/  LEA.HI.X.SX32 R6, R17, R6, 0x1, P0 ;  /* 0x0000000611067211 */ /* 0x000fe200000f0eff */
[----:B------:R-:W-:Y:S01]  /*5f70*/  IMAD R10, R24, c[0x0][0x1c4], R7 ;  /* 0x00007100180a7a24 */ /* 0x000fe200078e0207 */
[----:B------:R-:W-:Y:S01]  /*5f80*/  ISETP.GE.AND P3, PT, R2, c[0x0][0x1d4], PT ;  /* 0x0000750002007a0c */ /* 0x000fe20003f66270 */
[----:B------:R-:W-:Y:S01]  /*5f90*/  IMAD.MOV.U32 R2, RZ, RZ, R4 ;  /* 0x000000ffff027224 */ /* 0x000fe200078e0004 */
[----:B------:R-:W-:Y:S01]  /*5fa0*/  SHF.R.S32.HI R14, RZ, 0x1f, R19 ;  /* 0x0000001fff0e7819 */ /* 0x000fe20000011413 */
[----:B------:R-:W-:Y:S01]  /*5fb0*/  IMAD.WIDE.U32 R24, R24, c[0x0][0x1c0], R12 ;  /* 0x0000700018187a25 */ /* 0x000fe200078e000c */
[----:B------:R-:W-:-:S02]  /*5fc0*/  @P2 SHF.R.U32.HI R2, RZ, c[0x0][0x2cc], R9 ;  /* 0x0000b300ff022a19 */ /* 0x000fc40000011609 */
[----:B------:R-:W-:Y:S01]  /*5fd0*/  LEA.HI R13, R14, R19, RZ, 0x3 ;  /* 0x000000130e0d7211 */ /* 0x000fe200078f18ff */
[----:B------:R-:W-:Y:S01]  /*5fe0*/  IMAD R12, R6, c[0x0][0x1e0], RZ ;  /* 0x00007800060c7a24 */ /* 0x000fe200078e02ff */
[----:B------:R-:W-:Y:S01]  /*5ff0*/  LEA.HI R11, R8, R79, RZ, 0x6 ;  /* 0x0000004f080b7211 */ /* 0x000fe200078f30ff */
[----:B------:R-:W-:Y:S01]  /*6000*/  IMAD.MOV R7, RZ, RZ, -R2 ;  /* 0x000000ffff077224 */ /* 0x000fe200078e0a02 */
[----:B------:R-:W-:Y:S01]  /*6010*/  SHF.R.S32.HI R23, RZ, 0x1f, R22 ;  /* 0x0000001fff177819 */ /* 0x000fe20000011416 */
[----:B------:R-:W-:Y:S01]  /*6020*/  IMAD R9, R15, c[0x0][0x1e4], R12 ;  /* 0x000079000f097a24 */ /* 0x000fe200078e020c */
[----:B------:R-:W-:Y:S01]  /*6030*/  LOP3.LUT R12, R13, 0xfffffff8, RZ, 0xc0, !PT ;  /* 0xfffffff80d0c7812 */ /* 0x000fe200078ec0ff */
[----:B------:R-:W-:Y:S01]  /*6040*/  IMAD R6, R6, c[0x0][0x208], RZ ;  /* 0x0000820006067a24 */ /* 0x000fe200078e02ff */
[----:B------:R-:W-:Y:S01]  /*6050*/  SHF.L.U32 R11, R11, 0x3, RZ ;  /* 0x000000030b0b7819 */ /* 0x000fe200000006ff */
[----:B------:R-:W-:Y:S01]  /*6060*/  IMAD R7, R7, c[0x0][0x2c4], R4 ;  /* 0x0000b10007077a24 */ /* 0x000fe200078e0204 */
[----:B------:R-:W-:Y:S01]  /*6070*/  SHF.R.S32.HI R4, RZ, 0x1f, R2 ;  /* 0x0000001fff047819 */ /* 0x000fe20000011402 */
[----:B------:R-:W-:Y:S01]  /*6080*/  IMAD.IADD R12, R19, 0x1, -R12 ;  /* 0x00000001130c7824 */ /* 0x000fe200078e0a0c */
[----:B------:R-:W-:Y:S01]  /*6090*/  LOP3.LUT R16, R16, 0xfffffe00, R11, 0xf8, !PT ;  /* 0xfffffe0010107812 */ /* 0x000fe200078ef80b */
[C---:B------:R-:W-:Y:S01]  /*60a0*/  IMAD R6, R15.reuse, c[0x0][0x20c], R6 ;  /* 0x000083000f067a24 */ /* 0x040fe200078e0206 */
[----:B------:R-:W-:Y:S01]  /*60b0*/  P2R R203, PR, RZ, 0x8 ;  /* 0x00000008ffcb7803 */ /* 0x000fe20000000000 */
[----:B------:R-:W-:Y:S01]  /*60c0*/  IMAD.WIDE.U32 R26, R15, c[0x0][0x1e0], R22 ;  /* 0x000078000f1a7a25 */ /* 0x000fe200078e0016 */
[----:B------:R-:W-:-:S02]  /*60d0*/  LOP3.LUT P5, RZ, R12, 0x4, RZ, 0xc0, !PT ;  /* 0x000000040cff7812 */ /* 0x000fc400078ac0ff */
[----:B------:R-:W-:Y:S01]  /*60e0*/  LOP3.LUT P3, RZ, R12, 0x2, RZ, 0xc0, !PT ;  /* 0x000000020cff7812 */ /* 0x000fe2000786c0ff */
[----:B------:R-:W-:Y:S01]  /*60f0*/  IMAD.WIDE.U32 R14, R15, c[0x0][0x208], R22 ;  /* 0x000082000f0e7a25 */ /* 0x000fe200078e0016 */
[----:B------:R-:W-:Y:S02]  /*6100*/  IADD3 R27, R27, R9, RZ ;  /* 0x000000091b1b7210 */ /* 0x000fe40007ffe0ff */
[----:B------:R-:W-:Y:S01]  /*6110*/  ISETP.NE.U32.AND P2, PT, RZ, c[0x0][0x350], PT ;  /* 0x0000d400ff007a0c */ /* 0x000fe20003f45070 */
[----:B------:R-:W-:Y:S01]  /*6120*/  IMAD.IADD R25, R25, 0x1, R10 ;  /* 0x0000000119197824 */ /* 0x000fe200078e020a */
[----:B------:R-:W-:Y:S01]  /*6130*/  ISETP.GE.AND P6, PT, R22, c[0x0][0x1d4], PT ;  /* 0x0000750016007a0c */ /* 0x000fe20003fc6270 */
[----:B------:R-:W-:Y:S01]  /*6140*/  IMAD R11, R4, c[0x0][0x1b0], RZ ;  /* 0x00006c00040b7a24 */ /* 0x000fe200078e02ff */
[----:B------:R-:W-:Y:S01]  /*6150*/  ISETP.NE.AND.EX P2, PT, RZ, c[0x0][0x354], PT, P2 ;  /* 0x0000d500ff007a0c */ /* 0x000fe20003f45320 */
[----:B------:R-:W-:Y:S02]  /*6160*/  IMAD.SHL.U32 R12, R12, 0x40, RZ ;  /* 0x000000400c0c7824 */ /* 0x000fe400078e00ff */
[----:B------:R-:W-:Y:S01]  /*6170*/  IMAD.IADD R15, R15, 0x1, R6 ;  /* 0x000000010f0f7824 */ /* 0x000fe200078e0206 */
[----:B------:R-:W-:Y:S01]  /*6180*/  SHF.R.S32.HI R6, RZ, 0x1f, R7 ;  /* 0x0000001fff067819 */ /* 0x000fe20000011407 */
[----:B------:R-:W-:Y:S01]  /*6190*/  IMAD R11, R2, c[0x0][0x1b4], R11 ;  /* 0x00006d00020b7a24 */ /* 0x000fe200078e020b */
[----:B------:R-:W-:Y:S01]  /*61a0*/  LOP3.LUT R9, R12, 0x1c0, RZ, 0xc0, !PT ;  /* 0x000001c00c097812 */ /* 0x000fe200078ec0ff */
[----:B------:R-:W-:-:S04]  /*61b0*/  IMAD.WIDE.U32 R24, R2, c[0x0][0x1b0], R24 ;  /* 0x00006c0002187a25 */ /* 0x000fc800078e0018 */
[----:B------:R-:W-:Y:S02]  /*61c0*/  IMAD.SHL.U32 R10, R20, 0x8, RZ ;  /* 0x00000008140a7824 */ /* 0x000fe400078e00ff */
[----:B------:R-:W-:Y:S02]  /*61d0*/  IMAD R4, R82, c[0x0][0x1e8], RZ ;  /* 0x00007a0052047a24 */ /* 0x000fe400078e02ff */
[----:B------:R-:W-:Y:S01]  /*61e0*/  IMAD.IADD R25, R25, 0x1, R11 ;  /* 0x0000000119197824 */ /* 0x000fe200078e020b */
[----:B------:R-:W-:Y:S01]  /*61f0*/  LOP3.LUT R2, R9, 0x8, R10, 0xf8, !PT ;  /* 0x0000000809027812 */ /* 0x000fe200078ef80a */
[----:B------:R-:W-:Y:S01]  /*6200*/  IMAD R6, R6, c[0x0][0x1a8], RZ ;  /* 0x00006a0006067a24 */ /* 0x000fe200078e02ff */
[----:B------:R-:W-:Y:S01]  /*6210*/  SHF.R.U32.HI R9, RZ, 0x3, R9 ;  /* 0x00000003ff097819 */ /* 0x000fe20000011609 */
[----:B------:R-:W-:Y:S01]  /*6220*/  IMAD R4, R199, c[0x0][0x1ec], R4 ;  /* 0x00007b00c7047a24 */ /* 0x000fe200078e0204 */
[----:B------:R-:W-:Y:S01]  /*6230*/  SHF.L.U32 R11, R3, 0x3, RZ ;  /* 0x00000003030b7819 */ /* 0x000fe200000006ff */
[----:B------:R-:W-:Y:S01]  /*6240*/  IMAD.WIDE.U32 R208, R199, c[0x0][0x1e8], R26 ;  /* 0x00007a00c7d07a25 */ /* 0x000fe200078e001a */
[----:B------:R-:W-:-:S03]  /*6250*/  LOP3.LUT R2, R2, R9, RZ, 0x3c, !PT ;  /* 0x0000000902027212 */ /* 0x000fc600078e3cff */
[C---:B------:R-:W-:Y:S02]  /*6260*/  IMAD R6, R7.reuse, c[0x0][0x1ac], R6 ;  /* 0x00006b0007067a24 */ /* 0x040fe400078e0206 */
[----:B------:R-:W-:-:S04]  /*6270*/  IMAD.WIDE.U32 R24, R7, c[0x0][0x1a8], R24 ;  /* 0x00006a0007187a25 */ /* 0x000fc800078e0018 */
[----:B------:R-:W-:Y:S01]  /*6280*/  IMAD.IADD R209, R4, 0x1, R209 ;  /* 0x0000000104d17824 */ /* 0x000fe200078e02d1 */
[----:B------:R-:W-:Y:S01]  /*6290*/  LEA R9, P0, R24, c[0x0][0x160], 0x1 ;  /* 0x0000580018097a11 */ /* 0x000fe200078008ff */
[----:B------:R-:W-:Y:S02]  /*62a0*/  IMAD.IADD R4, R25, 0x1, R6 ;  /* 0x0000000119047824 */ /* 0x000fe400078e0206 */
[----:B------:R-:W-:Y:S02]  /*62b0*/  IMAD R10, R80, 0x80, R17 ;  /* 0x00000080500a7824 */ /* 0x000fe400078e0211 */
[----:B------:R-:W-:Y:S01]  /*62c0*/  IMAD R82, R82, c[0x0][0x210], RZ ;  /* 0x0000840052527a24 */ /* 0x000fe200078e02ff */
[----:B------:R-:W-:Y:S01]  /*62d0*/  LEA.HI.X R4, R24, c[0x0][0x164], R4, 0x1, P0 ;  /* 0x0000590018047a11 */ /* 0x000fe200000f0c04 */
[C---:B------:R-:W-:Y:S01]  /*62e0*/  IMAD.WIDE.U32 R18, R199.reuse, c[0x0][0x210], R14 ;  /* 0x00008400c7127a25 */ /* 0x040fe200078e000e */
[----:B------:R-:W-:Y:S01]  /*62f0*/  ISETP.GE.AND P0, PT, R10, R71, PT ;  /* 0x000000470a00720c */ /* 0x000fe20003f06270 */
[----:B------:R1:W3:Y:S01]  /*6300*/  SHFL.IDX PT, R24, R9, RZ, 0x181f ;  /* 0x00181fff09187589 */ /* 0x0002e200000e0000 */
[----:B------:R-:W-:Y:S01]  /*6310*/  IADD3 R14, R22, 0x40, RZ ;  /* 0x00000040160e7810 */ /* 0x000fe20007ffe0ff */
[----:B------:R-:W-:-:S02]  /*6320*/  IMAD R82, R199, c[0x0][0x214], R82 ;  /* 0x00008500c7527a24 */ /* 0x000fc400078e0252 */
[----:B------:R-:W-:Y:S01]  /*6330*/  IMAD.SHL.U32 R13, R13, 0x40, RZ ;  /* 0x000000400d0d7824 */ /* 0x000fe200078e00ff */
[----:B------:R1:W4:Y:S01]  /*6340*/  SHFL.IDX PT, R25, R4, RZ, 0x181f ;  /* 0x00181fff04197589 */ /* 0x00032200000e0000 */
[----:B------:R-:W-:-:S03]  /*6350*/  IMAD.IADD R19, R82, 0x1, R19 ;  /* 0x0000000152137824 */ /* 0x000fc600078e0213 */
[----:B------:R-:W-:Y:S02]  /*6360*/  LOP3.LUT R2, R2, 0xfffffe00, R13, 0xf8, !PT ;  /* 0xfffffe0002027812 */ /* 0x000fe400078ef80d */
[----:B--2---:R-:W-:Y:S01]  /*6370*/  @P1 SHF.R.S32.HI R7, RZ, 0x1f, R0 ;  /* 0x0000001fff071819 */ /* 0x004fe20000011400 */
[----:B------:R-:W-:Y:S01]  /*6380*/  @!P1 IMAD.MOV.U32 R7, RZ, RZ, R5 ;  /* 0x000000ffff079224 */ /* 0x000fe200078e0005 */
[----:B------:R-:W-:Y:S01]  /*6390*/  @P1 MOV R6, R0 ;  /* 0x0000000000061202 */ /* 0x000fe20000000f00 */
[----:B------:R-:W-:Y:S01]  /*63a0*/  @!P1 IMAD.MOV.U32 R6, RZ, RZ, R200 ;  /* 0x000000ffff069224 */ /* 0x000fe200078e00c8 */
[----:B------:R-:W-:Y:S01]  /*63b0*/  ISETP.GE.AND P1, PT, R11, c[0x0][0x198], PT ;  /* 0x000066000b007a0c */ /* 0x000fe20003f26270 */
[----:B------:R-:W-:Y:S01]  /*63c0*/  IMAD.MOV.U32 R0, RZ, RZ, 0x10 ;  /* 0x00000010ff007424 */ /* 0x000fe200078e00ff */
[----:B------:R-:W-:Y:S01]  /*63d0*/  SEL R201, R7, RZ, !P2 ;  /* 0x000000ff07c97207 */ /* 0x000fe20005000000 */
[----:B------:R-:W-:Y:S01]  /*63e0*/  IMAD.MOV.U32 R5, RZ, RZ, 0x20 ;  /* 0x00000020ff057424 */ /* 0x000fe200078e00ff */
[----:B------:R-:W-:-:S02]  /*63f0*/  SEL R206, R6, RZ, !P2 ;  /* 0x000000ff06ce7207 */ /* 0x000fc40005000000 */
[----:B------:R-:W-:Y:S01]  /*6400*/  IADD3 R7, R11, 0x80, RZ ;  /* 0x000000800b077810 */ /* 0x000fe20007ffe0ff */
[C---:B------:R-:W-:Y:S01]  /*6410*/  IMAD R211, R201.reuse, c[0x0][0x1f0], RZ ;  /* 0x00007c00c9d37a24 */ /* 0x040fe200078e02ff */
[----:B------:R-:W-:Y:S01]  /*6420*/  ISETP.GE.AND P2, PT, R14, c[0x0][0x1d4], PT ;  /* 0x000075000e007a0c */ /* 0x000fe20003f46270 */
[----:B------:R-:W-:Y:S01]  /*6430*/  IMAD R201, R201, c[0x0][0x218], RZ ;  /* 0x00008600c9c97a24 */ /* 0x000fe200078e02ff */
[----:B------:R-:W-:Y:S01]  /*6440*/  SEL R0, R0, 0xfffffff0, !P3 ;  /* 0xfffffff000007807 */ /* 0x000fe20005800000 */
[C---:B------:R-:W-:Y:S01]  /*6450*/  IMAD R211, R206.reuse, c[0x0][0x1f4], R211 ;  /* 0x00007d00ced37a24 */ /* 0x040fe200078e02d3 */
[----:B------:R-:W-:Y:S01]  /*6460*/  ISETP.GE.AND P4, PT, R7, c[0x0][0x198], PT ;  /* 0x0000660007007a0c */ /* 0x000fe20003f86270 */
[C---:B------:R-:W-:Y:S01]  /*6470*/  IMAD R201, R206.reuse, c[0x0][0x21c], R201 ;  /* 0x00008700cec97a24 */ /* 0x040fe200078e02c9 */
[----:B------:R-:W-:Y:S01]  /*6480*/  P2R R204, PR, RZ, 0x4 ;  /* 0x00000004ffcc7803 */ /* 0x000fe20000000000 */
[----:B------:R-:W-:Y:S01]  /*6490*/  IMAD.WIDE.U32 R208, R206, c[0x0][0x1f0], R208 ;  /* 0x00007c00ced07a25 */ /* 0x000fe200078e00d0 */
[----:B------:R-:W-:-:S02]  /*64a0*/  SEL R5, R5, 0xffffffe0, !P5 ;  /* 0xffffffe005057807 */ /* 0x000fc40006800000 */
[----:B------:R-:W-:Y:S01]  /*64b0*/  ISETP.GE.AND P3, PT, R14, c[0x0][0x198], PT ;  /* 0x000066000e007a0c */ /* 0x000fe20003f66270 */
[----:B------:R-:W-:Y:S01]  /*64c0*/  IMAD.WIDE.U32 R206, R206, c[0x0][0x218], R18 ;  /* 0x00008600cece7a25 */ /* 0x000fe200078e0012 */
[----:B------:R-:W-:Y:S02]  /*64d0*/  LEA.HI R6, R8, R79, RZ, 0x5 ;  /* 0x0000004f08067211 */ /* 0x000fe400078f28ff */
[----:B------:R-:W-:Y:S01]  /*64e0*/  SEL R18, RZ, 0x1, P6 ;  /* 0x00000001ff127807 */ /* 0x000fe20003000000 */
[----:B------:R-:W-:Y:S02]  /*64f0*/  IMAD.IADD R211, R209, 0x1, R211 ;  /* 0x00000001d1d37824 */ /* 0x000fe400078e02d3 */
[----:B------:R-:W-:Y:S01]  /*6500*/  IMAD.IADD R201, R207, 0x1, R201 ;  /* 0x00000001cfc97824 */ /* 0x000fe200078e02c9 */
[----:B------:R-:W-:Y:S05]  /*6510*/  @P0 BRA `(.L_x_83) ;  /* 0x000000f000000947 */ /* 0x000fea0003800000 */
[----:B-1-34-:R-:W-:Y:S02]  /*6520*/  SHF.R.S32.HI R13, RZ, 0x1f, R14 ;  /* 0x0000001fff0d7819 */ /* 0x01afe4000001140e */
[----:B------:R-:W-:-:S02]  /*6530*/  SHF.R.S32.HI R12, RZ, 0x1f, R7 ;  /* 0x0000001fff0c7819 */ /* 0x000fc40000011407 */
[----:B------:R-:W-:Y:S02]  /*6540*/  LEA.HI R13, R13, R14, RZ, 0x3 ;  /* 0x0000000e0d0d7211 */ /* 0x000fe400078f18ff */
[----:B------:R-:W-:Y:S02]  /*6550*/  LEA.HI R12, R12, R7, RZ, 0x3 ;  /* 0x000000070c0c7211 */ /* 0x000fe400078f18ff */
[----:B------:R-:W-:Y:S02]  /*6560*/  LEA R26, P0, R11, R24, 0x1 ;  /* 0x000000180b1a7211 */ /* 0x000fe400078008ff */
[----:B------:R-:W-:Y:S02]  /*6570*/  LOP3.LUT R13, R13, 0xfffffff8, RZ, 0xc0, !PT ;  /* 0xfffffff80d0d7812 */ /* 0x000fe400078ec0ff */
[----:B------:R-:W-:Y:S01]  /*6580*/  LOP3.LUT R7, R12, 0xfffffff8, RZ, 0xc0, !PT ;  /* 0xfffffff80c077812 */ /* 0x000fe200078ec0ff */
[----:B------:R-:W-:Y:S01]  /*6590*/  IMAD.SHL.U32 R12, R16, 0x2, RZ ;  /* 0x00000002100c7824 */ /* 0x000fe200078e00ff */
[----:B------:R-:W-:Y:S01]  /*65a0*/  LEA.HI.X R27, R11, R25, R23, 0x1, P0 ;  /* 0x000000190b1b7211 */ /* 0x000fe200000f0c17 */
[----:B------:R-:W-:-:S04]  /*65b0*/  IMAD.WIDE R28, R13, 0x2, R24 ;  /* 0x000000020d1c7825 */ /* 0x000fc800078e0218 */
[----:B------:R-:W-:Y:S01]  /*65c0*/  IMAD.WIDE R24, R7, 0x2, R24 ;  /* 0x0000000207187825 */ /* 0x000fe200078e0218 */
[----:B------:R-:W-:Y:S01]  /*65d0*/  @!PT LDS RZ, [RZ] ;  /* 0x00000000fffff984 */ /* 0x000fe20000000800 */
[----:B------:R1:W-:Y:S04]  /*65e0*/  LDGSTS.E.BYPASS.LTC128B.128 [R12+0xc100], [R26.64], !P1 ;  /* 0x0c1000001a0c7fae */ /* 0x0003e8000c901d46 */
[----:B------:R1:W-:Y:S04]  /*65f0*/  LDGSTS.E.BYPASS.LTC128B.128 [R12+0x10100], [R28.64], !P3 ;  /* 0x101000001c0c7fae */ /* 0x0003e8000d901d46 */
[----:B------:R1:W-:Y:S02]  /*6600*/  LDGSTS.E.BYPASS.LTC128B.128 [R12+0x14100], [R24.64], !P4 ;  /* 0x14100000180c7fae */ /* 0x0003e4000e101d46 */
.L_x_83:
[----:B-1-34-:R-:W-:Y:S05]  /*6610*/  BSYNC B0 ;  /* 0x0000000000007941 */ /* 0x01afea0003800000 */
.L_x_82:
[----:B------:R-:W-:Y:S01]  /*6620*/  IADD3 R12, R10, 0x20, RZ ;  /* 0x000000200a0c7810 */ /* 0x000fe20007ffe0ff */
[----:B------:R1:W2:Y:S01]  /*6630*/  SHFL.IDX PT, R25, R4, 0x1, 0x181f ;  /* 0x00381f0004197f89 */ /* 0x0002a200000e0000 */
[----:B------:R-:W-:Y:S02]  /*6640*/  BSSY B0, `(.L_x_84) ;  /* 0x0000014000007945 */ /* 0x000fe40003800000 */
[----:B------:R-:W-:Y:S01]  /*6650*/  ISETP.GE.AND P0, PT, R12, R71, PT ;  /* 0x000000470c00720c */ /* 0x000fe20003f06270 */
[----:B------:R1:W3:-:S12]  /*6660*/  SHFL.IDX PT, R24, R9, 0x1, 0x181f ;  /* 0x00381f0009187f89 */ /* 0x0002d800000e0000 */
[----:B------:R-:W-:Y:S05]  /*6670*/  @P0 BRA `(.L_x_85) ;  /* 0x0000010000000947 */ /* 0x000fea0003800000 */
[----:B------:R-:W-:Y:S02]  /*6680*/  IADD3 R12, R11, 0x80, RZ ;  /* 0x000000800b0c7810 */ /* 0x000fe40007ffe0ff */
[----:B------:R-:W-:Y:S02]  /*6690*/  SHF.R.S32.HI R13, RZ, 0x1f, R14 ;  /* 0x0000001fff0d7819 */ /* 0x000fe4000001140e */
[----:B------:R-:W-:Y:S02]  /*66a0*/  SHF.R.S32.HI R7, RZ, 0x1f, R12 ;  /* 0x0000001fff077819 */ /* 0x000fe4000001140c */
[----:B------:R-:W-:Y:S02]  /*66b0*/  LEA.HI R13, R13, R14, RZ, 0x3 ;  /* 0x0000000e0d0d7211 */ /* 0x000fe400078f18ff */
[----:B------:R-:W-:Y:S01]  /*66c0*/  LEA.HI R7, R7, R12, RZ, 0x3 ;  /* 0x0000000c07077211 */ /* 0x000fe200078f18ff */
[----:B------:R-:W-:Y:S01]  /*66d0*/  IMAD.SHL.U32 R12, R16, 0x2, RZ ;  /* 0x00000002100c7824 */ /* 0x000fe200078e00ff */
[----:B---3--:R-:W-:-:S02]  /*66e0*/  LEA R26, P0, R11, R24, 0x1 ;  /* 0x000000180b1a7211 */ /* 0x008fc400078008ff */
[----:B------:R-:W-:Y:S02]  /*66f0*/  LOP3.LUT R13, R13, 0xfffffff8, RZ, 0xc0, !PT ;  /* 0xfffffff80d0d7812 */ /* 0x000fe400078ec0ff */
[----:B------:R-:W-:Y:S02]  /*6700*/  LOP3.LUT R7, R7, 0xfffffff8, RZ, 0xc0, !PT ;  /* 0xfffffff807077812 */ /* 0x000fe400078ec0ff */
[----:B--2---:R-:W-:Y:S01]  /*6710*/  LEA.HI.X R27, R11, R25, R23, 0x1, P0 ;  /* 0x000000190b1b7211 */ /* 0x004fe200000f0c17 */
[----:B------:R-:W-:-:S04]  /*6720*/  IMAD.WIDE R28, R13, 0x2, R24 ;  /* 0x000000020d1c7825 */ /* 0x000fc800078e0218 */
[----:B------:R-:W-:Y:S01]  /*6730*/  IMAD.WIDE R24, R7, 0x2, R24 ;  /* 0x0000000207187825 */ /* 0x000fe200078e0218 */
[----:B------:R-:W-:Y:S01]  /*6740*/  @!PT LDS RZ, [RZ] ;  /* 0x00000000fffff984 */ /* 0x000fe20000000800 */
[----:B------:R2:W-:Y:S04]  /*6750*/  LDGSTS.E.BYPASS.LTC128B.128 [R12+0xd100], [R26.64], !P1 ;  /* 0x0d1000001a0c7fae */ /* 0x0005e8000c901d46 */
[----:B------:R2:W-:Y:S04]  /*6760*/  LDGSTS.E.BYPASS.LTC128B.128 [R12+0x11100], [R28.64], !P3 ;  /* 0x111000001c0c7fae */ /* 0x0005e8000d901d46 */
[----:B------:R2:W-:Y:S02]  /*6770*/  LDGSTS.E.BYPASS.LTC128B.128 [R12+0x15100], [R24.64], !P4 ;  /* 0x15100000180c7fae */ /* 0x0005e4000e101d46 */
.L_x_85:
[----:B------:R-:W-:Y:S05]  /*6780*/  BSYNC B0 ;  /* 0x0000000000007941 */ /* 0x000fea0003800000 */
.L_x_84:
[----:B--2---:R-:W-:Y:S01]  /*6790*/  IADD3 R12, R10, 0x40, RZ ;  /* 0x000000400a0c7810 */ /* 0x004fe20007ffe0ff */
[----:B------:R2:W4:Y:S01]  /*67a0*/  SHFL.IDX PT, R25, R4, 0x2, 0x181f ;  /* 0x00581f0004197f89 */ /* 0x00052200000e0000 */
[----:B------:R-:W-:Y:S02]  /*67b0*/  BSSY B0, `(.L_x_86) ;  /* 0x0000014000007945 */ /* 0x000fe40003800000 */
[----:B------:R-:W-:Y:S01]  /*67c0*/  ISETP.GE.AND P0, PT, R12, R71, PT ;  /* 0x000000470c00720c */ /* 0x000fe20003f06270 */
[----:B---3--:R2:W3:-:S12]  /*67d0*/  SHFL.IDX PT, R24, R9, 0x2, 0x181f ;  /* 0x00581f0009187f89 */ /* 0x0084d800000e0000 */
        /* <DEDUP_REMOVED lines=10> */
[----:B----4-:R-:W-:Y:S01]  /*6880*/  LEA.HI.X R27, R11, R25, R23, 0x1, P0 ;  /* 0x000000190b1b7211 */ /* 0x010fe200000f0c17 */
[----:B------:R-:W-:-:S04]  /*6890*/  IMAD.WIDE R28, R13, 0x2, R24 ;  /* 0x000000020d1c7825 */ /* 0x000fc800078e0218 */
[----:B------:R-:W-:Y:S01]  /*68a0*/  IMAD.WIDE R24, R7, 0x2, R24 ;  /* 0x0000000207187825 */ /* 0x000fe200078e0218 */
[----:B------:R-:W-:Y:S01]  /*68b0*/  @!PT LDS RZ, [RZ] ;  /* 0x00000000fffff984 */ /* 0x000fe20000000800 */
[----:B------:R3:W-:Y:S04]  /*68c0*/  LDGSTS.E.BYPASS.LTC128B.128 [R12+0xe100], [R26.64], !P1 ;  /* 0x0e1000001a0c7fae */ /* 0x0007e8000c901d46 */
[----:B------:R3:W-:Y:S04]  /*68d0*/  LDGSTS.E.BYPASS.LTC128B.128 [R12+0x12100], [R28.64], !P3 ;  /* 0x121000001c0c7fae */ /* 0x0007e8000d901d46 */
[----:B------:R3:W-:Y:S02]  /*68e0*/  LDGSTS.E.BYPASS.LTC128B.128 [R12+0x16100], [R24.64], !P4 ;  /* 0x16100000180c7fae */ /* 0x0007e4000e101d46 */
.L_x_87:
[----:B------:R-:W-:Y:S05]  /*68f0*/  BSYNC B0 ;  /* 0x0000000000007941 */ /* 0x000fea0003800000 */
.L_x_86:
[----:B---3--:R-:W3:Y:S01]  /*6900*/  SHFL.IDX PT, R24, R9, 0x3, 0x181f ;  /* 0x00781f0009187f89 */ /* 0x008ee200000e0000 */
[----:B------:R-:W-:Y:S01]  /*6910*/  IADD3 R10, R10, 0x60, RZ ;  /* 0x000000600a0a7810 */ /* 0x000fe20007ffe0ff */
[----:B------:R-:W-:Y:S01]  /*6920*/  IMAD.IADD R12, R78, 0x1, -R17 ;  /* 0x000000014e0c7824 */ /* 0x000fe200078e0a11 */
[----:B------:R-:W-:Y:S01]  /*6930*/  LEA.HI.SX32 R19, R133, 0xffffffff, 0x1a ;  /* 0xffffffff85137811 */ /* 0x000fe200078fd2ff */
[----:B----4-:R4:W1:Y:S01]  /*6940*/  SHFL.IDX PT, R25, R4, 0x3, 0x181f ;  /* 0x00781f0004197f89 */ /* 0x01086200000e0000 */
[----:B------:R-:W-:Y:S01]  /*6950*/  ISETP.GE.AND P0, PT, R10, R71, PT ;  /* 0x000000470a00720c */ /* 0x000fe20003f06270 */
[----:B------:R-:W-:Y:S01]  /*6960*/  IMAD.MOV.U32 R7, RZ, RZ, c[0x0][0x1e0] ;  /* 0x00007800ff077624 */ /* 0x000fe200078e00ff */
[----:B------:R-:W-:Y:S01]  /*6970*/  SHF.R.S32.HI R21, RZ, 0x5, R6 ;  /* 0x00000005ff157819 */ /* 0x000fe20000011406 */
[----:B------:R-:W-:-:S02]  /*6980*/  IMAD.MOV.U32 R22, RZ, RZ, 0x6 ;  /* 0x00000006ff167424 */ /* 0x000fc400078e00ff */
[----:B------:R-:W-:Y:S02]  /*6990*/  IMAD R12, R19, -0x40, R12 ;  /* 0xffffffc0130c7824 */ /* 0x000fe400078e020c */
[----:B------:R-:W-:Y:S02]  /*69a0*/  IMAD.SHL.U32 R77, R7, 0x40, RZ ;  /* 0x00000040074d7824 */ /* 0x000fe400078e00ff */
[----:B------:R-:W-:Y:S02]  /*69b0*/  IMAD.MOV.U32 R210, RZ, RZ, R208 ;  /* 0x000000ffffd27224 */ /* 0x000fe400078e00d0 */
[----:B------:R-:W-:Y:S02]  /*69c0*/  IMAD.MOV.U32 R202, RZ, RZ, 0x5 ;  /* 0x00000005ffca7424 */ /* 0x000fe400078e00ff */
[----:B------:R-:W-:Y:S02]  /*69d0*/  @!P0 IMAD.SHL.U32 R10, R16, 0x2, RZ ;  /* 0x00000002100a8824 */ /* 0x000fe400078e00ff */
[----:B------:R-:W-:Y:S01]  /*69e0*/  IMAD.WIDE.U32 R28, R19, R77, R210 ;  /* 0x0000004d131c7225 */ /* 0x000fe200078e00d2 */
[----:B------:R-:W-:-:S02]  /*69f0*/  SHF.L.U64.HI R202, R7, R202, c[0x0][0x1e4] ;  /* 0x0000790007ca7619 */ /* 0x000fc400000102ca */
[----:B---3--:R-:W-:Y:S02]  /*6a00*/  @!P0 LEA R30, P2, R11, R24, 0x1 ;  /* 0x000000180b1e8211 */ /* 0x008fe400078408ff */
[C---:B-12-4-:R-:W-:Y:S01]  /*6a10*/  SHF.L.U64.HI R4, R7.reuse, R22, c[0x0][0x1e4] ;  /* 0x0000790007047619 */ /* 0x056fe20000010216 */
[----:B------:R-:W-:Y:S01]  /*6a20*/  IMAD.SHL.U32 R7, R7, 0x20, RZ ;  /* 0x0000002007077824 */ /* 0x000fe200078e00ff */
[----:B------:R-:W-:Y:S02]  /*6a30*/  @!P0 LEA.HI.X R31, R11, R25, R23, 0x1, P2 ;  /* 0x000000190b1f8211 */ /* 0x000fe400010f0c17 */
[----:B------:R-:W-:Y:S01]  /*6a40*/  ISETP.GE.AND P2, PT, R12, 0x1, PT ;  /* 0x000000010c00780c */ /* 0x000fe20003f46270 */
[----:B------:R-:W-:Y:S01]  /*6a50*/  IMAD R9, R4, R19, RZ ;  /* 0x0000001304097224 */ /* 0x000fe200078e02ff */
[----:B------:R-:W-:Y:S01]  /*6a60*/  SHF.R.S32.HI R22, RZ, 0x1f, R19 ;  /* 0x0000001fff167819 */ /* 0x000fe20000011413 */
[----:B------:R-:W-:Y:S01]  /*6a70*/  @!PT LDS RZ, [RZ] ;  /* 0x00000000fffff984 */ /* 0x000fe20000000800 */
[----:B------:R1:W-:Y:S04]  /*6a80*/  @!P0 LDGSTS.E.BYPASS.LTC128B.128 [R10+0xf100], [R30.64], !P1 ;  /* 0x0f1000001e0a8fae */ /* 0x0003e8000c901d46 */
[----:B------:R-:W-:-:S04]  /*6a90*/  IMAD R9, R22, R77, R9 ;  /* 0x0000004d16097224 */ /* 0x000fc800078e0209 */
[----:B------:R-:W-:Y:S02]  /*6aa0*/  IMAD.IADD R9, R29, 0x1, R9 ;  /* 0x000000011d097824 */ /* 0x000fe400078e0209 */
[----:B------:R-:W-:-:S04]  /*6ab0*/  @P2 LEA R26, P1, R28, c[0x0][0x1c8], 0x1 ;  /* 0x000072001c1a2a11 */ /* 0x000fc800078208ff */
[----:B------:R-:W-:Y:S02]  /*6ac0*/  @P2 LEA.HI.X R27, R28, c[0x0][0x1cc], R9, 0x1, P1 ;  /* 0x000073001c1b2a11 */ /* 0x000fe400008f0c09 */
[----:B------:R-:W-:-:S13]  /*6ad0*/  ISETP.GE.AND P1, PT, R12, 0x21, PT ;  /* 0x000000210c00780c */ /* 0x000fda0003f26270 */
[----:B------:R-:W-:-:S05]  /*6ae0*/  @P1 IADD3 R13, P5, R7, R28, RZ ;  /* 0x0000001c070d1210 */ /* 0x000fca0007fbe0ff */
[----:B------:R-:W-:Y:S01]  /*6af0*/  @P1 IMAD.X R12, R202, 0x1, R9, P5 ;  /* 0x00000001ca0c1824 */ /* 0x000fe200028e0609 */
[----:B------:R-:W-:Y:S02]  /*6b00*/  @!P0 SHF.R.S32.HI R9, RZ, 0x1f, R14 ;  /* 0x0000001fff098819 */ /* 0x000fe4000001140e */
[----:B------:R-:W-:Y:S02]  /*6b10*/  ISETP.NE.AND P5, PT, R203, RZ, PT ;  /* 0x000000ffcb00720c */ /* 0x000fe40003fa5270 */
[----:B------:R-:W-:-:S04]  /*6b20*/  @!P0 LEA.HI R9, R9, R14, RZ, 0x3 ;  /* 0x0000000e09098211 */ /* 0x000fc800078f18ff */
[----:B------:R-:W-:-:S05]  /*6b30*/  @!P0 LOP3.LUT R9, R9, 0xfffffff8, RZ, 0xc0, !PT ;  /* 0xfffffff809098812 */ /* 0x000fca00078ec0ff */
[----:B------:R-:W-:-:S05]  /*6b40*/  @!P0 IMAD.WIDE R28, R9, 0x2, R24 ;  /* 0x00000002091c8825 */ /* 0x000fca00078e0218 */
[----:B------:R1:W-:Y:S01]  /*6b50*/  @!P0 LDGSTS.E.BYPASS.LTC128B.128 [R10+0x13100], [R28.64], !P3 ;  /* 0x131000001c0a8fae */ /* 0x0003e2000d901d46 */
[----:B------:R-:W-:-:S04]  /*6b60*/  @P1 LEA R14, P3, R13, c[0x0][0x1c8], 0x1 ;  /* 0x000072000d0e1a11 */ /* 0x000fc800078608ff */
[----:B------:R-:W-:Y:S02]  /*6b70*/  @P1 LEA.HI.X R15, R13, c[0x0][0x1cc], R12, 0x1, P3 ;  /* 0x000073000d0f1a11 */ /* 0x000fe400018f0c0c */
[----:B------:R-:W-:Y:S01]  /*6b80*/  @!P0 IADD3 R12, R11, 0x80, RZ ;  /* 0x000000800b0c8810 */ /* 0x000fe20007ffe0ff */
[----:B------:R-:W-:-:S03]  /*6b90*/  @P2 IMAD.SHL.U32 R11, R16, 0x2, RZ ;  /* 0x00000002100b2824 */ /* 0x000fc600078e00ff */
[----:B------:R-:W-:-:S04]  /*6ba0*/  @!P0 SHF.R.S32.HI R9, RZ, 0x1f, R12 ;  /* 0x0000001fff098819 */ /* 0x000fc8000001140c */
[----:B------:R-:W-:-:S04]  /*6bb0*/  @!P0 LEA.HI R9, R9, R12, RZ, 0x3 ;  /* 0x0000000c09098211 */ /* 0x000fc800078f18ff */
[----:B------:R-:W-:-:S05]  /*6bc0*/  @!P0 LOP3.LUT R9, R9, 0xfffffff8, RZ, 0xc0, !PT ;  /* 0xfffffff809098812 */ /* 0x000fca00078ec0ff */
[----:B------:R-:W-:-:S04]  /*6bd0*/  @!P0 IMAD.WIDE R24, R9, 0x2, R24 ;  /* 0x0000000209188825 */ /* 0x000fc800078e0218 */
[----:B------:R-:W-:Y:S01]  /*6be0*/  @P1 IMAD.SHL.U32 R9, R16, 0x2, RZ ;  /* 0x0000000210091824 */ /* 0x000fe200078e00ff */
[----:B------:R1:W-:Y:S01]  /*6bf0*/  @!P0 LDGSTS.E.BYPASS.LTC128B.128 [R10+0x17100], [R24.64], !P4 ;  /* 0x17100000180a8fae */ /* 0x0003e2000e101d46 */
[----:B------:R-:W-:Y:S02]  /*6c00*/  ISETP.NE.AND P4, PT, R204, RZ, PT ;  /* 0x000000ffcc00720c */ /* 0x000fe40003f85270 */
[----:B------:R-:W-:Y:S01]  /*6c10*/  ISETP.LT.AND P0, PT, RZ, c[0x0][0x27c], PT ;  /* 0x00009f00ff007a0c */ /* 0x000fe20003f01270 */
[----:B------:R-:W0:Y:S04]  /*6c20*/  LDGDEPBAR ;  /* 0x00000000000079af */ /* 0x000e280000000000 */
[----:B------:R-:W-:Y:S06]  /*6c30*/  BAR.SYNC.DEFER_BLOCKING 0x0 ;  /* 0x0000000000007b1d */ /* 0x000fec0000010000 */
[----:B------:R-:W-:Y:S01]  /*6c40*/  @!PT LDS RZ, [RZ] ;  /* 0x00000000fffff984 */ /* 0x000fe20000000800 */
[----:B------:R-:W-:Y:S01]  /*6c50*/  @!PT LDS RZ, [RZ] ;  /* 0x00000000fffff984 */ /* 0x000fe20000000800 */
[----:B------:R-:W-:Y:S01]  /*6c60*/  @!PT LDS RZ, [RZ] ;  /* 0x00000000fffff984 */ /* 0x000fe20000000800 */
[----:B------:R1:W-:Y:S04]  /*6c70*/  @P2 LDGSTS.E.BYPASS.LTC128B.128 [R11+0x6100], [R26.64], !P6 ;  /* 0x061000001a0b2fae */ /* 0x0003e8000f101d46 */
[----:B------:R1:W-:Y:S04]  /*6c80*/  @P2 LDGSTS.E.BYPASS.LTC128B.128 [R11+0x8100], [R26.64+0x80], !P4 ;  /* 0x081000801a0b2fae */ /* 0x0003e8000e101d46 */
[----:B------:R1:W-:Y:S04]  /*6c90*/  @P2 LDGSTS.E.BYPASS.LTC128B.128 [R11+0xa100], [R26.64+0x100], !P5 ;  /* 0x0a1001001a0b2fae */ /* 0x0003e8000e901d46 */
[----:B------:R1:W-:Y:S04]  /*6ca0*/  @P1 LDGSTS.E.BYPASS.LTC128B.128 [R9+0x7100], [R14.64], !P6 ;  /* 0x071000000e091fae */ /* 0x0003e8000f101d46 */
[----:B------:R1:W-:Y:S04]  /*6cb0*/  @P1 LDGSTS.E.BYPASS.LTC128B.128 [R9+0x9100], [R14.64+0x80], !P4 ;  /* 0x091000800e091fae */ /* 0x0003e8000e101d46 */
[----:B------:R1:W-:Y:S04]  /*6cc0*/  @P1 LDGSTS.E.BYPASS.LTC128B.128 [R9+0xb100], [R14.64+0x100], !P5 ;  /* 0x0b1001000e091fae */ /* 0x0003e8000e901d46 */
[----:B------:R-:W0:Y:S01]  /*6cd0*/  LDGDEPBAR ;  /* 0x00000000000079af */ /* 0x000e220000000000 */
[----:B------:R-:W-:Y:S05]  /*6ce0*/  @P0 BRA `(.L_x_88) ;  /* 0x0000002000000947 */ /* 0x000fea0003800000 */
[----:B------:R-:W-:-:S04]  /*6cf0*/  DEPBAR.LE SB0, 0x1 ;  /* 0x000080400000791a */ /* 0x000fc80000000000 */
[----:B------:R-:W-:Y:S05]  /*6d00*/  BRA `(.L_x_89) ;  /* 0x00005c2000007947 */ /* 0x000fea0003800000 */
.L_x_88:
[----:B-1---5:R-:W-:Y:S01]  /*6d10*/  SHF.R.S32.HI R14, RZ, 0x1f, R81 ;  /* 0x0000001fff0e7819 */ /* 0x022fe20000011451 */
[----:B------:R-:W-:Y:S01]  /*6d20*/  ULDC.U8 UR4, c[0x0][0x298] ;  /* 0x0000a60000047ab9 */ /* 0x000fe20000000000 */
[-C--:B------:R-:W-:Y:S01]  /*6d30*/  LEA.HI R23, R8, R79.reuse, RZ, 0x2 ;  /* 0x0000004f08177211 */ /* 0x080fe200078f10ff */
[----:B------:R-:W-:Y:S01]  /*6d40*/  IMAD.WIDE.U32 R12, R81, c[0x0][0x280], RZ ;  /* 0x0000a000510c7a25 */ /* 0x000fe200078e00ff */
[----:B------:R-:W-:Y:S01]  /*6d50*/  ISETP.NE.AND P2, PT, RZ, UR4, PT ;  /* 0x00000004ff007c0c */ /* 0x000fe2000bf45270 */
[----:B------:R-:W-:Y:S01]  /*6d60*/  BSSY B2, `(.L_x_89) ;  /* 0x00005bc000027945 */ /* 0x000fe20003800000 */
[----:B------:R-:W-:Y:S01]  /*6d70*/  LOP3.LUT R8, R23, 0xfffffffc, RZ, 0xc0, !PT ;  /* 0xfffffffc17087812 */ /* 0x000fe200078ec0ff */
[C---:B------:R-:W-:Y:S01]  /*6d80*/  IMAD R10, R14.reuse, c[0x0][0x280], RZ ;  /* 0x0000a0000e0a7a24 */ /* 0x040fe200078e02ff */
[----:B------:R-:W-:Y:S01]  /*6d90*/  SHF.R.S32.HI R23, RZ, 0x2, R23 ;  /* 0x00000002ff177819 */ /* 0x000fe20000011417 */
[----:B------:R-:W-:Y:S01]  /*6da0*/  IMAD R14, R14, c[0x0][0x290], RZ ;  /* 0x0000a4000e0e7a24 */ /* 0x000fe200078e02ff */
[----:B------:R-:W-:Y:S01]  /*6db0*/  LEA R40, P1, R12, c[0x0][0x270], 0x1 ;  /* 0x00009c000c287a11 */ /* 0x000fe200078208ff */
[C---:B------:R-:W-:Y:S01]  /*6dc0*/  IMAD R10, R81.reuse, c[0x0][0x284], R10 ;  /* 0x0000a100510a7a24 */ /* 0x040fe200078e020a */
[----:B------:R-:W-:Y:S01]  /*6dd0*/  IADD3 R49, -R8, R79, RZ ;  /* 0x0000004f08317210 */ /* 0x000fe20007ffe1ff */
[----:B------:R-:W-:-:S02]  /*6de0*/  IMAD R9, R81, c[0x0][0x294], R14 ;  /* 0x0000a50051097a24 */ /* 0x000fc400078e020e */
[----:B------:R-:W-:Y:S01]  /*6df0*/  IMAD.WIDE.U32 R14, R81, c[0x0][0x290], RZ ;  /* 0x0000a400510e7a25 */ /* 0x000fe200078e00ff */
[----:B------:R-:W-:-:S03]  /*6e00*/  SHF.L.U32 R32, R49, 0x3, RZ ;  /* 0x0000000331207819 */ /* 0x000fc600000006ff */
[----:B------:R-:W-:Y:S01]  /*6e10*/  IMAD.IADD R10, R10, 0x1, R13 ;  /* 0x000000010a0a7824 */ /* 0x000fe200078e020d */
[----:B------:R-:W-:Y:S01]  /*6e20*/  LEA R34, P0, R14, c[0x0][0x288], 0x1 ;  /* 0x0000a2000e227a11 */ /* 0x000fe200078008ff */
[----:B------:R-:W-:Y:S02]  /*6e30*/  IMAD.IADD R9, R9, 0x1, R15 ;  /* 0x0000000109097824 */ /* 0x000fe400078e020f */
[----:B------:R-:W-:Y:S01]  /*6e40*/  IMAD R8, R80, 0x80, R23 ;  /* 0x0000008050087824 */ /* 0x000fe200078e0217 */
[----:B------:R-:W-:Y:S02]  /*6e50*/  LEA.HI.X R41, R12, c[0x0][0x274], R10, 0x1, P1 ;  /* 0x00009d000c297a11 */ /* 0x000fe400008f0c0a */
[----:B------:R-:W-:Y:S01]  /*6e60*/  LEA.HI.X R35, R14, c[0x0][0x28c], R9, 0x1, P0 ;  /* 0x0000a3000e237a11 */ /* 0x000fe200000f0c09 */
[----:B------:R-:W-:Y:S05]  /*6e70*/  @!P2 BRA `(.L_x_90) ;  /* 0x00002b100000a947 */ /* 0x000fea0003800000 */
[----:B------:R-:W-:Y:S01]  /*6e80*/  ISETP.GE.AND P0, PT, R8, R71, PT ;  /* 0x000000470800720c */ /* 0x000fe20003f06270 */
[----:B------:R-:W-:Y:S01]  /*6e90*/  BSSY B0, `(.L_x_91) ;  /* 0x000004d000007945 */ /* 0x000fe20003800000 */
[----:B------:R-:W-:Y:S01]  /*6ea0*/  SHF.L.U32 R25, R49, 0x2, RZ ;  /* 0x0000000231197819 */ /* 0x000fe200000006ff */
        /* <DEDUP_REMOVED lines=12> */
[----:B------:R-:W-:Y:S05]  /*6f70*/  @P0 BRA `(.L_x_92) ;  /* 0x000003e000000947 */ /* 0x000fea0003800000 */
[C---:B------:R-:W-:Y:S01]  /*6f80*/  IADD3 R9, R25.reuse, 0x10, RZ ;  /* 0x0000001019097810 */ /* 0x040fe20007ffe0ff */
[----:B------:R-:W-:Y:S01]  /*6f90*/  CS2R R38, SRZ ;  /* 0x0000000000267805 */ /* 0x000fe2000001ff00 */
[----:B------:R-:W-:Y:S01]  /*6fa0*/  ISETP.GE.AND P1, PT, R25, c[0x0][0x27c], PT ;  /* 0x00009f0019007a0c */ /* 0x000fe20003f26270 */
[----:B------:R-:W-:Y:S01]  /*6fb0*/  CS2R R50, SRZ ;  /* 0x0000000000327805 */ /* 0x000fe2000001ff00 */
[----:B------:R-:W-:Y:S01]  /*6fc0*/  ISETP.GE.AND P0, PT, R9, c[0x0][0x27c], PT ;  /* 0x00009f0009007a0c */ /* 0x000fe20003f06270 */
[----:B------:R-:W-:Y:S01]  /*6fd0*/  CS2R R36, SRZ ;  /* 0x0000000000247805 */ /* 0x000fe2000001ff00 */
[----:B------:R-:W-:Y:S01]  /*6fe0*/  CS2R R48, SRZ ;  /* 0x0000000000307805 */ /* 0x000fe2000001ff00 */
[----:B------:R-:W-:-:S02]  /*6ff0*/  IADD3 R15, R25, 0x20, RZ ;  /* 0x00000020190f7810 */ /* 0x000fc40007ffe0ff */
[C---:B------:R-:W-:Y:S02]  /*7000*/  IADD3 R13, R25.reuse, 0x30, RZ ;  /* 0x00000030190d7810 */ /* 0x040fe40007ffe0ff */
[----:B------:R-:W-:-:S04]  /*7010*/  IADD3 R11, R25, 0x40, RZ ;  /* 0x00000040190b7810 */ /* 0x000fc80007ffe0ff */
[C---:B------:R-:W-:Y:S02]  /*7020*/  @!P1 IMAD.WIDE R30, R25.reuse, 0x2, R40 ;  /* 0x00000002191e9825 */ /* 0x040fe400078e0228 */
[----:B------:R-:W-:Y:S02]  /*7030*/  @!P0 SHF.R.S32.HI R8, RZ, 0x1f, R9 ;  /* 0x0000001fff088819 */ /* 0x000fe40000011409 */
[----:B------:R-:W-:Y:S01]  /*7040*/  @!P1 IMAD.WIDE R28, R25, 0x2, R34 ;  /* 0x00000002191c9825 */ /* 0x000fe200078e0222 */
[----:B------:R1:W5:Y:S01]  /*7050*/  @!P1 LD.E.64 R38, [R30.64] ;  /* 0x000000061e269980 */ /* 0x000362000c101b00 */
[----:B------:R-:W-:Y:S02]  /*7060*/  @!P0 LEA.HI R9, R8, R9, RZ, 0x2 ;  /* 0x0000000908098211 */ /* 0x000fe400078f10ff */
[----:B------:R-:W-:Y:S01]  /*7070*/  ISETP.GE.AND P3, PT, R15, c[0x0][0x27c], PT ;  /* 0x00009f000f007a0c */ /* 0x000fe20003f66270 */
[----:B------:R2:W5:Y:S01]  /*7080*/  @!P1 LD.E.64 R50, [R28.64] ;  /* 0x000000061c329980 */ /* 0x000562000c101b00 */
[----:B------:R-:W-:-:S05]  /*7090*/  @!P0 LOP3.LUT R9, R9, 0xfffffffc, RZ, 0xc0, !PT ;  /* 0xfffffffc09098812 */ /* 0x000fca00078ec0ff */
[----:B------:R-:W-:-:S04]  /*70a0*/  @!P0 IMAD.WIDE R26, R9, 0x2, R40 ;  /* 0x00000002091a8825 */ /* 0x000fc800078e0228 */
[----:B------:R-:W-:Y:S01]  /*70b0*/  @!P0 IMAD.WIDE R42, R9, 0x2, R34 ;  /* 0x00000002092a8825 */ /* 0x000fe200078e0222 */
[----:B------:R-:W-:Y:S01]  /*70c0*/  IADD3 R9, R25, 0x50, RZ ;  /* 0x0000005019097810 */ /* 0x000fe20007ffe0ff */
[----:B------:R3:W5:Y:S01]  /*70d0*/  @!P0 LD.E.64 R36, [R26.64] ;  /* 0x000000061a248980 */ /* 0x000762000c101b00 */
[----:B------:R-:W-:Y:S02]  /*70e0*/  ISETP.GE.AND P2, PT, R13, c[0x0][0x27c], PT ;  /* 0x00009f000d007a0c */ /* 0x000fe40003f46270 */
[----:B------:R-:W-:Y:S01]  /*70f0*/  ISETP.GE.AND P1, PT, R11, c[0x0][0x27c], PT ;  /* 0x00009f000b007a0c */ /* 0x000fe20003f26270 */
[----:B------:R4:W5:Y:S01]  /*7100*/  @!P0 LD.E.64 R48, [R42.64] ;  /* 0x000000062a308980 */ /* 0x000962000c101b00 */
[----:B------:R-:W-:Y:S02]  /*7110*/  ISETP.GE.AND P0, PT, R9, c[0x0][0x27c], PT ;  /* 0x00009f0009007a0c */ /* 0x000fe40003f06270 */
[----:B------:R-:W-:-:S07]  /*7120*/  @!P3 SHF.R.S32.HI R14, RZ, 0x1f, R15 ;  /* 0x0000001fff0eb819 */ /* 0x000fce000001140f */
[----:B------:R-:W-:Y:S02]  /*7130*/  @!P2 SHF.R.S32.HI R12, RZ, 0x1f, R13 ;  /* 0x0000001fff0ca819 */ /* 0x000fe4000001140d */
[----:B------:R-:W-:Y:S02]  /*7140*/  @!P1 SHF.R.S32.HI R10, RZ, 0x1f, R11 ;  /* 0x0000001fff0a9819 */ /* 0x000fe4000001140b */
[----:B------:R-:W-:Y:S02]  /*7150*/  @!P0 SHF.R.S32.HI R8, RZ, 0x1f, R9 ;  /* 0x0000001fff088819 */ /* 0x000fe40000011409 */
[----:B------:R-:W-:Y:S02]  /*7160*/  @!P3 LEA.HI R15, R14, R15, RZ, 0x2 ;  /* 0x0000000f0e0fb211 */ /* 0x000fe400078f10ff */
[----:B------:R-:W-:Y:S02]  /*7170*/  @!P2 LEA.HI R13, R12, R13, RZ, 0x2 ;  /* 0x0000000d0c0da211 */ /* 0x000fe400078f10ff */
[----:B------:R-:W-:-:S02]  /*7180*/  @!P1 LEA.HI R11, R10, R11, RZ, 0x2 ;  /* 0x0000000b0a0b9211 */ /* 0x000fc400078f10ff */
[----:B------:R-:W-:Y:S02]  /*7190*/  @!P0 LEA.HI R9, R8, R9, RZ, 0x2 ;  /* 0x0000000908098211 */ /* 0x000fe400078f10ff */
[----:B------:R-:W-:Y:S02]  /*71a0*/  @!P3 LOP3.LUT R15, R15, 0xfffffffc, RZ, 0xc0, !PT ;  /* 0xfffffffc0f0fb812 */ /* 0x000fe400078ec0ff */
[----:B------:R-:W-:Y:S02]  /*71b0*/  @!P2 LOP3.LUT R13, R13, 0xfffffffc, RZ, 0xc0, !PT ;  /* 0xfffffffc0d0da812 */ /* 0x000fe400078ec0ff */
[----:B------:R-:W-:Y:S02]  /*71c0*/  @!P1 LOP3.LUT R11, R11, 0xfffffffc, RZ, 0xc0, !PT ;  /* 0xfffffffc0b0b9812 */ /* 0x000fe400078ec0ff */
[----:B------:R-:W-:Y:S01]  /*71d0*/  @!P0 LOP3.LUT R9, R9, 0xfffffffc, RZ, 0xc0, !PT ;  /* 0xfffffffc09098812 */ /* 0x000fe200078ec0ff */
[----:B------:R-:W-:Y:S01]  /*71e0*/  @!P3 IMAD.WIDE R54, R15, 0x2, R40 ;  /* 0x000000020f36b825 */ /* 0x000fe200078e0228 */
[----:B--2---:R-:W-:Y:S01]  /*71f0*/  CS2R R28, SRZ ;  /* 0x00000000001c7805 */ /* 0x004fe2000001ff00 */
[----:B-1----:R-:W-:-:S02]  /*7200*/  CS2R R30, SRZ ;  /* 0x00000000001e7805 */ /* 0x002fc4000001ff00 */
[--C-:B------:R-:W-:Y:S01]  /*7210*/  @!P2 IMAD.WIDE R52, R13, 0x2, R40.reuse ;  /* 0x000000020d34a825 */ /* 0x100fe200078e0228 */
[----:B---3--:R-:W-:Y:S01]  /*7220*/  CS2R R26, SRZ ;  /* 0x00000000001a7805 */ /* 0x008fe2000001ff00 */
[----:B------:R-:W-:Y:S01]  /*7230*/  CS2R R68, SRZ ;  /* 0x0000000000447805 */ /* 0x000fe2000001ff00 */
[----:B------:R1:W5:Y:S01]  /*7240*/  @!P3 LD.E.64 R28, [R54.64] ;  /* 0x00000006361cb980 */ /* 0x000362000c101b00 */
[----:B----4-:R-:W-:-:S03]  /*7250*/  @!P1 IMAD.WIDE R42, R11, 0x2, R40 ;  /* 0x000000020b2a9825 */ /* 0x010fc600078e0228 */
[----:B------:R1:W5:Y:S01]  /*7260*/  @!P2 LD.E.64 R26, [R52.64] ;  /* 0x00000006341aa980 */ /* 0x000362000c101b00 */
[--C-:B------:R-:W-:Y:S02]  /*7270*/  @!P3 IMAD.WIDE R56, R15, 0x2, R34.reuse ;  /* 0x000000020f38b825 */ /* 0x100fe400078e0222 */
[----:B------:R-:W-:Y:S02]  /*7280*/  CS2R R14, SRZ ;  /* 0x00000000000e7805 */ /* 0x000fe4000001ff00 */
[--C-:B------:R-:W-:Y:S01]  /*7290*/  @!P2 IMAD.WIDE R44, R13, 0x2, R34.reuse ;  /* 0x000000020d2ca825 */ /* 0x100fe200078e0222 */
[----:B------:R1:W5:Y:S01]  /*72a0*/  @!P3 LD.E.64 R30, [R56.64] ;  /* 0x00000006381eb980 */ /* 0x000362000c101b00 */
[----:B------:R-:W-:Y:S02]  /*72b0*/  CS2R R12, SRZ ;  /* 0x00000000000c7805 */ /* 0x000fe4000001ff00 */
[----:B------:R-:W-:Y:S01]  /*72c0*/  @!P1 IMAD.WIDE R46, R11, 0x2, R34 ;  /* 0x000000020b2e9825 */ /* 0x000fe200078e0222 */
[----:B------:R1:W5:Y:S01]  /*72d0*/  @!P1 LD.E.64 R14, [R42.64] ;  /* 0x000000062a0e9980 */ /* 0x000362000c101b00 */
[----:B------:R-:W-:-:S02]  /*72e0*/  CS2R R10, SRZ ;  /* 0x00000000000a7805 */ /* 0x000fc4000001ff00 */
[----:B------:R-:W-:-:S04]  /*72f0*/  @!P0 IMAD.WIDE R40, R9, 0x2, R40 ;  /* 0x0000000209288825 */ /* 0x000fc800078e0228 */
[----:B------:R-:W-:Y:S01]  /*7300*/  @!P0 IMAD.WIDE R34, R9, 0x2, R34 ;  /* 0x0000000209228825 */ /* 0x000fe200078e0222 */
[----:B------:R1:W5:Y:S01]  /*7310*/  @!P2 LD.E.64 R10, [R44.64] ;  /* 0x000000062c0aa980 */ /* 0x000362000c101b00 */
[----:B------:R-:W-:-:S03]  /*7320*/  CS2R R8, SRZ ;  /* 0x0000000000087805 */ /* 0x000fc6000001ff00 */
[----:B------:R1:W5:Y:S04]  /*7330*/  @!P0 LD.E.64 R12, [R40.64] ;  /* 0x00000006280c8980 */ /* 0x000368000c101b00 */
[----:B------:R1:W5:Y:S04]  /*7340*/  @!P1 LD.E.64 R8, [R46.64] ;  /* 0x000000062e089980 */ /* 0x000368000c101b00 */
[----:B------:R1:W5:Y:S02]  /*7350*/  @!P0 LD.E.64 R68, [R34.64] ;  /* 0x0000000622448980 */ /* 0x000364000c101b00 */
.L_x_92:
[----:B------:R-:W-:Y:S05]  /*7360*/  BSYNC B0 ;  /* 0x0000000000007941 */ /* 0x000fea0003800000 */
.L_x_91:
[--C-:B-----5:R-:W-:Y:S01]  /*7370*/  IMAD.MOV.U32 R61, RZ, RZ, R27.reuse ;  /* 0x000000ffff3d7224 */ /* 0x120fe200078e001b */
[--C-:B------:R-:W-:Y:S01]  /*7380*/  SHF.R.U64 R33, R26, 0x10, R27.reuse ;  /* 0x000000101a217819 */ /* 0x100fe2000000121b */
[----:B------:R-:W-:Y:S01]  /*7390*/  IMAD.MOV.U32 R64, RZ, RZ, R36 ;  /* 0x000000ffff407224 */ /* 0x000fe200078e0024 */
[----:B------:R-:W-:Y:S01]  /*73a0*/  SHF.R.U32.HI R58, RZ, 0x10, R27 ;  /* 0x00000010ff3a7819 */ /* 0x000fe2000001161b */
[----:B------:R-:W-:Y:S01]  /*73b0*/  IMAD.MOV.U32 R60, RZ, RZ, R26 ;  /* 0x000000ffff3c7224 */ /* 0x000fe200078e001a */
[----:B-1----:R-:W-:Y:S01]  /*73c0*/  SHF.R.U64 R54, R14, 0x10, R15 ;  /* 0x000000100e367819 */ /* 0x002fe2000000120f */
[----:B------:R-:W-:Y:S01]  /*73d0*/  IMAD.MOV.U32 R67, RZ, RZ, R39 ;  /* 0x000000ffff437224 */ /* 0x000fe200078e0027 */
[----:B------:R-:W-:Y:S01]  /*73e0*/  SHF.R.U32.HI R27, RZ, 0x10, R15 ;  /* 0x00000010ff1b7819 */ /* 0x000fe2000001160f */
[----:B------:R-:W-:Y:S01]  /*73f0*/  IMAD.MOV.U32 R55, RZ, RZ, R51 ;  /* 0x000000ffff377224 */ /* 0x000fe200078e0033 */
[----:B------:R-:W-:Y:S01]  /*7400*/  SHF.R.U32.HI R43, RZ, 0x10, R39 ;  /* 0x00000010ff2b7819 */ /* 0x000fe20000011627 */
[----:B------:R-:W-:Y:S01]  /*7410*/  IMAD.MOV.U32 R65, RZ, RZ, R37 ;  /* 0x000000ffff417224 */ /* 0x000fe200078e0025 */
[----:B------:R-:W-:Y:S01]  /*7420*/  PRMT R27, R27, 0x5410, R54 ;  /* 0x000054101b1b7816 */ /* 0x000fe20000000036 */
[----:B------:R-:W-:Y:S01]  /*7430*/  IMAD.MOV.U32 R42, RZ, RZ, R48 ;  /* 0x000000ffff2a7224 */ /* 0x000fe200078e0030 */
[----:B------:R-:W-:Y:S01]  /*7440*/  SHF.R.S32.HI R54, RZ, 0x1f, R23 ;  /* 0x0000001fff367819 */ /* 0x000fe20000011417 */
[----:B------:R-:W-:Y:S01]  /*7450*/  IMAD.MOV.U32 R62, RZ, RZ, R28 ;  /* 0x000000ffff3e7224 */ /* 0x000fe200078e001c */
[--C-:B------:R-:W-:Y:S01]  /*7460*/  SHF.R.U64 R44, R50, 0x10, R51.reuse ;  /* 0x00000010322c7819 */ /* 0x100fe20000001233 */
[----:B------:R-:W-:Y:S01]  /*7470*/  IMAD.MOV.U32 R46, RZ, RZ, R50 ;  /* 0x000000ffff2e7224 */ /* 0x000fe200078e0032 */
[----:B------:R-:W-:Y:S01]  /*7480*/  SHF.R.U32.HI R26, RZ, 0x10, R51 ;  /* 0x00000010ff1a7819 */ /* 0x000fe20000011633 */
[----:B------:R-:W-:Y:S01]  /*7490*/  IMAD.MOV.U32 R51, RZ, RZ, R31 ;  /* 0x000000ffff337224 */ /* 0x000fe200078e001f */
[----:B------:R-:W-:Y:S01]  /*74a0*/  LEA.HI R54, R54, R23, RZ, 0x3 ;  /* 0x0000001736367211 */ /* 0x000fe200078f18ff */
[----:B------:R-:W-:Y:S01]  /*74b0*/  IMAD.MOV.U32 R53, RZ, RZ, R49 ;  /* 0x000000ffff357224 */ /* 0x000fe200078e0031 */
[----:B------:R-:W-:Y:S01]  /*74c0*/  PRMT R44, R44, 0x5410, R43 ;  /* 0x000054102c2c7816 */ /* 0x000fe2000000002b */
[----:B------:R-:W-:Y:S01]  /*74d0*/  IMAD.MOV.U32 R66, RZ, RZ, R38 ;  /* 0x000000ffff427224 */ /* 0x000fe200078e0026 */
[----:B------:R-:W-:Y:S01]  /*74e0*/  PRMT R43, R64, 0x5410, R26 ;  /* 0x00005410402b7816 */ /* 0x000fe2000000001a */
[----:B------:R-:W-:Y:S01]  /*74f0*/  IMAD.MOV.U32 R63, RZ, RZ, R29 ;  /* 0x000000ffff3f7224 */ /* 0x000fe200078e001d */
[----:B------:R-:W-:Y:S01]  /*7500*/  LOP3.LUT R26, R54, 0xfffffff8, RZ, 0xc0, !PT ;  /* 0xfffffff8361a7812 */ /* 0x000fe200078ec0ff */
[----:B------:R-:W-:Y:S01]  /*7510*/  IMAD.MOV.U32 R34, RZ, RZ, R10 ;  /* 0x000000ffff227224 */ /* 0x000fe200078e000a */
[----:B------:R-:W-:Y:S01]  /*7520*/  SHF.R.U64 R45, R38, 0x10, R39 ;  /* 0x00000010262d7819 */ /* 0x000fe20000001227 */
[----:B------:R-:W-:Y:S01]  /*7530*/  IMAD.MOV.U32 R38, RZ, RZ, R30 ;  /* 0x000000ffff267224 */ /* 0x000fe200078e001e */
[--C-:B------:R-:W-:Y:S01]  /*7540*/  SHF.R.U64 R41, R36, 0x10, R37.reuse ;  /* 0x0000001024297819 */ /* 0x100fe20000001225 */
[----:B------:R-:W-:Y:S01]  /*7550*/  IMAD.IADD R26, R23, 0x1, -R26 ;  /* 0x00000001171a7824 */ /* 0x000fe200078e0a1a */
[----:B------:R-:W-:Y:S01]  /*7560*/  SHF.R.U32.HI R39, RZ, 0x10, R37 ;  /* 0x00000010ff277819 */ /* 0x000fe20000011625 */
[----:B------:R-:W-:Y:S01]  /*7570*/  IMAD.MOV.U32 R59, RZ, RZ, R15 ;  /* 0x000000ffff3b7224 */ /* 0x000fe200078e000f */
[----:B------:R-:W-:Y:S01]  /*7580*/  SHF.R.U64 R37, R28, 0x10, R29 ;  /* 0x000000101c257819 */ /* 0x000fe2000000121d */
[----:B------:R-:W-:Y:S01]  /*7590*/  IMAD.MOV.U32 R28, RZ, RZ, R14 ;  /* 0x000000ffff1c7224 */ /* 0x000fe200078e000e */
[----:B------:R-:W-:Y:S01]  /*75a0*/  SHF.R.U64 R40, R48, 0x10, R49 ;  /* 0x0000001030287819 */ /* 0x000fe20000001231 */
[----:B------:R-:W-:Y:S01]  /*75b0*/  IMAD R48, R80, -0x80, R71 ;  /* 0xffffff8050307824 */ /* 0x000fe200078e0247 */
[----:B------:R-:W-:Y:S01]  /*75c0*/  PRMT R37, R37, 0x5410, R51 ;  /* 0x0000541025257816 */ /* 0x000fe20000000033 */
[C---:B------:R-:W-:Y:S01]  /*75d0*/  IMAD.SHL.U32 R51, R26.reuse, 0x40, RZ ;  /* 0x000000401a337824 */ /* 0x040fe200078e00ff */
[----:B------:R-:W-:Y:S01]  /*75e0*/  LOP3.LUT P1, RZ, R26, 0x4, RZ, 0xc0, !PT ;  /* 0x000000041aff7812 */ /* 0x000fe2000782c0ff */
[----:B------:R-:W-:Y:S01]  /*75f0*/  IMAD.MOV.U32 R14, RZ, RZ, R12 ;  /* 0x000000ffff0e7224 */ /* 0x000fe200078e000c */
[----:B------:R-:W-:Y:S01]  /*7600*/  IMNMX R48, R48, 0x80, PT ;  /* 0x0000008030307817 */ /* 0x000fe20003800200 */
[----:B------:R-:W-:Y:S01]  /*7610*/  IMAD.MOV.U32 R57, RZ, RZ, R13 ;  /* 0x000000ffff397224 */ /* 0x000fe200078e000d */
[----:B------:R-:W-:Y:S01]  /*7620*/  LOP3.LUT R51, R51, 0x1c0, RZ, 0xc0, !PT ;  /* 0x000001c033337812 */ /* 0x000fe200078ec0ff */
[----:B------:R-:W-:Y:S01]  /*7630*/  IMAD.MOV.U32 R24, RZ, RZ, R68 ;  /* 0x000000ffff187224 */ /* 0x000fe200078e0044 */
[----:B------:R-:W-:Y:S01]  /*7640*/  ISETP.GE.AND P0, PT, R23, R48, PT ;  /* 0x000000301700720c */ /* 0x000fe20003f06270 */
[----:B------:R-:W-:-:S04]  /*7650*/  DEPBAR.LE SB0, 0x1 ;  /* 0x000080400000791a */ /* 0x000fc80000000000 */
[----:B------:R-:W-:Y:S01]  /*7660*/  LOP3.LUT R26, R51, 0x18, R32, 0xf8, !PT ;  /* 0x00000018331a7812 */ /* 0x000fe200078ef820 */
[----:B------:R-:W-:Y:S01]  /*7670*/  BSSY B1, `(.L_x_93) ;  /* 0x000012e000017945 */ /* 0x000fe20003800000 */
[----:B------:R-:W-:Y:S02]  /*7680*/  SHF.R.U32.HI R51, RZ, 0x3, R51 ;  /* 0x00000003ff337819 */ /* 0x000fe40000011633 */
[----:B------:R-:W-:Y:S02]  /*7690*/  SHF.R.U64 R56, R12, 0x10, R13 ;  /* 0x000000100c387819 */ /* 0x000fe4000000120d */
[----:B------:R-:W-:Y:S02]  /*76a0*/  LOP3.LUT R26, R26, R51, RZ, 0x3c, !PT ;  /* 0x000000331a1a7212 */ /* 0x000fe400078e3cff */
[----:B------:R-:W-:Y:S02]  /*76b0*/  SHF.R.U32.HI R12, RZ, 0x10, R11 ;  /* 0x00000010ff0c7819 */ /* 0x000fe4000001160b */
[----:B------:R-:W-:Y:S01]  /*76c0*/  SHF.R.U32.HI R52, RZ, 0x10, R49 ;  /* 0x00000010ff347819 */ /* 0x000fe20000011631 */
[----:B------:R-:W-:Y:S01]  /*76d0*/  IMAD R26, R21, 0x200, R26 ;  /* 0x00000200151a7824 */ /* 0x000fe200078e021a */
[----:B------:R-:W-:Y:S01]  /*76e0*/  SHF.R.U64 R36, R30, 0x10, R31 ;  /* 0x000000101e247819 */ /* 0x000fe2000000121f */
[----:B------:R-:W-:Y:S01]  /*76f0*/  IMAD.MOV.U32 R49, RZ, RZ, R11 ;  /* 0x000000ffff317224 */ /* 0x000fe200078e000b */
[----:B------:R-:W-:Y:S01]  /*7700*/  SHF.R.U32.HI R50, RZ, 0x10, R31 ;  /* 0x00000010ff327819 */ /* 0x000fe2000001161f */
[----:B------:R-:W-:Y:S01]  /*7710*/  IMAD.MOV.U32 R30, RZ, RZ, R8 ;  /* 0x000000ffff1e7224 */ /* 0x000fe200078e0008 */
[----:B------:R-:W-:-:S02]  /*7720*/  SHF.R.U32.HI R35, RZ, 0x10, R29 ;  /* 0x00000010ff237819 */ /* 0x000fc4000001161d */
[----:B------:R-:W-:Y:S01]  /*7730*/  SHF.R.U64 R31, R10, 0x10, R11 ;  /* 0x000000100a1f7819 */ /* 0x000fe2000000120b */
[--C-:B------:R-:W-:Y:S01]  /*7740*/  IMAD.MOV.U32 R11, RZ, RZ, R9.reuse ;  /* 0x000000ffff0b7224 */ /* 0x100fe200078e0009 */
[--C-:B------:R-:W-:Y:S02]  /*7750*/  SHF.R.U64 R10, R8, 0x10, R9.reuse ;  /* 0x00000010080a7819 */ /* 0x100fe40000001209 */
[----:B------:R-:W-:Y:S01]  /*7760*/  SHF.R.U32.HI R29, RZ, 0x10, R9 ;  /* 0x00000010ff1d7819 */ /* 0x000fe20000011609 */
[----:B------:R-:W-:Y:S01]  /*7770*/  IMAD.MOV.U32 R9, RZ, RZ, R69 ;  /* 0x000000ffff097224 */ /* 0x000fe200078e0045 */
[----:B------:R-:W-:Y:S02]  /*7780*/  PRMT R32, R12, 0x7610, R32 ;  /* 0x000076100c207816 */ /* 0x000fe40000000020 */
[----:B------:R-:W-:Y:S02]  /*7790*/  IADD3 R12, R26, 0x20, RZ ;  /* 0x000000201a0c7810 */ /* 0x000fe40007ffe0ff */
[----:B------:R-:W-:-:S02]  /*77a0*/  SHF.R.U32.HI R13, RZ, 0x10, R13 ;  /* 0x00000010ff0d7819 */ /* 0x000fc4000001160d */
[--C-:B------:R-:W-:Y:S02]  /*77b0*/  SHF.R.U64 R8, R68, 0x10, R69.reuse ;  /* 0x0000001044087819 */ /* 0x100fe40000001245 */
[----:B------:R-:W-:Y:S02]  /*77c0*/  SHF.R.U32.HI R15, RZ, 0x10, R69 ;  /* 0x00000010ff0f7819 */ /* 0x000fe40000011645 */
[----:B------:R-:W-:Y:S02]  /*77d0*/  @P1 IADD3 R12, R26, -0x20, RZ ;  /* 0xffffffe01a0c1810 */ /* 0x000fe40007ffe0ff */
[----:B------:R-:W-:Y:S02]  /*77e0*/  PRMT R40, R40, 0x5410, R39 ;  /* 0x0000541028287816 */ /* 0x000fe40000000027 */
[----:B------:R-:W-:Y:S02]  /*77f0*/  PRMT R36, R36, 0x5410, R35 ;  /* 0x0000541024247816 */ /* 0x000fe40000000023 */
[----:B------:R-:W-:-:S02]  /*7800*/  PRMT R47, R66, 0x7610, R47 ;  /* 0x00007610422f7816 */ /* 0x000fc4000000002f */
[----:B------:R-:W-:Y:S02]  /*7810*/  PRMT R46, R46, 0x5410, R67 ;  /* 0x000054102e2e7816 */ /* 0x000fe40000000043 */
[----:B------:R-:W-:Y:S02]  /*7820*/  PRMT R42, R42, 0x5410, R65 ;  /* 0x000054102a2a7816 */ /* 0x000fe40000000041 */
[----:B------:R-:W-:Y:S02]  /*7830*/  PRMT R39, R62, 0x5410, R52 ;  /* 0x000054103e277816 */ /* 0x000fe40000000034 */
        /* <DEDUP_REMOVED lines=14> */
[----:B------:R-:W-:-:S02]  /*7920*/  LEA R26, R26, 0xc100, 0x1 ;  /* 0x0000c1001a1a7811 */ /* 0x000fc400078e08ff */
[----:B------:R-:W-:Y:S01]  /*7930*/  LEA R12, R12, 0xc100, 0x1 ;  /* 0x0000c1000c0c7811 */ /* 0x000fe200078e08ff */
[----:B------:R-:W-:Y:S06]  /*7940*/  BAR.SYNC.DEFER_BLOCKING 0x0 ;  /* 0x0000000000007b1d */ /* 0x000fec0000010000 */
[----:B------:R-:W-:Y:S05]  /*7950*/  @P0 BRA `(.L_x_94) ;  /* 0x00000ff000000947 */ /* 0x000fea0003800000 */
[----:B------:R-:W-:Y:S01]  /*7960*/  ISETP.GE.AND P0, PT, R25, c[0x0][0x27c], PT ;  /* 0x00009f0019007a0c */ /* 0x000fe20003f06270 */
[----:B------:R-:W-:-:S12]  /*7970*/  BSSY B0, `(.L_x_95) ;  /* 0x0000028000007945 */ /* 0x000fd80003800000 */
[----:B------:R-:W-:Y:S05]  /*7980*/  @P0 BRA `(.L_x_96) ;  /* 0x0000026000000947 */ /* 0x000fea0003800000 */
[----:B------:R-:W1:Y:S01]  /*7990*/  LDS.128 R8, [R26] ;  /* 0x000000001a087984 */ /* 0x000e620000000c00 */
[----:B------:R-:W-:Y:S02]  /*79a0*/  HADD2.F32 R49, -RZ, R46.H0_H0 ;  /* 0x2000002eff317230 */ /* 0x000fe40000004100 */
[----:B------:R-:W-:Y:S02]  /*79b0*/  HADD2.F32 R54, -RZ, R44.H0_H0 ;  /* 0x2000002cff367230 */ /* 0x000fe40000004100 */
[----:B------:R-:W-:Y:S02]  /*79c0*/  HADD2.F32 R55, -RZ, R45.H0_H0 ;  /* 0x2000002dff377230 */ /* 0x000fe40000004100 */
[----:B------:R-:W-:Y:S02]  /*79d0*/  HADD2.F32 R57, -RZ, R47.H0_H0 ;  /* 0x2000002fff397230 */ /* 0x000fe40000004100 */
[----:B------:R-:W-:Y:S02]  /*79e0*/  HADD2.F32 R60, -RZ, R46.H1_H1 ;  /* 0x3000002eff3c7230 */ /* 0x000fe40000004100 */
[----:B-1----:R-:W-:-:S02]  /*79f0*/  HADD2.F32 R50, -RZ, R8.H0_H0 ;  /* 0x20000008ff327230 */ /* 0x002fc40000004100 */
[----:B------:R-:W-:Y:S02]  /*7a00*/  HADD2.F32 R52, -RZ, R8.H1_H1 ;  /* 0x30000008ff347230 */ /* 0x000fe40000004100 */
[--C-:B------:R-:W-:Y:S01]  /*7a10*/  HADD2.F32 R51, -RZ, R9.reuse.H1_H1 ;  /* 0x30000009ff337230 */ /* 0x100fe20000004100 */
[----:B------:R-:W-:Y:S01]  /*7a20*/  FMUL.FTZ R58, R50, R49 ;  /* 0x00000031323a7220 */ /* 0x000fe20000410000 */
[----:B------:R-:W-:Y:S02]  /*7a30*/  HADD2.F32 R8, -RZ, R9.H0_H0 ;  /* 0x20000009ff087230 */ /* 0x000fe40000004100 */
[--C-:B------:R-:W-:Y:S01]  /*7a40*/  HADD2.F32 R9, -RZ, R10.reuse.H0_H0 ;  /* 0x2000000aff097230 */ /* 0x100fe20000004100 */
[----:B------:R-:W-:Y:S01]  /*7a50*/  FFMA.FTZ R58, R52, R57, R58 ;  /* 0x00000039343a7223 */ /* 0x000fe2000001003a */
[----:B------:R-:W-:Y:S02]  /*7a60*/  HADD2.F32 R53, -RZ, R10.H1_H1 ;  /* 0x3000000aff357230 */ /* 0x000fe40000004100 */
[----:B------:R-:W-:-:S02]  /*7a70*/  HADD2.F32 R10, -RZ, R11.H0_H0 ;  /* 0x2000000bff0a7230 */ /* 0x000fc40000004100 */
[----:B------:R-:W-:Y:S01]  /*7a80*/  HADD2.F32 R56, -RZ, R11.H1_H1 ;  /* 0x3000000bff387230 */ /* 0x000fe20000004100 */
[----:B------:R-:W-:Y:S01]  /*7a90*/  FMUL.FTZ R11, R52, R49 ;  /* 0x00000031340b7220 */ /* 0x000fe20000410000 */
[----:B------:R-:W-:Y:S01]  /*7aa0*/  HADD2.F32 R52, -RZ, R44.H1_H1 ;  /* 0x3000002cff347230 */ /* 0x000fe20000004100 */
[CC--:B------:R-:W-:Y:S02]  /*7ab0*/  FMUL.FTZ R49, R51.reuse, R54.reuse ;  /* 0x0000003633317220 */ /* 0x0c0fe40000410000 */
[C---:B------:R-:W-:Y:S02]  /*7ac0*/  FMUL.FTZ R54, R8.reuse, R54 ;  /* 0x0000003608367220 */ /* 0x040fe40000410000 */
[-C--:B------:R-:W-:Y:S01]  /*7ad0*/  FFMA.FTZ R49, R8, R55.reuse, -R49 ;  /* 0x0000003708317223 */ /* 0x080fe20000010831 */
[----:B------:R-:W-:Y:S01]  /*7ae0*/  HADD2.F32 R8, -RZ, R45.H1_H1 ;  /* 0x3000002dff087230 */ /* 0x000fe20000004100 */
[----:B------:R-:W-:Y:S01]  /*7af0*/  FFMA.FTZ R54, R51, R55, R54 ;  /* 0x0000003733367223 */ /* 0x000fe20000010036 */
[----:B------:R-:W-:Y:S01]  /*7b00*/  HADD2.F32 R51, -RZ, R43.H1_H1 ;  /* 0x3000002bff337230 */ /* 0x000fe20000004100 */
[----:B------:R-:W-:-:S02]  /*7b10*/  FFMA.FTZ R11, R50, R57, -R11 ;  /* 0x00000039320b7223 */ /* 0x000fc4000001080b */
[-C--:B------:R-:W-:Y:S02]  /*7b20*/  FMUL.FTZ R50, R53, R8.reuse ;  /* 0x0000000835327220 */ /* 0x080fe40000410000 */
[-C--:B------:R-:W-:Y:S02]  /*7b30*/  FMUL.FTZ R55, R56, R51.reuse ;  /* 0x0000003338377220 */ /* 0x080fe40000410000 */
[C---:B------:R-:W-:Y:S02]  /*7b40*/  FMUL.FTZ R8, R9.reuse, R8 ;  /* 0x0000000809087220 */ /* 0x040fe40000410000 */
[C---:B------:R-:W-:Y:S02]  /*7b50*/  FMUL.FTZ R51, R10.reuse, R51 ;  /* 0x000000330a337220 */ /* 0x040fe40000410000 */
[----:B------:R-:W-:Y:S02]  /*7b60*/  FFMA.FTZ R55, R10, R52, -R55 ;  /* 0x000000340a377223 */ /* 0x000fe40000010837 */
[-C--:B------:R-:W-:Y:S01]  /*7b70*/  FFMA.FTZ R50, R9, R60.reuse, -R50 ;  /* 0x0000003c09327223 */ /* 0x080fe20000010832 */
[----:B------:R-:W-:Y:S01]  /*7b80*/  F2FP.PACK_AB R9, R54, R49 ;  /* 0x000000313609723e */ /* 0x000fe200000000ff */
[----:B------:R-:W-:Y:S01]  /*7b90*/  FFMA.FTZ R53, R53, R60, R8 ;  /* 0x0000003c35357223 */ /* 0x000fe20000010008 */
[----:B------:R-:W-:Y:S01]  /*7ba0*/  F2FP.PACK_AB R8, R58, R11 ;  /* 0x0000000b3a08723e */ /* 0x000fe200000000ff */
[----:B------:R-:W-:-:S03]  /*7bb0*/  FFMA.FTZ R52, R56, R52, R51 ;  /* 0x0000003438347223 */ /* 0x000fc60000010033 */
[----:B------:R-:W-:Y:S02]  /*7bc0*/  F2FP.PACK_AB R10, R53, R50 ;  /* 0x00000032350a723e */ /* 0x000fe400000000ff */
[----:B------:R-:W-:-:S05]  /*7bd0*/  F2FP.PACK_AB R11, R52, R55 ;  /* 0x00000037340b723e */ /* 0x000fca00000000ff */
[----:B------:R1:W-:Y:S02]  /*7be0*/  STS.128 [R26], R8 ;  /* 0x000000081a007388 */ /* 0x0003e40000000c00 */
.L_x_96:
[----:B------:R-:W-:Y:S05]  /*7bf0*/  BSYNC B0 ;  /* 0x0000000000007941 */ /* 0x000fea0003800000 */
.L_x_95:
[----:B-1----:R-:W-:Y:S01]  /*7c00*/  IADD3 R8, R25, 0x10, RZ ;  /* 0x0000001019087810 */ /* 0x002fe20007ffe0ff */
[----:B------:R-:W-:Y:S03]  /*7c10*/  BSSY B0, `(.L_x_97) ;  /* 0x0000029000007945 */ /* 0x000fe60003800000 */
[----:B------:R-:W-:-:S13]  /*7c20*/  ISETP.GE.AND P0, PT, R8, c[0x0][0x27c], PT ;  /* 0x00009f0008007a0c */ /* 0x000fda0003f06270 */
        /* <DEDUP_REMOVED lines=39> */
.L_x_98:
[----:B------:R-:W-:Y:S05]  /*7ea0*/  BSYNC B0 ;  /* 0x0000000000007941 */ /* 0x000fea0003800000 */
.L_x_97:
[----:B-1----:R-:W-:Y:S01]  /*7eb0*/  IADD3 R8, R25, 0x20, RZ ;  /* 0x0000002019087810 */ /* 0x002fe20007ffe0ff */
[----:B------:R-:W-:Y:S03]  /*7ec0*/  BSSY B0, `(.L_x_99) ;  /* 0x0000029000007945 */ /* 0x000fe60003800000 */
[----:B------:R-:W-:-:S13]  /*7ed0*/  ISETP.GE.AND P0, PT, R8, c[0x0][0x27c], PT ;  /* 0x00009f0008007a0c */ /* 0x000fda0003f06270 */
[----:B------:R-:W-:Y:S05]  /*7ee0*/  @P0 BRA `(.L_x_100) ;  /* 0x0000026000000947 */ /* 0x000fea0003800000 */
[----:B------:R-:W1:Y:S01]  /*7ef0*/  LDS.128 R8, [R26+0x4000] ;  /* 0x004000001a087984 */ /* 0x000e620000000c00 */
        /* <DEDUP_REMOVED lines=36> */
[----:B------:R1:W-:Y:S02]  /*8140*/  STS.128 [R26+0x4000], R8 ;  /* 0x004000081a007388 */ /* 0x0003e40000000c00 */
.L_x_100:
[----:B------:R-:W-:Y:S05]  /*8150*/  BSYNC B0 ;  /* 0x0000000000007941 */ /* 0x000fea0003800000 */
.L_x_99:
[----:B-1----:R-:W-:Y:S01]  /*8160*/  IADD3 R8, R25, 0x30, RZ ;  /* 0x0000003019087810 */ /* 0x002fe20007ffe0ff */
[----:B------:R-:W-:Y:S03]  /*8170*/  BSSY B0, `(.L_x_101) ;  /* 0x0000029000007945 */ /* 0x000fe60003800000 */
[----:B------:R-:W-:-:S13]  /*8180*/  ISETP.GE.AND P0, PT, R8, c[0x0][0x27c], PT ;  /* 0x00009f0008007a0c */ /* 0x000fda0003f06270 */
[----:B------:R-:W-:Y:S05]  /*8190*/  @P0 BRA `(.L_x_102) ;  /* 0x0000026000000947 */ /* 0x000fea0003800000 */
[----:B------:R-:W1:Y:S01]  /*81a0*/  LDS.128 R8, [R12+0x4000] ;  /* 0x004000000c087984 */ /* 0x000e620000000c00 */
[--C-:B------:R-:W-:Y:S02]  /*81b0*/  HADD2.F32 R49, -RZ, R34.reuse.H0_H0 ;  /* 0x20000022ff317230 */ /* 0x100fe40000004100 */
        /* <DEDUP_REMOVED lines=21> */
[----:B------:R-:W-:Y:S01]  /*8310*/  HADD2.F32 R51, -RZ, R32.H0_H0 ;  /* 0x20000020ff337230 */ /* 0x000fe20000004100 */
        /* <DEDUP_REMOVED lines=14> */
.L_x_102:
[----:B------:R-:W-:Y:S05]  /*8400*/  BSYNC B0 ;  /* 0x0000000000007941 */ /* 0x000fea0003800000 */
.L_x_101:
[----:B-1----:R-:W-:Y:S01]  /*8410*/  IADD3 R8, R25, 0x40, RZ ;  /* 0x0000004019087810 */ /* 0x002fe20007ffe0ff */
[----:B------:R-:W-:Y:S03]  /*8420*/  BSSY B0, `(.L_x_103) ;  /* 0x0000029000007945 */ /* 0x000fe60003800000 */
[----:B------:R-:W-:-:S13]  /*8430*/  ISETP.GE.AND P0, PT, R8, c[0x0][0x27c], PT ;  /* 0x00009f0008007a0c */ /* 0x000fda0003f06270 */
[----:B------:R-:W-:Y:S05]  /*8440*/  @P0 BRA `(.L_x_104) ;  /* 0x0000026000000947 */ /* 0x000fea0003800000 */
[----:B------:R-:W1:Y:S01]  /*8450*/  LDS.128 R8, [R26+0x8000] ;  /* 0x008000001a087984 */ /* 0x000e620000000c00 */
[----:B------:R-:W-:Y:S02]  /*8460*/  HADD2.F32 R49, -RZ, R30.H1_H1 ;  /* 0x3000001eff317230 */ /* 0x000fe40000004100 */
[----:B------:R-:W-:Y:S02]  /*8470*/  HADD2.F32 R54, -RZ, R29.H1_H1 ;  /* 0x3000001dff367230 */ /* 0x000fe40000004100 */
[----:B------:R-:W-:Y:S02]  /*8480*/  HADD2.F32 R55, -RZ, R27.H1_H1 ;  /* 0x3000001bff377230 */ /* 0x000fe40000004100 */
[--C-:B------:R-:W-:Y:S02]  /*8490*/  HADD2.F32 R57, -RZ, R28.reuse.H1_H1 ;  /* 0x3000001cff397230 */ /* 0x100fe40000004100 */
[----:B------:R-:W-:Y:S02]  /*84a0*/  HADD2.F32 R60, -RZ, R28.H0_H0 ;  /* 0x2000001cff3c7230 */ /* 0x000fe40000004100 */
        /* <DEDUP_REMOVED lines=11> */
[----:B------:R-:W-:Y:S01]  /*8560*/  HADD2.F32 R52, -RZ, R27.H0_H0 ;  /* 0x2000001bff347230 */ /* 0x000fe20000004100 */
[CC--:B------:R-:W-:Y:S02]  /*8570*/  FMUL.FTZ R49, R51.reuse, R54.reuse ;  /* 0x0000003633317220 */ /* 0x0c0fe40000410000 */
[C---:B------:R-:W-:Y:S02]  /*8580*/  FMUL.FTZ R54, R8.reuse, R54 ;  /* 0x0000003608367220 */ /* 0x040fe40000410000 */
[-C--:B------:R-:W-:Y:S01]  /*8590*/  FFMA.FTZ R49, R8, R55.reuse, -R49 ;  /* 0x0000003708317223 */ /* 0x080fe20000010831 */
[----:B------:R-:W-:Y:S01]  /*85a0*/  HADD2.F32 R8, -RZ, R30.H0_H0 ;  /* 0x2000001eff087230 */ /* 0x000fe20000004100 */
        /* <DEDUP_REMOVED lines=16> */
.L_x_104:
[----:B------:R-:W-:Y:S05]  /*86b0*/  BSYNC B0 ;  /* 0x0000000000007941 */ /* 0x000fea0003800000 */
.L_x_103:
[----:B-1----:R-:W-:-:S04]  /*86c0*/  IADD3 R8, R25, 0x50, RZ ;  /* 0x0000005019087810 */ /* 0x002fc80007ffe0ff */
        /* <DEDUP_REMOVED lines=40> */
.L_x_94:
[----:B------:R-:W-:Y:S05]  /*8950*/  BSYNC B1 ;  /* 0x0000000000017941 */ /* 0x000fea0003800000 */
.L_x_93:
[----:B------:R-:W-:-:S04]  /*8960*/  IADD3 R23, R23, 0x40, RZ ;  /* 0x0000004017177810 */ /* 0x000fc80007ffe0ff */
[----:B------:R-:W-:-:S13]  /*8970*/  ISETP.GE.AND P0, PT, R23, R48, PT ;  /* 0x000000301700720c */ /* 0x000fda0003f06270 */
[----:B------:R-:W-:Y:S05]  /*8980*/  @P0 BRA `(.L_x_105) ;  /* 0x00003f9000000947 */ /* 0x000fea0003800000 */
[----:B------:R-:W-:Y:S01]  /*8990*/  ISETP.GE.AND P0, PT, R25, c[0x0][0x27c], PT ;  /* 0x00009f0019007a0c */ /* 0x000fe20003f06270 */
[----:B------:R-:W-:-:S12]  /*89a0*/  BSSY B0, `(.L_x_106) ;  /* 0x0000028000007945 */ /* 0x000fd80003800000 */
[----:B------:R-:W-:Y:S05]  /*89b0*/  @P0 BRA `(.L_x_107) ;  /* 0x0000026000000947 */ /* 0x000fea0003800000 */
[----:B-1----:R-:W1:Y:S01]  /*89c0*/  LDS.128 R8, [R26+0x2000] ;  /* 0x002000001a087984 */ /* 0x002e620000000c00 */
[----:B------:R-:W-:Y:S02]  /*89d0*/  HADD2.F32 R23, -RZ, R46.H0_H0 ;  /* 0x2000002eff177230 */ /* 0x000fe40000004100 */
[----:B------:R-:W-:Y:S02]  /*89e0*/  HADD2.F32 R52, -RZ, R44.H0_H0 ;  /* 0x2000002cff347230 */ /* 0x000fe40000004100 */
[----:B------:R-:W-:Y:S02]  /*89f0*/  HADD2.F32 R54, -RZ, R45.H0_H0 ;  /* 0x2000002dff367230 */ /* 0x000fe40000004100 */
[----:B------:R-:W-:Y:S02]  /*8a00*/  HADD2.F32 R47, -RZ, R47.H0_H0 ;  /* 0x2000002fff2f7230 */ /* 0x000fe40000004100 */
[----:B------:R-:W-:Y:S02]  /*8a10*/  HADD2.F32 R46, -RZ, R46.H1_H1 ;  /* 0x3000002eff2e7230 */ /* 0x000fe40000004100 */
[----:B------:R-:W-:-:S02]  /*8a20*/  HADD2.F32 R44, -RZ, R44.H1_H1 ;  /* 0x3000002cff2c7230 */ /* 0x000fc40000004100 */
[--C-:B-1----:R-:W-:Y:S02]  /*8a30*/  HADD2.F32 R48, -RZ, R8.reuse.H0_H0 ;  /* 0x20000008ff307230 */ /* 0x102fe40000004100 */
[----:B------:R-:W-:Y:S02]  /*8a40*/  HADD2.F32 R50, -RZ, R8.H1_H1 ;  /* 0x30000008ff327230 */ /* 0x000fe40000004100 */
[--C-:B------:R-:W-:Y:S01]  /*8a50*/  HADD2.F32 R49, -RZ, R9.reuse.H1_H1 ;  /* 0x30000009ff317230 */ /* 0x100fe20000004100 */
[C---:B------:R-:W-:Y:S01]  /*8a60*/  FMUL.FTZ R55, R23.reuse, R48 ;  /* 0x0000003017377220 */ /* 0x040fe20000410000 */
[----:B------:R-:W-:Y:S01]  /*8a70*/  HADD2.F32 R8, -RZ, R9.H0_H0 ;  /* 0x20000009ff087230 */ /* 0x000fe20000004100 */
[----:B------:R-:W-:Y:S01]  /*8a80*/  FMUL.FTZ R53, R23, R50 ;  /* 0x0000003217357220 */ /* 0x000fe20000410000 */
[--C-:B------:R-:W-:Y:S01]  /*8a90*/  HADD2.F32 R9, -RZ, R10.reuse.H0_H0 ;  /* 0x2000000aff097230 */ /* 0x100fe20000004100 */
[CC--:B------:R-:W-:Y:S01]  /*8aa0*/  FMUL.FTZ R23, R52.reuse, R49.reuse ;  /* 0x0000003134177220 */ /* 0x0c0fe20000410000 */
[----:B------:R-:W-:Y:S01]  /*8ab0*/  HADD2.F32 R51, -RZ, R10.H1_H1 ;  /* 0x3000000aff337230 */ /* 0x000fe20000004100 */
[-C--:B------:R-:W-:Y:S01]  /*8ac0*/  FMUL.FTZ R52, R52, R8.reuse ;  /* 0x0000000834347220 */ /* 0x080fe20000410000 */
[----:B------:R-:W-:Y:S01]  /*8ad0*/  HADD2.F32 R10, -RZ, R11.H0_H0 ;  /* 0x2000000bff0a7230 */ /* 0x000fe20000004100 */
[C---:B------:R-:W-:Y:S01]  /*8ae0*/  FFMA.FTZ R23, R54.reuse, R8, -R23 ;  /* 0x0000000836177223 */ /* 0x040fe20000010817 */
[----:B------:R-:W-:Y:S01]  /*8af0*/  HADD2.F32 R8, -RZ, R45.H1_H1 ;  /* 0x3000002dff087230 */ /* 0x000fe20000004100 */
[C---:B------:R-:W-:Y:S01]  /*8b00*/  FFMA.FTZ R53, R47.reuse, R48, -R53 ;  /* 0x000000302f357223 */ /* 0x040fe20000010835 */
[----:B------:R-:W-:Y:S01]  /*8b10*/  HADD2.F32 R11, -RZ, R11.H1_H1 ;  /* 0x3000000bff0b7230 */ /* 0x000fe20000004100 */
[----:B------:R-:W-:Y:S01]  /*8b20*/  FFMA.FTZ R50, R47, R50, R55 ;  /* 0x000000322f327223 */ /* 0x000fe20000010037 */
[----:B------:R-:W-:Y:S01]  /*8b30*/  HADD2.F32 R45, -RZ, R43.H1_H1 ;  /* 0x3000002bff2d7230 */ /* 0x000fe20000004100 */
[----:B------:R-:W-:-:S02]  /*8b40*/  FFMA.FTZ R52, R54, R49, R52 ;  /* 0x0000003136347223 */ /* 0x000fc40000010034 */
[C---:B------:R-:W-:Y:S02]  /*8b50*/  FMUL.FTZ R47, R8.reuse, R51 ;  /* 0x00000033082f7220 */ /* 0x040fe40000410000 */
[C---:B------:R-:W-:Y:S02]  /*8b60*/  FMUL.FTZ R49, R45.reuse, R11 ;  /* 0x0000000b2d317220 */ /* 0x040fe40000410000 */
[-C--:B------:R-:W-:Y:S02]  /*8b70*/  FMUL.FTZ R8, R8, R9.reuse ;  /* 0x0000000908087220 */ /* 0x080fe40000410000 */
[-C--:B------:R-:W-:Y:S02]  /*8b80*/  FMUL.FTZ R45, R45, R10.reuse ;  /* 0x0000000a2d2d7220 */ /* 0x080fe40000410000 */
[----:B------:R-:W-:Y:S01]  /*8b90*/  FFMA.FTZ R47, R46, R9, -R47 ;  /* 0x000000092e2f7223 */ /* 0x000fe2000001082f */
[----:B------:R-:W-:Y:S01]  /*8ba0*/  F2FP.PACK_AB R9, R52, R23 ;  /* 0x000000173409723e */ /* 0x000fe200000000ff */
[----:B------:R-:W-:-:S02]  /*8bb0*/  FFMA.FTZ R49, R44, R10, -R49 ;  /* 0x0000000a2c317223 */ /* 0x000fc40000010831 */
[----:B------:R-:W-:Y:S01]  /*8bc0*/  FFMA.FTZ R46, R46, R51, R8 ;  /* 0x000000332e2e7223 */ /* 0x000fe20000010008 */
[----:B------:R-:W-:Y:S01]  /*8bd0*/  F2FP.PACK_AB R8, R50, R53 ;  /* 0x000000353208723e */ /* 0x000fe200000000ff */
[----:B------:R-:W-:-:S03]  /*8be0*/  FFMA.FTZ R44, R44, R11, R45 ;  /* 0x0000000b2c2c7223 */ /* 0x000fc6000001002d */
[----:B------:R-:W-:Y:S02]  /*8bf0*/  F2FP.PACK_AB R10, R46, R47 ;  /* 0x0000002f2e0a723e */ /* 0x000fe400000000ff */
[----:B------:R-:W-:-:S05]  /*8c00*/  F2FP.PACK_AB R11, R44, R49 ;  /* 0x000000312c0b723e */ /* 0x000fca00000000ff */
[----:B------:R1:W-:Y:S02]  /*8c10*/  STS.128 [R26+0x2000], R8 ;  /* 0x002000081a007388 */ /* 0x0003e40000000c00 */
.L_x_107:
[----:B------:R-:W-:Y:S05]  /*8c20*/  BSYNC B0 ;  /* 0x0000000000007941 */ /* 0x000fea0003800000 */
.L_x_106:
        /* <DEDUP_REMOVED lines=42> */
.L_x_109:
[----:B------:R-:W-:Y:S05]  /*8ed0*/  BSYNC B0 ;  /* 0x0000000000007941 */ /* 0x000fea0003800000 */
.L_x_108:
        /* <DEDUP_REMOVED lines=42> */
.L_x_111:
[----:B------:R-:W-:Y:S05]  /*9180*/  BSYNC B0 ;  /* 0x0000000000007941 */ /* 0x000fea0003800000 */
.L_x_110:
        /* <DEDUP_REMOVED lines=9> */
[----:B------:R-:W-:Y:S02]  /*9220*/  HADD2.F32 R32, -RZ, R32.H0_H0 ;  /* 0x20000020ff207230 */ /* 0x000fe40000004100 */
[----:B------:R-:W-:-:S02]  /*9230*/  HADD2.F32 R34, -RZ, R34.H1_H1 ;  /* 0x30000022ff227230 */ /* 0x000fc40000004100 */
[----:B------:R-:W-:Y:S02]  /*9240*/  HADD2.F32 R31, -RZ, R31.H1_H1 ;  /* 0x3000001fff1f7230 */ /* 0x000fe40000004100 */
[--C-:B-1----:R-:W-:Y:S02]  /*9250*/  HADD2.F32 R36, -RZ, R8.reuse.H0_H0 ;  /* 0x20000008ff247230 */ /* 0x102fe40000004100 */
[----:B------:R-:W-:Y:S02]  /*9260*/  HADD2.F32 R38, -RZ, R8.H1_H1 ;  /* 0x30000008ff267230 */ /* 0x000fe40000004100 */
[--C-:B------:R-:W-:Y:S01]  /*9270*/  HADD2.F32 R37, -RZ, R9.reuse.H1_H1 ;  /* 0x30000009ff257230 */ /* 0x100fe20000004100 */
[C---:B------:R-:W-:Y:S01]  /*9280*/  FMUL.FTZ R43, R23.reuse, R36 ;  /* 0x00000024172b7220 */ /* 0x040fe20000410000 */
[----:B------:R-:W-:Y:S01]  /*9290*/  HADD2.F32 R8, -RZ, R9.H0_H0 ;  /* 0x20000009ff087230 */ /* 0x000fe20000004100 */
[----:B------:R-:W-:Y:S01]  /*92a0*/  FMUL.FTZ R41, R23, R38 ;  /* 0x0000002617297220 */ /* 0x000fe20000410000 */
[--C-:B------:R-:W-:Y:S01]  /*92b0*/  HADD2.F32 R9, -RZ, R10.reuse.H0_H0 ;  /* 0x2000000aff097230 */ /* 0x100fe20000004100 */
[C---:B------:R-:W-:Y:S01]  /*92c0*/  FMUL.FTZ R23, R40.reuse, R37 ;  /* 0x0000002528177220 */ /* 0x040fe20000410000 */
[----:B------:R-:W-:Y:S01]  /*92d0*/  HADD2.F32 R39, -RZ, R10.H1_H1 ;  /* 0x3000000aff277230 */ /* 0x000fe20000004100 */
[-C--:B------:R-:W-:Y:S01]  /*92e0*/  FMUL.FTZ R40, R40, R8.reuse ;  /* 0x0000000828287220 */ /* 0x080fe20000410000 */
[----:B------:R-:W-:Y:S01]  /*92f0*/  HADD2.F32 R10, -RZ, R11.H0_H0 ;  /* 0x2000000bff0a7230 */ /* 0x000fe20000004100 */
[----:B------:R-:W-:Y:S01]  /*9300*/  FFMA.FTZ R23, R42, R8, -R23 ;  /* 0x000000082a177223 */ /* 0x000fe20000010817 */
[----:B------:R-:W-:Y:S01]  /*9310*/  HADD2.F32 R8, -RZ, R33.H1_H1 ;  /* 0x30000021ff087230 */ /* 0x000fe20000004100 */
[C---:B------:R-:W-:Y:S01]  /*9320*/  FFMA.FTZ R41, R35.reuse, R36, -R41 ;  /* 0x0000002423297223 */ /* 0x040fe20000010829 */
[----:B------:R-:W-:Y:S01]  /*9330*/  HADD2.F32 R11, -RZ, R11.H1_H1 ;  /* 0x3000000bff0b7230 */ /* 0x000fe20000004100 */
[----:B------:R-:W-:-:S02]  /*9340*/  FFMA.FTZ R38, R35, R38, R43 ;  /* 0x0000002623267223 */ /* 0x000fc4000001002b */
[C---:B------:R-:W-:Y:S02]  /*9350*/  FMUL.FTZ R33, R8.reuse, R39 ;  /* 0x0000002708217220 */ /* 0x040fe40000410000 */
[----:B------:R-:W-:Y:S02]  /*9360*/  FMUL.FTZ R35, R8, R9 ;  /* 0x0000000908237220 */ /* 0x000fe40000410000 */
[C---:B------:R-:W-:Y:S02]  /*9370*/  FMUL.FTZ R8, R32.reuse, R11 ;  /* 0x0000000b20087220 */ /* 0x040fe40000410000 */
[----:B------:R-:W-:Y:S02]  /*9380*/  FMUL.FTZ R32, R32, R10 ;  /* 0x0000000a20207220 */ /* 0x000fe40000410000 */
[C---:B------:R-:W-:Y:S02]  /*9390*/  FFMA.FTZ R33, R34.reuse, R9, -R33 ;  /* 0x0000000922217223 */ /* 0x040fe40000010821 */
[----:B------:R-:W-:-:S02]  /*93a0*/  FFMA.FTZ R34, R34, R39, R35 ;  /* 0x0000002722227223 */ /* 0x000fc40000010023 */
[----:B------:R-:W-:Y:S02]  /*93b0*/  FFMA.FTZ R40, R42, R37, R40 ;  /* 0x000000252a287223 */ /* 0x000fe40000010028 */
[C---:B------:R-:W-:Y:S01]  /*93c0*/  FFMA.FTZ R35, R31.reuse, R10, -R8 ;  /* 0x0000000a1f237223 */ /* 0x040fe20000010808 */
[----:B------:R-:W-:Y:S01]  /*93d0*/  F2FP.PACK_AB R8, R38, R41 ;  /* 0x000000292608723e */ /* 0x000fe200000000ff */
[----:B------:R-:W-:Y:S01]  /*93e0*/  FFMA.FTZ R32, R31, R11, R32 ;  /* 0x0000000b1f207223 */ /* 0x000fe20000010020 */
[----:B------:R-:W-:Y:S02]  /*93f0*/  F2FP.PACK_AB R9, R40, R23 ;  /* 0x000000172809723e */ /* 0x000fe400000000ff */
[----:B------:R-:W-:Y:S02]  /*9400*/  F2FP.PACK_AB R10, R34, R33 ;  /* 0x00000021220a723e */ /* 0x000fe400000000ff */
[----:B------:R-:W-:-:S05]  /*9410*/  F2FP.PACK_AB R11, R32, R35 ;  /* 0x00000023200b723e */ /* 0x000fca00000000ff */
[----:B------:R1:W-:Y:S02]  /*9420*/  STS.128 [R12+0x6000], R8 ;  /* 0x006000080c007388 */ /* 0x0003e40000000c00 */
.L_x_113:
[----:B------:R-:W-:Y:S05]  /*9430*/  BSYNC B0 ;  /* 0x0000000000007941 */ /* 0x000fea0003800000 */
.L_x_112:
        /* <DEDUP_REMOVED lines=8> */
[----:B------:R-:W-:Y:S02]  /*94c0*/  HADD2.F32 R37, -RZ, R28.H1_H1 ;  /* 0x3000001cff257230 */ /* 0x000fe40000004100 */
[----:B------:R-:W-:Y:S02]  /*94d0*/  HADD2.F32 R30, -RZ, R30.H0_H0 ;  /* 0x2000001eff1e7230 */ /* 0x000fe40000004100 */
[----:B------:R-:W-:-:S02]  /*94e0*/  HADD2.F32 R29, -RZ, R29.H0_H0 ;  /* 0x2000001dff1d7230 */ /* 0x000fc40000004100 */
[----:B------:R-:W-:Y:S02]  /*94f0*/  HADD2.F32 R28, -RZ, R28.H0_H0 ;  /* 0x2000001cff1c7230 */ /* 0x000fe40000004100 */
[----:B------:R-:W-:Y:S02]  /*9500*/  HADD2.F32 R27, -RZ, R27.H0_H0 ;  /* 0x2000001bff1b7230 */ /* 0x000fe40000004100 */
        /* <DEDUP_REMOVED lines=10> */
[--C-:B------:R-:W-:Y:S01]  /*95b0*/  HADD2.F32 R10, -RZ, R11.reuse.H0_H0 ;  /* 0x2000000bff0a7230 */ /* 0x100fe20000004100 */
[C---:B------:R-:W-:Y:S01]  /*95c0*/  FFMA.FTZ R23, R38.reuse, R8, -R23 ;  /* 0x0000000826177223 */ /* 0x040fe20000010817 */
[----:B------:R-:W-:Y:S01]  /*95d0*/  HADD2.F32 R11, -RZ, R11.H1_H1 ;  /* 0x3000000bff0b7230 */ /* 0x000fe20000004100 */
[----:B------:R-:W-:-:S02]  /*95e0*/  FFMA.FTZ R38, R38, R31, R35 ;  /* 0x0000001f26267223 */ /* 0x000fc40000010023 */
[----:B------:R-:W-:Y:S02]  /*95f0*/  FFMA.FTZ R36, R37, R32, -R36 ;  /* 0x0000002025247223 */ /* 0x000fe40000010824 */
[C---:B------:R-:W-:Y:S02]  /*9600*/  FMUL.FTZ R8, R30.reuse, R33 ;  /* 0x000000211e087220 */ /* 0x040fe40000410000 */
[----:B------:R-:W-:Y:S02]  /*9610*/  FMUL.FTZ R31, R30, R9 ;  /* 0x000000091e1f7220 */ /* 0x000fe40000410000 */
[C---:B------:R-:W-:Y:S02]  /*9620*/  FMUL.FTZ R30, R29.reuse, R11 ;  /* 0x0000000b1d1e7220 */ /* 0x040fe40000410000 */
[----:B------:R-:W-:Y:S02]  /*9630*/  FMUL.FTZ R32, R29, R10 ;  /* 0x0000000a1d207220 */ /* 0x000fe40000410000 */
[----:B------:R-:W-:Y:S01]  /*9640*/  FFMA.FTZ R29, R28, R9, -R8 ;  /* 0x000000091c1d7223 */ /* 0x000fe20000010808 */
[----:B------:R-:W-:Y:S01]  /*9650*/  F2FP.PACK_AB R9, R38, R23 ;  /* 0x000000172609723e */ /* 0x000fe200000000ff */
[----:B------:R-:W-:-:S02]  /*9660*/  FFMA.FTZ R39, R37, R34, R39 ;  /* 0x0000002225277223 */ /* 0x000fc40000010027 */
[----:B------:R-:W-:Y:S02]  /*9670*/  FFMA.FTZ R28, R28, R33, R31 ;  /* 0x000000211c1c7223 */ /* 0x000fe4000001001f */
[----:B------:R-:W-:Y:S01]  /*9680*/  FFMA.FTZ R30, R27, R10, -R30 ;  /* 0x0000000a1b1e7223 */ /* 0x000fe2000001081e */
[----:B------:R-:W-:Y:S01]  /*9690*/  F2FP.PACK_AB R8, R39, R36 ;  /* 0x000000242708723e */ /* 0x000fe200000000ff */
[----:B------:R-:W-:Y:S01]  /*96a0*/  FFMA.FTZ R11, R27, R11, R32 ;  /* 0x0000000b1b0b7223 */ /* 0x000fe20000010020 */
[----:B------:R-:W-:-:S04]  /*96b0*/  F2FP.PACK_AB R10, R28, R29 ;  /* 0x0000001d1c0a723e */ /* 0x000fc800000000ff */
[----:B------:R-:W-:-:S05]  /*96c0*/  F2FP.PACK_AB R11, R11, R30 ;  /* 0x0000001e0b0b723e */ /* 0x000fca00000000ff */
[----:B------:R1:W-:Y:S02]  /*96d0*/  STS.128 [R26+0xa000], R8 ;  /* 0x00a000081a007388 */ /* 0x0003e40000000c00 */
.L_x_115:
[----:B------:R-:W-:Y:S05]  /*96e0*/  BSYNC B0 ;  /* 0x0000000000007941 */ /* 0x000fea0003800000 */
.L_x_114:
[----:B------:R-:W-:-:S04]  /*96f0*/  IADD3 R25, R25, 0x50, RZ ;  /* 0x0000005019197810 */ /* 0x000fc80007ffe0ff */
[----:B------:R-:W-:-:S13]  /*9700*/  ISETP.GE.AND P0, PT, R25, c[0x0][0x27c], PT ;  /* 0x00009f0019007a0c */ /* 0x000fda0003f06270 */
[----:B------:R-:W-:Y:S05]  /*9710*/  @P0 BRA `(.L_x_105) ;  /* 0x0000320000000947 */ /* 0x000fea0003800000 */
[----:B-1----:R-:W1:Y:S01]  /*9720*/  LDS.128 R8, [R12+0xa000] ;  /* 0x00a000000c087984 */ /* 0x002e620000000c00 */
        /* <DEDUP_REMOVED lines=36> */
[----:B------:R1:W-:Y:S01]  /*9970*/  STS.128 [R12+0xa000], R8 ;  /* 0x00a000080c007388 */ /* 0x0003e20000000c00 */
[----:B------:R-:W-:Y:S05]  /*9980*/  BRA `(.L_x_105) ;  /* 0x00002f9000007947 */ /* 0x000fea0003800000 */
.L_x_90:
        /* <DEDUP_REMOVED lines=17> */
[----:B------:R-:W-:Y:S01]  /*9aa0*/  IADD3 R9, R32, 0x40, RZ ;  /* 0x0000004020097810 */ /* 0x000fe20007ffe0ff */
[----:B------:R-:W-:Y:S01]  /*9ab0*/  CS2R R36, SRZ ;  /* 0x0000000000247805 */ /* 0x000fe2000001ff00 */
[----:B------:R-:W-:-:S02]  /*9ac0*/  ISETP.GE.AND P1, PT, R8, c[0x0][0x27c], PT ;  /* 0x00009f0008007a0c */ /* 0x000fc40003f26270 */
[----:B------:R-:W-:Y:S02]  /*9ad0*/  ISETP.GE.AND P0, PT, R9, c[0x0][0x27c], PT ;  /* 0x00009f0009007a0c */ /* 0x000fe40003f06270 */
[----:B------:R-:W-:-:S09]  /*9ae0*/  ISETP.GE.AND P2, PT, R32, c[0x0][0x27c], PT ;  /* 0x00009f0020007a0c */ /* 0x000fd20003f46270 */
[----:B------:R-:W-:Y:S02]  /*9af0*/  @!P1 SHF.R.S32.HI R25, RZ, 0x1f, R8 ;  /* 0x0000001fff199819 */ /* 0x000fe40000011408 */
[----:B------:R-:W-:Y:S02]  /*9b00*/  @!P0 SHF.R.S32.HI R24, RZ, 0x1f, R9 ;  /* 0x0000001fff188819 */ /* 0x000fe40000011409 */
[----:B------:R-:W-:Y:S01]  /*9b10*/  @!P1 LEA.HI R25, R25, R8, RZ, 0x3 ;  /* 0x0000000819199211 */ /* 0x000fe200078f18ff */
[--C-:B------:R-:W-:Y:S01]  /*9b20*/  @!P2 IMAD.WIDE R26, R32, 0x2, R40.reuse ;  /* 0x00000002201aa825 */ /* 0x100fe200078e0228 */
[----:B------:R-:W-:Y:S02]  /*9b30*/  @!P0 LEA.HI R24, R24, R9, RZ, 0x3 ;  /* 0x0000000918188211 */ /* 0x000fe400078f18ff */
[----:B------:R-:W-:Y:S02]  /*9b40*/  @!P1 LOP3.LUT R25, R25, 0xfffffff8, RZ, 0xc0, !PT ;  /* 0xfffffff819199812 */ /* 0x000fe400078ec0ff */
[----:B------:R-:W-:Y:S01]  /*9b50*/  @!P0 LOP3.LUT R24, R24, 0xfffffff8, RZ, 0xc0, !PT ;  /* 0xfffffff818188812 */ /* 0x000fe200078ec0ff */
[----:B------:R1:W5:Y:S01]  /*9b60*/  @!P2 LD.E.128 R36, [R26.64] ;  /* 0x000000061a24a980 */ /* 0x000362000c101d00 */
[----:B------:R-:W-:Y:S01]  /*9b70*/  CS2R R14, SRZ ;  /* 0x00000000000e7805 */ /* 0x000fe2000001ff00 */
[C-C-:B------:R-:W-:Y:S01]  /*9b80*/  @!P1 IMAD.WIDE R42, R25.reuse, 0x2, R40.reuse ;  /* 0x00000002192a9825 */ /* 0x140fe200078e0228 */
[----:B------:R-:W-:Y:S01]  /*9b90*/  CS2R R12, SRZ ;  /* 0x00000000000c7805 */ /* 0x000fe2000001ff00 */
[----:B------:R-:W-:Y:S01]  /*9ba0*/  CS2R R30, SRZ ;  /* 0x00000000001e7805 */ /* 0x000fe2000001ff00 */
[----:B------:R-:W-:Y:S01]  /*9bb0*/  CS2R R28, SRZ ;  /* 0x00000000001c7805 */ /* 0x000fe2000001ff00 */
[C---:B------:R-:W-:Y:S01]  /*9bc0*/  @!P0 IMAD.WIDE R40, R24.reuse, 0x2, R40 ;  /* 0x0000000218288825 */ /* 0x040fe200078e0228 */
[----:B------:R-:W-:Y:S01]  /*9bd0*/  CS2R R10, SRZ ;  /* 0x00000000000a7805 */ /* 0x000fe2000001ff00 */
[----:B------:R-:W-:Y:S01]  /*9be0*/  CS2R R8, SRZ ;  /* 0x0000000000087805 */ /* 0x000fe2000001ff00 */
[----:B------:R-:W-:Y:S01]  /*9bf0*/  CS2R R46, SRZ ;  /* 0x00000000002e7805 */ /* 0x000fe2000001ff00 */
[--C-:B------:R-:W-:Y:S01]  /*9c00*/  @!P1 IMAD.WIDE R50, R25, 0x2, R34.reuse ;  /* 0x0000000219329825 */ /* 0x100fe200078e0222 */
[----:B------:R-:W-:Y:S01]  /*9c10*/  CS2R R44, SRZ ;  /* 0x00000000002c7805 */ /* 0x000fe2000001ff00 */
[----:B------:R2:W5:Y:S02]  /*9c20*/  @!P1 LD.E.128 R28, [R42.64] ;  /* 0x000000062a1c9980 */ /* 0x000564000c101d00 */
[----:B------:R-:W-:-:S02]  /*9c30*/  @!P0 IMAD.WIDE R52, R24, 0x2, R34 ;  /* 0x0000000218348825 */ /* 0x000fc400078e0222 */
[----:B------:R-:W-:Y:S01]  /*9c40*/  CS2R R24, SRZ ;  /* 0x0000000000187805 */ /* 0x000fe2000001ff00 */
[----:B------:R2:W5:Y:S01]  /*9c50*/  @!P1 LD.E.128 R8, [R50.64] ;  /* 0x0000000632089980 */ /* 0x000562000c101d00 */
[----:B------:R-:W-:-:S03]  /*9c60*/  @!P2 IMAD.WIDE R34, R32, 0x2, R34 ;  /* 0x000000022022a825 */ /* 0x000fc600078e0222 */
[----:B------:R2:W5:Y:S01]  /*9c70*/  @!P0 LD.E.128 R44, [R40.64] ;  /* 0x00000006282c8980 */ /* 0x000562000c101d00 */
[----:B-1----:R-:W-:-:S03]  /*9c80*/  CS2R R26, SRZ ;  /* 0x00000000001a7805 */ /* 0x002fc6000001ff00 */
[----:B------:R2:W5:Y:S04]  /*9c90*/  @!P2 LD.E.128 R12, [R34.64] ;  /* 0x00000006220ca980 */ /* 0x000568000c101d00 */
[----:B------:R2:W5:Y:S02]  /*9ca0*/  @!P0 LD.E.128 R24, [R52.64] ;  /* 0x0000000634188980 */ /* 0x000564000c101d00 */
.L_x_117:
[----:B------:R-:W-:Y:S05]  /*9cb0*/  BSYNC B0 ;  /* 0x0000000000007941 */ /* 0x000fea0003800000 */
.L_x_116:
[----:B--2---:R-:W-:Y:S01]  /*9cc0*/  IMAD R50, R80, -0x80, R71 ;  /* 0xffffff8050327824 */ /* 0x004fe200078e0247 */
[--C-:B-----5:R-:W-:Y:S01]  /*9cd0*/  SHF.R.U64 R68, R36, 0x10, R37.reuse ;  /* 0x0000001024447819 */ /* 0x120fe20000001225 */
[--C-:B------:R-:W-:Y:S01]  /*9ce0*/  IMAD.MOV.U32 R69, RZ, RZ, R37.reuse ;  /* 0x000000ffff457224 */ /* 0x100fe200078e0025 */
[----:B------:R-:W-:Y:S01]  /*9cf0*/  SHF.R.U32.HI R66, RZ, 0x10, R37 ;  /* 0x00000010ff427819 */ /* 0x000fe20000011625 */
[----:B------:R-:W-:Y:S01]  /*9d00*/  IMAD.MOV.U32 R48, RZ, RZ, R38 ;  /* 0x000000ffff307224 */ /* 0x000fe200078e0026 */
[----:B------:R-:W-:Y:S01]  /*9d10*/  IMNMX R50, R50, 0x80, PT ;  /* 0x0000008032327817 */ /* 0x000fe20003800200 */
[----:B------:R-:W-:Y:S01]  /*9d20*/  IMAD.MOV.U32 R61, RZ, RZ, R45 ;  /* 0x000000ffff3d7224 */ /* 0x000fe200078e002d */
[----:B------:R-:W-:Y:S01]  /*9d30*/  SHF.R.U64 R65, R38, 0x10, R39 ;  /* 0x0000001026417819 */ /* 0x000fe20000001227 */
[----:B------:R-:W-:Y:S01]  /*9d40*/  IMAD.MOV.U32 R58, RZ, RZ, R46 ;  /* 0x000000ffff3a7224 */ /* 0x000fe200078e002e */
[----:B------:R-:W-:Y:S01]  /*9d50*/  ISETP.GE.AND P0, PT, R23, R50, PT ;  /* 0x000000321700720c */ /* 0x000fe20003f06270 */
[----:B------:R-:W-:Y:S01]  /*9d60*/  IMAD.MOV.U32 R70, RZ, RZ, R36 ;  /* 0x000000ffff467224 */ /* 0x000fe200078e0024 */
[----:B------:R-:W-:Y:S01]  /*9d70*/  SHF.R.U64 R59, R44, 0x10, R45 ;  /* 0x000000102c3b7819 */ /* 0x000fe2000000122d */
[----:B------:R-:W-:Y:S01]  /*9d80*/  IMAD.MOV.U32 R67, RZ, RZ, R39 ;  /* 0x000000ffff437224 */ /* 0x000fe200078e0027 */
[----:B------:R-:W-:Y:S01]  /*9d90*/  SHF.R.U32.HI R57, RZ, 0x10, R45 ;  /* 0x00000010ff397819 */ /* 0x000fe2000001162d */
[----:B------:R-:W-:Y:S01]  /*9da0*/  IMAD.MOV.U32 R64, RZ, RZ, R28 ;  /* 0x000000ffff407224 */ /* 0x000fe200078e001c */
[----:B------:R-:W-:Y:S01]  /*9db0*/  SHF.R.U64 R56, R46, 0x10, R47 ;  /* 0x000000102e387819 */ /* 0x000fe2000000122f */
[----:B------:R-:W-:Y:S01]  /*9dc0*/  IMAD.MOV.U32 R45, RZ, RZ, R13 ;  /* 0x000000ffff2d7224 */ /* 0x000fe200078e000d */
[----:B------:R-:W-:Y:S01]  /*9dd0*/  SHF.R.U32.HI R43, RZ, 0x10, R39 ;  /* 0x00000010ff2b7819 */ /* 0x000fe20000011627 */
[----:B------:R-:W-:Y:S01]  /*9de0*/  IMAD.MOV.U32 R46, RZ, RZ, R14 ;  /* 0x000000ffff2e7224 */ /* 0x000fe200078e000e */
[----:B------:R-:W-:Y:S01]  /*9df0*/  SHF.R.U64 R62, R28, 0x10, R29 ;  /* 0x000000101c3e7819 */ /* 0x000fe2000000121d */
[----:B------:R-:W-:Y:S01]  /*9e00*/  IMAD.MOV.U32 R53, RZ, RZ, R15 ;  /* 0x000000ffff357224 */ /* 0x000fe200078e000f */
[--C-:B------:R-:W-:Y:S01]  /*9e10*/  SHF.R.U64 R52, R12, 0x10, R13.reuse ;  /* 0x000000100c347819 */ /* 0x100fe2000000120d */
[----:B------:R-:W-:Y:S01]  /*9e20*/  IMAD.MOV.U32 R38, RZ, RZ, R8 ;  /* 0x000000ffff267224 */ /* 0x000fe200078e0008 */
[----:B------:R-:W-:Y:S01]  /*9e30*/  SHF.R.U32.HI R42, RZ, 0x10, R13 ;  /* 0x00000010ff2a7819 */ /* 0x000fe2000001160d */
[----:B------:R-:W-:Y:S01]  /*9e40*/  IMAD.MOV.U32 R37, RZ, RZ, R9 ;  /* 0x000000ffff257224 */ /* 0x000fe200078e0009 */
[----:B------:R-:W-:Y:S01]  /*9e50*/  SHF.R.U64 R51, R14, 0x10, R15 ;  /* 0x000000100e337819 */ /* 0x000fe2000000120f */
[----:B------:R-:W-:Y:S01]  /*9e60*/  IMAD.MOV.U32 R39, RZ, RZ, R29 ;  /* 0x000000ffff277224 */ /* 0x000fe200078e001d */
[----:B------:R-:W-:Y:S01]  /*9e70*/  SHF.R.U32.HI R41, RZ, 0x10, R15 ;  /* 0x00000010ff297819 */ /* 0x000fe2000001160f */
[----:B------:R-:W-:Y:S01]  /*9e80*/  IMAD.MOV.U32 R40, RZ, RZ, R30 ;  /* 0x000000ffff287224 */ /* 0x000fe200078e001e */
[----:B------:R-:W-:Y:S01]  /*9e90*/  SHF.R.U32.HI R36, RZ, 0x10, R29 ;  /* 0x00000010ff247819 */ /* 0x000fe2000001161d */
[--C-:B------:R-:W-:Y:S01]  /*9ea0*/  IMAD.MOV.U32 R63, RZ, RZ, R31.reuse ;  /* 0x000000ffff3f7224 */ /* 0x100fe200078e001f */
        /* <DEDUP_REMOVED lines=12> */
[--C-:B------:R-:W-:Y:S01]  /*9f70*/  SHF.R.U64 R9, R24, 0x10, R25.reuse ;  /* 0x0000001018097819 */ /* 0x100fe20000001219 */
[----:B------:R-:W-:Y:S01]  /*9f80*/  IMAD.MOV.U32 R11, RZ, RZ, R25 ;  /* 0x000000ffff0b7224 */ /* 0x000fe200078e0019 */
[----:B------:R-:W-:Y:S01]  /*9f90*/  SHF.R.U32.HI R55, RZ, 0x10, R47 ;  /* 0x00000010ff377819 */ /* 0x000fe2000001162f */
[----:B------:R-:W-:Y:S01]  /*9fa0*/  IMAD.MOV.U32 R10, RZ, RZ, R26 ;  /* 0x000000ffff0a7224 */ /* 0x000fe200078e001a */
[----:B------:R-:W-:Y:S01]  /*9fb0*/  SHF.R.U32.HI R25, RZ, 0x10, R25 ;  /* 0x00000010ff197819 */ /* 0x000fe20000011619 */
[--C-:B------:R-:W-:Y:S01]  /*9fc0*/  IMAD.MOV.U32 R29, RZ, RZ, R27.reuse ;  /* 0x000000ffff1d7224 */ /* 0x100fe200078e001b */
[----:B------:R-:W-:Y:S01]  /*9fd0*/  SHF.R.U64 R8, R26, 0x10, R27 ;  /* 0x000000101a087819 */ /* 0x000fe2000000121b */
[----:B------:R-:W-:-:S04]  /*9fe0*/  DEPBAR.LE SB0, 0x1 ;  /* 0x000080400000791a */ /* 0x000fc80000000000 */
[----:B------:R-:W-:Y:S01]  /*9ff0*/  SHF.R.U32.HI R24, RZ, 0x10, R27 ;  /* 0x00000010ff187819 */ /* 0x000fe2000001161b */
[----:B------:R-:W-:Y:S01]  /*a000*/  BSSY B1, `(.L_x_118) ;  /* 0x0000151000017945 */ /* 0x000fe20003800000 */
        /* <DEDUP_REMOVED lines=23> */
[----:B------:R-:W-:Y:S01]  /*a180*/  PRMT R24, R24, 0x5410, R8 ;  /* 0x0000541018187816 */ /* 0x000fe20000000008 */
[----:B------:R-:W-:Y:S06]  /*a190*/  BAR.SYNC.DEFER_BLOCKING 0x0 ;  /* 0x0000000000007b1d */ /* 0x000fec0000010000 */
[----:B------:R-:W-:Y:S05]  /*a1a0*/  @P0 BRA `(.L_x_119) ;  /* 0x0000136000000947 */ /* 0x000fea0003800000 */
[----:B------:R-:W-:Y:S01]  /*a1b0*/  ISETP.GE.AND P0, PT, R32, c[0x0][0x27c], PT ;  /* 0x00009f0020007a0c */ /* 0x000fe20003f06270 */
[----:B------:R-:W-:-:S12]  /*a1c0*/  BSSY B0, `(.L_x_120) ;  /* 0x0000060000007945 */ /* 0x000fd80003800000 */
[----:B------:R-:W-:Y:S05]  /*a1d0*/  @P0 BRA `(.L_x_121) ;  /* 0x000005e000000947 */ /* 0x000fea0003800000 */
[----:B------:R-:W-:Y:S01]  /*a1e0*/  MOV R12, c[0x0][0x27c] ;  /* 0x00009f00000c7a02 */ /* 0x000fe20000000f00 */
[----:B------:R-:W-:Y:S01]  /*a1f0*/  HADD2.F32 R68, -RZ, R45.H1_H1 ;  /* 0x3000002dff447230 */ /* 0x000fe20000004100 */
[----:B------:R-:W-:Y:S01]  /*a200*/  SHF.L.U32 R13, R23, 0x6, RZ ;  /* 0x00000006170d7819 */ /* 0x000fe200000006ff */
[----:B------:R-:W-:Y:S01]  /*a210*/  HADD2.F32 R66, -RZ, R42.H1_H1 ;  /* 0x3000002aff427230 */ /* 0x000fe20000004100 */
[----:B------:R-:W-:Y:S01]  /*a220*/  LEA.HI R12, R12, R49, RZ, 0x1d ;  /* 0x000000310c0c7211 */ /* 0x000fe200078fe8ff */
[----:B------:R-:W-:Y:S01]  /*a230*/  HADD2.F32 R76, -RZ, R47.H1_H1 ;  /* 0x3000002fff4c7230 */ /* 0x000fe20000004100 */
[----:B------:R-:W-:Y:S01]  /*a240*/  LOP3.LUT R13, R13, 0x1c0, RZ, 0xc0, !PT ;  /* 0x000001c00d0d7812 */ /* 0x000fe200078ec0ff */
[----:B------:R-:W-:Y:S01]  /*a250*/  HADD2.F32 R75, -RZ, R44.H1_H1 ;  /* 0x3000002cff4b7230 */ /* 0x000fe20000004100 */
[----:B------:R-:W-:Y:S01]  /*a260*/  SHF.R.S32.HI R9, RZ, 0x1f, R12 ;  /* 0x0000001fff097819 */ /* 0x000fe2000001140c */
[----:B------:R-:W-:Y:S01]  /*a270*/  HADD2.F32 R65, -RZ, R45.H0_H0 ;  /* 0x2000002dff417230 */ /* 0x000fe20000004100 */
[----:B------:R-:W-:Y:S01]  /*a280*/  SHF.L.U32 R8, R12, 0x3, RZ ;  /* 0x000000030c087819 */ /* 0x000fe200000006ff */
[----:B------:R-:W-:Y:S01]  /*a290*/  HADD2.F32 R63, -RZ, R42.H0_H0 ;  /* 0x2000002aff3f7230 */ /* 0x000fe20000004100 */
[----:B------:R-:W-:Y:S01]  /*a2a0*/  LEA.HI R9, R9, R12, RZ, 0x3 ;  /* 0x0000000c09097211 */ /* 0x000fe200078f18ff */
[----:B------:R-:W-:Y:S01]  /*a2b0*/  HADD2.F32 R62, -RZ, R46.H1_H1 ;  /* 0x3000002eff3e7230 */ /* 0x000fe20000004100 */
[----:B------:R-:W-:Y:S01]  /*a2c0*/  SHF.R.U32.HI R11, RZ, 0x3, R13 ;  /* 0x00000003ff0b7819 */ /* 0x000fe2000001160d */
[----:B------:R-:W-:Y:S01]  /*a2d0*/  HADD2.F32 R74, -RZ, R47.H0_H0 ;  /* 0x2000002fff4a7230 */ /* 0x000fe20000004100 */
[----:B------:R-:W-:Y:S01]  /*a2e0*/  LOP3.LUT R8, R13, 0x38, R8, 0xf8, !PT ;  /* 0x000000380d087812 */ /* 0x000fe200078ef808 */
[----:B------:R-:W-:Y:S01]  /*a2f0*/  HADD2.F32 R73, -RZ, R44.H0_H0 ;  /* 0x2000002cff497230 */ /* 0x000fe20000004100 */
[----:B------:R-:W-:Y:S01]  /*a300*/  SHF.L.U32 R9, R9, 0xa, RZ ;  /* 0x0000000a09097819 */ /* 0x000fe200000006ff */
[--C-:B------:R-:W-:Y:S01]  /*a310*/  HADD2.F32 R72, -RZ, R48.reuse.H1_H1 ;  /* 0x30000030ff487230 */ /* 0x100fe20000004100 */
[----:B------:R-:W-:Y:S01]  /*a320*/  SHF.L.U32 R10, R21, 0x9, RZ ;  /* 0x00000009150a7819 */ /* 0x000fe200000006ff */
[----:B------:R-:W-:Y:S01]  /*a330*/  HADD2.F32 R60, -RZ, R41.H1_H1 ;  /* 0x30000029ff3c7230 */ /* 0x000fe20000004100 */
[----:B------:R-:W-:Y:S01]  /*a340*/  LOP3.LUT R52, R13, 0x38, R32, 0xf8, !PT ;  /* 0x000000380d347812 */ /* 0x000fe200078ef820 */
[--C-:B------:R-:W-:Y:S01]  /*a350*/  HADD2.F32 R71, -RZ, R43.reuse.H1_H1 ;  /* 0x3000002bff477230 */ /* 0x100fe20000004100 */
[----:B------:R-:W-:Y:S01]  /*a360*/  LOP3.LUT R8, R8, R11, RZ, 0x3c, !PT ;  /* 0x0000000b08087212 */ /* 0x000fe200078e3cff */
[----:B------:R-:W-:Y:S01]  /*a370*/  HADD2.F32 R70, -RZ, R48.H0_H0 ;  /* 0x20000030ff467230 */ /* 0x000fe20000004100 */
[----:B------:R-:W-:Y:S01]  /*a380*/  LOP3.LUT R9, R9, 0x7fffe000, RZ, 0xc0, !PT ;  /* 0x7fffe00009097812 */ /* 0x000fe200078ec0ff */
[----:B------:R-:W-:Y:S01]  /*a390*/  HADD2.F32 R69, -RZ, R43.H0_H0 ;  /* 0x2000002bff457230 */ /* 0x000fe20000004100 */
[----:B------:R-:W-:-:S02]  /*a3a0*/  LOP3.LUT R52, R10, R52, R11, 0xf6, !PT ;  /* 0x000000340a347212 */ /* 0x000fc400078ef60b */
[----:B------:R-:W-:Y:S02]  /*a3b0*/  IADD3 R8, R8, R9, R10 ;  /* 0x0000000908087210 */ /* 0x000fe40007ffe00a */
[----:B------:R-:W-:Y:S02]  /*a3c0*/  SHF.L.U32 R52, R52, 0x1, RZ ;  /* 0x0000000134347819 */ /* 0x000fe400000006ff */
[----:B------:R-:W-:-:S03]  /*a3d0*/  SHF.L.U32 R51, R8, 0x1, RZ ;  /* 0x0000000108337819 */ /* 0x000fc600000006ff */
[----:B------:R-:W1:Y:S04]  /*a3e0*/  LDS.128 R12, [R52+0xc100] ;  /* 0x00c10000340c7984 */ /* 0x000e680000000c00 */
[----:B------:R-:W2:Y:S01]  /*a3f0*/  LDS.128 R8, [R51+0xc100] ;  /* 0x00c1000033087984 */ /* 0x000ea20000000c00 */
[--C-:B-1----:R-:W-:Y:S02]  /*a400*/  HADD2.F32 R53, -RZ, R12.reuse.H0_H0 ;  /* 0x2000000cff357230 */ /* 0x102fe40000004100 */
[----:B------:R-:W-:Y:S02]  /*a410*/  HADD2.F32 R55, -RZ, R12.H1_H1 ;  /* 0x3000000cff377230 */ /* 0x000fe40000004100 */
[----:B--2---:R-:W-:Y:S02]  /*a420*/  HADD2.F32 R67, -RZ, R8.H0_H0 ;  /* 0x20000008ff437230 */ /* 0x004fe40000004100 */
[--C-:B------:R-:W-:Y:S01]  /*a430*/  HADD2.F32 R12, -RZ, R13.reuse.H0_H0 ;  /* 0x2000000dff0c7230 */ /* 0x100fe20000004100 */
[----:B------:R-:W-:Y:S01]  /*a440*/  FMUL.FTZ R64, R55, R66 ;  /* 0x0000004237407220 */ /* 0x000fe20000410000 */
[----:B------:R-:W-:-:S02]  /*a450*/  HADD2.F32 R56, -RZ, R13.H1_H1 ;  /* 0x3000000dff387230 */ /* 0x000fc40000004100 */
[----:B------:R-:W-:Y:S01]  /*a460*/  HADD2.F32 R8, -RZ, R8.H1_H1 ;  /* 0x30000008ff087230 */ /* 0x000fe20000004100 */
[----:B------:R-:W-:Y:S01]  /*a470*/  FMUL.FTZ R58, R12, R65 ;  /* 0x000000410c3a7220 */ /* 0x000fe20000410000 */
[--C-:B------:R-:W-:Y:S02]  /*a480*/  HADD2.F32 R61, -RZ, R9.reuse.H0_H0 ;  /* 0x20000009ff3d7230 */ /* 0x100fe40000004100 */
[----:B------:R-:W-:Y:S01]  /*a490*/  HADD2.F32 R54, -RZ, R9.H1_H1 ;  /* 0x30000009ff367230 */ /* 0x000fe20000004100 */
[-C--:B------:R-:W-:Y:S01]  /*a4a0*/  FMUL.FTZ R9, R53, R68.reuse ;  /* 0x0000004435097220 */ /* 0x080fe20000410000 */
[----:B------:R-:W-:Y:S01]  /*a4b0*/  HADD2.F32 R13, -RZ, R14.H0_H0 ;  /* 0x2000000eff0d7230 */ /* 0x000fe20000004100 */
[C---:B------:R-:W-:Y:S01]  /*a4c0*/  FMUL.FTZ R68, R67.reuse, R68 ;  /* 0x0000004443447220 */ /* 0x040fe20000410000 */
[----:B------:R-:W-:Y:S01]  /*a4d0*/  HADD2.F32 R59, -RZ, R10.H0_H0 ;  /* 0x2000000aff3b7230 */ /* 0x000fe20000004100 */
[----:B------:R-:W-:Y:S01]  /*a4e0*/  FFMA.FTZ R67, R67, R76, R9 ;  /* 0x0000004c43437223 */ /* 0x000fe20000010009 */
[----:B------:R-:W-:Y:S01]  /*a4f0*/  HADD2.F32 R57, -RZ, R14.H1_H1 ;  /* 0x3000000eff397230 */ /* 0x000fe20000004100 */
[C---:B------:R-:W-:Y:S01]  /*a500*/  FMUL.FTZ R66, R8.reuse, R66 ;  /* 0x0000004208427220 */ /* 0x040fe20000410000 */
[----:B------:R-:W-:Y:S01]  /*a510*/  HADD2.F32 R10, -RZ, R10.H1_H1 ;  /* 0x3000000aff0a7230 */ /* 0x000fe20000004100 */
[----:B------:R-:W-:Y:S01]  /*a520*/  FFMA.FTZ R64, R8, R75, R64 ;  /* 0x0000004b08407223 */ /* 0x000fe20000010040 */
[--C-:B------:R-:W-:Y:S01]  /*a530*/  HADD2.F32 R14, -RZ, R15.reuse.H0_H0 ;  /* 0x2000000fff0e7230 */ /* 0x100fe20000004100 */
[----:B------:R-:W-:Y:S01]  /*a540*/  FMUL.FTZ R9, R56, R63 ;  /* 0x0000003f38097220 */ /* 0x000fe20000410000 */
[----:B------:R-:W-:Y:S01]  /*a550*/  HADD2.F32 R15, -RZ, R15.H1_H1 ;  /* 0x3000000fff0f7230 */ /* 0x000fe20000004100 */
[-C--:B------:R-:W-:Y:S01]  /*a560*/  FMUL.FTZ R8, R13, R62.reuse ;  /* 0x0000003e0d087220 */ /* 0x080fe20000410000 */
[--C-:B------:R-:W-:Y:S01]  /*a570*/  HADD2.F32 R81, -RZ, R11.reuse.H0_H0 ;  /* 0x2000000bff517230 */ /* 0x100fe20000004100 */
[----:B------:R-:W-:Y:S01]  /*a580*/  FMUL.FTZ R62, R59, R62 ;  /* 0x0000003e3b3e7220 */ /* 0x000fe20000410000 */
[----:B------:R-:W-:Y:S01]  /*a590*/  HADD2.F32 R11, -RZ, R11.H1_H1 ;  /* 0x3000000bff0b7230 */ /* 0x000fe20000004100 */
[----:B------:R-:W-:-:S02]  /*a5a0*/  FMUL.FTZ R65, R61, R65 ;  /* 0x000000413d417220 */ /* 0x000fc40000410000 */
[----:B------:R-:W-:Y:S01]  /*a5b0*/  FFMA.FTZ R58, R61, R74, R58 ;  /* 0x0000004a3d3a7223 */ /* 0x000fe2000001003a */
[----:B------:R-:W-:Y:S01]  /*a5c0*/  HADD2.F32 R61, -RZ, R46.H0_H0 ;  /* 0x2000002eff3d7230 */ /* 0x000fe20000004100 */
[C---:B------:R-:W-:Y:S02]  /*a5d0*/  FMUL.FTZ R63, R54.reuse, R63 ;  /* 0x0000003f363f7220 */ /* 0x040fe40000410000 */
[----:B------:R-:W-:Y:S02]  /*a5e0*/  FFMA.FTZ R9, R54, R73, R9 ;  /* 0x0000004936097223 */ /* 0x000fe40000010009 */
[----:B------:R-:W-:Y:S01]  /*a5f0*/  FFMA.FTZ R59, R59, R72, R8 ;  /* 0x000000483b3b7223 */ /* 0x000fe20000010008 */
[----:B------:R-:W-:Y:S01]  /*a600*/  HADD2.F32 R8, -RZ, R41.H0_H0 ;  /* 0x20000029ff087230 */ /* 0x000fe20000004100 */
[----:B------:R-:W-:Y:S01]  /*a610*/  FMUL.FTZ R54, R57, R60 ;  /* 0x0000003c39367220 */ /* 0x000fe20000410000 */
[----:B------:R-:W-:Y:S01]  /*a620*/  F2FP.PACK_AB R9, R9, R58 ;  /* 0x0000003a0909723e */ /* 0x000fe200000000ff */
[----:B------:R-:W-:-:S02]  /*a630*/  FMUL.FTZ R60, R10, R60 ;  /* 0x0000003c0a3c7220 */ /* 0x000fc40000410000 */
[----:B------:R-:W-:Y:S02]  /*a640*/  FFMA.FTZ R10, R10, R71, R54 ;  /* 0x000000470a0a7223 */ /* 0x000fe40000010036 */
[----:B------:R-:W-:Y:S02]  /*a650*/  FMUL.FTZ R54, R14, R61 ;  /* 0x0000003d0e367220 */ /* 0x000fe40000410000 */
[-C--:B------:R-:W-:Y:S01]  /*a660*/  FMUL.FTZ R80, R15, R8.reuse ;  /* 0x000000080f507220 */ /* 0x080fe20000410000 */
[----:B------:R-:W-:Y:S01]  /*a670*/  F2FP.PACK_AB R10, R10, R59 ;  /* 0x0000003b0a0a723e */ /* 0x000fe200000000ff */
[----:B------:R-:W-:Y:S02]  /*a680*/  FMUL.FTZ R61, R81, R61 ;  /* 0x0000003d513d7220 */ /* 0x000fe40000410000 */
[----:B------:R-:W-:Y:S02]  /*a690*/  FMUL.FTZ R8, R11, R8 ;  /* 0x000000080b087220 */ /* 0x000fe40000410000 */
[----:B------:R-:W-:-:S02]  /*a6a0*/  FFMA.FTZ R57, R57, R71, -R60 ;  /* 0x0000004739397223 */ /* 0x000fc4000001083c */
[----:B------:R-:W-:Y:S02]  /*a6b0*/  FFMA.FTZ R68, R53, R76, -R68 ;  /* 0x0000004c35447223 */ /* 0x000fe40000010844 */
[----:B------:R-:W-:Y:S02]  /*a6c0*/  FFMA.FTZ R55, R55, R75, -R66 ;  /* 0x0000004b37377223 */ /* 0x000fe40000010842 */
[----:B------:R-:W-:Y:S02]  /*a6d0*/  FFMA.FTZ R65, R12, R74, -R65 ;  /* 0x0000004a0c417223 */ /* 0x000fe40000010841 */
[----:B------:R-:W-:Y:S01]  /*a6e0*/  FFMA.FTZ R56, R56, R73, -R63 ;  /* 0x0000004938387223 */ /* 0x000fe2000001083f */
[----:B------:R-:W-:Y:S01]  /*a6f0*/  F2FP.PACK_AB R12, R55, R68 ;  /* 0x00000044370c723e */ /* 0x000fe200000000ff */
[----:B------:R-:W-:Y:S02]  /*a700*/  FFMA.FTZ R62, R13, R72, -R62 ;  /* 0x000000480d3e7223 */ /* 0x000fe4000001083e */
[----:B------:R-:W-:Y:S01]  /*a710*/  FFMA.FTZ R61, R14, R70, -R61 ;  /* 0x000000460e3d7223 */ /* 0x000fe2000001083d */
[----:B------:R-:W-:Y:S01]  /*a720*/  F2FP.PACK_AB R13, R56, R65 ;  /* 0x00000041380d723e */ /* 0x000fe200000000ff */
[----:B------:R-:W-:Y:S01]  /*a730*/  FFMA.FTZ R60, R15, R69, -R8 ;  /* 0x000000450f3c7223 */ /* 0x000fe20000010808 */
[----:B------:R-:W-:Y:S01]  /*a740*/  F2FP.PACK_AB R14, R57, R62 ;  /* 0x0000003e390e723e */ /* 0x000fe200000000ff */
[----:B------:R-:W-:Y:S01]  /*a750*/  FFMA.FTZ R54, R81, R70, R54 ;  /* 0x0000004651367223 */ /* 0x000fe20000010036 */
[----:B------:R-:W-:Y:S01]  /*a760*/  F2FP.PACK_AB R8, R64, R67 ;  /* 0x000000434008723e */ /* 0x000fe200000000ff */
[----:B------:R-:W-:Y:S01]  /*a770*/  FFMA.FTZ R11, R11, R69, R80 ;  /* 0x000000450b0b7223 */ /* 0x000fe20000010050 */
[----:B------:R-:W-:-:S04]  /*a780*/  F2FP.PACK_AB R15, R60, R61 ;  /* 0x0000003d3c0f723e */ /* 0x000fc800000000ff */
[----:B------:R-:W-:Y:S01]  /*a790*/  F2FP.PACK_AB R11, R11, R54 ;  /* 0x000000360b0b723e */ /* 0x000fe200000000ff */
[----:B------:R1:W-:Y:S04]  /*a7a0*/  STS.128 [R52+0xc100], R12 ;  /* 0x00c1000c34007388 */ /* 0x0003e80000000c00 */
[----:B------:R1:W-:Y:S02]  /*a7b0*/  STS.128 [R51+0xc100], R8 ;  /* 0x00c1000833007388 */ /* 0x0003e40000000c00 */
.L_x_121:
[----:B------:R-:W-:Y:S05]  /*a7c0*/  BSYNC B0 ;  /* 0x0000000000007941 */ /* 0x000fea0003800000 */
.L_x_120:
[----:B-1----:R-:W-:Y:S01]  /*a7d0*/  IADD3 R12, R32, 0x20, RZ ;  /* 0x00000020200c7810 */ /* 0x002fe20007ffe0ff */
[----:B------:R-:W-:Y:S03]  /*a7e0*/  BSSY B0, `(.L_x_122) ;  /* 0x0000069000007945 */ /* 0x000fe60003800000 */
[----:B------:R-:W-:-:S13]  /*a7f0*/  ISETP.GE.AND P0, PT, R12, c[0x0][0x27c], PT ;  /* 0x00009f000c007a0c */ /* 0x000fda0003f06270 */
[----:B------:R-:W-:Y:S05]  /*a800*/  @P0 BRA `(.L_x_123) ;  /* 0x0000066000000947 */ /* 0x000fea0003800000 */
[----:B------:R-:W-:Y:S01]  /*a810*/  SHF.R.S32.HI R11, RZ, 0x1f, R12 ;  /* 0x0000001fff0b7819 */ /* 0x000fe2000001140c */
[----:B------:R-:W-:Y:S01]  /*a820*/  HADD2.F32 R68, -RZ, R37.H1_H1 ;  /* 0x30000025ff447230 */ /* 0x000fe20000004100 */
[----:B------:R-:W-:Y:S01]  /*a830*/  MOV R8, c[0x0][0x27c] ;  /* 0x00009f0000087a02 */ /* 0x000fe20000000f00 */
[----:B------:R-:W-:Y:S01]  /*a840*/  HADD2.F32 R66, -RZ, R34.H1_H1 ;  /* 0x30000022ff427230 */ /* 0x000fe20000004100 */
[-C--:B------:R-:W-:Y:S01]  /*a850*/  LEA.HI R10, R11, R12.reuse, RZ, 0x3 ;  /* 0x0000000c0b0a7211 */ /* 0x080fe200078f18ff */
[----:B------:R-:W-:Y:S01]  /*a860*/  HADD2.F32 R76, -RZ, R39.H1_H1 ;  /* 0x30000027ff4c7230 */ /* 0x000fe20000004100 */
[----:B------:R-:W-:Y:S01]  /*a870*/  SHF.L.U32 R9, R23, 0x6, RZ ;  /* 0x0000000617097819 */ /* 0x000fe200000006ff */
[----:B------:R-:W-:Y:S01]  /*a880*/  HADD2.F32 R75, -RZ, R36.H1_H1 ;  /* 0x30000024ff4b7230 */ /* 0x000fe20000004100 */
[----:B------:R-:W-:Y:S01]  /*a890*/  SHF.R.S32.HI R13, RZ, 0x3, R10 ;  /* 0x00000003ff0d7819 */ /* 0x000fe2000001140a */
[----:B------:R-:W-:Y:S01]  /*a8a0*/  HADD2.F32 R65, -RZ, R37.H0_H0 ;  /* 0x20000025ff417230 */ /* 0x000fe20000004100 */
[----:B------:R-:W-:Y:S01]  /*a8b0*/  LEA.HI R11, R11, R12, RZ, 0x6 ;  /* 0x0000000c0b0b7211 */ /* 0x000fe200078f30ff */
[----:B------:R-:W-:Y:S01]  /*a8c0*/  HADD2.F32 R63, -RZ, R34.H0_H0 ;  /* 0x20000022ff3f7230 */ /* 0x000fe20000004100 */
[----:B------:R-:W-:Y:S01]  /*a8d0*/  LEA.HI R8, R8, R13, RZ, 0x1d ;  /* 0x0000000d08087211 */ /* 0x000fe200078fe8ff */
[----:B------:R-:W-:Y:S01]  /*a8e0*/  HADD2.F32 R62, -RZ, R38.H1_H1 ;  /* 0x30000026ff3e7230 */ /* 0x000fe20000004100 */
[----:B------:R-:W-:Y:S01]  /*a8f0*/  LOP3.LUT R9, R9, 0x1c0, RZ, 0xc0, !PT ;  /* 0x000001c009097812 */ /* 0x000fe200078ec0ff */
[----:B------:R-:W-:Y:S01]  /*a900*/  HADD2.F32 R74, -RZ, R39.H0_H0 ;  /* 0x20000027ff4a7230 */ /* 0x000fe20000004100 */
[----:B------:R-:W-:Y:S01]  /*a910*/  SHF.R.S32.HI R13, RZ, 0x1f, R8 ;  /* 0x0000001fff0d7819 */ /* 0x000fe20000011408 */
[----:B------:R-:W-:Y:S01]  /*a920*/  HADD2.F32 R73, -RZ, R36.H0_H0 ;  /* 0x20000024ff497230 */ /* 0x000fe20000004100 */
[----:B------:R-:W-:Y:S01]  /*a930*/  SHF.L.U32 R11, R11, 0x7, RZ ;  /* 0x000000070b0b7819 */ /* 0x000fe200000006ff */
[--C-:B------:R-:W-:Y:S01]  /*a940*/  HADD2.F32 R72, -RZ, R40.reuse.H1_H1 ;  /* 0x30000028ff487230 */ /* 0x100fe20000004100 */
[----:B------:R-:W-:Y:S01]  /*a950*/  LEA.HI R13, R13, R8, RZ, 0x3 ;  /* 0x000000080d0d7211 */ /* 0x000fe200078f18ff */
[----:B------:R-:W-:Y:S01]  /*a960*/  HADD2.F32 R60, -RZ, R33.H1_H1 ;  /* 0x30000021ff3c7230 */ /* 0x000fe20000004100 */
[----:B------:R-:W-:Y:S01]  /*a970*/  SHF.L.U32 R8, R8, 0x3, RZ ;  /* 0x0000000308087819 */ /* 0x000fe200000006ff */
[--C-:B------:R-:W-:Y:S01]  /*a980*/  HADD2.F32 R71, -RZ, R35.reuse.H1_H1 ;  /* 0x30000023ff477230 */ /* 0x100fe20000004100 */
[----:B------:R-:W-:Y:S01]  /*a990*/  LOP3.LUT R15, R9, 0x38, R10, 0xf8, !PT ;  /* 0x00000038090f7812 */ /* 0x000fe200078ef80a */
[----:B------:R-:W-:Y:S01]  /*a9a0*/  HADD2.F32 R70, -RZ, R40.H0_H0 ;  /* 0x20000028ff467230 */ /* 0x000fe20000004100 */
[----:B------:R-:W-:Y:S01]  /*a9b0*/  SHF.L.U32 R13, R13, 0xa, RZ ;  /* 0x0000000a0d0d7819 */ /* 0x000fe200000006ff */
[----:B------:R-:W-:Y:S01]  /*a9c0*/  HADD2.F32 R69, -RZ, R35.H0_H0 ;  /* 0x20000023ff457230 */ /* 0x000fe20000004100 */
[----:B------:R-:W-:-:S02]  /*a9d0*/  SHF.R.U32.HI R10, RZ, 0x3, R9 ;  /* 0x00000003ff0a7819 */ /* 0x000fc40000011609 */
[----:B------:R-:W-:Y:S02]  /*a9e0*/  LOP3.LUT R12, R11, 0x7fffe000, RZ, 0xc0, !PT ;  /* 0x7fffe0000b0c7812 */ /* 0x000fe400078ec0ff */
[----:B------:R-:W-:Y:S02]  /*a9f0*/  LOP3.LUT R9, R9, 0x38, R8, 0xf8, !PT ;  /* 0x0000003809097812 */ /* 0x000fe400078ef808 */
[----:B------:R-:W-:Y:S02]  /*aa00*/  LOP3.LUT R14, R13, 0x7fffe000, RZ, 0xc0, !PT ;  /* 0x7fffe0000d0e7812 */ /* 0x000fe400078ec0ff */
[----:B------:R-:W-:Y:S02]  /*aa10*/  LOP3.LUT R15, R15, R10, RZ, 0x3c, !PT ;  /* 0x0000000a0f0f7212 */ /* 0x000fe400078e3cff */
[----:B------:R-:W-:Y:S02]  /*aa20*/  LEA R12, R21, R12, 0x9 ;  /* 0x0000000c150c7211 */ /* 0x000fe400078e48ff */
[----:B------:R-:W-:-:S02]  /*aa30*/  LOP3.LUT R8, R9, R10, RZ, 0x3c, !PT ;  /* 0x0000000a09087212 */ /* 0x000fc400078e3cff */
[----:B------:R-:W-:Y:S02]  /*aa40*/  LEA R9, R21, R14, 0x9 ;  /* 0x0000000e15097211 */ /* 0x000fe400078e48ff */
[----:B------:R-:W-:Y:S02]  /*aa50*/  IADD3 R12, R12, R15, RZ ;  /* 0x0000000f0c0c7210 */ /* 0x000fe40007ffe0ff */
[----:B------:R-:W-:Y:S02]  /*aa60*/  IADD3 R8, R9, R8, RZ ;  /* 0x0000000809087210 */ /* 0x000fe40007ffe0ff */
        /* <DEDUP_REMOVED lines=64> */
.L_x_123:
[----:B------:R-:W-:Y:S05]  /*ae70*/  BSYNC B0 ;  /* 0x0000000000007941 */ /* 0x000fea0003800000 */
.L_x_122:
[----:B-1----:R-:W-:-:S04]  /*ae80*/  IADD3 R12, R32, 0x40, RZ ;  /* 0x00000040200c7810 */ /* 0x002fc80007ffe0ff */
        /* <DEDUP_REMOVED lines=104> */
.L_x_119:
[----:B------:R-:W-:Y:S05]  /*b510*/  BSYNC B1 ;  /* 0x0000000000017941 */ /* 0x000fea0003800000 */
.L_x_118:
[----:B------:R-:W-:-:S04]  /*b520*/  IADD3 R23, R23, 0x40, RZ ;  /* 0x0000004017177810 */ /* 0x000fc80007ffe0ff */
[----:B------:R-:W-:-:S13]  /*b530*/  ISETP.GE.AND P0, PT, R23, R50, PT ;  /* 0x000000321700720c */ /* 0x000fda0003f06270 */
[----:B------:R-:W-:Y:S05]  /*b540*/  @P0 BRA `(.L_x_105) ;  /* 0x000013d000000947 */ /* 0x000fea0003800000 */
[----:B------:R-:W-:Y:S01]  /*b550*/  ISETP.GE.AND P0, PT, R32, c[0x0][0x27c], PT ;  /* 0x00009f0020007a0c */ /* 0x000fe20003f06270 */
[----:B------:R-:W-:-:S12]  /*b560*/  BSSY B0, `(.L_x_124) ;  /* 0x0000063000007945 */ /* 0x000fd80003800000 */
[----:B------:R-:W-:Y:S05]  /*b570*/  @P0 BRA `(.L_x_125) ;  /* 0x0000061000000947 */ /* 0x000fea0003800000 */
[----:B-1----:R-:W-:Y:S01]  /*b580*/  MOV R10, c[0x0][0x27c] ;  /* 0x00009f00000a7a02 */ /* 0x002fe20000000f00 */
[--C-:B------:R-:W-:Y:S01]  /*b590*/  HADD2.F32 R56, -RZ, R45.reuse.H1_H1 ;  /* 0x3000002dff387230 */ /* 0x100fe20000004100 */
[----:B------:R-:W-:Y:S01]  /*b5a0*/  SHF.R.S32.HI R8, RZ, 0x1f, R23 ;  /* 0x0000001fff087819 */ /* 0x000fe20000011417 */
[----:B------:R-:W-:Y:S01]  /*b5b0*/  HADD2.F32 R45, -RZ, R45.H0_H0 ;  /* 0x2000002dff2d7230 */ /* 0x000fe20000004100 */
[----:B------:R-:W-:Y:S01]  /*b5c0*/  LEA.HI R49, R10, R49, RZ, 0x1d ;  /* 0x000000310a317211 */ /* 0x000fe200078fe8ff */
[--C-:B------:R-:W-:Y:S01]  /*b5d0*/  HADD2.F32 R60, -RZ, R47.reuse.H1_H1 ;  /* 0x3000002fff3c7230 */ /* 0x100fe20000004100 */
[----:B------:R-:W-:Y:S01]  /*b5e0*/  SHF.L.U32 R9, R23, 0x6, RZ ;  /* 0x0000000617097819 */ /* 0x000fe200000006ff */
[----:B------:R-:W-:Y:S01]  /*b5f0*/  HADD2.F32 R47, -RZ, R47.H0_H0 ;  /* 0x2000002fff2f7230 */ /* 0x000fe20000004100 */
[----:B------:R-:W-:Y:S01]  /*b600*/  LEA.HI R8, R8, R23, RZ, 0x3 ;  /* 0x0000001708087211 */ /* 0x000fe200078f18ff */
[--C-:B------:R-:W-:Y:S01]  /*b610*/  HADD2.F32 R61, -RZ, R42.reuse.H1_H1 ;  /* 0x3000002aff3d7230 */ /* 0x100fe20000004100 */
[----:B------:R-:W-:Y:S01]  /*b620*/  SHF.R.S32.HI R10, RZ, 0x1f, R49 ;  /* 0x0000001fff0a7819 */ /* 0x000fe20000011431 */
[----:B------:R-:W-:Y:S01]  /*b630*/  HADD2.F32 R42, -RZ, R42.H0_H0 ;  /* 0x2000002aff2a7230 */ /* 0x000fe20000004100 */
[----:B------:R-:W-:Y:S01]  /*b640*/  LOP3.LUT R9, R9, 0x1c0, RZ, 0xc0, !PT ;  /* 0x000001c009097812 */ /* 0x000fe200078ec0ff */
[----:B------:R-:W-:Y:S01]  /*b650*/  HADD2.F32 R66, -RZ, R48.H1_H1 ;  /* 0x30000030ff427230 */ /* 0x000fe20000004100 */
[----:B------:R-:W-:-:S02]  /*b660*/  SHF.L.U32 R8, R8, 0x6, RZ ;  /* 0x0000000608087819 */ /* 0x000fc400000006ff */
[----:B------:R-:W-:Y:S02]  /*b670*/  SHF.L.U32 R12, R49, 0x3, RZ ;  /* 0x00000003310c7819 */ /* 0x000fe400000006ff */
[----:B------:R-:W-:Y:S02]  /*b680*/  LEA.HI R10, R10, R49, RZ, 0x3 ;  /* 0x000000310a0a7211 */ /* 0x000fe400078f18ff */
[C---:B------:R-:W-:Y:S02]  /*b690*/  LOP3.LUT R13, R9.reuse, 0x38, R32, 0xf8, !PT ;  /* 0x00000038090d7812 */ /* 0x040fe400078ef820 */
[----:B------:R-:W-:Y:S02]  /*b6a0*/  SHF.R.U32.HI R11, RZ, 0x3, R9 ;  /* 0x00000003ff0b7819 */ /* 0x000fe40000011609 */
[----:B------:R-:W-:Y:S02]  /*b6b0*/  LOP3.LUT R8, R8, 0xfffffe00, RZ, 0xc0, !PT ;  /* 0xfffffe0008087812 */ /* 0x000fe400078ec0ff */
[----:B------:R-:W-:-:S02]  /*b6c0*/  LOP3.LUT R12, R9, 0x38, R12, 0xf8, !PT ;  /* 0x00000038090c7812 */ /* 0x000fc400078ef80c */
[----:B------:R-:W-:Y:S02]  /*b6d0*/  SHF.L.U32 R10, R10, 0xa, RZ ;  /* 0x0000000a0a0a7819 */ /* 0x000fe400000006ff */
[----:B------:R-:W-:Y:S02]  /*b6e0*/  LOP3.LUT R13, R8, R13, R11, 0xf6, !PT ;  /* 0x0000000d080d7212 */ /* 0x000fe400078ef60b */
[----:B------:R-:W-:Y:S02]  /*b6f0*/  LOP3.LUT R49, R12, R11, RZ, 0x3c, !PT ;  /* 0x0000000b0c317212 */ /* 0x000fe400078e3cff */
[----:B------:R-:W-:Y:S02]  /*b700*/  LOP3.LUT R10, R10, 0x7fffe000, RZ, 0xc0, !PT ;  /* 0x7fffe0000a0a7812 */ /* 0x000fe400078ec0ff */
[----:B------:R-:W-:Y:S02]  /*b710*/  SHF.L.U32 R50, R13, 0x1, RZ ;  /* 0x000000010d327819 */ /* 0x000fe400000006ff */
[----:B------:R-:W-:-:S03]  /*b720*/  IADD3 R49, R49, R10, R8 ;  /* 0x0000000a31317210 */ /* 0x000fc60007ffe008 */
[----:B------:R-:W1:Y:S01]  /*b730*/  LDS.128 R12, [R50+0xc100] ;  /* 0x00c10000320c7984 */ /* 0x000e620000000c00 */
[----:B------:R-:W-:-:S05]  /*b740*/  SHF.L.U32 R49, R49, 0x1, RZ ;  /* 0x0000000131317819 */ /* 0x000fca00000006ff */
[----:B------:R-:W2:Y:S01]  /*b750*/  LDS.128 R8, [R49+0xc100] ;  /* 0x00c1000031087984 */ /* 0x000ea20000000c00 */
[--C-:B-1----:R-:W-:Y:S02]  /*b760*/  HADD2.F32 R51, -RZ, R12.reuse.H0_H0 ;  /* 0x2000000cff337230 */ /* 0x102fe40000004100 */
[----:B------:R-:W-:Y:S02]  /*b770*/  HADD2.F32 R52, -RZ, R12.H1_H1 ;  /* 0x3000000cff347230 */ /* 0x000fe40000004100 */
[----:B------:R-:W-:Y:S01]  /*b780*/  HADD2.F32 R12, -RZ, R13.H0_H0 ;  /* 0x2000000dff0c7230 */ /* 0x000fe20000004100 */
[C---:B------:R-:W-:Y:S01]  /*b790*/  FMUL.FTZ R62, R56.reuse, R51 ;  /* 0x00000033383e7220 */ /* 0x040fe20000410000 */
[--C-:B--2---:R-:W-:Y:S01]  /*b7a0*/  HADD2.F32 R55, -RZ, R8.reuse.H0_H0 ;  /* 0x20000008ff377230 */ /* 0x104fe20000004100 */
[----:B------:R-:W-:Y:S01]  /*b7b0*/  FMUL.FTZ R64, R61, R52 ;  /* 0x000000343d407220 */ /* 0x000fe20000410000 */
[----:B------:R-:W-:Y:S01]  /*b7c0*/  HADD2.F32 R57, -RZ, R8.H1_H1 ;  /* 0x30000008ff397230 */ /* 0x000fe20000004100 */
[C---:B------:R-:W-:Y:S01]  /*b7d0*/  FMUL.FTZ R63, R45.reuse, R12 ;  /* 0x0000000c2d3f7220 */ /* 0x040fe20000410000 */
[----:B------:R-:W-:Y:S01]  /*b7e0*/  HADD2.F32 R8, -RZ, R9.H0_H0 ;  /* 0x20000009ff087230 */ /* 0x000fe20000004100 */
[-C--:B------:R-:W-:Y:S01]  /*b7f0*/  FMUL.FTZ R56, R56, R55.reuse ;  /* 0x0000003738387220 */ /* 0x080fe20000410000 */
[----:B------:R-:W-:Y:S01]  /*b800*/  HADD2.F32 R53, -RZ, R13.H1_H1 ;  /* 0x3000000dff357230 */ /* 0x000fe20000004100 */
[----:B------:R-:W-:Y:S01]  /*b810*/  FFMA.FTZ R55, R60, R55, R62 ;  /* 0x000000373c377223 */ /* 0x000fe2000001003e */
[----:B------:R-:W-:Y:S01]  /*b820*/  HADD2.F32 R13, -RZ, R14.H0_H0 ;  /* 0x2000000eff0d7230 */ /* 0x000fe20000004100 */
[-C--:B------:R-:W-:Y:S01]  /*b830*/  FMUL.FTZ R45, R45, R8.reuse ;  /* 0x000000082d2d7220 */ /* 0x080fe20000410000 */
[----:B------:R-:W-:Y:S01]  /*b840*/  HADD2.F32 R62, -RZ, R44.H1_H1 ;  /* 0x3000002cff3e7230 */ /* 0x000fe20000004100 */
[----:B------:R-:W-:Y:S01]  /*b850*/  FFMA.FTZ R63, R47, R8, R63 ;  /* 0x000000082f3f7223 */ /* 0x000fe2000001003f */
[----:B------:R-:W-:Y:S01]  /*b860*/  HADD2.F32 R8, -RZ, R46.H1_H1 ;  /* 0x3000002eff087230 */ /* 0x000fe20000004100 */
[-C--:B------:R-:W-:Y:S01]  /*b870*/  FMUL.FTZ R61, R61, R57.reuse ;  /* 0x000000393d3d7220 */ /* 0x080fe20000410000 */
[----:B------:R-:W-:Y:S01]  /*b880*/  HADD2.F32 R58, -RZ, R9.H1_H1 ;  /* 0x30000009ff3a7230 */ /* 0x000fe20000004100 */
[----:B------:R-:W-:Y:S01]  /*b890*/  FFMA.FTZ R64, R62, R57, R64 ;  /* 0x000000393e407223 */ /* 0x000fe20000010040 */
[----:B------:R-:W-:Y:S01]  /*b8a0*/  HADD2.F32 R9, -RZ, R10.H0_H0 ;  /* 0x2000000aff097230 */ /* 0x000fe20000004100 */
[----:B------:R-:W-:Y:S01]  /*b8b0*/  FMUL.FTZ R65, R8, R13 ;  /* 0x0000000d08417220 */ /* 0x000fe20000410000 */
[----:B------:R-:W-:Y:S01]  /*b8c0*/  HADD2.F32 R54, -RZ, R14.H1_H1 ;  /* 0x3000000eff367230 */ /* 0x000fe20000004100 */
[----:B------:R-:W-:Y:S01]  /*b8d0*/  FMUL.FTZ R67, R42, R53 ;  /* 0x000000352a437220 */ /* 0x000fe20000410000 */
        /* <DEDUP_REMOVED lines=8> */
[--C-:B------:R-:W-:Y:S01]  /*b960*/  HADD2.F32 R14, -RZ, R15.reuse.H0_H0 ;  /* 0x2000000fff0e7230 */ /* 0x100fe20000004100 */
[C---:B------:R-:W-:Y:S01]  /*b970*/  FMUL.FTZ R68, R57.reuse, R54 ;  /* 0x0000003639447220 */ /* 0x040fe20000410000 */
[----:B------:R-:W-:Y:S01]  /*b980*/  HADD2.F32 R67, -RZ, R46.H0_H0 ;  /* 0x2000002eff437230 */ /* 0x000fe20000004100 */
[-C--:B------:R-:W-:Y:S01]  /*b990*/  FMUL.FTZ R57, R57, R59.reuse ;  /* 0x0000003b39397220 */ /* 0x080fe20000410000 */
[----:B------:R-:W-:Y:S01]  /*b9a0*/  HADD2.F32 R15, -RZ, R15.H1_H1 ;  /* 0x3000000fff0f7230 */ /* 0x000fe20000004100 */
[----:B------:R-:W-:Y:S01]  /*b9b0*/  FFMA.FTZ R68, R9, R59, R68 ;  /* 0x0000003b09447223 */ /* 0x000fe20000010044 */
[----:B------:R-:W-:Y:S01]  /*b9c0*/  HADD2.F32 R10, -RZ, R11.H0_H0 ;  /* 0x2000000bff0a7230 */ /* 0x000fe20000004100 */
[----:B------:R-:W-:Y:S01]  /*b9d0*/  FFMA.FTZ R56, R60, R51, -R56 ;  /* 0x000000333c387223 */ /* 0x000fe20000010838 */
[----:B------:R-:W-:Y:S01]  /*b9e0*/  HADD2.F32 R46, -RZ, R41.H0_H0 ;  /* 0x20000029ff2e7230 */ /* 0x000fe20000004100 */
[C---:B------:R-:W-:Y:S01]  /*b9f0*/  FMUL.FTZ R41, R67.reuse, R14 ;  /* 0x0000000e43297220 */ /* 0x040fe20000410000 */
[----:B------:R-:W-:Y:S01]  /*ba00*/  HADD2.F32 R59, -RZ, R48.H0_H0 ;  /* 0x20000030ff3b7230 */ /* 0x000fe20000004100 */
[----:B------:R-:W-:Y:S01]  /*ba10*/  FMUL.FTZ R67, R67, R10 ;  /* 0x0000000a43437220 */ /* 0x000fe20000410000 */
[----:B------:R-:W-:Y:S01]  /*ba20*/  HADD2.F32 R11, -RZ, R11.H1_H1 ;  /* 0x3000000bff0b7230 */ /* 0x000fe20000004100 */
[----:B------:R-:W-:Y:S01]  /*ba30*/  FFMA.FTZ R61, R62, R52, -R61 ;  /* 0x000000343e3d7223 */ /* 0x000fe2000001083d */
[----:B------:R-:W-:Y:S01]  /*ba40*/  HADD2.F32 R48, -RZ, R43.H0_H0 ;  /* 0x2000002bff307230 */ /* 0x000fe20000004100 */
[----:B------:R-:W-:-:S02]  /*ba50*/  FMUL.FTZ R43, R46, R15 ;  /* 0x0000000f2e2b7220 */ /* 0x000fc40000410000 */
[----:B------:R-:W-:Y:S02]  /*ba60*/  FFMA.FTZ R41, R59, R10, R41 ;  /* 0x0000000a3b297223 */ /* 0x000fe40000010029 */
[-C--:B------:R-:W-:Y:S02]  /*ba70*/  FMUL.FTZ R10, R46, R11.reuse ;  /* 0x0000000b2e0a7220 */ /* 0x080fe40000410000 */
[----:B------:R-:W-:Y:S02]  /*ba80*/  FFMA.FTZ R46, R48, R11, R43 ;  /* 0x0000000b302e7223 */ /* 0x000fe4000001002b */
[----:B------:R-:W-:Y:S01]  /*ba90*/  FFMA.FTZ R45, R47, R12, -R45 ;  /* 0x0000000c2f2d7223 */ /* 0x000fe2000001082d */
[----:B------:R-:W-:Y:S01]  /*baa0*/  F2FP.PACK_AB R12, R61, R56 ;  /* 0x000000383d0c723e */ /* 0x000fe200000000ff */
        /* <DEDUP_REMOVED lines=9> */
[----:B------:R-:W-:-:S02]  /*bb40*/  F2FP.PACK_AB R14, R57, R66 ;  /* 0x00000042390e723e */ /* 0x000fc400000000ff */
[----:B------:R-:W-:Y:S02]  /*bb50*/  F2FP.PACK_AB R10, R68, R65 ;  /* 0x00000041440a723e */ /* 0x000fe400000000ff */
[----:B------:R-:W-:-:S05]  /*bb60*/  F2FP.PACK_AB R15, R48, R67 ;  /* 0x00000043300f723e */ /* 0x000fca00000000ff */
[----:B------:R1:W-:Y:S04]  /*bb70*/  STS.128 [R50+0xc100], R12 ;  /* 0x00c1000c32007388 */ /* 0x0003e80000000c00 */
[----:B------:R1:W-:Y:S02]  /*bb80*/  STS.128 [R49+0xc100], R8 ;  /* 0x00c1000831007388 */ /* 0x0003e40000000c00 */
.L_x_125:
[----:B------:R-:W-:Y:S05]  /*bb90*/  BSYNC B0 ;  /* 0x0000000000007941 */ /* 0x000fea0003800000 */
.L_x_124:
[----:B-1----:R-:W-:Y:S01]  /*bba0*/  IADD3 R9, R32, 0x20, RZ ;  /* 0x0000002020097810 */ /* 0x002fe20007ffe0ff */
[----:B------:R-:W-:Y:S03]  /*bbb0*/  BSSY B0, `(.L_x_126) ;  /* 0x000006b000007945 */ /* 0x000fe60003800000 */
[----:B------:R-:W-:-:S13]  /*bbc0*/  ISETP.GE.AND P0, PT, R9, c[0x0][0x27c], PT ;  /* 0x00009f0009007a0c */ /* 0x000fda0003f06270 */
[----:B------:R-:W-:Y:S05]  /*bbd0*/  @P0 BRA `(.L_x_127) ;  /* 0x0000068000000947 */ /* 0x000fea0003800000 */
[----:B------:R-:W-:Y:S01]  /*bbe0*/  SHF.R.S32.HI R12, RZ, 0x1f, R9 ;  /* 0x0000001fff0c7819 */ /* 0x000fe20000011409 */
[--C-:B------:R-:W-:Y:S01]  /*bbf0*/  HADD2.F32 R48, -RZ, R37.reuse.H1_H1 ;  /* 0x30000025ff307230 */ /* 0x100fe20000004100 */
[----:B------:R-:W-:Y:S01]  /*bc00*/  MOV R13, c[0x0][0x27c] ;  /* 0x00009f00000d7a02 */ /* 0x000fe20000000f00 */
[----:B------:R-:W-:Y:S01]  /*bc10*/  HADD2.F32 R37, -RZ, R37.H0_H0 ;  /* 0x20000025ff257230 */ /* 0x000fe20000004100 */
[CC--:B------:R-:W-:Y:S01]  /*bc20*/  LEA.HI R15, R12.reuse, R9.reuse, RZ, 0x3 ;  /* 0x000000090c0f7211 */ /* 0x0c0fe200078f18ff */
[--C-:B------:R-:W-:Y:S01]  /*bc30*/  HADD2.F32 R52, -RZ, R39.reuse.H1_H1 ;  /* 0x30000027ff347230 */ /* 0x100fe20000004100 */
[----:B------:R-:W-:Y:S01]  /*bc40*/  SHF.R.S32.HI R8, RZ, 0x1f, R23 ;  /* 0x0000001fff087819 */ /* 0x000fe20000011417 */
[----:B------:R-:W-:Y:S01]  /*bc50*/  HADD2.F32 R39, -RZ, R39.H0_H0 ;  /* 0x20000027ff277230 */ /* 0x000fe20000004100 */
[----:B------:R-:W-:Y:S01]  /*bc60*/  SHF.R.S32.HI R10, RZ, 0x3, R15 ;  /* 0x00000003ff0a7819 */ /* 0x000fe2000001140f */
[--C-:B------:R-:W-:Y:S01]  /*bc70*/  HADD2.F32 R53, -RZ, R34.reuse.H1_H1 ;  /* 0x30000022ff357230 */ /* 0x100fe20000004100 */
[----:B------:R-:W-:Y:S01]  /*bc80*/  SHF.L.U32 R14, R23, 0x6, RZ ;  /* 0x00000006170e7819 */ /* 0x000fe200000006ff */
[----:B------:R-:W-:Y:S01]  /*bc90*/  HADD2.F32 R34, -RZ, R34.H0_H0 ;  /* 0x20000022ff227230 */ /* 0x000fe20000004100 */
[----:B------:R-:W-:Y:S01]  /*bca0*/  LEA.HI R13, R13, R10, RZ, 0x1d ;  /* 0x0000000a0d0d7211 */ /* 0x000fe200078fe8ff */
[----:B------:R-:W-:Y:S01]  /*bcb0*/  HADD2.F32 R58, -RZ, R40.H1_H1 ;  /* 0x30000028ff3a7230 */ /* 0x000fe20000004100 */
[----:B------:R-:W-:-:S02]  /*bcc0*/  LEA.HI R12, R12, R9, RZ, 0x6 ;  /* 0x000000090c0c7211 */ /* 0x000fc400078f30ff */
[----:B------:R-:W-:Y:S02]  /*bcd0*/  LEA.HI R9, R8, R23, RZ, 0x3 ;  /* 0x0000001708097211 */ /* 0x000fe400078f18ff */
[----:B------:R-:W-:Y:S02]  /*bce0*/  SHF.R.S32.HI R8, RZ, 0x1f, R13 ;  /* 0x0000001fff087819 */ /* 0x000fe4000001140d */
[----:B------:R-:W-:Y:S01]  /*bcf0*/  LOP3.LUT R14, R14, 0x1c0, RZ, 0xc0, !PT ;  /* 0x000001c00e0e7812 */ /* 0x000fe200078ec0ff */
[----:B------:R-:W-:Y:S01]  /*bd00*/  IMAD.SHL.U32 R9, R9, 0x40, RZ ;  /* 0x0000004009097824 */ /* 0x000fe200078e00ff */
[----:B------:R-:W-:Y:S02]  /*bd10*/  LEA.HI R8, R8, R13, RZ, 0x3 ;  /* 0x0000000d08087211 */ /* 0x000fe400078f18ff */
[----:B------:R-:W-:Y:S02]  /*bd20*/  SHF.L.U32 R12, R12, 0x7, RZ ;  /* 0x000000070c0c7819 */ /* 0x000fe400000006ff */
[----:B------:R-:W-:Y:S01]  /*bd30*/  LOP3.LUT R15, R14, 0x38, R15, 0xf8, !PT ;  /* 0x000000380e0f7812 */ /* 0x000fe200078ef80f */
[----:B------:R-:W-:Y:S01]  /*bd40*/  IMAD.SHL.U32 R8, R8, 0x400, RZ ;  /* 0x0000040008087824 */ /* 0x000fe200078e00ff */
[----:B------:R-:W-:-:S02]  /*bd50*/  SHF.R.U32.HI R10, RZ, 0x3, R14 ;  /* 0x00000003ff0a7819 */ /* 0x000fc4000001160e */
[----:B------:R-:W-:Y:S02]  /*bd60*/  SHF.L.U32 R11, R13, 0x3, RZ ;  /* 0x000000030d0b7819 */ /* 0x000fe400000006ff */
[----:B------:R-:W-:Y:S02]  /*bd70*/  LOP3.LUT R12, R12, 0x7fffe000, RZ, 0xc0, !PT ;  /* 0x7fffe0000c0c7812 */ /* 0x000fe400078ec0ff */
[----:B------:R-:W-:Y:S02]  /*bd80*/  LOP3.LUT R15, R15, R10, RZ, 0x3c, !PT ;  /* 0x0000000a0f0f7212 */ /* 0x000fe400078e3cff */
[----:B------:R-:W-:Y:S02]  /*bd90*/  LOP3.LUT R9, R9, 0xfffffe00, RZ, 0xc0, !PT ;  /* 0xfffffe0009097812 */ /* 0x000fe400078ec0ff */
[----:B------:R-:W-:Y:S02]  /*bda0*/  LOP3.LUT R11, R14, 0x38, R11, 0xf8, !PT ;  /* 0x000000380e0b7812 */ /* 0x000fe400078ef80b */
[----:B------:R-:W-:-:S02]  /*bdb0*/  IADD3 R12, R15, R12, R9 ;  /* 0x0000000c0f0c7210 */ /* 0x000fc40007ffe009 */
        /* <DEDUP_REMOVED lines=74> */
.L_x_127:
[----:B------:R-:W-:Y:S05]  /*c260*/  BSYNC B0 ;  /* 0x0000000000007941 */ /* 0x000fea0003800000 */
.L_x_126:
[----:B------:R-:W-:-:S04]  /*c270*/  IADD3 R32, R32, 0x40, RZ ;  /* 0x0000004020207810 */ /* 0x000fc80007ffe0ff */
[----:B------:R-:W-:-:S13]  /*c280*/  ISETP.GE.AND P0, PT, R32, c[0x0][0x27c], PT ;  /* 0x00009f0020007a0c */ /* 0x000fda0003f06270 */
[----:B------:R-:W-:Y:S05]  /*c290*/  @P0 BRA `(.L_x_105) ;  /* 0x0000068000000947 */ /* 0x000fea0003800000 */
[----:B-1----:R-:W-:Y:S01]  /*c2a0*/  SHF.R.S32.HI R13, RZ, 0x1f, R32 ;  /* 0x0000001fff0d7819 */ /* 0x002fe20000011420 */
[--C-:B------:R-:W-:Y:S01]  /*c2b0*/  HADD2.F32 R45, -RZ, R28.reuse.H0_H0 ;  /* 0x2000001cff2d7230 */ /* 0x100fe20000004100 */
[----:B------:R-:W-:Y:S01]  /*c2c0*/  MOV R11, c[0x0][0x27c] ;  /* 0x00009f00000b7a02 */ /* 0x000fe20000000f00 */
[----:B------:R-:W-:Y:S01]  /*c2d0*/  HADD2.F32 R38, -RZ, R28.H1_H1 ;  /* 0x3000001cff267230 */ /* 0x000fe20000004100 */
[----:B------:R-:W-:Y:S01]  /*c2e0*/  LEA.HI R9, R13, R32, RZ, 0x3 ;  /* 0x000000200d097211 */ /* 0x000fe200078f18ff */
        /* <DEDUP_REMOVED lines=8> */
[--C-:B------:R-:W-:Y:S01]  /*c370*/  HADD2.F32 R28, -RZ, R27.reuse.H1_H1 ;  /* 0x3000001bff1c7230 */ /* 0x100fe20000004100 */
[----:B------:R-:W-:Y:S01]  /*c380*/  LEA.HI R8, R8, R23, RZ, 0x3 ;  /* 0x0000001708087211 */ /* 0x000fe200078f18ff */
[----:B------:R-:W-:Y:S01]  /*c390*/  HADD2.F32 R27, -RZ, R27.H0_H0 ;  /* 0x2000001bff1b7230 */ /* 0x000fe20000004100 */
[----:B------:R-:W-:Y:S01]  /*c3a0*/  SHF.R.S32.HI R10, RZ, 0x1f, R11 ;  /* 0x0000001fff0a7819 */ /* 0x000fe2000001140b */
[--C-:B------:R-:W-:Y:S01]  /*c3b0*/  HADD2.F32 R46, -RZ, R31.reuse.H1_H1 ;  /* 0x3000001fff2e7230 */ /* 0x100fe20000004100 */
[----:B------:R-:W-:Y:S01]  /*c3c0*/  LOP3.LUT R12, R12, 0x1c0, RZ, 0xc0, !PT ;  /* 0x000001c00c0c7812 */ /* 0x000fe200078ec0ff */
[----:B------:R-:W-:Y:S01]  /*c3d0*/  IMAD.SHL.U32 R8, R8, 0x40, RZ ;  /* 0x0000004008087824 */ /* 0x000fe200078e00ff */
[----:B------:R-:W-:Y:S01]  /*c3e0*/  LEA.HI R13, R13, R32, RZ, 0x6 ;  /* 0x000000200d0d7211 */ /* 0x000fe200078f30ff */
[----:B------:R-:W-:Y:S01]  /*c3f0*/  HADD2.F32 R31, -RZ, R31.H0_H0 ;  /* 0x2000001fff1f7230 */ /* 0x000fe20000004100 */
[----:B------:R-:W-:-:S02]  /*c400*/  LEA.HI R10, R10, R11, RZ, 0x3 ;  /* 0x0000000b0a0a7211 */ /* 0x000fc400078f18ff */
[----:B------:R-:W-:Y:S02]  /*c410*/  LOP3.LUT R14, R12, 0x38, R9, 0xf8, !PT ;  /* 0x000000380c0e7812 */ /* 0x000fe400078ef809 */
[----:B------:R-:W-:Y:S01]  /*c420*/  SHF.L.U32 R15, R11, 0x3, RZ ;  /* 0x000000030b0f7819 */ /* 0x000fe200000006ff */
[----:B------:R-:W-:Y:S01]  /*c430*/  IMAD.SHL.U32 R11, R10, 0x400, RZ ;  /* 0x000004000a0b7824 */ /* 0x000fe200078e00ff */
[----:B------:R-:W-:Y:S02]  /*c440*/  SHF.L.U32 R13, R13, 0x7, RZ ;  /* 0x000000070d0d7819 */ /* 0x000fe400000006ff */
[----:B------:R-:W-:Y:S02]  /*c450*/  SHF.R.U32.HI R9, RZ, 0x3, R12 ;  /* 0x00000003ff097819 */ /* 0x000fe4000001160c */
[----:B------:R-:W-:Y:S02]  /*c460*/  LOP3.LUT R12, R12, 0x38, R15, 0xf8, !PT ;  /* 0x000000380c0c7812 */ /* 0x000fe400078ef80f */
[----:B------:R-:W-:-:S02]  /*c470*/  LOP3.LUT R13, R13, 0x7fffe000, RZ, 0xc0, !PT ;  /* 0x7fffe0000d0d7812 */ /* 0x000fc400078ec0ff */
[----:B------:R-:W-:Y:S02]  /*c480*/  LOP3.LUT R8, R8, 0xfffffe00, RZ, 0xc0, !PT ;  /* 0xfffffe0008087812 */ /* 0x000fe400078ec0ff */
[-C--:B------:R-:W-:Y:S02]  /*c490*/  LOP3.LUT R14, R14, R9.reuse, RZ, 0x3c, !PT ;  /* 0x000000090e0e7212 */ /* 0x080fe400078e3cff */
[----:B------:R-:W-:Y:S02]  /*c4a0*/  LOP3.LUT R10, R12, R9, RZ, 0x3c, !PT ;  /* 0x000000090c0a7212 */ /* 0x000fe400078e3cff */
[----:B------:R-:W-:Y:S02]  /*c4b0*/  IADD3 R13, R14, R13, R8 ;  /* 0x0000000d0e0d7210 */ /* 0x000fe40007ffe008 */
[----:B------:R-:W-:Y:S02]  /*c4c0*/  LOP3.LUT R9, R11, 0x7fffe000, RZ, 0xc0, !PT ;  /* 0x7fffe0000b097812 */ /* 0x000fe400078ec0ff */
[----:B------:R-:W-:-:S02]  /*c4d0*/  SHF.L.U32 R32, R13, 0x1, RZ ;  /* 0x000000010d207819 */ /* 0x000fc400000006ff */
        /* <DEDUP_REMOVED lines=8> */
[--C-:B--2---:R-:W-:Y:S02]  /*c560*/  HADD2.F32 R37, -RZ, R8.reuse.H0_H0 ;  /* 0x20000008ff257230 */ /* 0x104fe40000004100 */
[----:B------:R-:W-:Y:S01]  /*c570*/  HADD2.F32 R39, -RZ, R8.H1_H1 ;  /* 0x30000008ff277230 */ /* 0x000fe20000004100 */
[C---:B------:R-:W-:Y:S01]  /*c580*/  FMUL.FTZ R30, R45.reuse, R12 ;  /* 0x0000000c2d1e7220 */ /* 0x040fe20000410000 */
[----:B------:R-:W-:Y:S01]  /*c590*/  HADD2.F32 R8, -RZ, R9.H0_H0 ;  /* 0x20000009ff087230 */ /* 0x000fe20000004100 */
[-C--:B------:R-:W-:Y:S01]  /*c5a0*/  FMUL.FTZ R38, R38, R37.reuse ;  /* 0x0000002526267220 */ /* 0x080fe20000410000 */
[----:B------:R-:W-:Y:S01]  /*c5b0*/  HADD2.F32 R35, -RZ, R13.H1_H1 ;  /* 0x3000000dff237230 */ /* 0x000fe20000004100 */
[----:B------:R-:W-:Y:S01]  /*c5c0*/  FFMA.FTZ R37, R42, R37, R44 ;  /* 0x000000252a257223 */ /* 0x000fe2000001002c */
[----:B------:R-:W-:Y:S01]  /*c5d0*/  HADD2.F32 R40, -RZ, R9.H1_H1 ;  /* 0x30000009ff287230 */ /* 0x000fe20000004100 */
[-C--:B------:R-:W-:Y:S01]  /*c5e0*/  FMUL.FTZ R45, R45, R8.reuse ;  /* 0x000000082d2d7220 */ /* 0x080fe20000410000 */
[--C-:B------:R-:W-:Y:S01]  /*c5f0*/  HADD2.F32 R13, -RZ, R14.reuse.H0_H0 ;  /* 0x2000000eff0d7230 */ /* 0x100fe20000004100 */
[----:B------:R-:W-:Y:S01]  /*c600*/  FFMA.FTZ R30, R47, R8, R30 ;  /* 0x000000082f1e7223 */ /* 0x000fe2000001001e */
[----:B------:R-:W-:Y:S01]  /*c610*/  HADD2.F32 R8, -RZ, R29.H1_H1 ;  /* 0x3000001dff087230 */ /* 0x000fe20000004100 */
[----:B------:R-:W-:Y:S01]  /*c620*/  FMUL.FTZ R44, R43, R34 ;  /* 0x000000222b2c7220 */ /* 0x000fe20000410000 */
[----:B------:R-:W-:Y:S01]  /*c630*/  HADD2.F32 R36, -RZ, R14.H1_H1 ;  /* 0x3000000eff247230 */ /* 0x000fe20000004100 */
[C---:B------:R-:W-:Y:S01]  /*c640*/  FMUL.FTZ R50, R25.reuse, R35 ;  /* 0x0000002319327220 */ /* 0x040fe20000410000 */
[--C-:B------:R-:W-:Y:S01]  /*c650*/  HADD2.F32 R9, -RZ, R10.reuse.H0_H0 ;  /* 0x2000000aff097230 */ /* 0x100fe20000004100 */
[-C--:B------:R-:W-:Y:S01]  /*c660*/  FMUL.FTZ R48, R25, R40.reuse ;  /* 0x0000002819307220 */ /* 0x080fe20000410000 */
[--C-:B------:R-:W-:Y:S01]  /*c670*/  HADD2.F32 R14, -RZ, R15.reuse.H0_H0 ;  /* 0x2000000fff0e7230 */ /* 0x100fe20000004100 */
[-C--:B------:R-:W-:Y:S01]  /*c680*/  FMUL.FTZ R43, R43, R39.reuse ;  /* 0x000000272b2b7220 */ /* 0x080fe20000410000 */
[----:B------:R-:W-:Y:S01]  /*c690*/  HADD2.F32 R41, -RZ, R10.H1_H1 ;  /* 0x3000000aff297230 */ /* 0x000fe20000004100 */
[----:B------:R-:W-:Y:S01]  /*c6a0*/  FFMA.FTZ R44, R28, R39, R44 ;  /* 0x000000271c2c7223 */ /* 0x000fe2000001002c */
[----:B------:R-:W-:Y:S01]  /*c6b0*/  HADD2.F32 R15, -RZ, R15.H1_H1 ;  /* 0x3000000fff0f7230 */ /* 0x000fe20000004100 */
[C---:B------:R-:W-:Y:S01]  /*c6c0*/  FMUL.FTZ R49, R8.reuse, R13 ;  /* 0x0000000d08317220 */ /* 0x040fe20000410000 */
[----:B------:R-:W-:Y:S01]  /*c6d0*/  HADD2.F32 R10, -RZ, R11.H0_H0 ;  /* 0x2000000bff0a7230 */ /* 0x000fe20000004100 */
[----:B------:R-:W-:Y:S01]  /*c6e0*/  FFMA.FTZ R25, R27, R40, R50 ;  /* 0x000000281b197223 */ /* 0x000fe20000010032 */
[--C-:B------:R-:W-:Y:S01]  /*c6f0*/  HADD2.F32 R39, -RZ, R24.reuse.H1_H1 ;  /* 0x30000018ff277230 */ /* 0x100fe20000004100 */
[-C--:B------:R-:W-:Y:S01]  /*c700*/  FMUL.FTZ R8, R8, R9.reuse ;  /* 0x0000000908087220 */ /* 0x080fe20000410000 */
[----:B------:R-:W-:Y:S01]  /*c710*/  HADD2.F32 R29, -RZ, R29.H0_H0 ;  /* 0x2000001dff1d7230 */ /* 0x000fe20000004100 */
[----:B------:R-:W-:Y:S01]  /*c720*/  FFMA.FTZ R40, R46, R9, R49 ;  /* 0x000000092e287223 */ /* 0x000fe20000010031 */
[----:B------:R-:W-:Y:S01]  /*c730*/  HADD2.F32 R50, -RZ, R24.H0_H0 ;  /* 0x20000018ff327230 */ /* 0x000fe20000004100 */
[----:B------:R-:W-:Y:S01]  /*c740*/  FMUL.FTZ R52, R39, R36 ;  /* 0x0000002427347220 */ /* 0x000fe20000410000 */
[----:B------:R-:W-:Y:S01]  /*c750*/  HADD2.F32 R11, -RZ, R11.H1_H1 ;  /* 0x3000000bff0b7230 */ /* 0x000fe20000004100 */
[----:B------:R-:W-:Y:S01]  /*c760*/  FMUL.FTZ R24, R29, R14 ;  /* 0x0000000e1d187220 */ /* 0x000fe20000410000 */
[--C-:B------:R-:W-:Y:S01]  /*c770*/  HADD2.F32 R9, -RZ, R26.reuse.H1_H1 ;  /* 0x3000001aff097230 */ /* 0x100fe20000004100 */
[----:B------:R-:W-:Y:S01]  /*c780*/  FMUL.FTZ R49, R50, R15 ;  /* 0x0000000f32317220 */ /* 0x000fe20000410000 */
[----:B------:R-:W-:Y:S01]  /*c790*/  HADD2.F32 R26, -RZ, R26.H0_H0 ;  /* 0x2000001aff1a7230 */ /* 0x000fe20000004100 */
[----:B------:R-:W-:-:S02]  /*c7a0*/  FMUL.FTZ R39, R39, R41 ;  /* 0x0000002927277220 */ /* 0x000fc40000410000 */
[----:B------:R-:W-:Y:S02]  /*c7b0*/  FMUL.FTZ R29, R29, R10 ;  /* 0x0000000a1d1d7220 */ /* 0x000fe40000410000 */
[----:B------:R-:W-:Y:S02]  /*c7c0*/  FMUL.FTZ R50, R50, R11 ;  /* 0x0000000b32327220 */ /* 0x000fe40000410000 */
[----:B------:R-:W-:Y:S02]  /*c7d0*/  FFMA.FTZ R38, R42, R33, -R38 ;  /* 0x000000212a267223 */ /* 0x000fe40000010826 */
[----:B------:R-:W-:Y:S02]  /*c7e0*/  FFMA.FTZ R43, R28, R34, -R43 ;  /* 0x000000221c2b7223 */ /* 0x000fe4000001082b */
[----:B------:R-:W-:Y:S02]  /*c7f0*/  FFMA.FTZ R45, R47, R12, -R45 ;  /* 0x0000000c2f2d7223 */ /* 0x000fe4000001082d */
[----:B------:R-:W-:Y:S01]  /*c800*/  FFMA.FTZ R48, R27, R35, -R48 ;  /* 0x000000231b307223 */ /* 0x000fe20000010830 */
[----:B------:R-:W-:Y:S01]  /*c810*/  F2FP.PACK_AB R12, R43, R38 ;  /* 0x000000262b0c723e */ /* 0x000fe200000000ff */
[----:B------:R-:W-:Y:S01]  /*c820*/  FFMA.FTZ R46, R46, R13, -R8 ;  /* 0x0000000d2e2e7223 */ /* 0x000fe20000010808 */
[----:B------:R-:W-:Y:S01]  /*c830*/  F2FP.PACK_AB R8, R44, R37 ;  /* 0x000000252c08723e */ /* 0x000fe200000000ff */
[----:B------:R-:W-:Y:S01]  /*c840*/  FFMA.FTZ R39, R9, R36, -R39 ;  /* 0x0000002409277223 */ /* 0x000fe20000010827 */
[----:B------:R-:W-:Y:S01]  /*c850*/  F2FP.PACK_AB R13, R48, R45 ;  /* 0x0000002d300d723e */ /* 0x000fe200000000ff */
[----:B------:R-:W-:-:S02]  /*c860*/  FFMA.FTZ R29, R31, R14, -R29 ;  /* 0x0000000e1f1d7223 */ /* 0x000fc4000001081d */
[----:B------:R-:W-:Y:S01]  /*c870*/  FFMA.FTZ R50, R26, R15, -R50 ;  /* 0x0000000f1a327223 */ /* 0x000fe20000010832 */
[----:B------:R-:W-:Y:S01]  /*c880*/  F2FP.PACK_AB R14, R39, R46 ;  /* 0x0000002e270e723e */ /* 0x000fe200000000ff */
[----:B------:R-:W-:Y:S01]  /*c890*/  FFMA.FTZ R41, R9, R41, R52 ;  /* 0x0000002909297223 */ /* 0x000fe20000010034 */
[----:B------:R-:W-:Y:S01]  /*c8a0*/  F2FP.PACK_AB R9, R25, R30 ;  /* 0x0000001e1909723e */ /* 0x000fe200000000ff */
[----:B------:R-:W-:Y:S01]  /*c8b0*/  FFMA.FTZ R24, R31, R10, R24 ;  /* 0x0000000a1f187223 */ /* 0x000fe20000010018 */
[----:B------:R-:W-:Y:S01]  /*c8c0*/  F2FP.PACK_AB R15, R50, R29 ;  /* 0x0000001d320f723e */ /* 0x000fe200000000ff */
[----:B------:R-:W-:Y:S01]  /*c8d0*/  FFMA.FTZ R11, R26, R11, R49 ;  /* 0x0000000b1a0b7223 */ /* 0x000fe20000010031 */
[----:B------:R-:W-:-:S03]  /*c8e0*/  F2FP.PACK_AB R10, R41, R40 ;  /* 0x00000028290a723e */ /* 0x000fc600000000ff */
[----:B------:R1:W-:Y:S01]  /*c8f0*/  STS.128 [R32+0xc100], R12 ;  /* 0x00c1000c20007388 */ /* 0x0003e20000000c00 */
[----:B------:R-:W-:-:S05]  /*c900*/  F2FP.PACK_AB R11, R11, R24 ;  /* 0x000000180b0b723e */ /* 0x000fca00000000ff */
[----:B------:R1:W-:Y:S02]  /*c910*/  STS.128 [R23+0xc100], R8 ;  /* 0x00c1000817007388 */ /* 0x0003e40000000c00 */
.L_x_105:
[----:B------:R-:W-:Y:S05]  /*c920*/  BSYNC B2 ;  /* 0x0000000000027941 */ /* 0x000fea0003800000 */
.L_x_89:
[----:B------:R-:W-:Y:S01]  /*c930*/  IMAD.SHL.U32 R197, R3, 0x40, RZ ;  /* 0x0000004003c57824 */ /* 0x000fe200078e00ff */
[----:B------:R-:W-:-:S04]  /*c940*/  DEPBAR.LE SB0, 0x0 ;  /* 0x000080000000791a */ /* 0x000fc80000000000 */
[----:B-1----:R-:W-:Y:S01]  /*c950*/  IMAD.SHL.U32 R8, R17, 0x8, RZ ;  /* 0x0000000811087824 */ /* 0x002fe200078e00ff */
[----:B------:R-:W-:Y:S01]  /*c960*/  LOP3.LUT R197, R197, 0x1c0, RZ, 0xc0, !PT ;  /* 0x000001c0c5c57812 */ /* 0x000fe200078ec0ff */
[----:B------:R-:W-:Y:S01]  /*c970*/  IMAD R10, R22, c[0x0][0x208], RZ ;  /* 0x00008200160a7a24 */ /* 0x000fe200078e02ff */
[----:B------:R-:W-:Y:S01]  /*c980*/  LOP3.LUT P1, RZ, R3, 0x2, RZ, 0xc0, !PT ;  /* 0x0000000203ff7812 */ /* 0x000fe2000782c0ff */
[----:B------:R-:W-:Y:S01]  /*c990*/  IMAD R198, R21, 0x400, R2 ;  /* 0x0000040015c67824 */ /* 0x000fe200078e0202 */
[----:B------:R-:W-:Y:S01]  /*c9a0*/  LOP3.LUT R8, R197, 0x8, R8, 0xf8, !PT ;  /* 0x00000008c5087812 */ /* 0x000fe200078ef808 */
[C---:B------:R-:W-:Y:S01]  /*c9b0*/  IMAD.WIDE.U32 R12, R19.reuse, c[0x0][0x208], RZ ;  /* 0x00008200130c7a25 */ /* 0x040fe200078e00ff */
[----:B------:R-:W-:Y:S02]  /*c9c0*/  SHF.R.U32.HI R197, RZ, 0x3, R197 ;  /* 0x00000003ffc57819 */ /* 0x000fe400000116c5 */
[----:B------:R-:W-:Y:S01]  /*c9d0*/  LOP3.LUT R6, R6, 0xffffffe0, RZ, 0xc0, !PT ;  /* 0xffffffe006067812 */ /* 0x000fe200078ec0ff */
[----:B------:R-:W-:Y:S01]  /*c9e0*/  IMAD R10, R19, c[0x0][0x20c], R10 ;  /* 0x00008300130a7a24 */ /* 0x000fe200078e020a */
[----:B------:R-:W-:Y:S01]  /*c9f0*/  LOP3.LUT R197, R8, R197, RZ, 0x3c, !PT ;  /* 0x000000c508c57212 */ /* 0x000fe200078e3cff */
[----:B------:R-:W-:Y:S01]  /*ca00*/  IMAD.SHL.U32 R198, R198, 0x2, RZ ;  /* 0x00000002c6c67824 */ /* 0x000fe200078e00ff */
[----:B------:R-:W-:Y:S01]  /*ca10*/  BAR.SYNC.DEFER_BLOCKING 0x0 ;  /* 0x0000000000007b1d */ /* 0x000fe20000010000 */
[----:B------:R-:W-:Y:S01]  /*ca20*/  IMAD.IADD R10, R13, 0x1, R10 ;  /* 0x000000010d0a7824 */ /* 0x000fe200078e020a */
[----:B------:R-:W-:Y:S01]  /*ca30*/  LEA R9, P0, R12, R206, 0x6 ;  /* 0x000000ce0c097211 */ /* 0x000fe200078030ff */
[----:B------:R-:W-:Y:S01]  /*ca40*/  IMAD R197, R20, 0x200, R197 ;  /* 0x0000020014c57824 */ /* 0x000fe200078e02c5 */
[----:B------:R-:W-:Y:S01]  /*ca50*/  SEL R13, RZ, 0x4, P5 ;  /* 0x00000004ff0d7807 */ /* 0x000fe20002800000 */
[----:B------:R-:W-:Y:S01]  /*ca60*/  IMAD R76, R19, -0x40, R78 ;  /* 0xffffffc0134c7824 */ /* 0x000fe200078e024e */
[----:B------:R-:W-:Y:S01]  /*ca70*/  LEA.HI.X R10, R12, R201, R10, 0x6, P0 ;  /* 0x000000c90c0a7211 */ /* 0x000fe200000f340a */
[----:B------:R-:W-:Y:S01]  /*ca80*/  IMAD.SHL.U32 R197, R197, 0x2, RZ ;  /* 0x00000002c5c57824 */ /* 0x000fe200078e00ff */
[----:B------:R-:W-:Y:S01]  /*ca90*/  SEL R12, RZ, 0x2, P4 ;  /* 0x00000002ff0c7807 */ /* 0x000fe20002000000 */
[----:B------:R-:W-:Y:S01]  /*caa0*/  IMAD.SHL.U32 R205, R16, 0x2, RZ ;  /* 0x0000000210cd7824 */ /* 0x000fe200078e00ff */
[----:B------:R-:W-:Y:S01]  /*cab0*/  LEA R8, P0, R9, c[0x0][0x1f8], 0x1 ;  /* 0x00007e0009087a11 */ /* 0x000fe200078008ff */
[--C-:B------:R-:W-:Y:S01]  /*cac0*/  IMAD R194, R0, 0x2, R198.reuse ;  /* 0x0000000200c27824 */ /* 0x100fe200078e02c6 */
[----:B------:R-:W-:Y:S01]  /*cad0*/  IADD3 R11, R197, 0x6100, RZ ;  /* 0x00006100c50b7810 */ /* 0x000fe20007ffe0ff */
[----:B------:R-:W-:Y:S01]  /*cae0*/  IMAD R193, R5, 0x2, R198 ;  /* 0x0000000205c17824 */ /* 0x000fe200078e02c6 */
[----:B------:R-:W-:Y:S01]  /*caf0*/  IADD3 R18, R13, R12, R18 ;  /* 0x0000000c0d127210 */ /* 0x000fe20007ffe012 */
[----:B------:R-:W-:Y:S01]  /*cb00*/  IMAD.MOV.U32 R13, RZ, RZ, c[0x0][0x208] ;  /* 0x00008200ff0d7624 */ /* 0x000fe200078e00ff */
[----:B------:R-:W-:Y:S01]  /*cb10*/  IADD3 R196, R197, 0x6120, RZ ;  /* 0x00006120c5c47810 */ /* 0x000fe20007ffe0ff */
[----:B------:R-:W-:Y:S01]  /*cb20*/  IMAD R191, R5, 0x2, R194 ;  /* 0x0000000205bf7824 */ /* 0x000fe200078e02c2 */
[----:B------:R-:W-:Y:S01]  /*cb30*/  LEA.HI.X R9, R9, c[0x0][0x1fc], R10, 0x1, P0 ;  /* 0x00007f0009097a11 */ /* 0x000fe200000f0c0a */
[----:B------:R-:W-:Y:S01]  /*cb40*/  IMAD.IADD R10, R76, 0x1, -R17 ;  /* 0x000000014c0a7824 */ /* 0x000fe200078e0a11 */
[----:B------:R-:W-:Y:S01]  /*cb50*/  @P1 IADD3 R196, R11, -0x20, RZ ;  /* 0xffffffe00bc41810 */ /* 0x000fe20007ffe0ff */
[----:B------:R-:W-:Y:S01]  /*cb60*/  IMAD.MOV.U32 R11, RZ, RZ, c[0x0][0x20c] ;  /* 0x00008300ff0b7624 */ /* 0x000fe200078e00ff */
[----:B------:R-:W-:Y:S01]  /*cb70*/  LEA R72, P2, R13, R8, 0x6 ;  /* 0x000000080d487211 */ /* 0x000fe200078430ff */
[----:B------:R-:W-:Y:S01]  /*cb80*/  IMAD.IADD R79, R79, 0x1, -R6 ;  /* 0x000000014f4f7824 */ /* 0x000fe200078e0a06 */
[----:B------:R-:W-:Y:S01]  /*cb90*/  LDSM.16.M88.4 R52, [R198+0xc100] ;  /* 0x00c10000c634783b */ /* 0x000fe20000000200 */
[----:B------:R-:W-:Y:S01]  /*cba0*/  LOP3.LUT P1, RZ, R18, 0x2, RZ, 0xc0, !PT ;  /* 0x0000000212ff7812 */ /* 0x000fe2000782c0ff */
[----:B------:R-:W-:Y:S01]  /*cbb0*/  IMAD.SHL.U32 R195, R2, 0x2, RZ ;  /* 0x0000000202c37824 */ /* 0x000fe200078e00ff */
[C---:B------:R-:W-:Y:S01]  /*cbc0*/  ISETP.LT.OR P3, PT, R10.reuse, 0x1, P6 ;  /* 0x000000010a00780c */ /* 0x040fe20003761670 */
[----:B------:R-:W1:Y:S01]  /*cbd0*/  LDSM.16.M88.4 R24, [R197+0x6100] ;  /* 0x00610000c518783b */ /* 0x000e620000000200 */
[----:B------:R-:W-:Y:S01]  /*cbe0*/  LEA.HI.X R73, R13, R9, R11, 0x6, P2 ;  /* 0x000000090d497211 */ /* 0x000fe200010f340b */
[C-C-:B------:R-:W-:Y:S01]  /*cbf0*/  IMAD R189, R5.reuse, 0x2, R195.reuse ;  /* 0x0000000205bd7824 */ /* 0x140fe200078e02c3 */
[----:B------:R-:W-:Y:S01]  /*cc00*/  ISETP.LT.OR P2, PT, R10, 0x1, !P1 ;  /* 0x000000010a00780c */ /* 0x000fe20004f41670 */
[----:B------:R-:W-:Y:S01]  /*cc10*/  LDSM.16.M88.4 R60, [R197+0x7100] ;  /* 0x00710000c53c783b */ /* 0x000fe20000000200 */
[----:B------:R-:W-:Y:S01]  /*cc20*/  LOP3.LUT P0, RZ, R18, 0x4, RZ, 0xc0, !PT ;  /* 0x0000000412ff7812 */ /* 0x000fe2000780c0ff */
[----:B------:R-:W-:Y:S01]  /*cc30*/  IMAD R190, R0, 0x2, R195 ;  /* 0x0000000200be7824 */ /* 0x000fe200078e02c3 */
[----:B------:R-:W-:Y:S01]  /*cc40*/  SHF.R.S32.HI R6, RZ, 0x1f, R79 ;  /* 0x0000001fff067819 */ /* 0x000fe2000001144f */
[----:B------:R-:W2:Y:S01]  /*cc50*/  LDSM.16.M88.4 R16, [R197+0x6900] ;  /* 0x00690000c510783b */ /* 0x000ea20000000200 */
[----:B------:R-:W-:Y:S01]  /*cc60*/  ISETP.LT.OR P4, PT, R10, 0x1, !P0 ;  /* 0x000000010a00780c */ /* 0x000fe20004781670 */
[----:B------:R-:W-:-:S02]  /*cc70*/  IMAD R188, R5, 0x2, R190 ;  /* 0x0000000205bc7824 */ /* 0x000fc400078e02be */
[----:B------:R-:W-:Y:S04]  /*cc80*/  LDSM.16.M88.4 R40, [R194+0xc100] ;  /* 0x00c10000c228783b */ /* 0x000fe80000000200 */
[----:B------:R-:W3:Y:S04]  /*cc90*/  LDSM.16.M88.4 R12, [R196] ;  /* 0x00000000c40c783b */ /* 0x000ee80000000200 */
[----:B------:R-:W4:Y:S04]  /*cca0*/  LDSM.16.M88.4 R36, [R197+0x7900] ;  /* 0x00790000c524783b */ /* 0x000f280000000200 */
[----:B------:R-:W3:Y:S04]  /*ccb0*/  LDSM.16.M88.4 R68, [R196+0x800] ;  /* 0x00080000c444783b */ /* 0x000ee80000000200 */
[----:B------:R-:W3:Y:S04]  /*ccc0*/  LDSM.16.M88.4 R48, [R196+0x1000] ;  /* 0x00100000c430783b */ /* 0x000ee80000000200 */
[----:B------:R-:W-:Y:S04]  /*ccd0*/  LDSM.16.M88.4 R44, [R196+0x1800] ;  /* 0x00180000c42c783b */ /* 0x000fe80000000200 */
[----:B------:R-:W-:Y:S01]  /*cce0*/  @!PT LDS RZ, [RZ] ;  /* 0x00000000fffff984 */ /* 0x000fe20000000800 */
[----:B------:R-:W-:Y:S01]  /*ccf0*/  @!PT LDS RZ, [RZ] ;  /* 0x00000000fffff984 */ /* 0x000fe20000000800 */
[----:B------:R-:W-:Y:S01]  /*cd00*/  @!PT LDS RZ, [RZ] ;  /* 0x00000000fffff984 */ /* 0x000fe20000000800 */
[----:B------:R3:W-:Y:S01]  /*cd10*/  LDGSTS.E.BYPASS.LTC128B.128 [R205+0x100], [R8.64], !P3 ;  /* 0x0010000008cd7fae */ /* 0x0007e2000d901d46 */
[----:B------:R-:W-:-:S03]  /*cd20*/  ISETP.LT.OR P3, PT, R10, 0x21, P6 ;  /* 0x000000210a00780c */ /* 0x000fc60003761670 */
[----:B------:R3:W-:Y:S01]  /*cd30*/  LDGSTS.E.BYPASS.LTC128B.128 [R205+0x2100], [R8.64+0x80], !P2 ;  /* 0x0210008008cd7fae */ /* 0x0007e2000d101d46 */
[C---:B------:R-:W-:Y:S01]  /*cd40*/  ISETP.LT.OR P2, PT, R10.reuse, 0x21, !P1 ;  /* 0x000000210a00780c */ /* 0x040fe20004f41670 */
[----:B-1----:R-:W-:Y:S01]  /*cd50*/  HMMA.16816.F32 R28, R52, R24, RZ ;  /* 0x00000018341c723c */ /* 0x002fe200000018ff */
[----:B------:R-:W-:Y:S01]  /*cd60*/  ISETP.LT.OR P1, PT, R10, 0x21, !P0 ;  /* 0x000000210a00780c */ /* 0x000fe20004721670 */
[----:B------:R3:W-:Y:S01]  /*cd70*/  LDGSTS.E.BYPASS.LTC128B.128 [R205+0x4100], [R8.64+0x100], !P4 ;  /* 0x0410010008cd7fae */ /* 0x0007e2000e101d46 */
[----:B------:R-:W-:Y:S01]  /*cd80*/  LOP3.LUT P0, RZ, R3, 0x4, RZ, 0xc0, !PT ;  /* 0x0000000403ff7812 */ /* 0x000fe2000780c0ff */
[----:B------:R-:W-:Y:S01]  /*cd90*/  IMAD.MOV.U32 R3, RZ, RZ, 0x40 ;  /* 0x00000040ff037424 */ /* 0x000fe200078e00ff */
[----:B------:R-:W-:-:S03]  /*cda0*/  ISETP.NE.AND P4, PT, R204, RZ, PT ;  /* 0x000000ffcc00720c */ /* 0x000fc60003f85270 */
[C---:B------:R-:W-:Y:S01]  /*cdb0*/  HMMA.16816.F32 R24, R52.reuse, R26, RZ ;  /* 0x0000001a3418723c */ /* 0x040fe200000018ff */
[----:B------:R-:W-:Y:S01]  /*cdc0*/  SEL R3, R3, 0xffffffc0, !P0 ;  /* 0xffffffc003037807 */ /* 0x000fe20004000000 */
[----:B------:R1:W-:Y:S04]  /*cdd0*/  LDGSTS.E.BYPASS.LTC128B.128 [R205+0x1100], [R72.64], !P3 ;  /* 0x0110000048cd7fae */ /* 0x0003e8000d901d46 */
[----:B------:R-:W-:Y:S01]  /*cde0*/  IMAD.IADD R192, R197, 0x1, R3 ;  /* 0x00000001c5c07824 */ /* 0x000fe200078e0203 */
[----:B------:R1:W-:Y:S01]  /*cdf0*/  LDGSTS.E.BYPASS.LTC128B.128 [R205+0x3100], [R72.64+0x80], !P2 ;  /* 0x0310008048cd7fae */ /* 0x0003e2000d101d46 */
[C---:B--2---:R-:W-:Y:S01]  /*ce00*/  HMMA.16816.F32 R20, R52.reuse, R16, RZ ;  /* 0x000000103414723c */ /* 0x044fe200000018ff */
[----:B------:R-:W-:Y:S01]  /*ce10*/  IMAD.IADD R184, R3, 0x1, R196 ;  /* 0x0000000103b87824 */ /* 0x000fe200078e02c4 */
[----:B------:R-:W-:Y:S01]  /*ce20*/  LEA.HI R3, R6, R79, RZ, 0x2 ;  /* 0x0000004f06037211 */ /* 0x000fe200078f10ff */
[----:B------:R1:W-:Y:S03]  /*ce30*/  LDGSTS.E.BYPASS.LTC128B.128 [R205+0x5100], [R72.64+0x100], !P1 ;  /* 0x0510010048cd7fae */ /* 0x0003e6000c901d46 */
[----:B------:R-:W-:Y:S01]  /*ce40*/  LOP3.LUT R6, R3, 0x7ffffffc, RZ, 0xc0, !PT ;  /* 0x7ffffffc03067812 */ /* 0x000fe200078ec0ff */
[----:B------:R-:W-:Y:S01]  /*ce50*/  LDSM.16.M88.4 R32, [R192+0x6100] ;  /* 0x00610000c020783b */ /* 0x000fe20000000200 */
[----:B------:R-:W-:Y:S03]  /*ce60*/  HMMA.16816.F32 R16, R52, R18, RZ ;  /* 0x000000123410723c */ /* 0x000fe600000018ff */
[----:B------:R-:W-:Y:S01]  /*ce70*/  LDSM.16.M88.4 R84, [R197+0x9100] ;  /* 0x00910000c554783b */ /* 0x000fe20000000200 */
[----:B------:R-:W-:-:S03]  /*ce80*/  IMAD.IADD R79, R79, 0x1, -R6 ;  /* 0x000000014f4f7824 */ /* 0x000fc600078e0a06 */
[----:B---3--:R-:W2:Y:S01]  /*ce90*/  LDSM.16.M88.4 R8, [R193+0xc100] ;  /* 0x00c10000c108783b */ /* 0x008ea20000000200 */
[C---:B------:R-:W-:Y:S01]  /*cea0*/  HMMA.16816.F32 R64, R52.reuse, R60, RZ ;  /* 0x0000003c3440723c */ /* 0x040fe200000018ff */
[----:B------:R-:W-:Y:S02]  /*ceb0*/  IMAD R76, R79, -0x2, R76 ;  /* 0xfffffffe4f4c7824 */ /* 0x000fe400078e024c */
[----:B-----5:R-:W-:Y:S03]  /*cec0*/  LDSM.16.M88.4 R80, [R197+0x9900] ;  /* 0x00990000c550783b */ /* 0x020fe60000000200 */
[C---:B------:R-:W-:Y:S01]  /*ced0*/  ISETP.GT.AND P3, PT, R76.reuse, RZ, PT ;  /* 0x000000ff4c00720c */ /* 0x040fe20003f64270 */
[----:B------:R-:W0:Y:S01]  /*cee0*/  LDGDEPBAR ;  /* 0x00000000000079af */ /* 0x000e220000000000 */
[----:B------:R-:W-:Y:S01]  /*cef0*/  HMMA.16816.F32 R60, R52, R62, RZ ;  /* 0x0000003e343c723c */ /* 0x000fe200000018ff */
[----:B------:R-:W-:-:S02]  /*cf00*/  ISETP.GT.AND P2, PT, R76, 0x1, PT ;  /* 0x000000014c00780c */ /* 0x000fc40003f44270 */
[C---:B------:R-:W-:Y:S02]  /*cf10*/  ISETP.GT.AND P1, PT, R76.reuse, 0x8, PT ;  /* 0x000000084c00780c */ /* 0x040fe40003f24270 */
[----:B------:R-:W-:Y:S01]  /*cf20*/  ISETP.GT.AND P0, PT, R76, 0x9, PT ;  /* 0x000000094c00780c */ /* 0x000fe20003f04270 */
[----:B-1----:R-:W-:Y:S02]  /*cf30*/  LDSM.16.M88.4 R72, [R198+0x10100] ;  /* 0x01010000c648783b */ /* 0x002fe40000000200 */
[C---:B------:R-:W-:Y:S08]  /*cf40*/  HMMA.16816.F32 R28, R40.reuse, R12, R28 ;  /* 0x0000000c281c723c */ /* 0x040ff0000000181c */
[----:B------:R-:W-:Y:S01]  /*cf50*/  HMMA.16816.F32 R24, R40, R14, R24 ;  /* 0x0000000e2818723c */ /* 0x000fe20000001818 */
[----:B------:R-:W-:Y:S07]  /*cf60*/  LDSM.16.M88.4 R12, [R192+0x7100] ;  /* 0x00710000c00c783b */ /* 0x000fee0000000200 */
[C---:B----4-:R-:W-:Y:S08]  /*cf70*/  HMMA.16816.F32 R56, R52.reuse, R36, RZ ;  /* 0x000000243438723c */ /* 0x050ff000000018ff */
[----:B------:R-:W-:Y:S01]  /*cf80*/  HMMA.16816.F32 R52, R52, R38, RZ ;  /* 0x000000263434723c */ /* 0x000fe200000018ff */
[----:B------:R-:W1:Y:S07]  /*cf90*/  LDSM.16.M88.4 R36, [R192+0x6900] ;  /* 0x00690000c024783b */ /* 0x000e6e0000000200 */
[C---:B------:R-:W-:Y:S08]  /*cfa0*/  HMMA.16816.F32 R20, R40.reuse, R68, R20 ;  /* 0x000000442814723c */ /* 0x040ff00000001814 */
[C---:B------:R-:W-:Y:S01]  /*cfb0*/  HMMA.16816.F32 R16, R40.reuse, R70, R16 ;  /* 0x000000462810723c */ /* 0x040fe20000001810 */
[----:B------:R-:W3:Y:S07]  /*cfc0*/  LDSM.16.M88.4 R68, [R192+0x7900] ;  /* 0x00790000c044783b */ /* 0x000eee0000000200 */
[C---:B------:R-:W-:Y:S08]  /*cfd0*/  HMMA.16816.F32 R64, R40.reuse, R48, R64 ;  /* 0x000000302840723c */ /* 0x040ff00000001840 */
[----:B------:R-:W-:Y:S01]  /*cfe0*/  HMMA.16816.F32 R60, R40, R50, R60 ;  /* 0x00000032283c723c */ /* 0x000fe2000000183c */
[----:B------:R-:W-:Y:S07]  /*cff0*/  LDSM.16.M88.4 R48, [R184] ;  /* 0x00000000b830783b */ /* 0x000fee0000000200 */
[C---:B--2---:R-:W-:Y:S08]  /*d000*/  HMMA.16816.F32 R28, R8.reuse, R32, R28 ;  /* 0x00000020081c723c */ /* 0x044ff0000000181c */
[----:B------:R-:W-:Y:S01]  /*d010*/  HMMA.16816.F32 R24, R8, R34, R24 ;  /* 0x000000220818723c */ /* 0x000fe20000001818 */
[----:B------:R-:W2:Y:S07]  /*d020*/  LDSM.16.M88.4 R32, [R191+0xc100] ;  /* 0x00c10000bf20783b */ /* 0x000eae0000000200 */
[C---:B------:R-:W-:Y:S08]  /*d030*/  HMMA.16816.F32 R56, R40.reuse, R44, R56 ;  /* 0x0000002c2838723c */ /* 0x040ff00000001838 */
[----:B------:R-:W-:Y:S01]  /*d040*/  HMMA.16816.F32 R52, R40, R46, R52 ;  /* 0x0000002e2834723c */ /* 0x000fe20000001834 */
[----:B------:R-:W4:Y:S04]  /*d050*/  LDSM.16.M88.4 R44, [R184+0x800] ;  /* 0x00080000b82c783b */ /* 0x000f280000000200 */
[----:B------:R-:W2:Y:S03]  /*d060*/  LDSM.16.M88.4 R40, [R184+0x1000] ;  /* 0x00100000b828783b */ /* 0x000ea60000000200 */
[C---:B-1----:R-:W-:Y:S08]  /*d070*/  HMMA.16816.F32 R20, R8.reuse, R36, R20 ;  /* 0x000000240814723c */ /* 0x042ff00000001814 */
[C---:B------:R-:W-:Y:S01]  /*d080*/  HMMA.16816.F32 R16, R8.reuse, R38, R16 ;  /* 0x000000260810723c */ /* 0x040fe20000001810 */
[----:B------:R-:W1:Y:S07]  /*d090*/  LDSM.16.M88.4 R36, [R184+0x1800] ;  /* 0x00180000b824783b */ /* 0x000e6e0000000200 */
[C---:B------:R-:W-:Y:S08]  /*d0a0*/  HMMA.16816.F32 R64, R8.reuse, R12, R64 ;  /* 0x0000000c0840723c */ /* 0x040ff00000001840 */
[C---:B------:R-:W-:Y:S01]  /*d0b0*/  HMMA.16816.F32 R60, R8.reuse, R14, R60 ;  /* 0x0000000e083c723c */ /* 0x040fe2000000183c */
[----:B------:R-:W1:Y:S07]  /*d0c0*/  LDSM.16.M88.4 R12, [R197+0x8100] ;  /* 0x00810000c50c783b */ /* 0x000e6e0000000200 */
[C---:B---3--:R-:W-:Y:S08]  /*d0d0*/  HMMA.16816.F32 R56, R8.reuse, R68, R56 ;  /* 0x000000440838723c */ /* 0x048ff00000001838 */
[----:B------:R-:W-:Y:S01]  /*d0e0*/  HMMA.16816.F32 R52, R8, R70, R52 ;  /* 0x000000460834723c */ /* 0x000fe20000001834 */
[----:B------:R-:W3:Y:S04]  /*d0f0*/  LDSM.16.M88.4 R8, [R197+0x8900] ;  /* 0x00890000c508783b */ /* 0x000ee80000000200 */
[----:B------:R-:W-:Y:S03]  /*d100*/  LDSM.16.M88.4 R68, [R196+0x2000] ;  /* 0x00200000c444783b */ /* 0x000fe60000000200 */
[C---:B--2---:R-:W-:Y:S08]  /*d110*/  HMMA.16816.F32 R28, R32.reuse, R48, R28 ;  /* 0x00000030201c723c */ /* 0x044ff0000000181c */
[C---:B------:R-:W-:Y:S01]  /*d120*/  HMMA.16816.F32 R24, R32.reuse, R50, R24 ;  /* 0x000000322018723c */ /* 0x040fe20000001818 */
[----:B------:R-:W-:Y:S07]  /*d130*/  LDSM.16.M88.4 R48, [R196+0x3800] ;  /* 0x00380000c430783b */ /* 0x000fee0000000200 */
[C---:B----4-:R-:W-:Y:S08]  /*d140*/  HMMA.16816.F32 R20, R32.reuse, R44, R20 ;  /* 0x0000002c2014723c */ /* 0x050ff00000001814 */
[C---:B------:R-:W-:Y:S01]  /*d150*/  HMMA.16816.F32 R16, R32.reuse, R46, R16 ;  /* 0x0000002e2010723c */ /* 0x040fe20000001810 */
[----:B------:R-:W2:Y:S07]  /*d160*/  LDSM.16.M88.4 R44, [R194+0x10100] ;  /* 0x01010000c22c783b */ /* 0x000eae0000000200 */
[C---:B------:R-:W-:Y:S08]  /*d170*/  HMMA.16816.F32 R64, R32.reuse, R40, R64 ;  /* 0x000000282040723c */ /* 0x040ff00000001840 */
[C---:B------:R-:W-:Y:S01]  /*d180*/  HMMA.16816.F32 R60, R32.reuse, R42, R60 ;  /* 0x0000002a203c723c */ /* 0x040fe2000000183c */
[----:B------:R-:W4:Y:S07]  /*d190*/  LDSM.16.M88.4 R40, [R196+0x2800] ;  /* 0x00280000c428783b */ /* 0x000f2e0000000200 */
[C---:B-1----:R-:W-:Y:S08]  /*d1a0*/  HMMA.16816.F32 R56, R32.reuse, R36, R56 ;  /* 0x000000242038723c */ /* 0x042ff00000001838 */
[----:B------:R-:W-:Y:S01]  /*d1b0*/  HMMA.16816.F32 R52, R32, R38, R52 ;  /* 0x000000262034723c */ /* 0x000fe20000001834 */
[----:B------:R-:W1:Y:S04]  /*d1c0*/  LDSM.16.M88.4 R36, [R196+0x3000] ;  /* 0x00300000c424783b */ /* 0x000e680000000200 */
[----:B------:R-:W-:Y:S03]  /*d1d0*/  LDSM.16.M88.4 R32, [R193+0x10100] ;  /* 0x01010000c120783b */ /* 0x000fe60000000200 */
[C---:B------:R-:W-:Y:S08]  /*d1e0*/  HMMA.16816.F32 R28, R72.reuse, R12, R28 ;  /* 0x0000000c481c723c */ /* 0x040ff0000000181c */
[C---:B------:R-:W-:Y:S01]  /*d1f0*/  HMMA.16816.F32 R24, R72.reuse, R14, R24 ;  /* 0x0000000e4818723c */ /* 0x040fe20000001818 */
[----:B------:R-:W1:Y:S07]  /*d200*/  LDSM.16.M88.4 R12, [R192+0x8100] ;  /* 0x00810000c00c783b */ /* 0x000e6e0000000200 */
[C---:B---3--:R-:W-:Y:S08]  /*d210*/  HMMA.16816.F32 R20, R72.reuse, R8, R20 ;  /* 0x000000084814723c */ /* 0x048ff00000001814 */
[C---:B------:R-:W-:Y:S01]  /*d220*/  HMMA.16816.F32 R16, R72.reuse, R10, R16 ;  /* 0x0000000a4810723c */ /* 0x040fe20000001810 */
[----:B------:R-:W3:Y:S07]  /*d230*/  LDSM.16.M88.4 R8, [R192+0x8900] ;  /* 0x00890000c008783b */ /* 0x000eee0000000200 */
[C---:B------:R-:W-:Y:S08]  /*d240*/  HMMA.16816.F32 R64, R72.reuse, R84, R64 ;  /* 0x000000544840723c */ /* 0x040ff00000001840 */
[----:B------:R-:W-:Y:S08]  /*d250*/  HMMA.16816.F32 R60, R72, R86, R60 ;  /* 0x00000056483c723c */ /* 0x000ff0000000183c */
[C---:B--2---:R-:W-:Y:S08]  /*d260*/  HMMA.16816.F32 R28, R44.reuse, R68, R28 ;  /* 0x000000442c1c723c */ /* 0x044ff0000000181c */
[----:B------:R-:W-:Y:S01]  /*d270*/  HMMA.16816.F32 R24, R44, R70, R24 ;  /* 0x000000462c18723c */ /* 0x000fe20000001818 */
[----:B------:R-:W-:Y:S07]  /*d280*/  LDSM.16.M88.4 R68, [R184+0x3800] ;  /* 0x00380000b844783b */ /* 0x000fee0000000200 */
[C---:B------:R-:W-:Y:S08]  /*d290*/  HMMA.16816.F32 R56, R72.reuse, R80, R56 ;  /* 0x000000504838723c */ /* 0x040ff00000001838 */
[----:B------:R-:W-:Y:S01]  /*d2a0*/  HMMA.16816.F32 R52, R72, R82, R52 ;  /* 0x000000524834723c */ /* 0x000fe20000001834 */
[----:B------:R-:W-:Y:S04]  /*d2b0*/  LDSM.16.M88.4 R80, [R191+0x10100] ;  /* 0x01010000bf50783b */ /* 0x000fe80000000200 */
[----:B------:R-:W-:Y:S03]  /*d2c0*/  LDSM.16.M88.4 R72, [R184+0x3000] ;  /* 0x00300000b848783b */ /* 0x000fe60000000200 */
[C---:B----4-:R-:W-:Y:S08]  /*d2d0*/  HMMA.16816.F32 R20, R44.reuse, R40, R20 ;  /* 0x000000282c14723c */ /* 0x050ff00000001814 */
[C---:B------:R-:W-:Y:S01]  /*d2e0*/  HMMA.16816.F32 R16, R44.reuse, R42, R16 ;  /* 0x0000002a2c10723c */ /* 0x040fe20000001810 */
[----:B------:R-:W2:Y:S07]  /*d2f0*/  LDSM.16.M88.4 R40, [R192+0x9100] ;  /* 0x00910000c028783b */ /* 0x000eae0000000200 */
[C---:B-1----:R-:W-:Y:S08]  /*d300*/  HMMA.16816.F32 R64, R44.reuse, R36, R64 ;  /* 0x000000242c40723c */ /* 0x042ff00000001840 */
[----:B------:R-:W-:Y:S01]  /*d310*/  HMMA.16816.F32 R60, R44, R38, R60 ;  /* 0x000000262c3c723c */ /* 0x000fe2000000183c */
[----:B------:R-:W1:Y:S07]  /*d320*/  LDSM.16.M88.4 R36, [R192+0x9900] ;  /* 0x00990000c024783b */ /* 0x000e6e0000000200 */
[C---:B------:R-:W-:Y:S08]  /*d330*/  HMMA.16816.F32 R28, R32.reuse, R12, R28 ;  /* 0x0000000c201c723c */ /* 0x040ff0000000181c */
[----:B------:R-:W-:Y:S01]  /*d340*/  HMMA.16816.F32 R24, R32, R14, R24 ;  /* 0x0000000e2018723c */ /* 0x000fe20000001818 */
[----:B------:R-:W4:Y:S07]  /*d350*/  LDSM.16.M88.4 R12, [R184+0x2000] ;  /* 0x00200000b80c783b */ /* 0x000f2e0000000200 */
[C---:B------:R-:W-:Y:S08]  /*d360*/  HMMA.16816.F32 R56, R44.reuse, R48, R56 ;  /* 0x000000302c38723c */ /* 0x040ff00000001838 */
[----:B------:R-:W-:Y:S01]  /*d370*/  HMMA.16816.F32 R52, R44, R50, R52 ;  /* 0x000000322c34723c */ /* 0x000fe20000001834 */
[----:B------:R-:W-:Y:S04]  /*d380*/  LDSM.16.M88.4 R48, [R198+0x14100] ;  /* 0x01410000c630783b */ /* 0x000fe80000000200 */
[----:B------:R-:W-:Y:S03]  /*d390*/  LDSM.16.M88.4 R44, [R197+0xa100] ;  /* 0x00a10000c52c783b */ /* 0x000fe60000000200 */
[C---:B---3--:R-:W-:Y:S08]  /*d3a0*/  HMMA.16816.F32 R20, R32.reuse, R8, R20 ;  /* 0x000000082014723c */ /* 0x048ff00000001814 */
[C---:B------:R-:W-:Y:S01]  /*d3b0*/  HMMA.16816.F32 R16, R32.reuse, R10, R16 ;  /* 0x0000000a2010723c */ /* 0x040fe20000001810 */
[----:B------:R-:W3:Y:S07]  /*d3c0*/  LDSM.16.M88.4 R8, [R184+0x2800] ;  /* 0x00280000b808783b */ /* 0x000eee0000000200 */
[C---:B--2---:R-:W-:Y:S08]  /*d3d0*/  HMMA.16816.F32 R64, R32.reuse, R40, R64 ;  /* 0x000000282040723c */ /* 0x044ff00000001840 */
[C---:B------:R-:W-:Y:S01]  /*d3e0*/  HMMA.16816.F32 R60, R32.reuse, R42, R60 ;  /* 0x0000002a203c723c */ /* 0x040fe2000000183c */
[----:B------:R-:W2:Y:S07]  /*d3f0*/  LDSM.16.M88.4 R40, [R197+0xa900] ;  /* 0x00a90000c528783b */ /* 0x000eae0000000200 */
[C---:B-1----:R-:W-:Y:S08]  /*d400*/  HMMA.16816.F32 R56, R32.reuse, R36, R56 ;  /* 0x000000242038723c */ /* 0x042ff00000001838 */
[----:B------:R-:W-:Y:S01]  /*d410*/  HMMA.16816.F32 R52, R32, R38, R52 ;  /* 0x000000262034723c */ /* 0x000fe20000001834 */
[----:B------:R-:W1:Y:S04]  /*d420*/  LDSM.16.M88.4 R36, [R197+0xb100] ;  /* 0x00b10000c524783b */ /* 0x000e680000000200 */
[----:B------:R-:W1:Y:S03]  /*d430*/  LDSM.16.M88.4 R32, [R197+0xb900] ;  /* 0x00b90000c520783b */ /* 0x000e660000000200 */
[C---:B----4-:R-:W-:Y:S08]  /*d440*/  HMMA.16816.F32 R28, R80.reuse, R12, R28 ;  /* 0x0000000c501c723c */ /* 0x050ff0000000181c */
[C---:B------:R-:W-:Y:S01]  /*d450*/  HMMA.16816.F32 R24, R80.reuse, R14, R24 ;  /* 0x0000000e5018723c */ /* 0x040fe20000001818 */
[----:B------:R-:W-:Y:S07]  /*d460*/  LDSM.16.M88.4 R12, [R194+0x14100] ;  /* 0x01410000c20c783b */ /* 0x000fee0000000200 */
[C---:B---3--:R-:W-:Y:S08]  /*d470*/  HMMA.16816.F32 R20, R80.reuse, R8, R20 ;  /* 0x000000085014723c */ /* 0x048ff00000001814 */
[C---:B------:R-:W-:Y:S01]  /*d480*/  HMMA.16816.F32 R16, R80.reuse, R10, R16 ;  /* 0x0000000a5010723c */ /* 0x040fe20000001810 */
[----:B------:R-:W3:Y:S07]  /*d490*/  LDSM.16.M88.4 R8, [R196+0x4000] ;  /* 0x00400000c408783b */ /* 0x000eee0000000200 */
[C---:B------:R-:W-:Y:S08]  /*d4a0*/  HMMA.16816.F32 R64, R80.reuse, R72, R64 ;  /* 0x000000485040723c */ /* 0x040ff00000001840 */
[C---:B------:R-:W-:Y:S08]  /*d4b0*/  HMMA.16816.F32 R60, R80.reuse, R74, R60 ;  /* 0x0000004a503c723c */ /* 0x040ff0000000183c */
[C---:B------:R-:W-:Y:S08]  /*d4c0*/  HMMA.16816.F32 R56, R80.reuse, R68, R56 ;  /* 0x000000445038723c */ /* 0x040ff00000001838 */
[----:B------:R-:W-:Y:S01]  /*d4d0*/  HMMA.16816.F32 R52, R80, R70, R52 ;  /* 0x000000465034723c */ /* 0x000fe20000001834 */
[----:B------:R-:W-:Y:S04]  /*d4e0*/  LDSM.16.M88.4 R68, [R196+0x5000] ;  /* 0x00500000c444783b */ /* 0x000fe80000000200 */
[----:B------:R-:W-:Y:S03]  /*d4f0*/  LDSM.16.M88.4 R80, [R196+0x5800] ;  /* 0x00580000c450783b */ /* 0x000fe60000000200 */
[C---:B------:R-:W-:Y:S08]  /*d500*/  HMMA.16816.F32 R28, R48.reuse, R44, R28 ;  /* 0x0000002c301c723c */ /* 0x040ff0000000181c */
[C---:B------:R-:W-:Y:S01]  /*d510*/  HMMA.16816.F32 R24, R48.reuse, R46, R24 ;  /* 0x0000002e3018723c */ /* 0x040fe20000001818 */
[----:B------:R-:W4:Y:S07]  /*d520*/  LDSM.16.M88.4 R44, [R196+0x4800] ;  /* 0x00480000c42c783b */ /* 0x000f2e0000000200 */
[C---:B--2---:R-:W-:Y:S08]  /*d530*/  HMMA.16816.F32 R20, R48.reuse, R40, R20 ;  /* 0x000000283014723c */ /* 0x044ff00000001814 */
[C---:B------:R-:W-:Y:S01]  /*d540*/  HMMA.16816.F32 R16, R48.reuse, R42, R16 ;  /* 0x0000002a3010723c */ /* 0x040fe20000001810 */
[----:B------:R-:W-:Y:S07]  /*d550*/  LDSM.16.M88.4 R40, [R192+0xa100] ;  /* 0x00a10000c028783b */ /* 0x000fee0000000200 */
[C---:B-1----:R-:W-:Y:S01]  /*d560*/  HMMA.16816.F32 R72, R48.reuse, R36, R64 ;  /* 0x000000243048723c */ /* 0x042fe20000001840 */
[----:B------:R-:W1:Y:S07]  /*d570*/  LDSM.16.M88.4 R64, [R193+0x14100] ;  /* 0x01410000c140783b */ /* 0x000e6e0000000200 */
[C---:B------:R-:W-:Y:S01]  /*d580*/  HMMA.16816.F32 R60, R48.reuse, R38, R60 ;  /* 0x00000026303c723c */ /* 0x040fe2000000183c */
[----:B------:R-:W-:Y:S07]  /*d590*/  LDSM.16.M88.4 R36, [R191+0x14100] ;  /* 0x01410000bf24783b */ /* 0x000fee0000000200 */
[C---:B------:R-:W-:Y:S08]  /*d5a0*/  HMMA.16816.F32 R56, R48.reuse, R32, R56 ;  /* 0x000000203038723c */ /* 0x040ff00000001838 */
[----:B------:R-:W-:Y:S01]  /*d5b0*/  HMMA.16816.F32 R52, R48, R34, R52 ;  /* 0x000000223034723c */ /* 0x000fe20000001834 */
[----:B------:R-:W2:Y:S04]  /*d5c0*/  LDSM.16.M88.4 R32, [R192+0xa900] ;  /* 0x00a90000c020783b */ /* 0x000ea80000000200 */
[----:B------:R-:W-:Y:S03]  /*d5d0*/  LDSM.16.M88.4 R48, [R184+0x5000] ;  /* 0x00500000b830783b */ /* 0x000fe60000000200 */
[C---:B---3--:R-:W-:Y:S08]  /*d5e0*/  HMMA.16816.F32 R28, R12.reuse, R8, R28 ;  /* 0x000000080c1c723c */ /* 0x048ff0000000181c */
[C---:B------:R-:W-:Y:S01]  /*d5f0*/  HMMA.16816.F32 R24, R12.reuse, R10, R24 ;  /* 0x0000000a0c18723c */ /* 0x040fe20000001818 */
[----:B------:R-:W3:Y:S07]  /*d600*/  LDSM.16.M88.4 R8, [R192+0xb100] ;  /* 0x00b10000c008783b */ /* 0x000eee0000000200 */
[C---:B----4-:R-:W-:Y:S08]  /*d610*/  HMMA.16816.F32 R20, R12.reuse, R44, R20 ;  /* 0x0000002c0c14723c */ /* 0x050ff00000001814 */
[C---:B------:R-:W-:Y:S01]  /*d620*/  HMMA.16816.F32 R16, R12.reuse, R46, R16 ;  /* 0x0000002e0c10723c */ /* 0x040fe20000001810 */
[----:B------:R-:W-:Y:S07]  /*d630*/  LDSM.16.M88.4 R44, [R192+0xb900] ;  /* 0x00b90000c02c783b */ /* 0x000fee0000000200 */
[C---:B------:R-:W-:Y:S08]  /*d640*/  HMMA.16816.F32 R72, R12.reuse, R68, R72 ;  /* 0x000000440c48723c */ /* 0x040ff00000001848 */
[C---:B------:R-:W-:Y:S08]  /*d650*/  HMMA.16816.F32 R60, R12.reuse, R70, R60 ;  /* 0x000000460c3c723c */ /* 0x040ff0000000183c */
[C---:B------:R-:W-:Y:S08]  /*d660*/  HMMA.16816.F32 R56, R12.reuse, R80, R56 ;  /* 0x000000500c38723c */ /* 0x040ff00000001838 */
[----:B------:R-:W-:Y:S01]  /*d670*/  HMMA.16816.F32 R52, R12, R82, R52 ;  /* 0x000000520c34723c */ /* 0x000fe20000001834 */
[----:B------:R-:W4:Y:S07]  /*d680*/  LDSM.16.M88.4 R12, [R184+0x4000] ;  /* 0x00400000b80c783b */ /* 0x000f2e0000000200 */
[C---:B-1----:R-:W-:Y:S08]  /*d690*/  HMMA.16816.F32 R28, R64.reuse, R40, R28 ;  /* 0x00000028401c723c */ /* 0x042ff0000000181c */
[C---:B------:R-:W-:Y:S01]  /*d6a0*/  HMMA.16816.F32 R24, R64.reuse, R42, R24 ;  /* 0x0000002a4018723c */ /* 0x040fe20000001818 */
[----:B------:R-:W1:Y:S07]  /*d6b0*/  LDSM.16.M88.4 R40, [R184+0x4800] ;  /* 0x00480000b828783b */ /* 0x000e6e0000000200 */
[C---:B--2---:R-:W-:Y:S08]  /*d6c0*/  HMMA.16816.F32 R20, R64.reuse, R32, R20 ;  /* 0x000000204014723c */ /* 0x044ff00000001814 */
[----:B------:R-:W-:Y:S01]  /*d6d0*/  HMMA.16816.F32 R16, R64, R34, R16 ;  /* 0x000000224010723c */ /* 0x000fe20000001810 */
[----:B------:R-:W2:Y:S01]  /*d6e0*/  LDSM.16.M88.4 R32, [R184+0x5800] ;  /* 0x00580000b820783b */ /* 0x000ea20000000200 */
[----:B------:R-:W-:-:S06]  /*d6f0*/  DEPBAR.LE SB0, 0x0 ;  /* 0x000080000000791a */ /* 0x000fcc0000000000 */
[----:B---3--:R-:W-:Y:S08]  /*d700*/  HMMA.16816.F32 R72, R64, R8, R72 ;  /* 0x000000084048723c */ /* 0x008ff00000001848 */
[C---:B----4-:R-:W-:Y:S08]  /*d710*/  HMMA.16816.F32 R28, R36.reuse, R12, R28 ;  /* 0x0000000c241c723c */ /* 0x050ff0000000181c */
[----:B------:R-:W-:Y:S08]  /*d720*/  HMMA.16816.F32 R24, R36, R14, R24 ;  /* 0x0000000e2418723c */ /* 0x000ff00000001818 */
[----:B------:R-:W-:Y:S08]  /*d730*/  HMMA.16816.F32 R60, R64, R10, R60 ;  /* 0x0000000a403c723c */ /* 0x000ff0000000183c */
[----:B-1----:R-:W-:Y:S01]  /*d740*/  HMMA.16816.F32 R20, R36, R40, R20 ;  /* 0x000000282414723c */ /* 0x002fe20000001814 */
[----:B------:R-:W-:-:S02]  /*d750*/  FSEL R3, R28, -INF , P3 ;  /* 0xff8000001c037808 */ /* 0x000fc40001800000 */
[----:B------:R-:W-:Y:S02]  /*d760*/  FSEL R29, R29, -INF , P2 ;  /* 0xff8000001d1d7808 */ /* 0x000fe40001000000 */
[----:B------:R-:W-:Y:S02]  /*d770*/  FSEL R12, R31, -INF , P2 ;  /* 0xff8000001f0c7808 */ /* 0x000fe40001000000 */
[----:B------:R-:W-:Y:S01]  /*d780*/  FMNMX.FTZ R8, R3, R29, !PT ;  /* 0x0000001d03087209 */ /* 0x000fe20007810000 */
[----:B------:R-:W-:Y:S01]  /*d790*/  HMMA.16816.F32 R56, R64, R44, R56 ;  /* 0x0000002c4038723c */ /* 0x000fe20000001838 */
[----:B------:R-:W-:Y:S02]  /*d7a0*/  FSEL R13, R24, -INF , P1 ;  /* 0xff800000180d7808 */ /* 0x000fe40000800000 */
[----:B------:R-:W-:Y:S02]  /*d7b0*/  FSEL R26, R26, -INF , P1 ;  /* 0xff8000001a1a7808 */ /* 0x000fe40000800000 */
[----:B------:R-:W-:-:S02]  /*d7c0*/  FSEL R25, R25, -INF , P0 ;  /* 0xff80000019197808 */ /* 0x000fc40000000000 */
[C---:B------:R-:W-:Y:S01]  /*d7d0*/  ISETP.GT.AND P1, PT, R76.reuse, 0x10, PT ;  /* 0x000000104c00780c */ /* 0x040fe20003f24270 */
[----:B------:R-:W-:Y:S01]  /*d7e0*/  HMMA.16816.F32 R16, R36, R42, R16 ;  /* 0x0000002a2410723c */ /* 0x000fe20000001810 */
[----:B------:R-:W-:Y:S02]  /*d7f0*/  FMNMX.FTZ R8, R13, R8, !PT ;  /* 0x000000080d087209 */ /* 0x000fe40007810000 */
[----:B------:R-:W-:Y:S02]  /*d800*/  FSEL R6, R27, -INF , P0 ;  /* 0xff8000001b067808 */ /* 0x000fe40000000000 */
[----:B------:R-:W-:Y:S02]  /*d810*/  ISETP.GT.AND P0, PT, R76, 0x11, PT ;  /* 0x000000114c00780c */ /* 0x000fe40003f04270 */
[----:B------:R-:W-:Y:S01]  /*d820*/  FMNMX.FTZ R8, R25, R8, !PT ;  /* 0x0000000819087209 */ /* 0x000fe20007810000 */
[----:B------:R-:W-:Y:S01]  /*d830*/  HMMA.16816.F32 R52, R64, R46, R52 ;  /* 0x0000002e4034723c */ /* 0x000fe20000001834 */
[----:B------:R-:W-:-:S02]  /*d840*/  FSEL R11, R20, -INF , P1 ;  /* 0xff800000140b7808 */ /* 0x000fc40000800000 */
[C---:B------:R-:W-:Y:S02]  /*d850*/  ISETP.GT.AND P2, PT, R76.reuse, 0x18, PT ;  /* 0x000000184c00780c */ /* 0x040fe40003f44270 */
[----:B------:R-:W-:Y:S02]  /*d860*/  FSEL R21, R21, -INF , P0 ;  /* 0xff80000015157808 */ /* 0x000fe40000000000 */
[----:B------:R-:W-:Y:S01]  /*d870*/  FMNMX.FTZ R14, R11, R8, !PT ;  /* 0x000000080b0e7209 */ /* 0x000fe20007810000 */
[----:B------:R-:W-:Y:S01]  /*d880*/  HMMA.16816.F32 R72, R36, R48, R72 ;  /* 0x000000302448723c */ /* 0x000fe20000001848 */
[----:B------:R-:W-:Y:S02]  /*d890*/  FSEL R10, R23, -INF , P0 ;  /* 0xff800000170a7808 */ /* 0x000fe40000000000 */
[----:B------:R-:W-:Y:S02]  /*d8a0*/  ISETP.GT.AND P0, PT, R76, 0x19, PT ;  /* 0x000000194c00780c */ /* 0x000fe40003f04270 */
[----:B------:R-:W-:-:S02]  /*d8b0*/  FMNMX.FTZ R14, R21, R14, !PT ;  /* 0x0000000e150e7209 */ /* 0x000fc40007810000 */
[----:B------:R-:W-:Y:S01]  /*d8c0*/  FSEL R22, R22, -INF , P1 ;  /* 0xff80000016167808 */ /* 0x000fe20000800000 */
[C---:B------:R-:W-:Y:S01]  /*d8d0*/  HMMA.16816.F32 R60, R36.reuse, R50, R60 ;  /* 0x00000032243c723c */ /* 0x040fe2000000183c */
[----:B------:R-:W-:Y:S02]  /*d8e0*/  FSEL R9, R16, -INF , P2 ;  /* 0xff80000010097808 */ /* 0x000fe40001000000 */
[----:B------:R-:W-:Y:S01]  /*d8f0*/  FSEL R17, R17, -INF , P0 ;  /* 0xff80000011117808 */ /* 0x000fe20000000000 */
[----:B------:R-:W-:Y:S01]  /*d900*/  BAR.SYNC.DEFER_BLOCKING 0x0 ;  /* 0x0000000000007b1d */ /* 0x000fe20000010000 */
[----:B------:R-:W-:Y:S02]  /*d910*/  ISETP.GT.AND P1, PT, R76, 0x20, PT ;  /* 0x000000204c00780c */ /* 0x000fe40003f24270 */
[----:B------:R-:W-:Y:S01]  /*d920*/  FMNMX.FTZ R14, R9, R14, !PT ;  /* 0x0000000e090e7209 */ /* 0x000fe20007810000 */
[----:B--2---:R-:W-:Y:S01]  /*d930*/  HMMA.16816.F32 R56, R36, R32, R56 ;  /* 0x000000202438723c */ /* 0x004fe20000001838 */
[----:B------:R-:W-:-:S02]  /*d940*/  FSEL R30, R30, -INF , P3 ;  /* 0xff8000001e1e7808 */ /* 0x000fc40001800000 */
[----:B------:R-:W-:Y:S02]  /*d950*/  FSEL R8, R19, -INF , P0 ;  /* 0xff80000013087808 */ /* 0x000fe40000000000 */
[----:B------:R-:W-:Y:S02]  /*d960*/  ISETP.GT.AND P0, PT, R76, 0x21, PT ;  /* 0x000000214c00780c */ /* 0x000fe40003f04270 */
[----:B------:R-:W-:Y:S01]  /*d970*/  FMNMX.FTZ R14, R17, R14, !PT ;  /* 0x0000000e110e7209 */ /* 0x000fe20007810000 */
[----:B------:R-:W-:Y:S01]  /*d980*/  HMMA.16816.F32 R52, R36, R34, R52 ;  /* 0x000000222434723c */ /* 0x000fe20000001834 */
[----:B------:R-:W-:Y:S02]  /*d990*/  FSEL R167, R72, -INF , P1 ;  /* 0xff80000048a77808 */ /* 0x000fe40000800000 */
[----:B------:R-:W-:Y:S02]  /*d9a0*/  FMNMX.FTZ R15, R30, R12, !PT ;  /* 0x0000000c1e0f7209 */ /* 0x000fe40007810000 */
[----:B------:R-:W-:-:S02]  /*d9b0*/  FSEL R18, R18, -INF , P2 ;  /* 0xff80000012127808 */ /* 0x000fc40001000000 */
[----:B------:R-:W-:Y:S02]  /*d9c0*/  ISETP.GT.AND P2, PT, R76, 0x28, PT ;  /* 0x000000284c00780c */ /* 0x000fe40003f44270 */
[----:B------:R-:W-:Y:S02]  /*d9d0*/  FSEL R159, R73, -INF , P0 ;  /* 0xff800000499f7808 */ /* 0x000fe40000000000 */
[----:B------:R-:W-:Y:S02]  /*d9e0*/  FMNMX.FTZ R14, R167, R14, !PT ;  /* 0x0000000ea70e7209 */ /* 0x000fe40007810000 */
[----:B------:R-:W-:Y:S02]  /*d9f0*/  FMNMX.FTZ R15, R26, R15, !PT ;  /* 0x0000000f1a0f7209 */ /* 0x000fe40007810000 */
[----:B------:R-:W-:Y:S02]  /*da00*/  FSEL R170, R75, -INF , P0 ;  /* 0xff8000004baa7808 */ /* 0x000fe40000000000 */
[----:B------:R-:W-:-:S02]  /*da10*/  ISETP.GT.AND P0, PT, R76, 0x29, PT ;  /* 0x000000294c00780c */ /* 0x000fc40003f04270 */
[----:B------:R-:W-:Y:S02]  /*da20*/  FSEL R165, R60, -INF , P2 ;  /* 0xff8000003ca57808 */ /* 0x000fe40001000000 */
[----:B------:R-:W-:Y:S02]  /*da30*/  FMNMX.FTZ R14, R159, R14, !PT ;  /* 0x0000000e9f0e7209 */ /* 0x000fe40007810000 */
[----:B------:R-:W-:Y:S02]  /*da40*/  FMNMX.FTZ R15, R6, R15, !PT ;  /* 0x0000000f060f7209 */ /* 0x000fe40007810000 */
[----:B------:R-:W-:Y:S02]  /*da50*/  FSEL R161, R61, -INF , P0 ;  /* 0xff8000003da17808 */ /* 0x000fe40000000000 */
[----:B------:R-:W-:Y:S02]  /*da60*/  ISETP.GT.AND P3, PT, R76, 0x30, PT ;  /* 0x000000304c00780c */ /* 0x000fe40003f64270 */
[----:B------:R-:W-:-:S02]  /*da70*/  FMNMX.FTZ R14, R165, R14, !PT ;  /* 0x0000000ea50e7209 */ /* 0x000fc40007810000 */
[----:B------:R-:W-:Y:S02]  /*da80*/  FMNMX.FTZ R15, R22, R15, !PT ;  /* 0x0000000f160f7209 */ /* 0x000fe40007810000 */
[----:B------:R-:W-:Y:S02]  /*da90*/  FSEL R162, R62, -INF , P2 ;  /* 0xff8000003ea27808 */ /* 0x000fe40001000000 */
[----:B------:R-:W-:Y:S02]  /*daa0*/  ISETP.GT.AND P2, PT, R76, 0x31, PT ;  /* 0x000000314c00780c */ /* 0x000fe40003f44270 */
        /* <DEDUP_REMOVED lines=14> */
[----:B------:R-:W-:-:S02]  /*db90*/  FMNMX.FTZ R14, R143, R14, !PT ;  /* 0x0000000e8f0e7209 */ /* 0x000fc40007810000 */
[----:B------:R-:W-:Y:S02]  /*dba0*/  FMNMX.FTZ R19, R160, R15, !PT ;  /* 0x0000000fa0137209 */ /* 0x000fe40007810000 */
[----:B------:R-:W-:Y:S02]  /*dbb0*/  FMNMX.FTZ R15, R141, R14, !PT ;  /* 0x0000000e8d0f7209 */ /* 0x000fe40007810000 */
[----:B------:R-:W-:Y:S02]  /*dbc0*/  FMNMX.FTZ R19, R170, R19, !PT ;  /* 0x00000013aa137209 */ /* 0x000fe40007810000 */
[----:B------:R-:W-:Y:S01]  /*dbd0*/  FSEL R164, R58, -INF , P3 ;  /* 0xff8000003aa47808 */ /* 0x000fe20001800000 */
[----:B------:R-:W1:Y:S01]  /*dbe0*/  SHFL.BFLY PT, R14, R15, 0x2, 0x1f ;  /* 0x0c401f000f0e7f89 */ /* 0x000e6200000e0000 */
[----:B------:R-:W-:Y:S02]  /*dbf0*/  FMNMX.FTZ R19, R162, R19, !PT ;  /* 0x00000013a2137209 */ /* 0x000fe40007810000 */
[----:B------:R-:W-:-:S02]  /*dc00*/  FSEL R142, R59, -INF , P2 ;  /* 0xff8000003b8e7808 */ /* 0x000fc40001000000 */
[----:B------:R-:W-:Y:S02]  /*dc10*/  FMNMX.FTZ R19, R168, R19, !PT ;  /* 0x00000013a8137209 */ /* 0x000fe40007810000 */
[----:B------:R-:W-:Y:S02]  /*dc20*/  FSEL R140, R54, -INF , P1 ;  /* 0xff800000368c7808 */ /* 0x000fe40000800000 */
[----:B------:R-:W-:Y:S02]  /*dc30*/  FMNMX.FTZ R19, R164, R19, !PT ;  /* 0x00000013a4137209 */ /* 0x000fe40007810000 */
[----:B------:R-:W-:Y:S02]  /*dc40*/  FSEL R158, R55, -INF , P0 ;  /* 0xff800000379e7808 */ /* 0x000fe40000000000 */
[----:B------:R-:W-:Y:S02]  /*dc50*/  FMNMX.FTZ R19, R142, R19, !PT ;  /* 0x000000138e137209 */ /* 0x000fe40007810000 */
[----:B------:R-:W-:-:S02]  /*dc60*/  ISETP.GE.AND P0, PT, R78, 0x41, PT ;  /* 0x000000414e00780c */ /* 0x000fc40003f06270 */
[----:B------:R-:W-:-:S04]  /*dc70*/  FMNMX.FTZ R19, R140, R19, !PT ;  /* 0x000000138c137209 */ /* 0x000fc80007810000 */
[----:B------:R-:W-:Y:S02]  /*dc80*/  FMNMX.FTZ R16, R158, R19, !PT ;  /* 0x000000139e107209 */ /* 0x000fe40007810000 */
[----:B-1----:R-:W-:-:S03]  /*dc90*/  FMNMX.FTZ R19, R15, R14, !PT ;  /* 0x0000000e0f137209 */ /* 0x002fc60007810000 */
[----:B------:R-:W1:Y:S02]  /*dca0*/  SHFL.BFLY PT, R15, R16, 0x2, 0x1f ;  /* 0x0c401f00100f7f89 */ /* 0x000e6400000e0000 */
[----:B------:R-:W-:Y:S02]  /*dcb0*/  @P0 LEA.HI.SX32 R33, R133, 0xfffffffe, 0x1a ;  /* 0xfffffffe85210811 */ /* 0x000fe400078fd2ff */
[----:B------:R-:W2:Y:S03]  /*dcc0*/  SHFL.BFLY PT, R132, R19, 0x1, 0x1f ;  /* 0x0c201f0013847f89 */ /* 0x000ea600000e0000 */
[----:B------:R-:W-:Y:S01]  /*dcd0*/  @P0 IMAD R4, R4, R33, RZ ;  /* 0x0000002104040224 */ /* 0x000fe200078e02ff */
[----:B-1----:R-:W-:Y:S02]  /*dce0*/  FMNMX.FTZ R15, R16, R15, !PT ;  /* 0x0000000f100f7209 */ /* 0x002fe40007810000 */
[----:B------:R-:W-:Y:S01]  /*dcf0*/  @P0 SHF.R.S32.HI R16, RZ, 0x1f, R33 ;  /* 0x0000001fff100819 */ /* 0x000fe20000011421 */
[-C--:B------:R-:W-:Y:S01]  /*dd00*/  @P0 IMAD.WIDE.U32 R32, R33, R77.reuse, R210 ;  /* 0x0000004d21200225 */ /* 0x080fe200078e00d2 */
[----:B--2---:R-:W-:Y:S01]  /*dd10*/  FMNMX.FTZ R132, R19, R132, !PT ;  /* 0x0000008413847209 */ /* 0x004fe20007810000 */
[----:B------:R-:W1:Y:S02]  /*dd20*/  SHFL.BFLY PT, R14, R15, 0x1, 0x1f ;  /* 0x0c201f000f0e7f89 */ /* 0x000e6400000e0000 */
[----:B------:R-:W-:Y:S01]  /*dd30*/  @P0 IMAD R77, R16, R77, R4 ;  /* 0x0000004d104d0224 */ /* 0x000fe200078e0204 */
[C---:B------:R-:W-:Y:S01]  /*dd40*/  FSETP.NEU.FTZ.AND P1, PT, R132.reuse, -INF , PT ;  /* 0xff8000008400780b */ /* 0x040fe20003f3d000 */
[----:B------:R-:W-:-:S02]  /*dd50*/  FMUL.FTZ R166, R132, c[0x0][0x2d0] ;  /* 0x0000b40084a67a20 */ /* 0x000fc40000410000 */
[----:B------:R-:W-:-:S03]  /*dd60*/  @P0 IMAD.IADD R77, R33, 0x1, R77 ;  /* 0x00000001214d0824 */ /* 0x000fc600078e024d */
[----:B------:R-:W-:Y:S02]  /*dd70*/  FSEL R166, R166, RZ, P1 ;  /* 0x000000ffa6a67208 */ /* 0x000fe40000800000 */
[----:B------:R-:W-:-:S03]  /*dd80*/  @P0 LEA R28, P1, R32, c[0x0][0x1c8], 0x1 ;  /* 0x00007200201c0a11 */ /* 0x000fc600078208ff */
[--C-:B------:R-:W-:Y:S01]  /*dd90*/  FFMA.FTZ R150, R29, c[0x0][0x2d0], -R166.reuse ;  /* 0x0000b4001d967a23 */ /* 0x100fe200000108a6 */
[----:B------:R-:W-:Y:S01]  /*dda0*/  @P0 LEA.HI.X R29, R32, c[0x0][0x1cc], R77, 0x1, P1 ;  /* 0x00007300201d0a11 */ /* 0x000fe200008f0c4d */
[--C-:B------:R-:W-:Y:S01]  /*ddb0*/  FFMA.FTZ R153, R3, c[0x0][0x2d0], -R166.reuse ;  /* 0x0000b40003997a23 */ /* 0x100fe200000108a6 */
[----:B------:R-:W-:Y:S01]  /*ddc0*/  @P0 LEA R32, P1, R7, R28, 0x1 ;  /* 0x0000001c07200211 */ /* 0x000fe200078208ff */
[----:B------:R-:W-:Y:S02]  /*ddd0*/  FFMA.FTZ R151, R13, c[0x0][0x2d0], -R166 ;  /* 0x0000b4000d977a23 */ /* 0x000fe400000108a6 */
[----:B------:R2:W-:Y:S01]  /*dde0*/  @P0 LDGSTS.E.BYPASS.LTC128B.128 [R205+0x6100], [R28.64], !P6 ;  /* 0x061000001ccd0fae */ /* 0x0005e2000f101d46 */
[----:B------:R-:W-:Y:S01]  /*ddf0*/  @P0 LEA.HI.X R33, R7, R29, R202, 0x1, P1 ;  /* 0x0000001d07210211 */ /* 0x000fe200008f0cca */
[--C-:B------:R-:W-:Y:S01]  /*de00*/  FFMA.FTZ R146, R25, c[0x0][0x2d0], -R166.reuse ;  /* 0x0000b40019927a23 */ /* 0x100fe200000108a6 */
[----:B------:R-:W-:Y:S01]  /*de10*/  MUFU.EX2 R153, R153 ;  /* 0x0000009900997308 */ /* 0x000fe20000000800 */
[----:B------:R2:W-:Y:S01]  /*de20*/  @P0 LDGSTS.E.BYPASS.LTC128B.128 [R205+0x8100], [R28.64+0x80], !P4 ;  /* 0x081000801ccd0fae */ /* 0x0005e2000e101d46 */
[----:B-1----:R-:W-:Y:S01]  /*de30*/  FMNMX.FTZ R3, R15, R14, !PT ;  /* 0x0000000e0f037209 */ /* 0x002fe20007810000 */
[----:B------:R-:W-:-:S02]  /*de40*/  FFMA.FTZ R149, R11, c[0x0][0x2d0], -R166 ;  /* 0x0000b4000b957a23 */ /* 0x000fc400000108a6 */
[----:B------:R2:W-:Y:S01]  /*de50*/  @P0 LDGSTS.E.BYPASS.LTC128B.128 [R205+0xa100], [R28.64+0x100], !P5 ;  /* 0x0a1001001ccd0fae */ /* 0x0005e2000e901d46 */
[C---:B------:R-:W-:Y:S01]  /*de60*/  FSETP.NEU.FTZ.AND P1, PT, R3.reuse, -INF , PT ;  /* 0xff8000000300780b */ /* 0x040fe20003f3d000 */
[----:B------:R-:W-:Y:S01]  /*de70*/  FMUL.FTZ R163, R3, c[0x0][0x2d0] ;  /* 0x0000b40003a37a20 */ /* 0x000fe20000410000 */
[----:B------:R-:W1:Y:S01]  /*de80*/  MUFU.EX2 R150, R150 ;  /* 0x0000009600967308 */ /* 0x000e620000000800 */
[----:B------:R3:W-:Y:S01]  /*de90*/  @P0 LDGSTS.E.BYPASS.LTC128B.128 [R205+0x7100], [R32.64], !P6 ;  /* 0x0710000020cd0fae */ /* 0x0007e2000f101d46 */
[--C-:B------:R-:W-:Y:S02]  /*dea0*/  FFMA.FTZ R145, R9, c[0x0][0x2d0], -R166.reuse ;  /* 0x0000b40009917a23 */ /* 0x100fe400000108a6 */
[----:B------:R-:W-:Y:S01]  /*deb0*/  FSEL R163, R163, RZ, P1 ;  /* 0x000000ffa3a37208 */ /* 0x000fe20000800000 */
[----:B------:R3:W-:Y:S01]  /*dec0*/  @P0 LDGSTS.E.BYPASS.LTC128B.128 [R205+0x9100], [R32.64+0x80], !P4 ;  /* 0x0910008020cd0fae */ /* 0x0007e2000e101d46 */
[----:B------:R-:W-:Y:S02]  /*ded0*/  FFMA.FTZ R2, R17, c[0x0][0x2d0], -R166 ;  /* 0x0000b40011027a23 */ /* 0x000fe400000108a6 */
[----:B------:R-:W-:Y:S01]  /*dee0*/  MUFU.EX2 R151, R151 ;  /* 0x0000009700977308 */ /* 0x000fe20000000800 */
[----:B------:R3:W-:Y:S01]  /*def0*/  @P0 LDGSTS.E.BYPASS.LTC128B.128 [R205+0xb100], [R32.64+0x100], !P5 ;  /* 0x0b10010020cd0fae */ /* 0x0007e2000e901d46 */
[----:B------:R-:W-:-:S02]  /*df00*/  FFMA.FTZ R152, R30, c[0x0][0x2d0], -R163 ;  /* 0x0000b4001e987a23 */ /* 0x000fc400000108a3 */
[--C-:B------:R-:W-:Y:S01]  /*df10*/  FFMA.FTZ R155, R12, c[0x0][0x2d0], -R163.reuse ;  /* 0x0000b4000c9b7a23 */ /* 0x100fe200000108a3 */
[----:B------:R-:W4:Y:S01]  /*df20*/  LDSM.16.MT88.4 R64, [R195+0x2100] ;  /* 0x00210000c340783b */ /* 0x000f220000004200 */
[--C-:B------:R-:W-:Y:S02]  /*df30*/  FFMA.FTZ R157, R26, c[0x0][0x2d0], -R163.reuse ;  /* 0x0000b4001a9d7a23 */ /* 0x100fe400000108a3 */
[--C-:B------:R-:W-:Y:S01]  /*df40*/  FFMA.FTZ R148, R6, c[0x0][0x2d0], -R163.reuse ;  /* 0x0000b40006947a23 */ /* 0x100fe200000108a3 */
[----:B------:R-:W2:Y:S01]  /*df50*/  LDSM.16.MT88.4 R80, [R189+0x2100] ;  /* 0x00210000bd50783b */ /* 0x000ea20000004200 */
[----:B------:R-:W3:Y:S01]  /*df60*/  MUFU.EX2 R146, R146 ;  /* 0x0000009200927308 */ /* 0x000ee20000000800 */
[--C-:B------:R-:W-:Y:S01]  /*df70*/  FFMA.FTZ R134, R10, c[0x0][0x2d0], -R163.reuse ;  /* 0x0000b4000a867a23 */ /* 0x100fe200000108a3 */
[----:B-1----:R-:W-:Y:S01]  /*df80*/  F2FP.PACK_AB R112, R150, R153 ;  /* 0x000000999670723e */ /* 0x002fe200000000ff */
[----:B------:R-:W1:Y:S01]  /*df90*/  LDSM.16.MT88.4 R124, [R195+0x100] ;  /* 0x00010000c37c783b */ /* 0x000e620000004200 */
[----:B------:R-:W-:-:S02]  /*dfa0*/  FFMA.FTZ R135, R18, c[0x0][0x2d0], -R163 ;  /* 0x0000b40012877a23 */ /* 0x000fc400000108a3 */
[--C-:B------:R-:W-:Y:S01]  /*dfb0*/  FFMA.FTZ R0, R8, c[0x0][0x2d0], -R163.reuse ;  /* 0x0000b40008007a23 */ /* 0x100fe200000108a3 */
[----:B------:R-:W1:Y:S01]  /*dfc0*/  LDSM.16.MT88.4 R40, [R190+0x100] ;  /* 0x00010000be28783b */ /* 0x000e620000004200 */
[----:B------:R-:W-:Y:S01]  /*dfd0*/  MUFU.EX2 R152, R152 ;  /* 0x0000009800987308 */ /* 0x000fe20000000800 */
[--C-:B------:R-:W-:Y:S02]  /*dfe0*/  FFMA.FTZ R144, R21, c[0x0][0x2d0], -R166.reuse ;  /* 0x0000b40015907a23 */ /* 0x100fe400000108a6 */
[----:B------:R-:W1:Y:S01]  /*dff0*/  LDSM.16.MT88.4 R48, [R189+0x100] ;  /* 0x00010000bd30783b */ /* 0x000e620000004200 */
[----:B------:R-:W-:Y:S02]  /*e000*/  FFMA.FTZ R147, R22, c[0x0][0x2d0], -R163 ;  /* 0x0000b40016937a23 */ /* 0x000fe400000108a3 */
[--C-:B------:R-:W-:Y:S01]  /*e010*/  FFMA.FTZ R154, R167, c[0x0][0x2d0], -R166.reuse ;  /* 0x0000b400a79a7a23 */ /* 0x100fe200000108a6 */
[----:B------:R-:W1:Y:S01]  /*e020*/  LDSM.16.MT88.4 R56, [R188+0x100] ;  /* 0x00010000bc38783b */ /* 0x000e620000004200 */
[----:B------:R-:W4:Y:S01]  /*e030*/  MUFU.EX2 R155, R155 ;  /* 0x0000009b009b7308 */ /* 0x000f220000000800 */
[----:B---3--:R-:W-:Y:S01]  /*e040*/  F2FP.PACK_AB R114, R146, R151 ;  /* 0x000000979272723e */ /* 0x008fe200000000ff */
[--C-:B------:R-:W-:Y:S01]  /*e050*/  FFMA.FTZ R156, R165, c[0x0][0x2d0], -R166.reuse ;  /* 0x0000b400a59c7a23 */ /* 0x100fe200000108a6 */
[----:B------:R-:W3:Y:S01]  /*e060*/  LDSM.16.MT88.4 R72, [R190+0x2100] ;  /* 0x00210000be48783b */ /* 0x000ee20000004200 */
[----:B------:R-:W-:-:S02]  /*e070*/  FFMA.FTZ R159, R159, c[0x0][0x2d0], -R166 ;  /* 0x0000b4009f9f7a23 */ /* 0x000fc400000108a6 */
[--C-:B------:R-:W-:Y:S01]  /*e080*/  FFMA.FTZ R161, R161, c[0x0][0x2d0], -R166.reuse ;  /* 0x0000b400a1a17a23 */ /* 0x100fe200000108a6 */
[----:B------:R-:W1:Y:S01]  /*e090*/  LDSM.16.MT88.4 R88, [R188+0x2100] ;  /* 0x00210000bc58783b */ /* 0x000e620000004200 */
[----:B------:R-:W-:Y:S01]  /*e0a0*/  MUFU.EX2 R157, R157 ;  /* 0x0000009d009d7308 */ /* 0x000fe20000000800 */
[--C-:B------:R-:W-:Y:S02]  /*e0b0*/  FFMA.FTZ R160, R160, c[0x0][0x2d0], -R163.reuse ;  /* 0x0000b400a0a07a23 */ /* 0x100fe400000108a3 */
[----:B------:R-:W1:Y:S01]  /*e0c0*/  LDSM.16.MT88.4 R96, [R195+0x4100] ;  /* 0x00410000c360783b */ /* 0x000e620000004200 */
[--C-:B------:R-:W-:Y:S02]  /*e0d0*/  FFMA.FTZ R165, R170, c[0x0][0x2d0], -R163.reuse ;  /* 0x0000b400aaa57a23 */ /* 0x100fe400000108a3 */
[--C-:B------:R-:W-:Y:S01]  /*e0e0*/  FFMA.FTZ R162, R162, c[0x0][0x2d0], -R163.reuse ;  /* 0x0000b400a2a27a23 */ /* 0x100fe200000108a3 */
[----:B------:R-:W1:Y:S01]  /*e0f0*/  LDSM.16.MT88.4 R104, [R190+0x4100] ;  /* 0x00410000be68783b */ /* 0x000e620000004200 */
[----:B------:R-:W2:Y:S01]  /*e100*/  MUFU.EX2 R148, R148 ;  /* 0x0000009400947308 */ /* 0x000ea20000000800 */
[----:B----4-:R-:W-:Y:S01]  /*e110*/  F2FP.PACK_AB R113, R155, R152 ;  /* 0x000000989b71723e */ /* 0x010fe200000000ff */
[----:B------:R-:W-:Y:S01]  /*e120*/  FFMA.FTZ R167, R168, c[0x0][0x2d0], -R163 ;  /* 0x0000b400a8a77a23 */ /* 0x000fe200000108a3 */
[----:B------:R-:W4:Y:S01]  /*e130*/  LDSM.16.MT88.4 R108, [R189+0x4100] ;  /* 0x00410000bd6c783b */ /* 0x000f220000004200 */
        /* <DEDUP_REMOVED lines=9> */
[----:B--2---:R-:W-:Y:S01]  /*e1d0*/  F2FP.PACK_AB R115, R148, R157 ;  /* 0x0000009d9473723e */ /* 0x004fe200000000ff */
[----:B------:R-:W2:Y:S01]  /*e1e0*/  MUFU.EX2 R144, R144 ;  /* 0x0000009000907308 */ /* 0x000ea20000000800 */
[--C-:B------:R-:W-:Y:S01]  /*e1f0*/  FFMA.FTZ R171, R142, c[0x0][0x2d0], -R163.reuse ;  /* 0x0000b4008eab7a23 */ /* 0x100fe200000108a3 */
[----:B------:R-:W2:Y:S01]  /*e200*/  LDSM.16.MT88.4 R20, [R195+0x900] ;  /* 0x00090000c314783b */ /* 0x000ea20000004200 */
[----:B------:R-:W-:-:S02]  /*e210*/  FFMA.FTZ R166, R140, c[0x0][0x2d0], -R163 ;  /* 0x0000b4008ca67a23 */ /* 0x000fc400000108a3 */
[----:B------:R-:W-:Y:S01]  /*e220*/  FFMA.FTZ R225, R158, c[0x0][0x2d0], -R163 ;  /* 0x0000b4009ee17a23 */ /* 0x000fe200000108a3 */
[C---:B------:R-:W-:Y:S01]  /*e230*/  HMMA.16816.F32 R60, R112.reuse, R64, RZ ;  /* 0x00000040703c723c */ /* 0x040fe200000018ff */
[----:B------:R-:W2:Y:S01]  /*e240*/  LDSM.16.MT88.4 R12, [R188+0x2900] ;  /* 0x00290000bc0c783b */ /* 0x000ea20000004200 */
[----:B------:R-:W-:Y:S01]  /*e250*/  MUFU.EX2 R145, R145 ;  /* 0x0000009100917308 */ /* 0x000fe20000000800 */
[----:B------:R-:W-:Y:S02]  /*e260*/  FADD.FTZ R150, R153, R150 ;  /* 0x0000009699967221 */ /* 0x000fe40000010000 */
[----:B------:R-:W-:Y:S01]  /*e270*/  LDSM.16.MT88.4 R136, [R190+0x900] ;  /* 0x00090000be88783b */ /* 0x000fe20000004200 */
[----:B------:R-:W-:Y:S02]  /*e280*/  FADD.FTZ R152, R152, R155 ;  /* 0x0000009b98987221 */ /* 0x000fe40000010000 */
[----:B------:R-:W-:Y:S01]  /*e290*/  HMMA.16816.F32 R76, R112, R80, RZ ;  /* 0x00000050704c723c */ /* 0x000fe200000018ff */
[----:B------:R-:W-:Y:S01]  /*e2a0*/  LDSM.16.MT88.4 R32, [R189+0x900] ;  /* 0x00090000bd20783b */ /* 0x000fe20000004200 */
[----:B------:R-:W-:Y:S01]  /*e2b0*/  MUFU.EX2 R2, R2 ;  /* 0x0000000200027308 */ /* 0x000fe20000000800 */
[----:B------:R-:W-:-:S02]  /*e2c0*/  FADD.FTZ R151, R151, R150 ;  /* 0x0000009697977221 */ /* 0x000fc40000010000 */
[----:B------:R-:W-:Y:S01]  /*e2d0*/  LDSM.16.MT88.4 R28, [R188+0x900] ;  /* 0x00090000bc1c783b */ /* 0x000fe20000004200 */
[----:B------:R-:W-:Y:S02]  /*e2e0*/  FADD.FTZ R157, R157, R152 ;  /* 0x000000989d9d7221 */ /* 0x000fe40000010000 */
[C---:B------:R-:W-:Y:S01]  /*e2f0*/  HMMA.16816.F32 R64, R112.reuse, R66, RZ ;  /* 0x000000427040723c */ /* 0x040fe200000018ff */
[----:B------:R-:W-:Y:S01]  /*e300*/  LDSM.16.MT88.4 R24, [R190+0x2900] ;  /* 0x00290000be18783b */ /* 0x000fe20000004200 */
[----:B------:R-:W-:Y:S01]  /*e310*/  MUFU.EX2 R147, R147 ;  /* 0x0000009300937308 */ /* 0x000fe20000000800 */
[----:B------:R-:W-:Y:S02]  /*e320*/  FADD.FTZ R146, R146, R151 ;  /* 0x0000009792927221 */ /* 0x000fe40000010000 */
[----:B------:R-:W-:Y:S01]  /*e330*/  FADD.FTZ R148, R148, R157 ;  /* 0x0000009d94947221 */ /* 0x000fe20000010000 */
[----:B------:R-:W-:Y:S02]  /*e340*/  LDSM.16.MT88.4 R140, [R190+0x1900] ;  /* 0x00190000be8c783b */ /* 0x000fe40000004200 */
[C---:B------:R-:W-:Y:S02]  /*e350*/  HMMA.16816.F32 R80, R112.reuse, R82, RZ ;  /* 0x000000527050723c */ /* 0x040fe400000018ff */
[----:B------:R-:W2:Y:S01]  /*e360*/  MUFU.EX2 R134, R134 ;  /* 0x0000008600867308 */ /* 0x000ea20000000800 */
[----:B------:R-:W0:Y:S05]  /*e370*/  LDGDEPBAR ;  /* 0x00000000000079af */ /* 0x000e2a0000000000 */
[C---:B-1----:R-:W-:Y:S02]  /*e380*/  HMMA.16816.F32 R128, R112.reuse, R124, RZ ;  /* 0x0000007c7080723c */ /* 0x042fe400000018ff */
[----:B------:R-:W-:Y:S06]  /*e390*/  MUFU.EX2 R135, R135 ;  /* 0x0000008700877308 */ /* 0x000fec0000000800 */
[C---:B------:R-:W-:Y:S02]  /*e3a0*/  HMMA.16816.F32 R36, R112.reuse, R40, RZ ;  /* 0x000000287024723c */ /* 0x040fe400000018ff */
[----:B------:R-:W1:Y:S06]  /*e3b0*/  MUFU.EX2 R0, R0 ;  /* 0x0000000000007308 */ /* 0x000e6c0000000800 */
[C---:B------:R-:W-:Y:S02]  /*e3c0*/  HMMA.16816.F32 R44, R112.reuse, R48, RZ ;  /* 0x00000030702c723c */ /* 0x040fe400000018ff */
[----:B------:R-:W-:Y:S06]  /*e3d0*/  MUFU.EX2 R154, R154 ;  /* 0x0000009a009a7308 */ /* 0x000fec0000000800 */
[C---:B------:R-:W-:Y:S02]  /*e3e0*/  HMMA.16816.F32 R52, R112.reuse, R56, RZ ;  /* 0x000000387034723c */ /* 0x040fe400000018ff */
[----:B------:R-:W1:Y:S06]  /*e3f0*/  MUFU.EX2 R159, R159 ;  /* 0x0000009f009f7308 */ /* 0x000e6c0000000800 */
[C---:B---3--:R-:W-:Y:S02]  /*e400*/  HMMA.16816.F32 R68, R112.reuse, R72, RZ ;  /* 0x000000487044723c */ /* 0x048fe400000018ff */
[----:B------:R-:W-:Y:S06]  /*e410*/  MUFU.EX2 R156, R156 ;  /* 0x0000009c009c7308 */ /* 0x000fec0000000800 */
[C---:B------:R-:W-:Y:S02]  /*e420*/  HMMA.16816.F32 R84, R112.reuse, R88, RZ ;  /* 0x000000587054723c */ /* 0x040fe400000018ff */
[----:B------:R-:W3:Y:S06]  /*e430*/  MUFU.EX2 R161, R161 ;  /* 0x000000a100a17308 */ /* 0x000eec0000000800 */
[C---:B------:R-:W-:Y:S02]  /*e440*/  HMMA.16816.F32 R92, R112.reuse, R96, RZ ;  /* 0x00000060705c723c */ /* 0x040fe400000018ff */
[----:B------:R-:W-:Y:S06]  /*e450*/  MUFU.EX2 R160, R160 ;  /* 0x000000a000a07308 */ /* 0x000fec0000000800 */
[C---:B------:R-:W-:Y:S02]  /*e460*/  HMMA.16816.F32 R100, R112.reuse, R104, RZ ;  /* 0x000000687064723c */ /* 0x040fe400000018ff */
[----:B------:R-:W1:Y:S06]  /*e470*/  MUFU.EX2 R165, R165 ;  /* 0x000000a500a57308 */ /* 0x000e6c0000000800 */
[C---:B----4-:R-:W-:Y:S02]  /*e480*/  HMMA.16816.F32 R120, R112.reuse, R108, RZ ;  /* 0x0000006c7078723c */ /* 0x050fe400000018ff */
[----:B------:R-:W-:Y:S06]  /*e490*/  MUFU.EX2 R162, R162 ;  /* 0x000000a200a27308 */ /* 0x000fec0000000800 */
[C---:B------:R-:W-:Y:S02]  /*e4a0*/  HMMA.16816.F32 R124, R112.reuse, R126, RZ ;  /* 0x0000007e707c723c */ /* 0x040fe400000018ff */
[----:B------:R-:W4:Y:S06]  /*e4b0*/  MUFU.EX2 R167, R167 ;  /* 0x000000a700a77308 */ /* 0x000f2c0000000800 */
[C---:B------:R-:W-:Y:S02]  /*e4c0*/  HMMA.16816.F32 R40, R112.reuse, R42, RZ ;  /* 0x0000002a7028723c */ /* 0x040fe400000018ff */
[----:B------:R-:W-:Y:S06]  /*e4d0*/  MUFU.EX2 R168, R168 ;  /* 0x000000a800a87308 */ /* 0x000fec0000000800 */
[C---:B------:R-:W-:Y:S02]  /*e4e0*/  HMMA.16816.F32 R48, R112.reuse, R50, RZ ;  /* 0x000000327030723c */ /* 0x040fe400000018ff */
[----:B------:R-:W1:Y:S06]  /*e4f0*/  MUFU.EX2 R169, R169 ;  /* 0x000000a900a97308 */ /* 0x000e6c0000000800 */
        /* <DEDUP_REMOVED lines=12> */
[C---:B------:R-:W-:Y:S07]  /*e5c0*/  HMMA.16816.F32 R116, R112.reuse, R4, RZ ;  /* 0x000000047074723c */ /* 0x040fee00000018ff */
[----:B--2---:R-:W-:Y:S01]  /*e5d0*/  F2FP.PACK_AB R4, R144, R149 ;  /* 0x000000959004723e */ /* 0x004fe200000000ff */
[----:B------:R-:W-:Y:S01]  /*e5e0*/  HMMA.16816.F32 R112, R112, R6, RZ ;  /* 0x000000067070723c */ /* 0x000fe200000018ff */
[----:B------:R-:W-:Y:S01]  /*e5f0*/  F2FP.PACK_AB R5, R134, R147 ;  /* 0x000000938605723e */ /* 0x000fe200000000ff */
[----:B------:R-:W-:-:S02]  /*e600*/  FADD.FTZ R149, R149, R146 ;  /* 0x0000009295957221 */ /* 0x000fc40000010000 */
[----:B------:R-:W-:Y:S02]  /*e610*/  FADD.FTZ R147, R147, R148 ;  /* 0x0000009493937221 */ /* 0x000fe40000010000 */
[----:B------:R-:W-:Y:S01]  /*e620*/  FADD.FTZ R144, R144, R149 ;  /* 0x0000009590907221 */ /* 0x000fe20000010000 */
[----:B------:R-:W-:Y:S01]  /*e630*/  F2FP.PACK_AB R6, R2, R145 ;  /* 0x000000910206723e */ /* 0x000fe200000000ff */
[----:B------:R-:W-:Y:S01]  /*e640*/  FADD.FTZ R134, R134, R147 ;  /* 0x0000009386867221 */ /* 0x000fe20000010000 */
[----:B-1----:R-:W-:Y:S01]  /*e650*/  F2FP.PACK_AB R7, R0, R135 ;  /* 0x000000870007723e */ /* 0x002fe200000000ff */
[----:B------:R-:W-:Y:S02]  /*e660*/  FADD.FTZ R145, R145, R144 ;  /* 0x0000009091917221 */ /* 0x000fe40000010000 */
[----:B------:R-:W-:Y:S02]  /*e670*/  FADD.FTZ R135, R135, R134 ;  /* 0x0000008687877221 */ /* 0x000fe40000010000 */
[----:B------:R-:W-:-:S02]  /*e680*/  FADD.FTZ R145, R2, R145 ;  /* 0x0000009102917221 */ /* 0x000fc40000010000 */
[----:B------:R-:W-:Y:S01]  /*e690*/  HMMA.16816.F32 R60, R4, R8, R60 ;  /* 0x00000008043c723c */ /* 0x000fe2000000183c */
[----:B------:R-:W-:-:S07]  /*e6a0*/  FADD.FTZ R135, R0, R135 ;  /* 0x0000008700877221 */ /* 0x000fce0000010000 */
[C---:B------:R-:W-:Y:S01]  /*e6b0*/  HMMA.16816.F32 R64, R4.reuse, R10, R64 ;  /* 0x0000000a0440723c */ /* 0x040fe20000001840 */
[----:B------:R-:W1:Y:S07]  /*e6c0*/  LDSM.16.MT88.4 R8, [R190+0x4900] ;  /* 0x00490000be08783b */ /* 0x000e6e0000004200 */
[C---:B------:R-:W-:Y:S08]  /*e6d0*/  HMMA.16816.F32 R76, R4.reuse, R16, R76 ;  /* 0x00000010044c723c */ /* 0x040ff0000000184c */
[C---:B------:R-:W-:Y:S01]  /*e6e0*/  HMMA.16816.F32 R80, R4.reuse, R18, R80 ;  /* 0x000000120450723c */ /* 0x040fe20000001850 */
[----:B------:R-:W2:Y:S07]  /*e6f0*/  LDSM.16.MT88.4 R16, [R189+0x4900] ;  /* 0x00490000bd10783b */ /* 0x000eae0000004200 */
[C---:B------:R-:W-:Y:S08]  /*e700*/  HMMA.16816.F32 R128, R4.reuse, R20, R128 ;  /* 0x000000140480723c */ /* 0x040ff00000001880 */
[C---:B------:R-:W-:Y:S01]  /*e710*/  HMMA.16816.F32 R124, R4.reuse, R22, R124 ;  /* 0x00000016047c723c */ /* 0x040fe2000000187c */
[----:B------:R-:W3:Y:S07]  /*e720*/  LDSM.16.MT88.4 R20, [R195+0x4900] ;  /* 0x00490000c314783b */ /* 0x000eee0000004200 */
[C---:B------:R-:W-:Y:S08]  /*e730*/  HMMA.16816.F32 R84, R4.reuse, R12, R84 ;  /* 0x0000000c0454723c */ /* 0x040ff00000001854 */
        /* <DEDUP_REMOVED lines=10> */
[----:B------:R-:W-:Y:S07]  /*e7e0*/  LDSM.16.MT88.4 R136, [R189+0x1900] ;  /* 0x00190000bd88783b */ /* 0x000fee0000004200 */
        /* <DEDUP_REMOVED lines=9> */
[C---:B---3--:R-:W-:Y:S08]  /*e880*/  HMMA.16816.F32 R92, R4.reuse, R20, R92 ;  /* 0x00000014045c723c */ /* 0x048ff0000000185c */
[C---:B------:R-:W-:Y:S01]  /*e890*/  HMMA.16816.F32 R96, R4.reuse, R22, R96 ;  /* 0x000000160460723c */ /* 0x040fe20000001860 */
[----:B------:R-:W-:Y:S07]  /*e8a0*/  LDSM.16.MT88.4 R20, [R195+0x5100] ;  /* 0x00510000c314783b */ /* 0x000fee0000004200 */
[C---:B------:R-:W-:Y:S08]  /*e8b0*/  HMMA.16816.F32 R116, R4.reuse, R12, R116 ;  /* 0x0000000c0474723c */ /* 0x040ff00000001874 */
[----:B------:R-:W-:Y:S01]  /*e8c0*/  HMMA.16816.F32 R112, R4, R14, R112 ;  /* 0x0000000e0470723c */ /* 0x000fe20000001870 */
[----:B------:R-:W3:Y:S06]  /*e8d0*/  LDSM.16.MT88.4 R12, [R195+0x3100] ;  /* 0x00310000c30c783b */ /* 0x000eec0000004200 */
[----:B------:R-:W-:Y:S01]  /*e8e0*/  F2FP.PACK_AB R4, R159, R154 ;  /* 0x0000009a9f04723e */ /* 0x000fe200000000ff */
[----:B------:R-:W-:Y:S01]  /*e8f0*/  FADD.FTZ R154, R154, R145 ;  /* 0x000000919a9a7221 */ /* 0x000fe20000010000 */
[----:B------:R-:W-:-:S02]  /*e900*/  F2FP.PACK_AB R6, R161, R156 ;  /* 0x0000009ca106723e */ /* 0x000fc400000000ff */
[----:B------:R-:W-:Y:S01]  /*e910*/  F2FP.PACK_AB R5, R165, R160 ;  /* 0x000000a0a505723e */ /* 0x000fe200000000ff */
[----:B------:R-:W-:Y:S01]  /*e920*/  FADD.FTZ R160, R160, R135 ;  /* 0x00000087a0a07221 */ /* 0x000fe20000010000 */
[----:B----4-:R-:W-:Y:S01]  /*e930*/  F2FP.PACK_AB R7, R167, R162 ;  /* 0x000000a2a707723e */ /* 0x010fe200000000ff */
[----:B------:R-:W-:Y:S02]  /*e940*/  FADD.FTZ R159, R159, R154 ;  /* 0x0000009a9f9f7221 */ /* 0x000fe40000010000 */
[----:B------:R-:W-:Y:S02]  /*e950*/  FADD.FTZ R165, R165, R160 ;  /* 0x000000a0a5a57221 */ /* 0x000fe40000010000 */
[----:B------:R-:W-:Y:S02]  /*e960*/  FADD.FTZ R156, R156, R159 ;  /* 0x0000009f9c9c7221 */ /* 0x000fe40000010000 */
[----:B-1----:R-:W-:Y:S01]  /*e970*/  HMMA.16816.F32 R128, R4, R8, R128 ;  /* 0x000000080480723c */ /* 0x002fe20000001880 */
[----:B------:R-:W-:-:S02]  /*e980*/  FADD.FTZ R162, R162, R165 ;  /* 0x000000a5a2a27221 */ /* 0x000fc40000010000 */
[----:B------:R-:W-:Y:S02]  /*e990*/  FADD.FTZ R161, R161, R156 ;  /* 0x0000009ca1a17221 */ /* 0x000fe40000010000 */
[----:B------:R-:W-:-:S03]  /*e9a0*/  FADD.FTZ R167, R167, R162 ;  /* 0x000000a2a7a77221 */ /* 0x000fc60000010000 */
        /* <DEDUP_REMOVED lines=8> */
[C---:B------:R-:W-:Y:S08]  /*ea30*/  HMMA.16816.F32 R92, R4.reuse, R20, R92 ;  /* 0x00000014045c723c */ /* 0x040ff0000000185c */
        /* <DEDUP_REMOVED lines=9> */
[C---:B------:R-:W-:Y:S01]  /*ead0*/  HMMA.16816.F32 R96, R4.reuse, R22, R96 ;  /* 0x000000160460723c */ /* 0x040fe20000001860 */
[----:B------:R-:W-:Y:S07]  /*eae0*/  LDSM.16.MT88.4 R20, [R188+0x3900] ;  /* 0x00390000bc14783b */ /* 0x000fee0000004200 */
        /* <DEDUP_REMOVED lines=10> */
[C---:B------:R-:W-:Y:S01]  /*eb90*/  HMMA.16816.F32 R56, R4.reuse, R30, R56 ;  /* 0x0000001e0438723c */ /* 0x040fe20000001838 */
[----:B------:R-:W1:Y:S07]  /*eba0*/  LDSM.16.MT88.4 R28, [R190+0x3900] ;  /* 0x00390000be1c783b */ /* 0x000e6e0000004200 */
[C---:B------:R-:W-:Y:S08]  /*ebb0*/  HMMA.16816.F32 R68, R4.reuse, R24, R68 ;  /* 0x000000180444723c */ /* 0x040ff00000001844 */
[----:B------:R-:W-:Y:S01]  /*ebc0*/  HMMA.16816.F32 R72, R4, R26, R72 ;  /* 0x0000001a0448723c */ /* 0x000fe20000001848 */
[----:B------:R-:W2:Y:S06]  /*ebd0*/  LDSM.16.MT88.4 R24, [R189+0x3900] ;  /* 0x00390000bd18783b */ /* 0x000eac0000004200 */
[----:B------:R-:W-:Y:S01]  /*ebe0*/  F2FP.PACK_AB R4, R169, R168 ;  /* 0x000000a8a904723e */ /* 0x000fe200000000ff */
[----:B------:R-:W-:Y:S01]  /*ebf0*/  FADD.FTZ R168, R168, R161 ;  /* 0x000000a1a8a87221 */ /* 0x000fe20000010000 */
[----:B------:R-:W-:-:S02]  /*ec00*/  F2FP.PACK_AB R6, R227, R170 ;  /* 0x000000aae306723e */ /* 0x000fc400000000ff */
[----:B------:R-:W-:Y:S01]  /*ec10*/  F2FP.PACK_AB R5, R171, R164 ;  /* 0x000000a4ab05723e */ /* 0x000fe200000000ff */
[----:B------:R-:W-:Y:S01]  /*ec20*/  FADD.FTZ R164, R164, R167 ;  /* 0x000000a7a4a47221 */ /* 0x000fe20000010000 */
[----:B------:R-:W-:Y:S01]  /*ec30*/  F2FP.PACK_AB R7, R225, R166 ;  /* 0x000000a6e107723e */ /* 0x000fe200000000ff */
[----:B------:R-:W-:Y:S02]  /*ec40*/  FADD.FTZ R169, R169, R168 ;  /* 0x000000a8a9a97221 */ /* 0x000fe40000010000 */
[----:B------:R-:W-:Y:S02]  /*ec50*/  FADD.FTZ R171, R171, R164 ;  /* 0x000000a4abab7221 */ /* 0x000fe40000010000 */
[----:B------:R-:W-:Y:S02]  /*ec60*/  FADD.FTZ R170, R170, R169 ;  /* 0x000000a9aaaa7221 */ /* 0x000fe40000010000 */
[----:B---3--:R-:W-:Y:S01]  /*ec70*/  HMMA.16816.F32 R128, R4, R12, R128 ;  /* 0x0000000c0480723c */ /* 0x008fe20000001880 */
[----:B------:R-:W-:-:S02]  /*ec80*/  FADD.FTZ R166, R166, R171 ;  /* 0x000000aba6a67221 */ /* 0x000fc40000010000 */
[----:B------:R-:W-:Y:S02]  /*ec90*/  FADD.FTZ R227, R227, R170 ;  /* 0x000000aae3e37221 */ /* 0x000fe40000010000 */
[----:B------:R-:W-:-:S03]  /*eca0*/  FADD.FTZ R225, R225, R166 ;  /* 0x000000a6e1e17221 */ /* 0x000fc60000010000 */
        /* <DEDUP_REMOVED lines=9> */
[C---:B------:R-:W-:Y:S08]  /*ed40*/  HMMA.16816.F32 R40, R4.reuse, R142, R40 ;  /* 0x0000008e0428723c */ /* 0x040ff00000001828 */
[C---:B------:R-:W-:Y:S08]  /*ed50*/  HMMA.16816.F32 R44, R4.reuse, R136, R44 ;  /* 0x00000088042c723c */ /* 0x040ff0000000182c */
[C---:B------:R-:W-:Y:S08]  /*ed60*/  HMMA.16816.F32 R48, R4.reuse, R138, R48 ;  /* 0x0000008a0430723c */ /* 0x040ff00000001830 */
[C---:B----4-:R-:W-:Y:S08]  /*ed70*/  HMMA.16816.F32 R52, R4.reuse, R32, R52 ;  /* 0x000000200434723c */ /* 0x050ff00000001834 */
[C---:B------:R-:W-:Y:S08]  /*ed80*/  HMMA.16816.F32 R56, R4.reuse, R34, R56 ;  /* 0x000000220438723c */ /* 0x040ff00000001838 */
[C---:B------:R-:W-:Y:S08]  /*ed90*/  HMMA.16816.F32 R68, R4.reuse, R28, R68 ;  /* 0x0000001c0444723c */ /* 0x040ff00000001844 */
[C---:B------:R-:W-:Y:S08]  /*eda0*/  HMMA.16816.F32 R72, R4.reuse, R30, R72 ;  /* 0x0000001e0448723c */ /* 0x040ff00000001848 */
        /* <DEDUP_REMOVED lines=8> */
[C---:B--2---:R-:W-:Y:S08]  /*ee30*/  HMMA.16816.F32 R116, R4.reuse, R16, R116 ;  /* 0x000000100474723c */ /* 0x044ff00000001874 */
[----:B------:R-:W-:Y:S01]  /*ee40*/  HMMA.16816.F32 R112, R4, R18, R112 ;  /* 0x000000120470723c */ /* 0x000fe20000001870 */
[----:B------:R-:W-:Y:S07]  /*ee50*/  @!P0 BRA `(.L_x_128) ;  /* 0x00002aa000008947 */ /* 0x000fee0003800000 */
[C---:B------:R-:W-:Y:S01]  /*ee60*/  IADD3 RZ, P3, R206.reuse, 0x40, RZ ;  /* 0x00000040ceff7810 */ /* 0x040fe20007f7e0ff */
[----:B------:R-:W-:Y:S01]  /*ee70*/  IMAD.MOV.U32 R216, RZ, RZ, c[0x0][0x1e0] ;  /* 0x00007800ffd87624 */ /* 0x000fe200078e00ff */
[----:B------:R-:W-:Y:S01]  /*ee80*/  IADD3 RZ, P2, R206, 0x80, RZ ;  /* 0x00000080ceff7810 */ /* 0x000fe20007f5e0ff */
[----:B------:R-:W-:Y:S01]  /*ee90*/  IMAD.MOV.U32 R0, RZ, RZ, R3 ;  /* 0x000000ffff007224 */ /* 0x000fe200078e0003 */
[C---:B------:R-:W-:Y:S01]  /*eea0*/  IADD3 RZ, P1, R208.reuse, 0x40, RZ ;  /* 0x00000040d0ff7810 */ /* 0x040fe20007f3e0ff */
[--C-:B------:R-:W-:Y:S01]  /*eeb0*/  IMAD.X R222, RZ, RZ, R201.reuse, P3 ;  /* 0x000000ffffde7224 */ /* 0x100fe200018e06c9 */
[----:B------:R-:W-:Y:S01]  /*eec0*/  IADD3 RZ, P0, R208, 0x80, RZ ;  /* 0x00000080d0ff7810 */ /* 0x000fe20007f1e0ff */
[----:B------:R-:W-:Y:S01]  /*eed0*/  IMAD.X R221, RZ, RZ, R201, P2 ;  /* 0x000000ffffdd7224 */ /* 0x000fe200010e06c9 */
[----:B------:R-:W-:Y:S01]  /*eee0*/  LEA.HI.SX32 R223, R133, 0xfffffffe, 0x1a ;  /* 0xfffffffe85df7811 */ /* 0x000fe200078fd2ff */
[----:B------:R-:W-:Y:S01]  /*eef0*/  IMAD.MOV.U32 R133, RZ, RZ, R132 ;  /* 0x000000ffff857224 */ /* 0x000fe200078e0084 */
[C---:B------:R-:W-:Y:S01]  /*ef00*/  IADD3 R187, R196.reuse, 0x800, RZ ;  /* 0x00000800c4bb7810 */ /* 0x040fe20007ffe0ff */
[--C-:B------:R-:W-:Y:S01]  /*ef10*/  IMAD.X R220, RZ, RZ, R211.reuse, P1 ;  /* 0x000000ffffdc7224 */ /* 0x100fe200008e06d3 */
[C---:B------:R-:W-:Y:S01]  /*ef20*/  IADD3 R186, R196.reuse, 0x1000, RZ ;  /* 0x00001000c4ba7810 */ /* 0x040fe20007ffe0ff */
[----:B------:R-:W-:Y:S01]  /*ef30*/  IMAD.X R219, RZ, RZ, R211, P0 ;  /* 0x000000ffffdb7224 */ /* 0x000fe200000e06d3 */
[C---:B------:R-:W-:Y:S01]  /*ef40*/  IADD3 R185, R196.reuse, 0x1800, RZ ;  /* 0x00001800c4b97810 */ /* 0x040fe20007ffe0ff */
[----:B------:R-:W-:Y:S01]  /*ef50*/  IMAD.MOV.U32 R218, RZ, RZ, c[0x0][0x208] ;  /* 0x00008200ffda7624 */ /* 0x000fe200078e00ff */
[C---:B------:R-:W-:Y:S01]  /*ef60*/  IADD3 R183, R196.reuse, 0x2000, RZ ;  /* 0x00002000c4b77810 */ /* 0x040fe20007ffe0ff */
[----:B------:R-:W-:Y:S01]  /*ef70*/  IMAD.MOV.U32 R217, RZ, RZ, c[0x0][0x20c] ;  /* 0x00008300ffd97624 */ /* 0x000fe200078e00ff */
[----:B------:R-:W-:Y:S01]  /*ef80*/  IADD3 R182, R196, 0x2800, RZ ;  /* 0x00002800c4b67810 */ /* 0x000fe20007ffe0ff */
[----:B------:R-:W-:Y:S01]  /*ef90*/  IMAD.SHL.U32 R216, R216, 0x20, RZ ;  /* 0x00000020d8d87824 */ /* 0x000fe200078e00ff */
[C---:B------:R-:W-:Y:S01]  /*efa0*/  IADD3 R181, R196.reuse, 0x3000, RZ ;  /* 0x00003000c4b57810 */ /* 0x040fe20007ffe0ff */
[----:B------:R-:W-:Y:S01]  /*efb0*/  ULDC.64 UR4, c[0x0][0x118] ;  /* 0x0000460000047ab9 */ /* 0x000fe20000000a00 */
[----:B------:R-:W-:-:S02]  /*efc0*/  IADD3 R180, R196, 0x3800, RZ ;  /* 0x00003800c4b47810 */ /* 0x000fc40007ffe0ff */
[C---:B------:R-:W-:Y:S02]  /*efd0*/  IADD3 R179, R196.reuse, 0x4000, RZ ;  /* 0x00004000c4b37810 */ /* 0x040fe40007ffe0ff */
[C---:B------:R-:W-:Y:S02]  /*efe0*/  IADD3 R178, R196.reuse, 0x4800, RZ ;  /* 0x00004800c4b27810 */ /* 0x040fe40007ffe0ff */
[C---:B------:R-:W-:Y:S02]  /*eff0*/  IADD3 R177, R196.reuse, 0x5000, RZ ;  /* 0x00005000c4b17810 */ /* 0x040fe40007ffe0ff */
[----:B------:R-:W-:Y:S02]  /*f000*/  IADD3 R176, R196, 0x5800, RZ ;  /* 0x00005800c4b07810 */ /* 0x000fe40007ffe0ff */
[C---:B------:R-:W-:Y:S02]  /*f010*/  IADD3 R215, R206.reuse, 0x40, RZ ;  /* 0x00000040ced77810 */ /* 0x040fe40007ffe0ff */
[----:B------:R-:W-:-:S02]  /*f020*/  IADD3 R214, R206, 0x80, RZ ;  /* 0x00000080ced67810 */ /* 0x000fc40007ffe0ff */
[C---:B------:R-:W-:Y:S02]  /*f030*/  IADD3 R213, R208.reuse, 0x40, RZ ;  /* 0x00000040d0d57810 */ /* 0x040fe40007ffe0ff */
[----:B------:R-:W-:Y:S02]  /*f040*/  IADD3 R212, R208, 0x80, RZ ;  /* 0x00000080d0d47810 */ /* 0x000fe40007ffe0ff */
.L_x_129:
[----:B------:R-:W-:Y:S04]  /*f050*/  DEPBAR.LE SB0, 0x0 ;  /* 0x000080000000791a */ /* 0x000fe80000000000 */
[----:B------:R-:W-:Y:S01]  /*f060*/  BAR.SYNC.DEFER_BLOCKING 0x0 ;  /* 0x0000000000007b1d */ /* 0x000fe20000010000 */
[----:B------:R-:W-:Y:S01]  /*f070*/  SHF.R.S32.HI R13, RZ, 0x1f, R223 ;  /* 0x0000001fff0d7819 */ /* 0x000fe200000114df */
[----:B------:R-:W-:Y:S04]  /*f080*/  IMAD.WIDE.U32 R2, R223, c[0x0][0x208], RZ ;  /* 0x00008200df027a25 */ /* 0x000fe800078e00ff */
[----:B------:R-:W-:Y:S04]  /*f090*/  IMAD R13, R13, c[0x0][0x208], RZ ;  /* 0x000082000d0d7a24 */ /* 0x000fe800078e02ff */
[----:B------:R-:W-:Y:S05]  /*f0a0*/  IMAD R13, R223, c[0x0][0x20c], R13 ;  /* 0x00008300df0d7a24 */ /* 0x000fea00078e020d */
[----:B------:R-:W-:Y:S02]  /*f0b0*/  IADD3 R34, R3, R13, RZ ;  /* 0x0000000d03227210 */ /* 0x000fe40007ffe0ff */
[C---:B------:R-:W-:Y:S02]  /*f0c0*/  SHF.L.U32 R3, R2.reuse, 0x6, RZ ;  /* 0x0000000602037819 */ /* 0x040fe400000006ff */
[----:B------:R-:W-:Y:S02]  /*f0d0*/  SHF.L.U64.HI R34, R2, 0x6, R34 ;  /* 0x0000000602227819 */ /* 0x000fe40000010222 */
[C---:B------:R-:W-:Y:S02]  /*f0e0*/  IADD3 R20, P0, R3.reuse, R206, RZ ;  /* 0x000000ce03147210 */ /* 0x040fe40007f1e0ff */
[----:B------:R-:W-:Y:S01]  /*f0f0*/  IADD3 R2, P1, R3, R215, RZ ;  /* 0x000000d703027210 */ /* 0x000fe20007f3e0ff */
[----:B------:R-:W-:Y:S01]  /*f100*/  LDSM.16.M88.4 R140, [R198+0xc100] ;  /* 0x00c10000c68c783b */ /* 0x000fe20000000200 */
[----:B------:R-:W-:Y:S02]  /*f110*/  LEA R164, P2, R20, c[0x0][0x1f8], 0x1 ;  /* 0x00007e0014a47a11 */ /* 0x000fe400078408ff */
[----:B------:R-:W-:Y:S02]  /*f120*/  IADD3.X R21, R34, R201, RZ, P0, !PT ;  /* 0x000000c922157210 */ /* 0x000fe400007fe4ff */
[----:B------:R-:W-:Y:S02]  /*f130*/  LEA R134, P0, R2, c[0x0][0x1f8], 0x1 ;  /* 0x00007e0002867a11 */ /* 0x000fe400078008ff */
[----:B------:R-:W-:Y:S01]  /*f140*/  LEA.HI.X R165, R20, c[0x0][0x1fc], R21, 0x1, P2 ;  /* 0x00007f0014a57a11 */ /* 0x000fe200010f0c15 */
[----:B------:R-:W1:Y:S01]  /*f150*/  LDSM.16.M88.4 R144, [R197+0x6100] ;  /* 0x00610000c590783b */ /* 0x000e620000000200 */
[----:B------:R-:W-:Y:S02]  /*f160*/  IADD3.X R25, R34, R222, RZ, P1, !PT ;  /* 0x000000de22197210 */ /* 0x000fe40000ffe4ff */
[----:B------:R-:W-:Y:S02]  /*f170*/  LEA R29, P1, R218, R3, 0x5 ;  /* 0x00000003da1d7211 */ /* 0x000fe400078228ff */
[----:B------:R-:W-:Y:S02]  /*f180*/  LEA.HI.X R135, R2, c[0x0][0x1fc], R25, 0x1, P0 ;  /* 0x00007f0002877a11 */ /* 0x000fe400000f0c19 */
[-C--:B------:R-:W-:Y:S01]  /*f190*/  IADD3 R166, P3, R29, R214.reuse, RZ ;  /* 0x000000d61da67210 */ /* 0x080fe20007f7e0ff */
[----:B------:R-:W2:Y:S01]  /*f1a0*/  LDSM.16.M88.4 R148, [R197+0x6900] ;  /* 0x00690000c594783b */ /* 0x000ea20000000200 */
[----:B------:R-:W-:Y:S02]  /*f1b0*/  IADD3 R3, P2, R3, R214, RZ ;  /* 0x000000d603037210 */ /* 0x000fe40007f5e0ff */
[----:B------:R-:W-:Y:S02]  /*f1c0*/  IADD3 R32, P0, R29, R206, RZ ;  /* 0x000000ce1d207210 */ /* 0x000fe40007f1e0ff */
[----:B------:R-:W-:Y:S02]  /*f1d0*/  LEA R172, P5, R3, c[0x0][0x1f8], 0x1 ;  /* 0x00007e0003ac7a11 */ /* 0x000fe400078a08ff */
[----:B------:R-:W-:Y:S01]  /*f1e0*/  IADD3 R33, P4, R29, R215, RZ ;  /* 0x000000d71d217210 */ /* 0x000fe20007f9e0ff */
[----:B------:R-:W3:Y:S01]  /*f1f0*/  LDSM.16.M88.4 R152, [R197+0x7100] ;  /* 0x00710000c598783b */ /* 0x000ee20000000200 */
[----:B------:R-:W-:Y:S02]  /*f200*/  LEA.HI.X R168, R218, R34, R217, 0x5, P1 ;  /* 0x00000022daa87211 */ /* 0x000fe400008f2cd9 */
[----:B------:R-:W-:Y:S02]  /*f210*/  LEA R170, P1, R33, c[0x0][0x1f8], 0x1 ;  /* 0x00007e0021aa7a11 */ /* 0x000fe400078208ff */
[-C--:B------:R-:W-:Y:S02]  /*f220*/  IADD3.X R167, R168, R221.reuse, RZ, P3, !PT ;  /* 0x000000dda8a77210 */ /* 0x080fe40001ffe4ff */
[----:B------:R-:W-:Y:S01]  /*f230*/  IADD3.X R34, R34, R221, RZ, P2, !PT ;  /* 0x000000dd22227210 */ /* 0x000fe200017fe4ff */
[----:B------:R-:W4:Y:S01]  /*f240*/  LDSM.16.M88.4 R156, [R197+0x7900] ;  /* 0x00790000c59c783b */ /* 0x000f220000000200 */
[----:B------:R-:W-:Y:S02]  /*f250*/  LEA R2, P2, R32, c[0x0][0x1f8], 0x1 ;  /* 0x00007e0020027a11 */ /* 0x000fe400078408ff */
[----:B------:R-:W-:Y:S02]  /*f260*/  LEA.HI.X R173, R3, c[0x0][0x1fc], R34, 0x1, P5 ;  /* 0x00007f0003ad7a11 */ /* 0x000fe400028f0c22 */
[----:B------:R-:W-:Y:S02]  /*f270*/  ISETP.NE.AND P5, PT, R203, RZ, PT ;  /* 0x000000ffcb00720c */ /* 0x000fe40003fa5270 */
[C---:B------:R-:W-:Y:S01]  /*f280*/  IADD3.X R35, R168.reuse, R201, RZ, P0, !PT ;  /* 0x000000c9a8237210 */ /* 0x040fe200007fe4ff */
[----:B------:R-:W-:Y:S01]  /*f290*/  LDSM.16.M88.4 R136, [R194+0xc100] ;  /* 0x00c10000c288783b */ /* 0x000fe20000000200 */
[----:B------:R-:W-:Y:S02]  /*f2a0*/  IADD3.X R132, R168, R222, RZ, P4, !PT ;  /* 0x000000dea8847210 */ /* 0x000fe400027fe4ff */
[----:B------:R-:W-:Y:S02]  /*f2b0*/  LEA.HI.X R3, R32, c[0x0][0x1fc], R35, 0x1, P2 ;  /* 0x00007f0020037a11 */ /* 0x000fe400010f0c23 */
[----:B------:R-:W-:Y:S02]  /*f2c0*/  LEA.HI.X R171, R33, c[0x0][0x1fc], R132, 0x1, P1 ;  /* 0x00007f0021ab7a11 */ /* 0x000fe400008f0c84 */
[----:B------:R-:W-:Y:S01]  /*f2d0*/  ISETP.NE.AND P4, PT, R204, RZ, PT ;  /* 0x000000ffcc00720c */ /* 0x000fe20003f85270 */
[C---:B-1----:R-:W-:Y:S01]  /*f2e0*/  HMMA.16816.F32 R4, R140.reuse, R144, RZ ;  /* 0x000000908c04723c */ /* 0x042fe200000018ff */
[----:B------:R-:W-:Y:S02]  /*f2f0*/  LDSM.16.M88.4 R160, [R186] ;  /* 0x00000000baa0783b */ /* 0x000fe40000000200 */
[C---:B------:R-:W-:Y:S04]  /*f300*/  LEA R168, P0, R166.reuse, c[0x0][0x1f8], 0x1 ;  /* 0x00007e00a6a87a11 */ /* 0x040fe800078008ff */
[----:B------:R-:W-:Y:S01]  /*f310*/  LEA.HI.X R169, R166, c[0x0][0x1fc], R167, 0x1, P0 ;  /* 0x00007f00a6a97a11 */ /* 0x000fe200000f0ca7 */
[C---:B------:R-:W-:Y:S01]  /*f320*/  HMMA.16816.F32 R8, R140.reuse, R146, RZ ;  /* 0x000000928c08723c */ /* 0x040fe200000018ff */
[----:B------:R-:W1:Y:S01]  /*f330*/  LDSM.16.M88.4 R144, [R196] ;  /* 0x00000000c490783b */ /* 0x000e620000000200 */
[C---:B------:R-:W-:Y:S02]  /*f340*/  ISETP.GT.AND P0, PT, R223.reuse, RZ, PT ;  /* 0x000000ffdf00720c */ /* 0x040fe40003f04270 */
[----:B------:R-:W-:Y:S04]  /*f350*/  IADD3 R223, R223, -0x1, RZ ;  /* 0xffffffffdfdf7810 */ /* 0x000fe80007ffe0ff */
[C---:B--2---:R-:W-:Y:S08]  /*f360*/  HMMA.16816.F32 R12, R140.reuse, R148, RZ ;  /* 0x000000948c0c723c */ /* 0x044ff000000018ff */
[C---:B------:R-:W-:Y:S01]  /*f370*/  HMMA.16816.F32 R16, R140.reuse, R150, RZ ;  /* 0x000000968c10723c */ /* 0x040fe200000018ff */
[----:B------:R-:W2:Y:S07]  /*f380*/  LDSM.16.M88.4 R148, [R187] ;  /* 0x00000000bb94783b */ /* 0x000eae0000000200 */
[C---:B---3--:R-:W-:Y:S08]  /*f390*/  HMMA.16816.F32 R20, R140.reuse, R152, RZ ;  /* 0x000000988c14723c */ /* 0x048ff000000018ff */
[C---:B------:R-:W-:Y:S08]  /*f3a0*/  HMMA.16816.F32 R24, R140.reuse, R154, RZ ;  /* 0x0000009a8c18723c */ /* 0x040ff000000018ff */
[C---:B----4-:R-:W-:Y:S08]  /*f3b0*/  HMMA.16816.F32 R28, R140.reuse, R156, RZ ;  /* 0x0000009c8c1c723c */ /* 0x050ff000000018ff */
[----:B------:R-:W-:Y:S01]  /*f3c0*/  HMMA.16816.F32 R32, R140, R158, RZ ;  /* 0x0000009e8c20723c */ /* 0x000fe200000018ff */
[----:B------:R-:W3:Y:S07]  /*f3d0*/  LDSM.16.M88.4 R140, [R185] ;  /* 0x00000000b98c783b */ /* 0x000eee0000000200 */
[C---:B-1----:R-:W-:Y:S01]  /*f3e0*/  HMMA.16816.F32 R4, R136.reuse, R144, R4 ;  /* 0x000000908804723c */ /* 0x042fe20000001804 */
[----:B------:R-:W-:Y:S01]  /*f3f0*/  @!PT LDS RZ, [RZ] ;  /* 0x00000000fffff984 */ /* 0x000fe20000000800 */
[----:B------:R-:W-:Y:S01]  /*f400*/  @!PT LDS RZ, [RZ] ;  /* 0x00000000fffff984 */ /* 0x000fe20000000800 */
[----:B------:R-:W-:Y:S01]  /*f410*/  @!PT LDS RZ, [RZ] ;  /* 0x00000000fffff984 */ /* 0x000fe20000000800 */
[----:B------:R1:W-:Y:S07]  /*f420*/  LDGSTS.E.BYPASS.LTC128B.128 [R205+0x100], [R164.64], !P6 ;  /* 0x00100000a4cd7fae */ /* 0x0003ee000f101d44 */
[C---:B------:R-:W-:Y:S01]  /*f430*/  HMMA.16816.F32 R8, R136.reuse, R146, R8 ;  /* 0x000000928808723c */ /* 0x040fe20000001808 */
[----:B------:R4:W-:Y:S07]  /*f440*/  LDGSTS.E.BYPASS.LTC128B.128 [R205+0x2100], [R134.64], !P4 ;  /* 0x0210000086cd7fae */ /* 0x0009ee000e101d44 */
[C---:B--2---:R-:W-:Y:S01]  /*f450*/  HMMA.16816.F32 R12, R136.reuse, R148, R12 ;  /* 0x00000094880c723c */ /* 0x044fe2000000180c */
[----:B------:R2:W-:Y:S07]  /*f460*/  LDGSTS.E.BYPASS.LTC128B.128 [R205+0x4100], [R172.64], !P5 ;  /* 0x04100000accd7fae */ /* 0x0005ee000e901d44 */
[C---:B------:R-:W-:Y:S01]  /*f470*/  HMMA.16816.F32 R16, R136.reuse, R150, R16 ;  /* 0x000000968810723c */ /* 0x040fe20000001810 */
[----:B------:R5:W-:Y:S07]  /*f480*/  LDGSTS.E.BYPASS.LTC128B.128 [R205+0x1100], [R2.64], !P6 ;  /* 0x0110000002cd7fae */ /* 0x000bee000f101d44 */
[C---:B------:R-:W-:Y:S01]  /*f490*/  HMMA.16816.F32 R20, R136.reuse, R160, R20 ;  /* 0x000000a08814723c */ /* 0x040fe20000001814 */
[----:B------:R1:W-:Y:S07]  /*f4a0*/  LDGSTS.E.BYPASS.LTC128B.128 [R205+0x3100], [R170.64], !P4 ;  /* 0x03100000aacd7fae */ /* 0x0003ee000e101d44 */
[C---:B------:R-:W-:Y:S01]  /*f4b0*/  HMMA.16816.F32 R24, R136.reuse, R162, R24 ;  /* 0x000000a28818723c */ /* 0x040fe20000001818 */
[----:B------:R1:W-:Y:S07]  /*f4c0*/  LDGSTS.E.BYPASS.LTC128B.128 [R205+0x5100], [R168.64], !P5 ;  /* 0x05100000a8cd7fae */ /* 0x0003ee000e901d44 */
[C---:B---3--:R-:W-:Y:S01]  /*f4d0*/  HMMA.16816.F32 R28, R136.reuse, R140, R28 ;  /* 0x0000008c881c723c */ /* 0x048fe2000000181c */
[----:B------:R-:W-:Y:S07]  /*f4e0*/  LDSM.16.M88.4 R152, [R193+0xc100] ;  /* 0x00c10000c198783b */ /* 0x000fee0000000200 */
[----:B------:R-:W-:Y:S01]  /*f4f0*/  HMMA.16816.F32 R32, R136, R142, R32 ;  /* 0x0000008e8820723c */ /* 0x000fe20000001820 */
[----:B------:R-:W3:Y:S08]  /*f500*/  LDSM.16.M88.4 R156, [R192+0x6100] ;  /* 0x00610000c09c783b */ /* 0x000ef00000000200 */
[----:B------:R-:W2:Y:S08]  /*f510*/  LDSM.16.M88.4 R144, [R192+0x6900] ;  /* 0x00690000c090783b */ /* 0x000eb00000000200 */
[----:B-1----:R-:W1:Y:S08]  /*f520*/  LDSM.16.M88.4 R164, [R192+0x7100] ;  /* 0x00710000c0a4783b */ /* 0x002e700000000200 */
[----:B------:R-:W0:Y:S08]  /*f530*/  LDGDEPBAR ;  /* 0x00000000000079af */ /* 0x000e300000000000 */
[----:B------:R-:W1:Y:S01]  /*f540*/  LDSM.16.M88.4 R148, [R192+0x7900] ;  /* 0x00790000c094783b */ /* 0x000e620000000200 */
[C---:B---3--:R-:W-:Y:S07]  /*f550*/  HMMA.16816.F32 R4, R152.reuse, R156, R4 ;  /* 0x0000009c9804723c */ /* 0x048fee0000001804 */
[----:B------:R-:W-:Y:S01]  /*f560*/  LDSM.16.M88.4 R160, [R191+0xc100] ;  /* 0x00c10000bfa0783b */ /* 0x000fe20000000200 */
[C---:B------:R-:W-:Y:S07]  /*f570*/  HMMA.16816.F32 R8, R152.reuse, R158, R8 ;  /* 0x0000009e9808723c */ /* 0x040fee0000001808 */
[----:B------:R-:W3:Y:S01]  /*f580*/  LDSM.16.M88.4 R168, [R184] ;  /* 0x00000000b8a8783b */ /* 0x000ee20000000200 */
[C---:B--2---:R-:W-:Y:S07]  /*f590*/  HMMA.16816.F32 R12, R152.reuse, R144, R12 ;  /* 0x00000090980c723c */ /* 0x044fee000000180c */
[----:B------:R-:W2:Y:S01]  /*f5a0*/  LDSM.16.M88.4 R136, [R184+0x800] ;  /* 0x00080000b888783b */ /* 0x000ea20000000200 */
[C---:B------:R-:W-:Y:S07]  /*f5b0*/  HMMA.16816.F32 R16, R152.reuse, R146, R16 ;  /* 0x000000929810723c */ /* 0x040fee0000001810 */
[----:B------:R-:W2:Y:S01]  /*f5c0*/  LDSM.16.M88.4 R140, [R184+0x1000] ;  /* 0x00100000b88c783b */ /* 0x000ea20000000200 */
[C---:B-1----:R-:W-:Y:S07]  /*f5d0*/  HMMA.16816.F32 R20, R152.reuse, R164, R20 ;  /* 0x000000a49814723c */ /* 0x042fee0000001814 */
[----:B------:R-:W1:Y:S01]  /*f5e0*/  LDSM.16.M88.4 R144, [R184+0x1800] ;  /* 0x00180000b890783b */ /* 0x000e620000000200 */
[C---:B------:R-:W-:Y:S07]  /*f5f0*/  HMMA.16816.F32 R24, R152.reuse, R166, R24 ;  /* 0x000000a69818723c */ /* 0x040fee0000001818 */
[----:B------:R-:W-:Y:S01]  /*f600*/  LDSM.16.M88.4 R156, [R197+0x8900] ;  /* 0x00890000c59c783b */ /* 0x000fe20000000200 */
[C---:B------:R-:W-:Y:S07]  /*f610*/  HMMA.16816.F32 R28, R152.reuse, R148, R28 ;  /* 0x00000094981c723c */ /* 0x040fee000000181c */
[----:B------:R-:W-:Y:S01]  /*f620*/  LDSM.16.M88.4 R164, [R194+0x10100] ;  /* 0x01010000c2a4783b */ /* 0x000fe20000000200 */
[----:B------:R-:W-:Y:S07]  /*f630*/  HMMA.16816.F32 R32, R152, R150, R32 ;  /* 0x000000969820723c */ /* 0x000fee0000001820 */
[----:B------:R-:W-:Y:S01]  /*f640*/  LDSM.16.M88.4 R148, [R198+0x10100] ;  /* 0x01010000c694783b */ /* 0x000fe20000000200 */
[C---:B---3--:R-:W-:Y:S07]  /*f650*/  HMMA.16816.F32 R4, R160.reuse, R168, R4 ;  /* 0x000000a8a004723c */ /* 0x048fee0000001804 */
[----:B------:R-:W3:Y:S01]  /*f660*/  LDSM.16.M88.4 R152, [R197+0x8100] ;  /* 0x00810000c598783b */ /* 0x000ee20000000200 */
[C---:B------:R-:W-:Y:S07]  /*f670*/  HMMA.16816.F32 R8, R160.reuse, R170, R8 ;  /* 0x000000aaa008723c */ /* 0x040fee0000001808 */
[----:B------:R-:W-:Y:S01]  /*f680*/  LDSM.16.M88.4 R168, [R183] ;  /* 0x00000000b7a8783b */ /* 0x000fe20000000200 */
[C---:B--2---:R-:W-:Y:S07]  /*f690*/  HMMA.16816.F32 R12, R160.reuse, R136, R12 ;  /* 0x00000088a00c723c */ /* 0x044fee000000180c */
[----:B------:R-:W-:Y:S01]  /*f6a0*/  LDSM.16.M88.4 R172, [R184+0x4000] ;  /* 0x00400000b8ac783b */ /* 0x000fe20000000200 */
[C---:B------:R-:W-:Y:S07]  /*f6b0*/  HMMA.16816.F32 R16, R160.reuse, R138, R16 ;  /* 0x0000008aa010723c */ /* 0x040fee0000001810 */
[----:B------:R-:W2:Y:S01]  /*f6c0*/  LDSM.16.M88.4 R136, [R197+0x9100] ;  /* 0x00910000c588783b */ /* 0x000ea20000000200 */
[C---:B------:R-:W-:Y:S08]  /*f6d0*/  HMMA.16816.F32 R20, R160.reuse, R140, R20 ;  /* 0x0000008ca014723c */ /* 0x040ff00000001814 */
[C---:B------:R-:W-:Y:S01]  /*f6e0*/  HMMA.16816.F32 R24, R160.reuse, R142, R24 ;  /* 0x0000008ea018723c */ /* 0x040fe20000001818 */
[----:B------:R-:W2:Y:S07]  /*f6f0*/  LDSM.16.M88.4 R140, [R197+0x9900] ;  /* 0x00990000c58c783b */ /* 0x000eae0000000200 */
[C---:B-1----:R-:W-:Y:S08]  /*f700*/  HMMA.16816.F32 R28, R160.reuse, R144, R28 ;  /* 0x00000090a01c723c */ /* 0x042ff0000000181c */
[----:B------:R-:W-:Y:S01]  /*f710*/  HMMA.16816.F32 R32, R160, R146, R32 ;  /* 0x00000092a020723c */ /* 0x000fe20000001820 */
[----:B------:R-:W1:Y:S07]  /*f720*/  LDSM.16.M88.4 R144, [R182] ;  /* 0x00000000b690783b */ /* 0x000e6e0000000200 */
[C---:B---3--:R-:W-:Y:S01]  /*f730*/  HMMA.16816.F32 R4, R148.reuse, R152, R4 ;  /* 0x000000989404723c */ /* 0x048fe20000001804 */
[----:B------:R-:W-:Y:S07]  /*f740*/  LDSM.16.M88.4 R160, [R180] ;  /* 0x00000000b4a0783b */ /* 0x000fee0000000200 */
[C---:B------:R-:W-:Y:S01]  /*f750*/  HMMA.16816.F32 R8, R148.reuse, R154, R8 ;  /* 0x0000009a9408723c */ /* 0x040fe20000001808 */
[----:B------:R-:W3:Y:S07]  /*f760*/  LDSM.16.M88.4 R152, [R181] ;  /* 0x00000000b598783b */ /* 0x000eee0000000200 */
[C---:B------:R-:W-:Y:S08]  /*f770*/  HMMA.16816.F32 R12, R148.reuse, R156, R12 ;  /* 0x0000009c940c723c */ /* 0x040ff0000000180c */
[C---:B------:R-:W-:Y:S01]  /*f780*/  HMMA.16816.F32 R16, R148.reuse, R158, R16 ;  /* 0x0000009e9410723c */ /* 0x040fe20000001810 */
[----:B------:R-:W-:Y:S07]  /*f790*/  LDSM.16.M88.4 R156, [R192+0x8100] ;  /* 0x00810000c09c783b */ /* 0x000fee0000000200 */
[C---:B--2---:R-:W-:Y:S08]  /*f7a0*/  HMMA.16816.F32 R20, R148.reuse, R136, R20 ;  /* 0x000000889414723c */ /* 0x044ff00000001814 */
[C---:B------:R-:W-:Y:S01]  /*f7b0*/  HMMA.16816.F32 R24, R148.reuse, R138, R24 ;  /* 0x0000008a9418723c */ /* 0x040fe20000001818 */
[----:B------:R-:W2:Y:S07]  /*f7c0*/  LDSM.16.M88.4 R136, [R193+0x10100] ;  /* 0x01010000c188783b */ /* 0x000eae0000000200 */
[C---:B------:R-:W-:Y:S08]  /*f7d0*/  HMMA.16816.F32 R28, R148.reuse, R140, R28 ;  /* 0x0000008c941c723c */ /* 0x040ff0000000181c */
[----:B------:R-:W-:Y:S01]  /*f7e0*/  HMMA.16816.F32 R32, R148, R142, R32 ;  /* 0x0000008e9420723c */ /* 0x000fe20000001820 */
[----:B------:R-:W2:Y:S07]  /*f7f0*/  LDSM.16.M88.4 R140, [R192+0x8900] ;  /* 0x00890000c08c783b */ /* 0x000eae0000000200 */
[C---:B------:R-:W-:Y:S01]  /*f800*/  HMMA.16816.F32 R4, R164.reuse, R168, R4 ;  /* 0x000000a8a404723c */ /* 0x040fe20000001804 */
[----:B------:R-:W-:Y:S07]  /*f810*/  LDSM.16.M88.4 R148, [R192+0x9900] ;  /* 0x00990000c094783b */ /* 0x000fee0000000200 */
        /* <DEDUP_REMOVED lines=8> */
[C---:B------:R-:W-:Y:S08]  /*f8a0*/  HMMA.16816.F32 R28, R164.reuse, R160, R28 ;  /* 0x000000a0a41c723c */ /* 0x040ff0000000181c */
[----:B------:R-:W-:Y:S01]  /*f8b0*/  HMMA.16816.F32 R32, R164, R162, R32 ;  /* 0x000000a2a420723c */ /* 0x000fe20000001820 */
[----:B------:R-:W3:Y:S07]  /*f8c0*/  LDSM.16.M88.4 R160, [R184+0x2800] ;  /* 0x00280000b8a0783b */ /* 0x000eee0000000200 */
[C---:B--2---:R-:W-:Y:S01]  /*f8d0*/  HMMA.16816.F32 R4, R136.reuse, R156, R4 ;  /* 0x0000009c8804723c */ /* 0x044fe20000001804 */
[----:B------:R-:W-:Y:S07]  /*f8e0*/  LDSM.16.M88.4 R164, [R197+0xb100] ;  /* 0x00b10000c5a4783b */ /* 0x000fee0000000200 */
[C---:B------:R-:W-:Y:S01]  /*f8f0*/  HMMA.16816.F32 R8, R136.reuse, R158, R8 ;  /* 0x0000009e8808723c */ /* 0x040fe20000001808 */
[----:B------:R-:W-:Y:S07]  /*f900*/  LDSM.16.M88.4 R156, [R197+0xa900] ;  /* 0x00a90000c59c783b */ /* 0x000fee0000000200 */
[C---:B------:R-:W-:Y:S08]  /*f910*/  HMMA.16816.F32 R12, R136.reuse, R140, R12 ;  /* 0x0000008c880c723c */ /* 0x040ff0000000180c */
[C---:B------:R-:W-:Y:S01]  /*f920*/  HMMA.16816.F32 R16, R136.reuse, R142, R16 ;  /* 0x0000008e8810723c */ /* 0x040fe20000001810 */
[----:B------:R-:W2:Y:S07]  /*f930*/  LDSM.16.M88.4 R140, [R184+0x3000] ;  /* 0x00300000b88c783b */ /* 0x000eae0000000200 */
[C---:B-1----:R-:W-:Y:S08]  /*f940*/  HMMA.16816.F32 R20, R136.reuse, R144, R20 ;  /* 0x000000908814723c */ /* 0x042ff00000001814 */
[C---:B------:R-:W-:Y:S01]  /*f950*/  HMMA.16816.F32 R24, R136.reuse, R146, R24 ;  /* 0x000000928818723c */ /* 0x040fe20000001818 */
[----:B------:R-:W1:Y:S07]  /*f960*/  LDSM.16.M88.4 R144, [R184+0x3800] ;  /* 0x00380000b890783b */ /* 0x000e6e0000000200 */
[C---:B------:R-:W-:Y:S08]  /*f970*/  HMMA.16816.F32 R28, R136.reuse, R148, R28 ;  /* 0x00000094881c723c */ /* 0x040ff0000000181c */
[----:B------:R-:W-:Y:S01]  /*f980*/  HMMA.16816.F32 R32, R136, R150, R32 ;  /* 0x000000968820723c */ /* 0x000fe20000001820 */
[----:B------:R-:W-:Y:S07]  /*f990*/  LDSM.16.M88.4 R136, [R198+0x14100] ;  /* 0x01410000c688783b */ /* 0x000fee0000000200 */
[C---:B---3--:R-:W-:Y:S01]  /*f9a0*/  HMMA.16816.F32 R4, R152.reuse, R168, R4 ;  /* 0x000000a89804723c */ /* 0x048fe20000001804 */
[----:B------:R-:W3:Y:S07]  /*f9b0*/  LDSM.16.M88.4 R148, [R197+0xa100] ;  /* 0x00a10000c594783b */ /* 0x000eee0000000200 */
[C---:B------:R-:W-:Y:S01]  /*f9c0*/  HMMA.16816.F32 R8, R152.reuse, R170, R8 ;  /* 0x000000aa9808723c */ /* 0x040fe20000001808 */
[----:B------:R-:W-:Y:S07]  /*f9d0*/  LDSM.16.M88.4 R168, [R179] ;  /* 0x00000000b3a8783b */ /* 0x000fee0000000200 */
[C---:B------:R-:W-:Y:S08]  /*f9e0*/  HMMA.16816.F32 R12, R152.reuse, R160, R12 ;  /* 0x000000a0980c723c */ /* 0x040ff0000000180c */
[C---:B------:R-:W-:Y:S01]  /*f9f0*/  HMMA.16816.F32 R16, R152.reuse, R162, R16 ;  /* 0x000000a29810723c */ /* 0x040fe20000001810 */
[----:B------:R-:W4:Y:S07]  /*fa00*/  LDSM.16.M88.4 R160, [R197+0xb900] ;  /* 0x00b90000c5a0783b */ /* 0x000f2e0000000200 */
[C---:B--2---:R-:W-:Y:S08]  /*fa10*/  HMMA.16816.F32 R20, R152.reuse, R140, R20 ;  /* 0x0000008c9814723c */ /* 0x044ff00000001814 */
        /* <DEDUP_REMOVED lines=12> */
[C---:B------:R-:W-:Y:S08]  /*fae0*/  HMMA.16816.F32 R20, R136.reuse, R164, R20 ;  /* 0x000000a48814723c */ /* 0x040ff00000001814 */
[C---:B------:R-:W-:Y:S01]  /*faf0*/  HMMA.16816.F32 R24, R136.reuse, R166, R24 ;  /* 0x000000a68818723c */ /* 0x040fe20000001818 */
[----:B------:R-:W3:Y:S07]  /*fb00*/  LDSM.16.M88.4 R164, [R192+0xa100] ;  /* 0x00a10000c0a4783b */ /* 0x000eee0000000200 */
[C---:B----4-:R-:W-:Y:S08]  /*fb10*/  HMMA.16816.F32 R28, R136.reuse, R160, R28 ;  /* 0x000000a0881c723c */ /* 0x050ff0000000181c */
[----:B------:R-:W-:Y:S01]  /*fb20*/  HMMA.16816.F32 R32, R136, R162, R32 ;  /* 0x000000a28820723c */ /* 0x000fe20000001820 */
[----:B------:R-:W4:Y:S07]  /*fb30*/  LDSM.16.M88.4 R136, [R192+0xa900] ;  /* 0x00a90000c088783b */ /* 0x000f2e0000000200 */
[C---:B--2---:R-:W-:Y:S01]  /*fb40*/  HMMA.16816.F32 R4, R140.reuse, R168, R4 ;  /* 0x000000a88c04723c */ /* 0x044fe20000001804 */
[----:B------:R-:W2:Y:S07]  /*fb50*/  LDSM.16.M88.4 R160, [R192+0xb100] ;  /* 0x00b10000c0a0783b */ /* 0x000eae0000000200 */
[C---:B------:R-:W-:Y:S01]  /*fb60*/  HMMA.16816.F32 R8, R140.reuse, R170, R8 ;  /* 0x000000aa8c08723c */ /* 0x040fe20000001808 */
[----:B------:R-:W-:Y:S07]  /*fb70*/  LDSM.16.M88.4 R168, [R191+0x14100] ;  /* 0x01410000bfa8783b */ /* 0x000fee0000000200 */
[C---:B-1----:R-:W-:Y:S08]  /*fb80*/  HMMA.16816.F32 R12, R140.reuse, R144, R12 ;  /* 0x000000908c0c723c */ /* 0x042ff0000000180c */
[C---:B------:R-:W-:Y:S01]  /*fb90*/  HMMA.16816.F32 R16, R140.reuse, R146, R16 ;  /* 0x000000928c10723c */ /* 0x040fe20000001810 */
[----:B------:R-:W1:Y:S07]  /*fba0*/  LDSM.16.M88.4 R144, [R192+0xb900] ;  /* 0x00b90000c090783b */ /* 0x000e6e0000000200 */
[C---:B---3--:R-:W-:Y:S08]  /*fbb0*/  HMMA.16816.F32 R20, R140.reuse, R148, R20 ;  /* 0x000000948c14723c */ /* 0x048ff00000001814 */
[C---:B------:R-:W-:Y:S08]  /*fbc0*/  HMMA.16816.F32 R24, R140.reuse, R150, R24 ;  /* 0x000000968c18723c */ /* 0x040ff00000001818 */
[C---:B------:R-:W-:Y:S08]  /*fbd0*/  HMMA.16816.F32 R28, R140.reuse, R152, R28 ;  /* 0x000000988c1c723c */ /* 0x040ff0000000181c */
[----:B------:R-:W-:Y:S01]  /*fbe0*/  HMMA.16816.F32 R32, R140, R154, R32 ;  /* 0x0000009a8c20723c */ /* 0x000fe20000001820 */
[----:B------:R-:W3:Y:S07]  /*fbf0*/  LDSM.16.M88.4 R140, [R184+0x4800] ;  /* 0x00480000b88c783b */ /* 0x000eee0000000200 */
[C---:B------:R-:W-:Y:S08]  /*fc00*/  HMMA.16816.F32 R4, R156.reuse, R164, R4 ;  /* 0x000000a49c04723c */ /* 0x040ff00000001804 */
[C---:B------:R-:W-:Y:S08]  /*fc10*/  HMMA.16816.F32 R8, R156.reuse, R166, R8 ;  /* 0x000000a69c08723c */ /* 0x040ff00000001808 */
[C---:B----4-:R-:W-:Y:S08]  /*fc20*/  HMMA.16816.F32 R12, R156.reuse, R136, R12 ;  /* 0x000000889c0c723c */ /* 0x050ff0000000180c */
[C---:B------:R-:W-:Y:S01]  /*fc30*/  HMMA.16816.F32 R16, R156.reuse, R138, R16 ;  /* 0x0000008a9c10723c */ /* 0x040fe20000001810 */
[----:B------:R-:W4:Y:S07]  /*fc40*/  LDSM.16.M88.4 R136, [R184+0x5000] ;  /* 0x00500000b888783b */ /* 0x000f2e0000000200 */
[C---:B--2---:R-:W-:Y:S07]  /*fc50*/  HMMA.16816.F32 R20, R156.reuse, R160, R20 ;  /* 0x000000a09c14723c */ /* 0x044fee0000001814 */
[----:B------:R-:W-:Y:S01]  /*fc60*/  @P0 IMAD.WIDE.U32 R160, R223, c[0x0][0x1e0], RZ ;  /* 0x00007800dfa00a25 */ /* 0x000fe200078e00ff */
[C---:B------:R-:W-:Y:S08]  /*fc70*/  HMMA.16816.F32 R24, R156.reuse, R162, R24 ;  /* 0x000000a29c18723c */ /* 0x040ff00000001818 */
[C---:B-1----:R-:W-:Y:S08]  /*fc80*/  HMMA.16816.F32 R28, R156.reuse, R144, R28 ;  /* 0x000000909c1c723c */ /* 0x042ff0000000181c */
[----:B------:R-:W-:Y:S01]  /*fc90*/  HMMA.16816.F32 R32, R156, R146, R32 ;  /* 0x000000929c20723c */ /* 0x000fe20000001820 */
[----:B------:R-:W1:Y:S01]  /*fca0*/  LDSM.16.M88.4 R144, [R184+0x5800] ;  /* 0x00580000b890783b */ /* 0x000e620000000200 */
[----:B------:R-:W-:Y:S06]  /*fcb0*/  DEPBAR.LE SB0, 0x0 ;  /* 0x000080000000791a */ /* 0x000fec0000000000 */
[C---:B------:R-:W-:Y:S01]  /*fcc0*/  HMMA.16816.F32 R4, R168.reuse, R172, R4 ;  /* 0x000000aca804723c */ /* 0x040fe20000001804 */
[----:B------:R-:W-:Y:S07]  /*fcd0*/  BAR.SYNC.DEFER_BLOCKING 0x0 ;  /* 0x0000000000007b1d */ /* 0x000fee0000010000 */
[C---:B------:R-:W-:Y:S08]  /*fce0*/  HMMA.16816.F32 R8, R168.reuse, R174, R8 ;  /* 0x000000aea808723c */ /* 0x040ff00000001808 */
[C---:B---3--:R-:W-:Y:S08]  /*fcf0*/  HMMA.16816.F32 R12, R168.reuse, R140, R12 ;  /* 0x0000008ca80c723c */ /* 0x048ff0000000180c */
[C---:B------:R-:W-:Y:S04]  /*fd00*/  HMMA.16816.F32 R16, R168.reuse, R142, R16 ;  /* 0x0000008ea810723c */ /* 0x040fe80000001810 */
[----:B-----5:R-:W-:Y:S02]  /*fd10*/  FMNMX.FTZ R2, R4, R133, !PT ;  /* 0x0000008504027209 */ /* 0x020fe40007810000 */
[----:B------:R-:W-:Y:S02]  /*fd20*/  FMNMX.FTZ R132, R6, R0, !PT ;  /* 0x0000000006847209 */ /* 0x000fe40007810000 */
[C---:B----4-:R-:W-:Y:S04]  /*fd30*/  HMMA.16816.F32 R20, R168.reuse, R136, R20 ;  /* 0x00000088a814723c */ /* 0x050fe80000001814 */
        /* <DEDUP_REMOVED lines=31> */
[----:B------:R-:W-:Y:S03]  /*ff30*/  FMNMX.FTZ R2, R34, R3, !PT ;  /* 0x0000000322027209 */ /* 0x000fe60007810000 */
[----:B------:R-:W1:Y:S01]  /*ff40*/  SHFL.BFLY PT, R132, R135, 0x2, 0x1f ;  /* 0x0c401f0087847f89 */ /* 0x000e6200000e0000 */
[----:B------:R-:W-:Y:S07]  /*ff50*/  FMNMX.FTZ R137, R35, R2, !PT ;  /* 0x0000000223897209 */ /* 0x000fee0007810000 */
[----:B------:R-:W2:Y:S01]  /*ff60*/  SHFL.BFLY PT, R2, R137, 0x2, 0x1f ;  /* 0x0c401f0089027f89 */ /* 0x000ea200000e0000 */
[----:B-1----:R-:W-:Y:S07]  /*ff70*/  FMNMX.FTZ R139, R135, R132, !PT ;  /* 0x00000084878b7209 */ /* 0x002fee0007810000 */
[----:B------:R-:W1:Y:S01]  /*ff80*/  SHFL.BFLY PT, R132, R139, 0x1, 0x1f ;  /* 0x0c201f008b847f89 */ /* 0x000e6200000e0000 */
[----:B--2---:R-:W-:Y:S02]  /*ff90*/  FMNMX.FTZ R134, R137, R2, !PT ;  /* 0x0000000289867209 */ /* 0x004fe40007810000 */
[----:B------:R-:W-:Y:S05]  /*ffa0*/  @P0 SHF.R.S32.HI R137, RZ, 0x1f, R223 ;  /* 0x0000001fff890819 */ /* 0x000fea00000114df */
[----:B------:R-:W2:Y:S01]  /*ffb0*/  SHFL.BFLY PT, R3, R134, 0x1, 0x1f ;  /* 0x0c201f0086037f89 */ /* 0x000ea200000e0000 */
[----:B------:R-:W-:Y:S04]  /*ffc0*/  @P0 IMAD R137, R137, c[0x0][0x1e0], RZ ;  /* 0x0000780089890a24 */ /* 0x000fe800078e02ff */
[----:B------:R-:W-:Y:S05]  /*ffd0*/  @P0 IMAD R137, R223, c[0x0][0x1e4], R137 ;  /* 0x00007900df890a24 */ /* 0x000fea00078e0289 */
[----:B------:R-:W-:Y:S04]  /*ffe0*/  @P0 IADD3 R137, R161, R137, RZ ;  /* 0x00000089a1890210 */ /* 0x000fe80007ffe0ff */
[C---:B------:R-:W-:Y:S02]  /*fff0*/  @P0 SHF.L.U64.HI R137, R160.reuse, 0x6, R137 ;  /* 0x00000006a0890819 */ /* 0x040fe40000010289 */
[----:B-1----:R-:W-:Y:S02]  /*10000*/  FMNMX.FTZ R132, R139, R132, !PT ;  /* 0x000000848b847209 */ /* 0x002fe40007810000 */
[----:B------:R-:W-:Y:S03]  /*10010*/  @P0 SHF.L.U32 R139, R160, 0x6, RZ ;  /* 0x00000006a08b0819 */ /* 0x000fe600000006ff */
[C---:B------:R-:W-:Y:S01]  /*10020*/  FADD.FTZ R2, -R132.reuse, R133 ;  /* 0x0000008584027221 */ /* 0x040fe20000010100 */
[----:B------:R-:W-:Y:S01]  /*10030*/  @P0 IADD3 R136, P4, R139, R212, RZ ;  /* 0x000000d48b880210 */ /* 0x000fe20007f9e0ff */
[----:B------:R-:W-:Y:S01]  /*10040*/  FMUL.FTZ R166, R132, c[0x0][0x2d0] ;  /* 0x0000b40084a67a20 */ /* 0x000fe20000410000 */
[----:B--2---:R-:W-:Y:S01]  /*10050*/  FMNMX.FTZ R3, R134, R3, !PT ;  /* 0x0000000386037209 */ /* 0x004fe20007810000 */
[----:B------:R-:W-:Y:S02]  /*10060*/  FMUL.FTZ R135, R2, c[0x0][0x2d0] ;  /* 0x0000b40002877a20 */ /* 0x000fe40000410000 */
[----:B------:R-:W-:Y:S02]  /*10070*/  FFMA.FTZ R162, R8, c[0x0][0x2d0], -R166 ;  /* 0x0000b40008a27a23 */ /* 0x000fe400000108a6 */
[----:B------:R1:W2:Y:S01]  /*10080*/  MUFU.EX2 R2, R135 ;  /* 0x0000008700027308 */ /* 0x0002a20000000800 */
[C---:B------:R-:W-:Y:S02]  /*10090*/  FMUL.FTZ R165, R3.reuse, c[0x0][0x2d0] ;  /* 0x0000b40003a57a20 */ /* 0x040fe40000410000 */
[----:B------:R-:W-:Y:S02]  /*100a0*/  FADD.FTZ R133, -R3, R0 ;  /* 0x0000000003857221 */ /* 0x000fe40000010100 */
[--C-:B------:R-:W-:Y:S02]  /*100b0*/  FFMA.FTZ R134, R5, c[0x0][0x2d0], -R166.reuse ;  /* 0x0000b40005867a23 */ /* 0x100fe400000108a6 */
[--C-:B------:R-:W-:Y:S02]  /*100c0*/  FFMA.FTZ R160, R9, c[0x0][0x2d0], -R166.reuse ;  /* 0x0000b40009a07a23 */ /* 0x100fe400000108a6 */
[--C-:B------:R-:W-:Y:S02]  /*100d0*/  FFMA.FTZ R164, R11, c[0x0][0x2d0], -R165.reuse ;  /* 0x0000b4000ba47a23 */ /* 0x100fe400000108a5 */
[----:B------:R-:W-:Y:S01]  /*100e0*/  FMUL.FTZ R0, R133, c[0x0][0x2d0] ;  /* 0x0000b40085007a20 */ /* 0x000fe20000410000 */
[----:B------:R-:W-:Y:S01]  /*100f0*/  MUFU.EX2 R134, R134 ;  /* 0x0000008600867308 */ /* 0x000fe20000000800 */
[--C-:B------:R-:W-:Y:S02]  /*10100*/  FFMA.FTZ R133, R4, c[0x0][0x2d0], -R166.reuse ;  /* 0x0000b40004857a23 */ /* 0x100fe400000108a6 */
[--C-:B------:R-:W-:Y:S02]  /*10110*/  FFMA.FTZ R226, R24, c[0x0][0x2d0], -R166.reuse ;  /* 0x0000b40018e27a23 */ /* 0x100fe400000108a6 */
[----:B------:R-:W-:Y:S02]  /*10120*/  FFMA.FTZ R233, R27, c[0x0][0x2d0], -R165 ;  /* 0x0000b4001be97a23 */ /* 0x000fe400000108a5 */
[--C-:B------:R-:W-:Y:S02]  /*10130*/  FFMA.FTZ R232, R28, c[0x0][0x2d0], -R166.reuse ;  /* 0x0000b4001ce87a23 */ /* 0x100fe400000108a6 */
[--C-:B------:R-:W-:Y:S01]  /*10140*/  FFMA.FTZ R235, R29, c[0x0][0x2d0], -R166.reuse ;  /* 0x0000b4001deb7a23 */ /* 0x100fe200000108a6 */
[----:B------:R-:W3:Y:S01]  /*10150*/  MUFU.EX2 R0, R0 ;  /* 0x0000000000007308 */ /* 0x000ee20000000800 */
[----:B------:R-:W-:Y:S01]  /*10160*/  FFMA.FTZ R234, R32, c[0x0][0x2d0], -R166 ;  /* 0x0000b40020ea7a23 */ /* 0x000fe200000108a6 */
[----:B-1----:R-:W-:Y:S01]  /*10170*/  @P0 IADD3 R135, P1, R139, R208, RZ ;  /* 0x000000d08b870210 */ /* 0x002fe20007f3e0ff */
[C---:B--2---:R-:W-:Y:S02]  /*10180*/  FMUL.FTZ R4, R2.reuse, R128 ;  /* 0x0000008002047220 */ /* 0x044fe40000410000 */
[C---:B------:R-:W-:Y:S01]  /*10190*/  FMUL.FTZ R5, R2.reuse, R129 ;  /* 0x0000008102057220 */ /* 0x040fe20000410000 */
[----:B------:R-:W-:Y:S01]  /*101a0*/  @P0 LEA R170, P2, R135, c[0x0][0x1c8], 0x1 ;  /* 0x0000720087aa0a11 */ /* 0x000fe200078408ff */
[C---:B------:R-:W-:Y:S01]  /*101b0*/  FMUL.FTZ R8, R2.reuse, R124 ;  /* 0x0000007c02087220 */ /* 0x040fe20000410000 */
[----:B------:R-:W-:Y:S01]  /*101c0*/  @P0 IADD3.X R138, R137, R211, RZ, P1, !PT ;  /* 0x000000d3898a0210 */ /* 0x000fe20000ffe4ff */
[C---:B------:R-:W-:Y:S01]  /*101d0*/  FMUL.FTZ R9, R2.reuse, R125 ;  /* 0x0000007d02097220 */ /* 0x040fe20000410000 */
[----:B------:R-:W-:Y:S01]  /*101e0*/  @P0 IADD3 R161, P1, R139, R213, RZ ;  /* 0x000000d58ba10210 */ /* 0x000fe20007f3e0ff */
[----:B------:R-:W1:Y:S01]  /*101f0*/  MUFU.EX2 R133, R133 ;  /* 0x0000008500857308 */ /* 0x000e620000000800 */
[----:B------:R-:W-:Y:S01]  /*10200*/  @P0 LEA.HI.X R171, R135, c[0x0][0x1cc], R138, 0x1, P2 ;  /* 0x0000730087ab0a11 */ /* 0x000fe200010f0c8a */
[----:B------:R-:W-:Y:S01]  /*10210*/  FMUL.FTZ R36, R2, R36 ;  /* 0x0000002402247220 */ /* 0x000fe20000410000 */
[----:B------:R-:W-:Y:S01]  /*10220*/  @P0 LEA R168, P2, R136, c[0x0][0x1c8], 0x1 ;  /* 0x0000720088a80a11 */ /* 0x000fe200078408ff */
[----:B------:R-:W-:Y:S01]  /*10230*/  FMUL.FTZ R37, R2, R37 ;  /* 0x0000002502257220 */ /* 0x000fe20000410000 */
[----:B------:R-:W-:Y:S01]  /*10240*/  @P0 IADD3.X R135, R137, R219, RZ, P4, !PT ;  /* 0x000000db89870210 */ /* 0x000fe200027fe4ff */
[----:B------:R2:W-:Y:S01]  /*10250*/  @P0 LDGSTS.E.BYPASS.LTC128B.128 [R205+0x6100], [R170.64], !P6 ;  /* 0x06100000aacd0fae */ /* 0x0005e2000f101d44 */
[----:B------:R-:W-:Y:S01]  /*10260*/  ISETP.NE.AND P4, PT, R204, RZ, PT ;  /* 0x000000ffcc00720c */ /* 0x000fe20003f85270 */
[----:B------:R-:W-:Y:S01]  /*10270*/  FMUL.FTZ R40, R2, R40 ;  /* 0x0000002802287220 */ /* 0x000fe20000410000 */
[----:B------:R-:W-:Y:S01]  /*10280*/  @P0 LEA.HI.X R169, R136, c[0x0][0x1cc], R135, 0x1, P2 ;  /* 0x0000730088a90a11 */ /* 0x000fe200010f0c87 */
[----:B------:R-:W-:Y:S01]  /*10290*/  MUFU.EX2 R160, R160 ;  /* 0x000000a000a07308 */ /* 0x000fe20000000800 */
[----:B------:R-:W-:Y:S01]  /*102a0*/  @P0 LEA R172, P3, R161, c[0x0][0x1c8], 0x1 ;  /* 0x00007200a1ac0a11 */ /* 0x000fe200078608ff */
[----:B------:R-:W-:Y:S01]  /*102b0*/  FMUL.FTZ R41, R2, R41 ;  /* 0x0000002902297220 */ /* 0x000fe20000410000 */
[----:B------:R-:W-:Y:S01]  /*102c0*/  @P0 IADD3.X R138, R137, R220, RZ, P1, !PT ;  /* 0x000000dc898a0210 */ /* 0x000fe20000ffe4ff */
[----:B---3--:R-:W-:Y:S01]  /*102d0*/  FMUL.FTZ R11, R0, R127 ;  /* 0x0000007f000b7220 */ /* 0x008fe20000410000 */
[----:B------:R-:W-:Y:S01]  /*102e0*/  @P0 IADD3 R139, P1, R216, R139, RZ ;  /* 0x0000008bd88b0210 */ /* 0x000fe20007f3e0ff */
[C---:B------:R-:W-:Y:S01]  /*102f0*/  FMUL.FTZ R38, R0.reuse, R38 ;  /* 0x0000002600267220 */ /* 0x040fe20000410000 */
[----:B------:R-:W-:Y:S01]  /*10300*/  @P0 LEA.HI.X R173, R161, c[0x0][0x1cc], R138, 0x1, P3 ;  /* 0x00007300a1ad0a11 */ /* 0x000fe200018f0c8a */
[----:B------:R-:W-:Y:S01]  /*10310*/  FMUL.FTZ R39, R0, R39 ;  /* 0x0000002700277220 */ /* 0x000fe20000410000 */
[----:B------:R-:W-:Y:S01]  /*10320*/  @P0 IADD3.X R137, R202, R137, RZ, P1, !PT ;  /* 0x00000089ca890210 */ /* 0x000fe20000ffe4ff */
[----:B------:R3:W4:Y:S01]  /*10330*/  MUFU.EX2 R135, R162 ;  /* 0x000000a200877308 */ /* 0x0007220000000800 */
[C---:B------:R-:W-:Y:S01]  /*10340*/  @P0 IADD3 R136, P3, R139.reuse, R208, RZ ;  /* 0x000000d08b880210 */ /* 0x040fe20007f7e0ff */
[----:B------:R5:W-:Y:S01]  /*10350*/  @P0 LDGSTS.E.BYPASS.LTC128B.128 [R205+0x8100], [R172.64], !P4 ;  /* 0x08100000accd0fae */ /* 0x000be2000e101d44 */
[C---:B------:R-:W-:Y:S01]  /*10360*/  @P0 IADD3 R138, P2, R139.reuse, R213, RZ ;  /* 0x000000d58b8a0210 */ /* 0x040fe20007f5e0ff */
[C---:B------:R-:W-:Y:S01]  /*10370*/  FMUL.FTZ R42, R0.reuse, R42 ;  /* 0x0000002a002a7220 */ /* 0x040fe20000410000 */
[----:B------:R-:W-:Y:S01]  /*10380*/  @P0 IADD3 R139, P1, R139, R212, RZ ;  /* 0x000000d48b8b0210 */ /* 0x000fe20007f3e0ff */
[----:B------:R-:W-:Y:S01]  /*10390*/  FMUL.FTZ R43, R0, R43 ;  /* 0x0000002b002b7220 */ /* 0x000fe20000410000 */
[C---:B------:R-:W-:Y:S01]  /*103a0*/  @P0 IADD3.X R161, R137.reuse, R211, RZ, P3, !PT ;  /* 0x000000d389a10210 */ /* 0x040fe20001ffe4ff */
[----:B------:R-:W-:Y:S01]  /*103b0*/  FFMA.FTZ R236, R30, c[0x0][0x2d0], -R165 ;  /* 0x0000b4001eec7a23 */ /* 0x000fe200000108a5 */
[C---:B------:R-:W-:Y:S01]  /*103c0*/  @P0 LEA R228, P3, R136.reuse, c[0x0][0x1c8], 0x1 ;  /* 0x0000720088e40a11 */ /* 0x040fe200078608ff */
[----:B------:R2:W-:Y:S01]  /*103d0*/  @P0 LDGSTS.E.BYPASS.LTC128B.128 [R205+0xa100], [R168.64], !P5 ;  /* 0x0a100000a8cd0fae */ /* 0x0005e2000e901d44 */
[----:B------:R-:W-:Y:S01]  /*103e0*/  @P0 IADD3.X R163, R137, R220, RZ, P2, !PT ;  /* 0x000000dc89a30210 */ /* 0x000fe200017fe4ff */
[----:B------:R-:W-:Y:S01]  /*103f0*/  MUFU.EX2 R164, R164 ;  /* 0x000000a400a47308 */ /* 0x000fe20000000800 */
[----:B------:R-:W-:Y:S01]  /*10400*/  @P0 LEA.HI.X R229, R136, c[0x0][0x1cc], R161, 0x1, P3 ;  /* 0x0000730088e50a11 */ /* 0x000fe200018f0ca1 */
[--C-:B------:R-:W-:Y:S01]  /*10410*/  FFMA.FTZ R136, R6, c[0x0][0x2d0], -R165.reuse ;  /* 0x0000b40006887a23 */ /* 0x100fe200000108a5 */
[----:B------:R-:W-:Y:S01]  /*10420*/  @P0 LEA R174, P2, R138, c[0x0][0x1c8], 0x1 ;  /* 0x000072008aae0a11 */ /* 0x000fe200078408ff */
[----:B------:R-:W-:Y:S01]  /*10430*/  FFMA.FTZ R161, R7, c[0x0][0x2d0], -R165 ;  /* 0x0000b40007a17a23 */ /* 0x000fe200000108a5 */
[----:B-1----:R-:W-:Y:S01]  /*10440*/  F2FP.PACK_AB R128, R134, R133 ;  /* 0x000000858680723e */ /* 0x002fe200000000ff */
[----:B------:R1:W-:Y:S01]  /*10450*/  @P0 LDGSTS.E.BYPASS.LTC128B.128 [R205+0x7100], [R228.64], !P6 ;  /* 0x07100000e4cd0fae */ /* 0x0003e2000f101d44 */
[----:B------:R-:W-:Y:S01]  /*10460*/  @P0 LEA.HI.X R175, R138, c[0x0][0x1cc], R163, 0x1, P2 ;  /* 0x000073008aaf0a11 */ /* 0x000fe200010f0ca3 */
[--C-:B------:R-:W-:Y:S02]  /*10470*/  FFMA.FTZ R163, R10, c[0x0][0x2d0], -R165.reuse ;  /* 0x0000b4000aa37a23 */ /* 0x100fe400000108a5 */
[----:B------:R-:W-:Y:S01]  /*10480*/  MUFU.EX2 R161, R161 ;  /* 0x000000a100a17308 */ /* 0x000fe20000000800 */
[C---:B------:R-:W-:Y:S01]  /*10490*/  FMUL.FTZ R6, R0.reuse, R130 ;  /* 0x0000008200067220 */ /* 0x040fe20000410000 */
[----:B---3--:R-:W-:Y:S01]  /*104a0*/  @P0 IADD3.X R162, R137, R219, RZ, P1, !PT ;  /* 0x000000db89a20210 */ /* 0x008fe20000ffe4ff */
[----:B------:R-:W-:Y:S01]  /*104b0*/  FMUL.FTZ R7, R0, R131 ;  /* 0x0000008300077220 */ /* 0x000fe20000410000 */
[C---:B------:R-:W-:Y:S01]  /*104c0*/  @P0 LEA R230, P1, R139.reuse, c[0x0][0x1c8], 0x1 ;  /* 0x000072008be60a11 */ /* 0x040fe200078208ff */
[----:B------:R3:W-:Y:S01]  /*104d0*/  @P0 LDGSTS.E.BYPASS.LTC128B.128 [R205+0x9100], [R174.64], !P4 ;  /* 0x09100000aecd0fae */ /* 0x0007e2000e101d44 */
[----:B----4-:R-:W-:Y:S01]  /*104e0*/  F2FP.PACK_AB R130, R160, R135 ;  /* 0x00000087a082723e */ /* 0x010fe200000000ff */
[----:B------:R-:W-:Y:S01]  /*104f0*/  FMUL.FTZ R10, R0, R126 ;  /* 0x0000007e000a7220 */ /* 0x000fe20000410000 */
[----:B------:R-:W-:Y:S01]  /*10500*/  @P0 LEA.HI.X R231, R139, c[0x0][0x1cc], R162, 0x1, P1 ;  /* 0x000073008be70a11 */ /* 0x000fe200008f0ca2 */
[--C-:B------:R-:W-:Y:S01]  /*10510*/  FFMA.FTZ R239, R31, c[0x0][0x2d0], -R165.reuse ;  /* 0x0000b4001fef7a23 */ /* 0x100fe200000108a5 */
[----:B------:R-:W4:Y:S01]  /*10520*/  MUFU.EX2 R162, R136 ;  /* 0x0000008800a27308 */ /* 0x000f220000000800 */
[C---:B------:R-:W-:Y:S02]  /*10530*/  FMUL.FTZ R44, R2.reuse, R44 ;  /* 0x0000002c022c7220 */ /* 0x040fe40000410000 */
[----:B------:R2:W-:Y:S01]  /*10540*/  @P0 LDGSTS.E.BYPASS.LTC128B.128 [R205+0xb100], [R230.64], !P5 ;  /* 0x0b100000e6cd0fae */ /* 0x0005e2000e901d44 */
[----:B------:R-:W-:Y:S02]  /*10550*/  FMUL.FTZ R45, R2, R45 ;  /* 0x0000002d022d7220 */ /* 0x000fe40000410000 */
[C---:B------:R-:W-:Y:S02]  /*10560*/  FMUL.FTZ R46, R0.reuse, R46 ;  /* 0x0000002e002e7220 */ /* 0x040fe40000410000 */
[----:B------:R-:W-:Y:S02]  /*10570*/  FMUL.FTZ R47, R0, R47 ;  /* 0x0000002f002f7220 */ /* 0x000fe40000410000 */
[----:B------:R-:W3:Y:S01]  /*10580*/  MUFU.EX2 R163, R163 ;  /* 0x000000a300a37308 */ /* 0x000ee20000000800 */
[----:B------:R-:W-:Y:S01]  /*10590*/  LDSM.16.MT88.4 R140, [R190+0x100] ;  /* 0x00010000be8c783b */ /* 0x000fe20000004200 */
[C---:B------:R-:W-:Y:S02]  /*105a0*/  FMUL.FTZ R48, R2.reuse, R48 ;  /* 0x0000003002307220 */ /* 0x040fe40000410000 */
[--C-:B-1----:R-:W-:Y:S02]  /*105b0*/  FFMA.FTZ R229, R25, c[0x0][0x2d0], -R166.reuse ;  /* 0x0000b40019e57a23 */ /* 0x102fe400000108a6 */
[----:B------:R-:W-:Y:S02]  /*105c0*/  FMUL.FTZ R49, R2, R49 ;  /* 0x0000003102317220 */ /* 0x000fe40000410000 */
[C---:B------:R-:W-:Y:S01]  /*105d0*/  FMUL.FTZ R50, R0.reuse, R50 ;  /* 0x0000003200327220 */ /* 0x040fe20000410000 */
[----:B------:R-:W-:Y:S01]  /*105e0*/  LDSM.16.MT88.4 R144, [R189+0x100] ;  /* 0x00010000bd90783b */ /* 0x000fe20000004200 */
[----:B------:R-:W-:Y:S01]  /*105f0*/  FMUL.FTZ R51, R0, R51 ;  /* 0x0000003300337220 */ /* 0x000fe20000410000 */
[----:B------:R-:W-:Y:S01]  /*10600*/  MUFU.EX2 R226, R226 ;  /* 0x000000e200e27308 */ /* 0x000fe20000000800 */
[C---:B------:R-:W-:Y:S01]  /*10610*/  FMUL.FTZ R52, R2.reuse, R52 ;  /* 0x0000003402347220 */ /* 0x040fe20000410000 */
[----:B----4-:R-:W-:Y:S01]  /*10620*/  F2FP.PACK_AB R129, R161, R162 ;  /* 0x000000a2a181723e */ /* 0x010fe200000000ff */
[----:B------:R-:W-:Y:S03]  /*10630*/  FMUL.FTZ R53, R2, R53 ;  /* 0x0000003502357220 */ /* 0x000fe60000410000 */
[----:B------:R-:W1:Y:S01]  /*10640*/  LDSM.16.MT88.4 R136, [R195+0x100] ;  /* 0x00010000c388783b */ /* 0x000e620000004200 */
[----:B------:R-:W-:Y:S02]  /*10650*/  FMUL.FTZ R54, R0, R54 ;  /* 0x0000003600367220 */ /* 0x000fe40000410000 */
[--C-:B--2---:R-:W-:Y:S01]  /*10660*/  FFMA.FTZ R230, R26, c[0x0][0x2d0], -R165.reuse ;  /* 0x0000b4001ae67a23 */ /* 0x104fe200000108a5 */
[----:B------:R-:W-:Y:S01]  /*10670*/  MUFU.EX2 R229, R229 ;  /* 0x000000e500e57308 */ /* 0x000fe20000000800 */
[----:B------:R-:W-:Y:S01]  /*10680*/  FMUL.FTZ R55, R0, R55 ;  /* 0x0000003700377220 */ /* 0x000fe20000410000 */
[----:B---3--:R-:W-:Y:S02]  /*10690*/  F2FP.PACK_AB R131, R164, R163 ;  /* 0x000000a3a483723e */ /* 0x008fe400000000ff */
[----:B------:R-:W2:Y:S01]  /*106a0*/  LDSM.16.MT88.4 R124, [R188+0x100] ;  /* 0x00010000bc7c783b */ /* 0x000ea20000004200 */
[C---:B------:R-:W-:Y:S02]  /*106b0*/  FMUL.FTZ R56, R2.reuse, R56 ;  /* 0x0000003802387220 */ /* 0x040fe40000410000 */
[----:B------:R-:W-:Y:S02]  /*106c0*/  FMUL.FTZ R57, R2, R57 ;  /* 0x0000003902397220 */ /* 0x000fe40000410000 */
[C---:B------:R-:W-:Y:S01]  /*106d0*/  FMUL.FTZ R58, R0.reuse, R58 ;  /* 0x0000003a003a7220 */ /* 0x040fe20000410000 */
[----:B------:R-:W-:Y:S01]  /*106e0*/  MUFU.EX2 R230, R230 ;  /* 0x000000e600e67308 */ /* 0x000fe20000000800 */
[----:B------:R-:W-:Y:S01]  /*106f0*/  FMUL.FTZ R59, R0, R59 ;  /* 0x0000003b003b7220 */ /* 0x000fe20000410000 */
[----:B------:R-:W-:Y:S01]  /*10700*/  LDSM.16.MT88.4 R148, [R195+0x2900] ;  /* 0x00290000c394783b */ /* 0x000fe20000004200 */
[C---:B------:R-:W-:Y:S02]  /*10710*/  FMUL.FTZ R60, R2.reuse, R60 ;  /* 0x0000003c023c7220 */ /* 0x040fe40000410000 */
[----:B------:R-:W-:Y:S02]  /*10720*/  FMUL.FTZ R61, R2, R61 ;  /* 0x0000003d023d7220 */ /* 0x000fe40000410000 */
[C---:B------:R-:W-:Y:S02]  /*10730*/  FMUL.FTZ R62, R0.reuse, R62 ;  /* 0x0000003e003e7220 */ /* 0x040fe40000410000 */
[----:B------:R-:W-:Y:S01]  /*10740*/  FMUL.FTZ R63, R0, R63 ;  /* 0x0000003f003f7220 */ /* 0x000fe20000410000 */
[----:B------:R-:W-:Y:S01]  /*10750*/  LDSM.16.MT88.4 R152, [R190+0x2900] ;  /* 0x00290000be98783b */ /* 0x000fe20000004200 */
[C---:B------:R-:W-:Y:S01]  /*10760*/  FMUL.FTZ R64, R2.reuse, R64 ;  /* 0x0000004002407220 */ /* 0x040fe20000410000 */
[----:B------:R-:W-:Y:S01]  /*10770*/  MUFU.EX2 R233, R233 ;  /* 0x000000e900e97308 */ /* 0x000fe20000000800 */
[----:B------:R-:W-:Y:S02]  /*10780*/  FMUL.FTZ R65, R2, R65 ;  /* 0x0000004102417220 */ /* 0x000fe40000410000 */
[C---:B------:R-:W-:Y:S02]  /*10790*/  FMUL.FTZ R66, R0.reuse, R66 ;  /* 0x0000004200427220 */ /* 0x040fe40000410000 */
[----:B------:R-:W-:Y:S01]  /*107a0*/  FMUL.FTZ R67, R0, R67 ;  /* 0x0000004300437220 */ /* 0x000fe20000410000 */
[----:B------:R-:W-:Y:S01]  /*107b0*/  LDSM.16.MT88.4 R156, [R189+0x2900] ;  /* 0x00290000bd9c783b */ /* 0x000fe20000004200 */
[C---:B------:R-:W-:Y:S02]  /*107c0*/  FMUL.FTZ R68, R2.reuse, R68 ;  /* 0x0000004402447220 */ /* 0x040fe40000410000 */
[----:B------:R-:W-:Y:S01]  /*107d0*/  FMUL.FTZ R69, R2, R69 ;  /* 0x0000004502457220 */ /* 0x000fe20000410000 */
[----:B------:R-:W-:Y:S01]  /*107e0*/  MUFU.EX2 R232, R232 ;  /* 0x000000e800e87308 */ /* 0x000fe20000000800 */
[C---:B------:R-:W-:Y:S02]  /*107f0*/  FMUL.FTZ R70, R0.reuse, R70 ;  /* 0x0000004600467220 */ /* 0x040fe40000410000 */
[----:B------:R-:W-:Y:S01]  /*10800*/  FMUL.FTZ R71, R0, R71 ;  /* 0x0000004700477220 */ /* 0x000fe20000410000 */
[C---:B-1----:R-:W-:Y:S01]  /*10810*/  HMMA.16816.F32 R4, R128.reuse, R136, R4 ;  /* 0x000000888004723c */ /* 0x042fe20000001804 */
[----:B------:R-:W-:Y:S04]  /*10820*/  LDSM.16.MT88.4 R24, [R188+0x1100] ;  /* 0x00110000bc18783b */ /* 0x000fe80000004200 */
[C---:B------:R-:W-:Y:S01]  /*10830*/  FMUL.FTZ R72, R2.reuse, R72 ;  /* 0x0000004802487220 */ /* 0x040fe20000410000 */
[----:B------:R-:W-:Y:S01]  /*10840*/  MUFU.EX2 R235, R235 ;  /* 0x000000eb00eb7308 */ /* 0x000fe20000000800 */
[----:B------:R-:W-:Y:S01]  /*10850*/  FMUL.FTZ R73, R2, R73 ;  /* 0x0000004902497220 */ /* 0x000fe20000410000 */
[C---:B------:R-:W-:Y:S01]  /*10860*/  HMMA.16816.F32 R8, R128.reuse, R138, R8 ;  /* 0x0000008a8008723c */ /* 0x040fe20000001808 */
[----:B------:R-:W1:Y:S03]  /*10870*/  LDSM.16.MT88.4 R136, [R195+0x2100] ;  /* 0x00210000c388783b */ /* 0x000e660000004200 */
[C---:B------:R-:W-:Y:S02]  /*10880*/  FMUL.FTZ R74, R0.reuse, R74 ;  /* 0x0000004a004a7220 */ /* 0x040fe40000410000 */
[----:B------:R-:W-:Y:S02]  /*10890*/  FMUL.FTZ R75, R0, R75 ;  /* 0x0000004b004b7220 */ /* 0x000fe40000410000 */
[C---:B------:R-:W-:Y:S01]  /*108a0*/  HMMA.16816.F32 R36, R128.reuse, R140, R36 ;  /* 0x0000008c8024723c */ /* 0x040fe20000001824 */
[----:B------:R-:W-:Y:S01]  /*108b0*/  LDSM.16.MT88.4 R28, [R190+0x1900] ;  /* 0x00190000be1c783b */ /* 0x000fe20000004200 */
[----:B------:R-:W-:Y:S02]  /*108c0*/  MUFU.EX2 R234, R234 ;  /* 0x000000ea00ea7308 */ /* 0x000fe40000000800 */
[C---:B------:R-:W-:Y:S02]  /*108d0*/  FMUL.FTZ R76, R2.reuse, R76 ;  /* 0x0000004c024c7220 */ /* 0x040fe40000410000 */
[----:B------:R-:W-:Y:S02]  /*108e0*/  FMUL.FTZ R77, R2, R77 ;  /* 0x0000004d024d7220 */ /* 0x000fe40000410000 */
[C---:B------:R-:W-:Y:S01]  /*108f0*/  HMMA.16816.F32 R40, R128.reuse, R142, R40 ;  /* 0x0000008e8028723c */ /* 0x040fe20000001828 */
[----:B------:R-:W3:Y:S03]  /*10900*/  LDSM.16.MT88.4 R140, [R190+0x2100] ;  /* 0x00210000be8c783b */ /* 0x000ee60000004200 */
[C---:B------:R-:W-:Y:S01]  /*10910*/  FMUL.FTZ R78, R0.reuse, R78 ;  /* 0x0000004e004e7220 */ /* 0x040fe20000410000 */
[----:B------:R-:W-:Y:S01]  /*10920*/  MUFU.EX2 R236, R236 ;  /* 0x000000ec00ec7308 */ /* 0x000fe20000000800 */
[----:B------:R-:W-:Y:S02]  /*10930*/  FMUL.FTZ R79, R0, R79 ;  /* 0x0000004f004f7220 */ /* 0x000fe40000410000 */
[C---:B------:R-:W-:Y:S01]  /*10940*/  HMMA.16816.F32 R44, R128.reuse, R144, R44 ;  /* 0x00000090802c723c */ /* 0x040fe2000000182c */
[----:B------:R-:W0:Y:S03]  /*10950*/  LDGDEPBAR ;  /* 0x00000000000079af */ /* 0x000e260000000000 */
[C---:B------:R-:W-:Y:S02]  /*10960*/  FMUL.FTZ R80, R2.reuse, R80 ;  /* 0x0000005002507220 */ /* 0x040fe40000410000 */
[----:B------:R-:W-:Y:S01]  /*10970*/  FMUL.FTZ R81, R2, R81 ;  /* 0x0000005102517220 */ /* 0x000fe20000410000 */
[----:B------:R-:W-:Y:S01]  /*10980*/  MUFU.EX2 R239, R239 ;  /* 0x000000ef00ef7308 */ /* 0x000fe20000000800 */
[C---:B------:R-:W-:Y:S01]  /*10990*/  HMMA.16816.F32 R48, R128.reuse, R146, R48 ;  /* 0x000000928030723c */ /* 0x040fe20000001830 */
[----:B------:R-:W-:Y:S03]  /*109a0*/  LDSM.16.MT88.4 R144, [R188+0x900] ;  /* 0x00090000bc90783b */ /* 0x000fe60000004200 */
        /* <DEDUP_REMOVED lines=23> */
[C---:B------:R-:W-:Y:S01]  /*10b20*/  FMUL.FTZ R96, R2.reuse, R96 ;  /* 0x0000006002607220 */ /* 0x040fe20000410000 */
[C---:B--2---:R-:W-:Y:S03]  /*10b30*/  HMMA.16816.F32 R76, R128.reuse, R124, R76 ;  /* 0x0000007c804c723c */ /* 0x044fe6000000184c */
[----:B------:R-:W-:Y:S02]  /*10b40*/  FMUL.FTZ R97, R2, R97 ;  /* 0x0000006102617220 */ /* 0x000fe40000410000 */
[C---:B------:R-:W-:Y:S02]  /*10b50*/  FMUL.FTZ R98, R0.reuse, R98 ;  /* 0x0000006200627220 */ /* 0x040fe40000410000 */
[----:B------:R-:W-:Y:S01]  /*10b60*/  FMUL.FTZ R99, R0, R99 ;  /* 0x0000006300637220 */ /* 0x000fe20000410000 */
        /* <DEDUP_REMOVED lines=16> */
[--C-:B------:R-:W-:Y:S02]  /*10c70*/  FFMA.FTZ R167, R12, c[0x0][0x2d0], -R166.reuse ;  /* 0x0000b4000ca77a23 */ /* 0x100fe400000108a6 */
[C---:B------:R-:W-:Y:S02]  /*10c80*/  FMUL.FTZ R12, R2.reuse, R120 ;  /* 0x00000078020c7220 */ /* 0x040fe40000410000 */
[--C-:B------:R-:W-:Y:S01]  /*10c90*/  FFMA.FTZ R168, R13, c[0x0][0x2d0], -R166.reuse ;  /* 0x0000b4000da87a23 */ /* 0x100fe200000108a6 */
[C---:B--2---:R-:W-:Y:S01]  /*10ca0*/  HMMA.16816.F32 R100, R128.reuse, R124, R100 ;  /* 0x0000007c8064723c */ /* 0x044fe20000001864 */
[----:B------:R-:W-:Y:S02]  /*10cb0*/  MUFU.EX2 R167, R167 ;  /* 0x000000a700a77308 */ /* 0x000fe40000000800 */
[----:B------:R-:W-:Y:S02]  /*10cc0*/  FMUL.FTZ R13, R2, R121 ;  /* 0x00000079020d7220 */ /* 0x000fe40000410000 */
[--C-:B------:R-:W-:Y:S02]  /*10cd0*/  FFMA.FTZ R171, R14, c[0x0][0x2d0], -R165.reuse ;  /* 0x0000b4000eab7a23 */ /* 0x100fe400000108a5 */
[C---:B------:R-:W-:Y:S01]  /*10ce0*/  FMUL.FTZ R14, R0.reuse, R122 ;  /* 0x0000007a000e7220 */ /* 0x040fe20000410000 */
[C---:B------:R-:W-:Y:S01]  /*10cf0*/  HMMA.16816.F32 R104, R128.reuse, R126, R104 ;  /* 0x0000007e8068723c */ /* 0x040fe20000001868 */
[----:B------:R-:W-:Y:S02]  /*10d00*/  LDSM.16.MT88.4 R124, [R190+0x900] ;  /* 0x00090000be7c783b */ /* 0x000fe40000004200 */
[----:B------:R-:W2:Y:S01]  /*10d10*/  MUFU.EX2 R168, R168 ;  /* 0x000000a800a87308 */ /* 0x000ea20000000800 */
[--C-:B-----5:R-:W-:Y:S02]  /*10d20*/  FFMA.FTZ R172, R15, c[0x0][0x2d0], -R165.reuse ;  /* 0x0000b4000fac7a23 */ /* 0x120fe400000108a5 */
[----:B------:R-:W-:Y:S02]  /*10d30*/  FMUL.FTZ R15, R0, R123 ;  /* 0x0000007b000f7220 */ /* 0x000fe40000410000 */
[--C-:B------:R-:W-:Y:S01]  /*10d40*/  FFMA.FTZ R169, R16, c[0x0][0x2d0], -R166.reuse ;  /* 0x0000b40010a97a23 */ /* 0x100fe200000108a6 */
[----:B------:R-:W4:Y:S03]  /*10d50*/  LDSM.16.MT88.4 R120, [R195+0x900] ;  /* 0x00090000c378783b */ /* 0x000f260000004200 */
[--C-:B------:R-:W-:Y:S01]  /*10d60*/  FFMA.FTZ R170, R17, c[0x0][0x2d0], -R166.reuse ;  /* 0x0000b40011aa7a23 */ /* 0x100fe200000108a6 */
[C---:B-1----:R-:W-:Y:S01]  /*10d70*/  HMMA.16816.F32 R12, R128.reuse, R136, R12 ;  /* 0x00000088800c723c */ /* 0x042fe2000000180c */
[----:B------:R-:W-:Y:S02]  /*10d80*/  MUFU.EX2 R169, R169 ;  /* 0x000000a900a97308 */ /* 0x000fe40000000800 */
[--C-:B------:R-:W-:Y:S02]  /*10d90*/  FFMA.FTZ R173, R18, c[0x0][0x2d0], -R165.reuse ;  /* 0x0000b40012ad7a23 */ /* 0x100fe400000108a5 */
[--C-:B------:R-:W-:Y:S02]  /*10da0*/  FFMA.FTZ R174, R19, c[0x0][0x2d0], -R165.reuse ;  /* 0x0000b40013ae7a23 */ /* 0x100fe400000108a5 */
[C---:B------:R-:W-:Y:S02]  /*10db0*/  FMUL.FTZ R108, R2.reuse, R108 ;  /* 0x0000006c026c7220 */ /* 0x040fe40000410000 */
[----:B------:R-:W-:Y:S02]  /*10dc0*/  FMUL.FTZ R109, R2, R109 ;  /* 0x0000006d026d7220 */ /* 0x000fe40000410000 */
[----:B------:R-:W1:Y:S01]  /*10dd0*/  MUFU.EX2 R170, R170 ;  /* 0x000000aa00aa7308 */ /* 0x000e620000000800 */
[C---:B------:R-:W-:Y:S02]  /*10de0*/  FMUL.FTZ R110, R0.reuse, R110 ;  /* 0x0000006e006e7220 */ /* 0x040fe40000410000 */
[----:B------:R-:W-:Y:S02]  /*10df0*/  FMUL.FTZ R111, R0, R111 ;  /* 0x0000006f006f7220 */ /* 0x000fe40000410000 */
[----:B------:R-:W-:Y:S01]  /*10e00*/  FMUL.FTZ R16, R2, R116 ;  /* 0x0000007402107220 */ /* 0x000fe20000410000 */
[----:B--2---:R-:W-:Y:S01]  /*10e10*/  F2FP.PACK_AB R116, R168, R167 ;  /* 0x000000a7a874723e */ /* 0x004fe200000000ff */
[----:B------:R-:W-:Y:S02]  /*10e20*/  FMUL.FTZ R17, R2, R117 ;  /* 0x0000007502117220 */ /* 0x000fe40000410000 */
[C---:B------:R-:W-:Y:S01]  /*10e30*/  FMUL.FTZ R18, R0.reuse, R118 ;  /* 0x0000007600127220 */ /* 0x040fe20000410000 */
[C---:B------:R-:W-:Y:S01]  /*10e40*/  HMMA.16816.F32 R108, R128.reuse, R138, R108 ;  /* 0x0000008a806c723c */ /* 0x040fe2000000186c */
[----:B------:R-:W-:Y:S01]  /*10e50*/  MUFU.EX2 R171, R171 ;  /* 0x000000ab00ab7308 */ /* 0x000fe20000000800 */
[----:B------:R-:W2:Y:S01]  /*10e60*/  LDSM.16.MT88.4 R136, [R189+0x900] ;  /* 0x00090000bd88783b */ /* 0x000ea20000004200 */
[----:B------:R-:W-:Y:S02]  /*10e70*/  FMUL.FTZ R19, R0, R119 ;  /* 0x0000007700137220 */ /* 0x000fe40000410000 */
[C---:B------:R-:W-:Y:S02]  /*10e80*/  FMUL.FTZ R112, R2.reuse, R112 ;  /* 0x0000007002707220 */ /* 0x040fe40000410000 */
[----:B------:R-:W-:Y:S02]  /*10e90*/  FMUL.FTZ R113, R2, R113 ;  /* 0x0000007102717220 */ /* 0x000fe40000410000 */
[C---:B------:R-:W-:Y:S01]  /*10ea0*/  FMUL.FTZ R114, R0.reuse, R114 ;  /* 0x0000007200727220 */ /* 0x040fe20000410000 */
[C---:B---3--:R-:W-:Y:S01]  /*10eb0*/  HMMA.16816.F32 R16, R128.reuse, R140, R16 ;  /* 0x0000008c8010723c */ /* 0x048fe20000001810 */
[----:B------:R-:W3:Y:S02]  /*10ec0*/  MUFU.EX2 R172, R172 ;  /* 0x000000ac00ac7308 */ /* 0x000ee40000000800 */
[----:B------:R-:W-:Y:S01]  /*10ed0*/  FMUL.FTZ R115, R0, R115 ;  /* 0x0000007300737220 */ /* 0x000fe20000410000 */
[----:B-1----:R-:W-:Y:S01]  /*10ee0*/  F2FP.PACK_AB R118, R170, R169 ;  /* 0x000000a9aa76723e */ /* 0x002fe200000000ff */
[--C-:B------:R-:W-:Y:S02]  /*10ef0*/  FFMA.FTZ R175, R20, c[0x0][0x2d0], -R166.reuse ;  /* 0x0000b40014af7a23 */ /* 0x100fe400000108a6 */
[--C-:B------:R-:W-:Y:S02]  /*10f00*/  FFMA.FTZ R224, R21, c[0x0][0x2d0], -R166.reuse ;  /* 0x0000b40015e07a23 */ /* 0x100fe400000108a6 */
[----:B------:R-:W-:Y:S01]  /*10f10*/  FFMA.FTZ R166, R33, c[0x0][0x2d0], -R166 ;  /* 0x0000b40021a67a23 */ /* 0x000fe200000108a6 */
[----:B------:R-:W-:Y:S01]  /*10f20*/  HMMA.16816.F32 R112, R128, R142, R112 ;  /* 0x0000008e8070723c */ /* 0x000fe20000001870 */
[----:B------:R-:W-:Y:S01]  /*10f30*/  MUFU.EX2 R173, R173 ;  /* 0x000000ad00ad7308 */ /* 0x000fe20000000800 */
[----:B------:R-:W-:Y:S01]  /*10f40*/  LDSM.16.MT88.4 R128, [R190+0x4900] ;  /* 0x00490000be80783b */ /* 0x000fe20000004200 */
[--C-:B------:R-:W-:Y:S01]  /*10f50*/  FFMA.FTZ R228, R22, c[0x0][0x2d0], -R165.reuse ;  /* 0x0000b40016e47a23 */ /* 0x100fe200000108a5 */
[----:B------:R-:W-:Y:S01]  /*10f60*/  F2FP.PACK_AB R22, R229, R226 ;  /* 0x000000e2e516723e */ /* 0x000fe200000000ff */
[----:B------:R-:W-:Y:S01]  /*10f70*/  FFMA.FTZ R231, R23, c[0x0][0x2d0], -R165 ;  /* 0x0000b40017e77a23 */ /* 0x000fe200000108a5 */
[----:B------:R-:W-:Y:S01]  /*10f80*/  F2FP.PACK_AB R23, R233, R230 ;  /* 0x000000e6e917723e */ /* 0x000fe200000000ff */
[----:B------:R-:W-:Y:S02]  /*10f90*/  FFMA.FTZ R133, R2, R227, R133 ;  /* 0x000000e302857223 */ /* 0x000fe40000010085 */
[----:B------:R-:W-:Y:S01]  /*10fa0*/  FFMA.FTZ R162, R0, R225, R162 ;  /* 0x000000e100a27223 */ /* 0x000fe200000100a2 */
[----:B------:R-:W-:Y:S01]  /*10fb0*/  LDSM.16.MT88.4 R140, [R190+0x1100] ;  /* 0x00110000be8c783b */ /* 0x000fe20000004200 */
[----:B------:R-:W1:Y:S01]  /*10fc0*/  MUFU.EX2 R174, R174 ;  /* 0x000000ae00ae7308 */ /* 0x000e620000000800 */
[----:B------:R-:W-:Y:S01]  /*10fd0*/  MOV R0, R3 ;  /* 0x0000000300007202 */ /* 0x000fe20000000f00 */
[----:B------:R-:W-:Y:S01]  /*10fe0*/  FADD.FTZ R134, R134, R133 ;  /* 0x0000008586867221 */ /* 0x000fe20000010000 */
[----:B------:R-:W-:Y:S01]  /*10ff0*/  MOV R133, R132 ;  /* 0x0000008400857202 */ /* 0x000fe20000000f00 */
[----:B------:R-:W-:Y:S01]  /*11000*/  FADD.FTZ R162, R161, R162 ;  /* 0x000000a2a1a27221 */ /* 0x000fe20000010000 */
[----:B---3--:R-:W-:Y:S01]  /*11010*/  F2FP.PACK_AB R117, R172, R171 ;  /* 0x000000abac75723e */ /* 0x008fe200000000ff */
[----:B------:R-:W-:Y:S02]  /*11020*/  FADD.FTZ R135, R135, R134 ;  /* 0x0000008687877221 */ /* 0x000fe40000010000 */
[----:B------:R-:W-:Y:S02]  /*11030*/  FADD.FTZ R163, R163, R162 ;  /* 0x000000a2a3a37221 */ /* 0x000fe40000010000 */
[----:B------:R-:W-:Y:S01]  /*11040*/  MUFU.EX2 R175, R175 ;  /* 0x000000af00af7308 */ /* 0x000fe20000000800 */
[----:B------:R-:W-:Y:S02]  /*11050*/  FADD.FTZ R160, R160, R135 ;  /* 0x00000087a0a07221 */ /* 0x000fe40000010000 */
[----:B------:R-:W-:Y:S02]  /*11060*/  FADD.FTZ R164, R164, R163 ;  /* 0x000000a3a4a47221 */ /* 0x000fe40000010000 */
[----:B------:R-:W-:Y:S02]  /*11070*/  FADD.FTZ R167, R167, R160 ;  /* 0x000000a0a7a77221 */ /* 0x000fe40000010000 */
[----:B------:R-:W-:Y:S02]  /*11080*/  FADD.FTZ R171, R171, R164 ;  /* 0x000000a4abab7221 */ /* 0x000fe40000010000 */
[----:B------:R-:W-:Y:S01]  /*11090*/  FADD.FTZ R168, R168, R167 ;  /* 0x000000a7a8a87221 */ /* 0x000fe20000010000 */
[----:B------:R-:W3:Y:S01]  /*110a0*/  MUFU.EX2 R224, R224 ;  /* 0x000000e000e07308 */ /* 0x000ee20000000800 */
[----:B------:R-:W-:Y:S02]  /*110b0*/  FADD.FTZ R172, R172, R171 ;  /* 0x000000abacac7221 */ /* 0x000fe40000010000 */
[----:B------:R-:W-:Y:S01]  /*110c0*/  FADD.FTZ R169, R169, R168 ;  /* 0x000000a8a9a97221 */ /* 0x000fe20000010000 */
[----:B-1----:R-:W-:Y:S03]  /*110d0*/  F2FP.PACK_AB R119, R174, R173 ;  /* 0x000000adae77723e */ /* 0x002fe600000000ff */
[----:B------:R-:W-:Y:S03]  /*110e0*/  FADD.FTZ R170, R170, R169 ;  /* 0x000000a9aaaa7221 */ /* 0x000fe60000010000 */
[----:B------:R-:W-:Y:S01]  /*110f0*/  MUFU.EX2 R228, R228 ;  /* 0x000000e400e47308 */ /* 0x000fe20000000800 */
[C---:B----4-:R-:W-:Y:S08]  /*11100*/  HMMA.16816.F32 R4, R116.reuse, R120, R4 ;  /* 0x000000787404723c */ /* 0x050ff00000001804 */
[C---:B------:R-:W-:Y:S01]  /*11110*/  HMMA.16816.F32 R8, R116.reuse, R122, R8 ;  /* 0x0000007a7408723c */ /* 0x040fe20000001808 */
[----:B------:R-:W1:Y:S01]  /*11120*/  LDSM.16.MT88.4 R120, [R188+0x2900] ;  /* 0x00290000bc78783b */ /* 0x000e620000004200 */
[----:B------:R-:W4:Y:S02]  /*11130*/  MUFU.EX2 R231, R231 ;  /* 0x000000e700e77308 */ /* 0x000f240000000800 */
[----:B---3--:R-:W-:Y:S01]  /*11140*/  F2FP.PACK_AB R20, R224, R175 ;  /* 0x000000afe014723e */ /* 0x008fe200000000ff */
[----:B------:R-:W-:Y:S03]  /*11150*/  FADD.FTZ R175, R175, R170 ;  /* 0x000000aaafaf7221 */ /* 0x000fe60000010000 */
[C---:B------:R-:W-:Y:S04]  /*11160*/  HMMA.16816.F32 R36, R116.reuse, R124, R36 ;  /* 0x0000007c7424723c */ /* 0x040fe80000001824 */
[----:B------:R-:W3:Y:S04]  /*11170*/  MUFU.EX2 R237, R166 ;  /* 0x000000a600ed7308 */ /* 0x000ee80000000800 */
[C---:B------:R-:W-:Y:S01]  /*11180*/  HMMA.16816.F32 R40, R116.reuse, R126, R40 ;  /* 0x0000007e7428723c */ /* 0x040fe20000001828 */
[----:B------:R-:W5:Y:S07]  /*11190*/  LDSM.16.MT88.4 R124, [R195+0x4900] ;  /* 0x00490000c37c783b */ /* 0x000f6e0000004200 */
[C---:B--2---:R-:W-:Y:S04]  /*111a0*/  HMMA.16816.F32 R44, R116.reuse, R136, R44 ;  /* 0x00000088742c723c */ /* 0x044fe8000000182c */
[----:B----4-:R-:W-:Y:S04]  /*111b0*/  F2FP.PACK_AB R21, R231, R228 ;  /* 0x000000e4e715723e */ /* 0x010fe800000000ff */
        /* <DEDUP_REMOVED lines=9> */
[C---:B------:R-:W-:Y:S08]  /*11250*/  HMMA.16816.F32 R72, R116.reuse, R154, R72 ;  /* 0x0000009a7448723c */ /* 0x040ff00000001848 */
[C---:B------:R-:W-:Y:S08]  /*11260*/  HMMA.16816.F32 R76, R116.reuse, R156, R76 ;  /* 0x0000009c744c723c */ /* 0x040ff0000000184c */
[C---:B------:R-:W-:Y:S08]  /*11270*/  HMMA.16816.F32 R80, R116.reuse, R158, R80 ;  /* 0x0000009e7450723c */ /* 0x040ff00000001850 */
[C---:B-1----:R-:W-:Y:S08]  /*11280*/  HMMA.16816.F32 R84, R116.reuse, R120, R84 ;  /* 0x000000787454723c */ /* 0x042ff00000001854 */
[C---:B------:R-:W-:Y:S01]  /*11290*/  HMMA.16816.F32 R88, R116.reuse, R122, R88 ;  /* 0x0000007a7458723c */ /* 0x040fe20000001858 */
[----:B------:R-:W1:Y:S07]  /*112a0*/  LDSM.16.MT88.4 R120, [R188+0x4900] ;  /* 0x00490000bc78783b */ /* 0x000e6e0000004200 */
[C---:B-----5:R-:W-:Y:S08]  /*112b0*/  HMMA.16816.F32 R92, R116.reuse, R124, R92 ;  /* 0x0000007c745c723c */ /* 0x060ff0000000185c */
[C---:B------:R-:W-:Y:S01]  /*112c0*/  HMMA.16816.F32 R96, R116.reuse, R126, R96 ;  /* 0x0000007e7460723c */ /* 0x040fe20000001860 */
[----:B------:R-:W4:Y:S07]  /*112d0*/  LDSM.16.MT88.4 R124, [R195+0x1100] ;  /* 0x00110000c37c783b */ /* 0x000f2e0000004200 */
[C---:B------:R-:W-:Y:S08]  /*112e0*/  HMMA.16816.F32 R100, R116.reuse, R128, R100 ;  /* 0x000000807464723c */ /* 0x040ff00000001864 */
[C---:B------:R-:W-:Y:S01]  /*112f0*/  HMMA.16816.F32 R104, R116.reuse, R130, R104 ;  /* 0x000000827468723c */ /* 0x040fe20000001868 */
[----:B------:R-:W5:Y:S07]  /*11300*/  LDSM.16.MT88.4 R128, [R195+0x3100] ;  /* 0x00310000c380783b */ /* 0x000f6e0000004200 */
[C---:B--2---:R-:W-:Y:S08]  /*11310*/  HMMA.16816.F32 R12, R116.reuse, R136, R12 ;  /* 0x00000088740c723c */ /* 0x044ff0000000180c */
[C---:B------:R-:W-:Y:S01]  /*11320*/  HMMA.16816.F32 R108, R116.reuse, R138, R108 ;  /* 0x0000008a746c723c */ /* 0x040fe2000000186c */
[----:B------:R-:W-:Y:S07]  /*11330*/  LDSM.16.MT88.4 R136, [R189+0x3900] ;  /* 0x00390000bd88783b */ /* 0x000fee0000004200 */
[C---:B-1----:R-:W-:Y:S08]  /*11340*/  HMMA.16816.F32 R16, R116.reuse, R120, R16 ;  /* 0x000000787410723c */ /* 0x042ff00000001810 */
[----:B------:R-:W-:Y:S01]  /*11350*/  HMMA.16816.F32 R112, R116, R122, R112 ;  /* 0x0000007a7470723c */ /* 0x000fe20000001870 */
[----:B------:R-:W1:Y:S07]  /*11360*/  LDSM.16.MT88.4 R116, [R190+0x3100] ;  /* 0x00310000be74783b */ /* 0x000e6e0000004200 */
[C---:B----4-:R-:W-:Y:S01]  /*11370*/  HMMA.16816.F32 R4, R20.reuse, R124, R4 ;  /* 0x0000007c1404723c */ /* 0x050fe20000001804 */
[----:B------:R-:W2:Y:S07]  /*11380*/  LDSM.16.MT88.4 R120, [R189+0x3100] ;  /* 0x00310000bd78783b */ /* 0x000eae0000004200 */
        /* <DEDUP_REMOVED lines=10> */
[----:B------:R-:W4:Y:S07]  /*11430*/  LDSM.16.MT88.4 R24, [R188+0x3100] ;  /* 0x00310000bc18783b */ /* 0x000f2e0000004200 */
[C---:B-----5:R-:W-:Y:S07]  /*11440*/  HMMA.16816.F32 R60, R20.reuse, R128, R60 ;  /* 0x00000080143c723c */ /* 0x060fee000000183c */
[--C-:B------:R-:W-:Y:S01]  /*11450*/  FFMA.FTZ R128, R34, c[0x0][0x2d0], -R165.reuse ;  /* 0x0000b40022807a23 */ /* 0x100fe200000108a5 */
[C---:B------:R-:W-:Y:S03]  /*11460*/  HMMA.16816.F32 R64, R20.reuse, R130, R64 ;  /* 0x000000821440723c */ /* 0x040fe60000001840 */
[----:B------:R-:W-:Y:S01]  /*11470*/  MUFU.EX2 R166, R128 ;  /* 0x0000008000a67308 */ /* 0x000fe20000000800 */
[----:B------:R-:W-:Y:S02]  /*11480*/  FFMA.FTZ R165, R35, c[0x0][0x2d0], -R165 ;  /* 0x0000b40023a57a23 */ /* 0x000fe400000108a5 */
[----:B------:R-:W-:Y:S02]  /*11490*/  LDSM.16.MT88.4 R32, [R189+0x1900] ;  /* 0x00190000bd20783b */ /* 0x000fe40000004200 */
[C---:B-1----:R-:W-:Y:S05]  /*114a0*/  HMMA.16816.F32 R68, R20.reuse, R116, R68 ;  /* 0x000000741444723c */ /* 0x042fea0000001844 */
[----:B------:R-:W1:Y:S03]  /*114b0*/  MUFU.EX2 R165, R165 ;  /* 0x000000a500a57308 */ /* 0x000e660000000800 */
[C---:B------:R-:W-:Y:S01]  /*114c0*/  HMMA.16816.F32 R72, R20.reuse, R118, R72 ;  /* 0x000000761448723c */ /* 0x040fe20000001848 */
[----:B------:R-:W5:Y:S07]  /*114d0*/  LDSM.16.MT88.4 R116, [R190+0x5100] ;  /* 0x00510000be74783b */ /* 0x000f6e0000004200 */
[C---:B--2---:R-:W-:Y:S08]  /*114e0*/  HMMA.16816.F32 R76, R20.reuse, R120, R76 ;  /* 0x00000078144c723c */ /* 0x044ff0000000184c */
[C---:B------:R-:W-:Y:S01]  /*114f0*/  HMMA.16816.F32 R80, R20.reuse, R122, R80 ;  /* 0x0000007a1450723c */ /* 0x040fe20000001850 */
[----:B------:R-:W2:Y:S07]  /*11500*/  LDSM.16.MT88.4 R120, [R189+0x5100] ;  /* 0x00510000bd78783b */ /* 0x000eae0000004200 */
[C---:B----4-:R-:W-:Y:S08]  /*11510*/  HMMA.16816.F32 R84, R20.reuse, R24, R84 ;  /* 0x000000181454723c */ /* 0x050ff00000001854 */
[C---:B------:R-:W-:Y:S01]  /*11520*/  HMMA.16816.F32 R88, R20.reuse, R26, R88 ;  /* 0x0000001a1458723c */ /* 0x040fe20000001858 */
[----:B------:R-:W4:Y:S07]  /*11530*/  LDSM.16.MT88.4 R24, [R188+0x5100] ;  /* 0x00510000bc18783b */ /* 0x000f2e0000004200 */
[C---:B------:R-:W-:Y:S08]  /*11540*/  HMMA.16816.F32 R92, R20.reuse, R124, R92 ;  /* 0x0000007c145c723c */ /* 0x040ff0000000185c */
[C---:B------:R-:W-:Y:S01]  /*11550*/  HMMA.16816.F32 R96, R20.reuse, R126, R96 ;  /* 0x0000007e1460723c */ /* 0x040fe20000001860 */
[----:B------:R-:W1:Y:S07]  /*11560*/  LDSM.16.MT88.4 R124, [R195+0x1900] ;  /* 0x00190000c37c783b */ /* 0x000e6e0000004200 */
[C---:B-----5:R-:W-:Y:S08]  /*11570*/  HMMA.16816.F32 R100, R20.reuse, R116, R100 ;  /* 0x000000741464723c */ /* 0x060ff00000001864 */
[C---:B------:R-:W-:Y:S01]  /*11580*/  HMMA.16816.F32 R104, R20.reuse, R118, R104 ;  /* 0x000000761468723c */ /* 0x040fe20000001868 */
[----:B------:R-:W5:Y:S07]  /*11590*/  LDSM.16.MT88.4 R116, [R188+0x1900] ;  /* 0x00190000bc74783b */ /* 0x000f6e0000004200 */
[C---:B--2---:R-:W-:Y:S08]  /*115a0*/  HMMA.16816.F32 R12, R20.reuse, R120, R12 ;  /* 0x00000078140c723c */ /* 0x044ff0000000180c */
[C---:B------:R-:W-:Y:S01]  /*115b0*/  HMMA.16816.F32 R108, R20.reuse, R122, R108 ;  /* 0x0000007a146c723c */ /* 0x040fe2000000186c */
[----:B------:R-:W2:Y:S07]  /*115c0*/  LDSM.16.MT88.4 R120, [R195+0x3900] ;  /* 0x00390000c378783b */ /* 0x000eae0000004200 */
[C---:B----4-:R-:W-:Y:S08]  /*115d0*/  HMMA.16816.F32 R16, R20.reuse, R24, R16 ;  /* 0x000000181410723c */ /* 0x050ff00000001810 */
[----:B------:R-:W-:Y:S01]  /*115e0*/  HMMA.16816.F32 R112, R20, R26, R112 ;  /* 0x0000001a1470723c */ /* 0x000fe20000001870 */
[----:B------:R-:W4:Y:S06]  /*115f0*/  LDSM.16.MT88.4 R24, [R190+0x3900] ;  /* 0x00390000be18783b */ /* 0x000f2c0000004200 */
[----:B------:R-:W-:Y:S02]  /*11600*/  F2FP.PACK_AB R20, R235, R232 ;  /* 0x000000e8eb14723e */ /* 0x000fe400000000ff */
[----:B---3--:R-:W-:Y:S03]  /*11610*/  F2FP.PACK_AB R22, R237, R234 ;  /* 0x000000eaed16723e */ /* 0x008fe600000000ff */
[----:B------:R-:W-:Y:S02]  /*11620*/  F2FP.PACK_AB R21, R239, R236 ;  /* 0x000000ecef15723e */ /* 0x000fe400000000ff */
[----:B-1----:R-:W-:Y:S07]  /*11630*/  F2FP.PACK_AB R23, R165, R166 ;  /* 0x000000a6a517723e */ /* 0x002fee00000000ff */
[C---:B------:R-:W-:Y:S08]  /*11640*/  HMMA.16816.F32 R128, R20.reuse, R124, R4 ;  /* 0x0000007c1480723c */ /* 0x040ff00000001804 */
[C---:B------:R-:W-:Y:S08]  /*11650*/  HMMA.16816.F32 R124, R20.reuse, R126, R8 ;  /* 0x0000007e147c723c */ /* 0x040ff00000001808 */
[C---:B------:R-:W-:Y:S08]  /*11660*/  HMMA.16816.F32 R36, R20.reuse, R28, R36 ;  /* 0x0000001c1424723c */ /* 0x040ff00000001824 */
[C---:B------:R-:W-:Y:S01]  /*11670*/  HMMA.16816.F32 R40, R20.reuse, R30, R40 ;  /* 0x0000001e1428723c */ /* 0x040fe20000001828 */
[----:B------:R-:W1:Y:S07]  /*11680*/  LDSM.16.MT88.4 R28, [R189+0x5900] ;  /* 0x00590000bd1c783b */ /* 0x000e6e0000004200 */
[C---:B------:R-:W-:Y:S08]  /*11690*/  HMMA.16816.F32 R44, R20.reuse, R32, R44 ;  /* 0x00000020142c723c */ /* 0x040ff0000000182c */
[C---:B------:R-:W-:Y:S08]  /*116a0*/  HMMA.16816.F32 R48, R20.reuse, R34, R48 ;  /* 0x000000221430723c */ /* 0x040ff00000001830 */
[C---:B-----5:R-:W-:Y:S08]  /*116b0*/  HMMA.16816.F32 R52, R20.reuse, R116, R52 ;  /* 0x000000741434723c */ /* 0x060ff00000001834 */
[C---:B------:R-:W-:Y:S08]  /*116c0*/  HMMA.16816.F32 R56, R20.reuse, R118, R56 ;  /* 0x000000761438723c */ /* 0x040ff00000001838 */
[C---:B--2---:R-:W-:Y:S08]  /*116d0*/  HMMA.16816.F32 R60, R20.reuse, R120, R60 ;  /* 0x00000078143c723c */ /* 0x044ff0000000183c */
[C---:B------:R-:W-:Y:S08]  /*116e0*/  HMMA.16816.F32 R64, R20.reuse, R122, R64 ;  /* 0x0000007a1440723c */ /* 0x040ff00000001840 */
[C---:B----4-:R-:W-:Y:S08]  /*116f0*/  HMMA.16816.F32 R68, R20.reuse, R24, R68 ;  /* 0x000000181444723c */ /* 0x050ff00000001844 */
[C---:B------:R-:W-:Y:S01]  /*11700*/  HMMA.16816.F32 R72, R20.reuse, R26, R72 ;  /* 0x0000001a1448723c */ /* 0x040fe20000001848 */
[----:B------:R-:W2:Y:S07]  /*11710*/  LDSM.16.MT88.4 R24, [R188+0x5900] ;  /* 0x00590000bc18783b */ /* 0x000eae0000004200 */
        /* <DEDUP_REMOVED lines=8> */
[C---:B-1----:R-:W-:Y:S07]  /*117a0*/  HMMA.16816.F32 R120, R20.reuse, R28, R12 ;  /* 0x0000001c1478723c */ /* 0x042fee000000180c */
[----:B------:R-:W-:Y:S01]  /*117b0*/  FADD.FTZ R13, R173, R172 ;  /* 0x000000acad0d7221 */ /* 0x000fe20000010000 */
[C---:B------:R-:W-:Y:S04]  /*117c0*/  HMMA.16816.F32 R108, R20.reuse, R30, R108 ;  /* 0x0000001e146c723c */ /* 0x040fe8000000186c */
[----:B------:R-:W-:Y:S04]  /*117d0*/  FADD.FTZ R13, R174, R13 ;  /* 0x0000000dae0d7221 */ /* 0x000fe80000010000 */
[----:B------:R-:W-:Y:S01]  /*117e0*/  FADD.FTZ R228, R228, R13 ;  /* 0x0000000de4e47221 */ /* 0x000fe20000010000 */
[C---:B--2---:R-:W-:Y:S03]  /*117f0*/  HMMA.16816.F32 R116, R20.reuse, R24, R16 ;  /* 0x000000181474723c */ /* 0x044fe60000001810 */
[----:B------:R-:W-:Y:S02]  /*11800*/  FADD.FTZ R13, R224, R175 ;  /* 0x000000afe00d7221 */ /* 0x000fe40000010000 */
[----:B------:R-:W-:Y:S02]  /*11810*/  FADD.FTZ R231, R231, R228 ;  /* 0x000000e4e7e77221 */ /* 0x000fe40000010000 */
[----:B------:R-:W-:Y:S01]  /*11820*/  FADD.FTZ R226, R226, R13 ;  /* 0x0000000de2e27221 */ /* 0x000fe20000010000 */
[----:B------:R-:W-:Y:S04]  /*11830*/  HMMA.16816.F32 R112, R20, R26, R112 ;  /* 0x0000001a1470723c */ /* 0x000fe80000001870 */
[----:B------:R-:W-:Y:S02]  /*11840*/  FADD.FTZ R230, R230, R231 ;  /* 0x000000e7e6e67221 */ /* 0x000fe40000010000 */
[----:B------:R-:W-:Y:S02]  /*11850*/  FADD.FTZ R229, R229, R226 ;  /* 0x000000e2e5e57221 */ /* 0x000fe40000010000 */
[----:B------:R-:W-:Y:S04]  /*11860*/  FADD.FTZ R233, R233, R230 ;  /* 0x000000e6e9e97221 */ /* 0x000fe80000010000 */
[----:B------:R-:W-:Y:S02]  /*11870*/  FADD.FTZ R232, R232, R229 ;  /* 0x000000e5e8e87221 */ /* 0x000fe40000010000 */
[----:B------:R-:W-:Y:S02]  /*11880*/  FADD.FTZ R236, R236, R233 ;  /* 0x000000e9ecec7221 */ /* 0x000fe40000010000 */
[----:B------:R-:W-:Y:S02]  /*11890*/  FADD.FTZ R235, R235, R232 ;  /* 0x000000e8ebeb7221 */ /* 0x000fe40000010000 */
[----:B------:R-:W-:Y:S02]  /*118a0*/  FADD.FTZ R239, R239, R236 ;  /* 0x000000ecefef7221 */ /* 0x000fe40000010000 */
[----:B------:R-:W-:Y:S02]  /*118b0*/  FADD.FTZ R234, R234, R235 ;  /* 0x000000ebeaea7221 */ /* 0x000fe40000010000 */
[----:B------:R-:W-:Y:S02]  /*118c0*/  FADD.FTZ R166, R166, R239 ;  /* 0x000000efa6a67221 */ /* 0x000fe40000010000 */
[----:B------:R-:W-:Y:S02]  /*118d0*/  FADD.FTZ R227, R237, R234 ;  /* 0x000000eaede37221 */ /* 0x000fe40000010000 */
[----:B------:R-:W-:Y:S01]  /*118e0*/  FADD.FTZ R225, R165, R166 ;  /* 0x000000a6a5e17221 */ /* 0x000fe20000010000 */
[----:B------:R-:W-:-:S05]  /*118f0*/  @P0 BRA `(.L_x_129) ;  /* 0xffffd75000000947 */ /* 0x000fca000383ffff */
.L_x_128:
[----:B------:R-:W1:Y:S01]  /*11900*/  SHFL.BFLY PT, R0, R225, 0x2, 0x1f ;  /* 0x0c401f00e1007f89 */ /* 0x000e6200000e0000 */
[----:B------:R-:W-:-:S02]  /*11910*/  MOV R2, RZ ;  /* 0x000000ff00027202 */ /* 0x000fc40000000f00 */
[----:B------:R-:W-:Y:S01]  /*11920*/  MOV R4, RZ ;  /* 0x000000ff00047202 */ /* 0x000fe20000000f00 */
[----:B------:R-:W2:Y:S01]  /*11930*/  SHFL.BFLY PT, R6, R227, 0x2, 0x1f ;  /* 0x0c401f00e3067f89 */ /* 0x000ea200000e0000 */
[----:B------:R-:W-:Y:S02]  /*11940*/  MOV R10, 0xff800000 ;  /* 0xff800000000a7802 */ /* 0x000fe40000000f00 */
[----:B------:R-:W-:Y:S02]  /*11950*/  MOV R12, 0xff800000 ;  /* 0xff800000000c7802 */ /* 0x000fe40000000f00 */
[----:B------:R-:W-:Y:S01]  /*11960*/  PLOP3.LUT P2, PT, PT, PT, PT, 0x8, 0x0 ;  /* 0x000000000000781c */ /* 0x000fe20003f4e170 */
[----:B-1----:R-:W-:Y:S02]  /*11970*/  FADD.FTZ R7, R0, R225 ;  /* 0x000000e100077221 */ /* 0x002fe40000010000 */
[----:B--2---:R-:W-:-:S03]  /*11980*/  FADD.FTZ R6, R6, R227 ;  /* 0x000000e306067221 */ /* 0x004fc60000010000 */
[----:B------:R-:W1:Y:S04]  /*11990*/  SHFL.BFLY PT, R0, R7, 0x1, 0x1f ;  /* 0x0c201f0007007f89 */ /* 0x000e6800000e0000 */
[----:B------:R-:W2:Y:S01]  /*119a0*/  SHFL.BFLY PT, R5, R6, 0x1, 0x1f ;  /* 0x0c201f0006057f89 */ /* 0x000ea200000e0000 */
[----:B-1----:R-:W-:Y:S02]  /*119b0*/  FADD.FTZ R0, R0, R7 ;  /* 0x0000000700007221 */ /* 0x002fe40000010000 */
[----:B--2---:R-:W-:-:S03]  /*119c0*/  FADD.FTZ R5, R6, R5 ;  /* 0x0000000506057221 */ /* 0x004fc60000010000 */
[----:B------:R-:W-:Y:S02]  /*119d0*/  FSETP.NE.FTZ.AND P0, PT, R0, RZ, PT ;  /* 0x000000ff0000720b */ /* 0x000fe40003f15000 */
[----:B------:R-:W-:-:S11]  /*119e0*/  FSETP.NE.FTZ.AND P1, PT, R5, RZ, PT ;  /* 0x000000ff0500720b */ /* 0x000fd60003f35000 */
[----:B------:R-:W1:Y:S01]  /*119f0*/  @P0 MUFU.RCP R2, R0 ;  /* 0x0000000000020308 */ /* 0x000e620000001000 */
[----:B------:R-:W-:Y:S02]  /*11a00*/  @P0 MOV R15, 0x3f317218 ;  /* 0x3f317218000f0802 */ /* 0x000fe40000000f00 */
[----:B------:R-:W-:-:S05]  /*11a10*/  @P1 MOV R13, 0x3f317218 ;  /* 0x3f317218000d1802 */ /* 0x000fca0000000f00 */
[----:B------:R-:W2:Y:S01]  /*11a20*/  @P1 MUFU.RCP R4, R5 ;  /* 0x0000000500041308 */ /* 0x000ea20000001000 */
[----:B------:R-:W-:-:S07]  /*11a30*/  @P1 FMUL.FTZ R13, R13, c[0x0][0x2d0] ;  /* 0x0000b4000d0d1a20 */ /* 0x000fce0000410000 */
[----:B------:R-:W3:Y:S01]  /*11a40*/  @P0 MUFU.LG2 R0, R0 ;  /* 0x0000000000000308 */ /* 0x000ee20000000c00 */
[C---:B-1----:R-:W-:Y:S02]  /*11a50*/  FMUL.FTZ R130, R2.reuse, R130 ;  /* 0x0000008202827220 */ /* 0x042fe40000410000 */
[C---:B------:R-:W-:Y:S02]  /*11a60*/  FMUL.FTZ R131, R2.reuse, R131 ;  /* 0x0000008302837220 */ /* 0x040fe40000410000 */
[C---:B------:R-:W-:Y:S02]  /*11a70*/  FMUL.FTZ R126, R2.reuse, R126 ;  /* 0x0000007e027e7220 */ /* 0x040fe40000410000 */
[----:B------:R-:W-:Y:S01]  /*11a80*/  FMUL.FTZ R127, R2, R127 ;  /* 0x0000007f027f7220 */ /* 0x000fe20000410000 */
[----:B------:R-:W1:Y:S01]  /*11a90*/  @P1 MUFU.LG2 R5, R5 ;  /* 0x0000000500051308 */ /* 0x000e620000000c00 */
[C---:B--2---:R-:W-:Y:S02]  /*11aa0*/  FMUL.FTZ R128, R4.reuse, R128 ;  /* 0x0000008004807220 */ /* 0x044fe40000410000 */
[----:B------:R-:W-:-:S02]  /*11ab0*/  FMUL.FTZ R129, R4, R129 ;  /* 0x0000008104817220 */ /* 0x000fc40000410000 */
[C---:B------:R-:W-:Y:S02]  /*11ac0*/  FMUL.FTZ R124, R4.reuse, R124 ;  /* 0x0000007c047c7220 */ /* 0x040fe40000410000 */
[----:B------:R-:W-:Y:S02]  /*11ad0*/  FMUL.FTZ R125, R4, R125 ;  /* 0x0000007d047d7220 */ /* 0x000fe40000410000 */
[----:B---3--:R-:W-:Y:S02]  /*11ae0*/  @P0 FMUL.FTZ R14, R0, 0.69314718246459960938 ;  /* 0x3f317218000e0820 */ /* 0x008fe40000410000 */
[----:B------:R-:W-:Y:S02]  /*11af0*/  @P0 FMUL.FTZ R0, R15, c[0x0][0x2d0] ;  /* 0x0000b4000f000a20 */ /* 0x000fe40000410000 */
[C---:B------:R-:W-:Y:S02]  /*11b00*/  FMUL.FTZ R36, R4.reuse, R36 ;  /* 0x0000002404247220 */ /* 0x040fe40000410000 */
[----:B------:R-:W-:-:S02]  /*11b10*/  FMUL.FTZ R37, R4, R37 ;  /* 0x0000002504257220 */ /* 0x000fc40000410000 */
[----:B-1----:R-:W-:Y:S02]  /*11b20*/  @P1 FMUL.FTZ R5, R5, 0.69314718246459960938 ;  /* 0x3f31721805051820 */ /* 0x002fe40000410000 */
        /* <DEDUP_REMOVED lines=41> */
[----:B------:R-:W-:Y:S02]  /*11dc0*/  FMUL.FTZ R113, R4, R113 ;  /* 0x0000007104717220 */ /* 0x000fe40000410000 */
        /* <DEDUP_REMOVED lines=43> */
[----:B------:R-:W-:Y:S02]  /*12080*/  FMUL.FTZ R115, R2, R115 ;  /* 0x0000007302737220 */ /* 0x000fe40000410000 */
[----:B------:R-:W-:Y:S02]  /*12090*/  @P1 FFMA.FTZ R10, R13, R132, R5 ;  /* 0x000000840d0a1223 */ /* 0x000fe40000010005 */
[----:B------:R-:W-:Y:S02]  /*120a0*/  @P0 FFMA.FTZ R12, R0, R3, R14 ;  /* 0x00000003000c0223 */ /* 0x000fe4000001000e */
.L_x_81:
[----:B------:R-:W-:Y:S01]  /*120b0*/  ULDC.64 UR4, c[0x0][0x118] ;  /* 0x0000460000047ab9 */ /* 0x000fe20000000a00 */
[----:B------:R-:W-:Y:S01]  /*120c0*/  SHF.R.S32.HI R0, RZ, 0x1f, R199 ;  /* 0x0000001fff007819 */ /* 0x000fe200000114c7 */
[----:B------:R-:W-:Y:S05]  /*120d0*/  @P2 BRA `(.L_x_130) ;  /* 0x0000168000002947 */ /* 0x000fea0003800000 */
[----:B------:R-:W1:Y:S01]  /*120e0*/  S2R R2, SR_TID.X ;  /* 0x0000000000027919 */ /* 0x000e620000002100 */
[----:B------:R-:W-:-:S02]  /*120f0*/  F2FP.PACK_AB R4, R9, R4 ;  /* 0x000000040904723e */ /* 0x000fc400000000ff */
[----:B------:R-:W-:Y:S01]  /*12100*/  F2FP.PACK_AB R9, R7, R6 ;  /* 0x000000060709723e */ /* 0x000fe200000000ff */
[----:B------:R-:W-:Y:S01]  /*12110*/  BAR.SYNC.DEFER_BLOCKING 0x1, 0x100 ;  /* 0x0044000000007b1d */ /* 0x000fe20000010000 */
        /* <DEDUP_REMOVED lines=12> */
[----:B------:R-:W-:Y:S02]  /*121e0*/  LEA.HI R5, R3, R2, RZ, 0x2 ;  /* 0x0000000203057211 */ /* 0x000fe400078f10ff */
[----:B------:R-:W-:Y:S02]  /*121f0*/  F2FP.PACK_AB R48, R49, R48 ;  /* 0x000000303130723e */ /* 0x000fe400000000ff */
[--C-:B------:R-:W-:Y:S02]  /*12200*/  SHF.R.S32.HI R7, RZ, 0x2, R5.reuse ;  /* 0x00000002ff077819 */ /* 0x100fe40000011405 */
[----:B------:R-:W-:Y:S02]  /*12210*/  SHF.R.S32.HI R6, RZ, 0x1f, R5 ;  /* 0x0000001fff067819 */ /* 0x000fe40000011405 */
[----:B------:R-:W-:-:S02]  /*12220*/  LOP3.LUT R5, R5, 0xfffffffc, RZ, 0xc0, !PT ;  /* 0xfffffffc05057812 */ /* 0x000fc400078ec0ff */
[----:B------:R-:W-:Y:S02]  /*12230*/  LEA.HI R6, R6, R7, RZ, 0x3 ;  /* 0x0000000706067211 */ /* 0x000fe400078f18ff */
[----:B------:R-:W-:Y:S01]  /*12240*/  F2FP.PACK_AB R50, R51, R50 ;  /* 0x000000323332723e */ /* 0x000fe200000000ff */
[----:B------:R-:W-:Y:S01]  /*12250*/  IMAD.IADD R14, R2, 0x1, -R5 ;  /* 0x00000001020e7824 */ /* 0x000fe200078e0a05 */
[----:B------:R-:W-:Y:S02]  /*12260*/  LOP3.LUT R6, R6, 0xfffffff8, RZ, 0xc0, !PT ;  /* 0xfffffff806067812 */ /* 0x000fe400078ec0ff */
[----:B------:R-:W-:Y:S02]  /*12270*/  F2FP.PACK_AB R52, R53, R52 ;  /* 0x000000343534723e */ /* 0x000fe400000000ff */
[----:B------:R-:W-:Y:S01]  /*12280*/  F2FP.PACK_AB R54, R55, R54 ;  /* 0x000000363736723e */ /* 0x000fe200000000ff */
[----:B------:R-:W-:Y:S01]  /*12290*/  IMAD.IADD R7, R7, 0x1, -R6 ;  /* 0x0000000107077824 */ /* 0x000fe200078e0a06 */
[----:B------:R-:W-:-:S02]  /*122a0*/  LEA.HI R6, R3, R2, RZ, 0x5 ;  /* 0x0000000203067211 */ /* 0x000fc400078f28ff */
[----:B------:R-:W-:Y:S01]  /*122b0*/  F2FP.PACK_AB R56, R57, R56 ;  /* 0x000000383938723e */ /* 0x000fe200000000ff */
[C---:B------:R-:W-:Y:S01]  /*122c0*/  IMAD.SHL.U32 R13, R7.reuse, 0x40, RZ ;  /* 0x00000040070d7824 */ /* 0x040fe200078e00ff */
[----:B------:R-:W-:Y:S02]  /*122d0*/  SHF.R.S32.HI R11, RZ, 0x5, R6 ;  /* 0x00000005ff0b7819 */ /* 0x000fe40000011406 */
[----:B------:R-:W-:Y:S02]  /*122e0*/  LOP3.LUT R15, R7, 0x1, RZ, 0xc0, !PT ;  /* 0x00000001070f7812 */ /* 0x000fe400078ec0ff */
        /* <DEDUP_REMOVED lines=11> */
[----:B------:R-:W-:Y:S01]  /*123a0*/  F2FP.PACK_AB R62, R63, R62 ;  /* 0x0000003e3f3e723e */ /* 0x000fe200000000ff */
[----:B------:R-:W-:Y:S01]  /*123b0*/  IMAD.MOV.U32 R7, RZ, RZ, 0x40 ;  /* 0x00000040ff077424 */ /* 0x000fe200078e00ff */
[----:B------:R-:W-:-:S02]  /*123c0*/  F2FP.PACK_AB R64, R65, R64 ;  /* 0x000000404140723e */ /* 0x000fc400000000ff */
[C---:B------:R-:W-:Y:S01]  /*123d0*/  IADD3 R15, R5.reuse, 0x80, RZ ;  /* 0x00000080050f7810 */ /* 0x040fe20007ffe0ff */
[----:B------:R-:W-:Y:S01]  /*123e0*/  STS [R5+0x80], R128 ;  /* 0x0000808005007388 */ /* 0x000fe20000000800 */
[----:B------:R-:W-:Y:S02]  /*123f0*/  IADD3 R13, R5, 0x70, RZ ;  /* 0x00000070050d7810 */ /* 0x000fe40007ffe0ff */
[----:B------:R-:W-:Y:S01]  /*12400*/  @P0 IADD3 R13, R15, 0x10, RZ ;  /* 0x000000100f0d0810 */ /* 0x000fe20007ffe0ff */
[----:B------:R-:W-:Y:S01]  /*12410*/  IMAD.IADD R15, R5, 0x1, R16 ;  /* 0x00000001050f7824 */ /* 0x000fe200078e0210 */
[----:B------:R-:W-:Y:S01]  /*12420*/  SEL R18, R7, 0xffffffc0, !P2 ;  /* 0xffffffc007127807 */ /* 0x000fe20005000000 */
[----:B------:R-:W-:Y:S01]  /*12430*/  STS [R5+0x480], R130 ;  /* 0x0004808205007388 */ /* 0x000fe20000000800 */
[----:B------:R-:W-:Y:S01]  /*12440*/  F2FP.PACK_AB R66, R67, R66 ;  /* 0x000000424342723e */ /* 0x000fe200000000ff */
[--C-:B------:R-:W-:Y:S01]  /*12450*/  IMAD.IADD R7, R16, 0x1, R13.reuse ;  /* 0x0000000110077824 */ /* 0x100fe200078e020d */
[----:B------:R-:W-:Y:S01]  /*12460*/  F2FP.PACK_AB R68, R69, R68 ;  /* 0x000000444544723e */ /* 0x000fe200000000ff */
[--C-:B------:R-:W-:Y:S01]  /*12470*/  IMAD.IADD R17, R5, 0x1, R18.reuse ;  /* 0x0000000105117824 */ /* 0x100fe200078e0212 */
[----:B------:R-:W-:Y:S01]  /*12480*/  STS [R13], R124 ;  /* 0x0000007c0d007388 */ /* 0x000fe20000000800 */
[C---:B------:R-:W-:Y:S01]  /*12490*/  IMAD.IADD R19, R18.reuse, 0x1, R13 ;  /* 0x0000000112137824 */ /* 0x040fe200078e020d */
[----:B------:R-:W-:Y:S01]  /*124a0*/  F2FP.PACK_AB R70, R71, R70 ;  /* 0x000000464746723e */ /* 0x000fe200000000ff */
[----:B------:R-:W-:Y:S01]  /*124b0*/  IMAD.IADD R21, R18, 0x1, R15 ;  /* 0x0000000112157824 */ /* 0x000fe200078e020f */
[----:B------:R-:W-:Y:S01]  /*124c0*/  STS [R13+0x400], R126 ;  /* 0x0004007e0d007388 */ /* 0x000fe20000000800 */
[----:B------:R-:W-:Y:S01]  /*124d0*/  IMAD.IADD R23, R7, 0x1, R18 ;  /* 0x0000000107177824 */ /* 0x000fe200078e0212 */
[----:B------:R-:W-:-:S02]  /*124e0*/  F2FP.PACK_AB R72, R73, R72 ;  /* 0x000000484948723e */ /* 0x000fc400000000ff */
[----:B------:R-:W-:Y:S01]  /*124f0*/  STS [R15+0x80], R36 ;  /* 0x000080240f007388 */ /* 0x000fe20000000800 */
[----:B------:R-:W-:Y:S02]  /*12500*/  F2FP.PACK_AB R74, R75, R74 ;  /* 0x0000004a4b4a723e */ /* 0x000fe400000000ff */
[----:B------:R-:W-:Y:S01]  /*12510*/  F2FP.PACK_AB R76, R77, R76 ;  /* 0x0000004c4d4c723e */ /* 0x000fe200000000ff */
[----:B------:R-:W-:Y:S01]  /*12520*/  STS [R15+0x480], R38 ;  /* 0x000480260f007388 */ /* 0x000fe20000000800 */
[----:B------:R-:W-:Y:S02]  /*12530*/  F2FP.PACK_AB R84, R85, R84 ;  /* 0x000000545554723e */ /* 0x000fe400000000ff */
[----:B------:R-:W-:Y:S01]  /*12540*/  F2FP.PACK_AB R86, R87, R86 ;  /* 0x000000565756723e */ /* 0x000fe200000000ff */
[----:B------:R-:W-:Y:S01]  /*12550*/  STS [R7], R40 ;  /* 0x0000002807007388 */ /* 0x000fe20000000800 */
        /* <DEDUP_REMOVED lines=23> */
[----:B------:R-:W-:Y:S01]  /*126d0*/  STS [R23], R56 ;  /* 0x0000003817007388 */ /* 0x000fe20000000800 */
[----:B------:R-:W-:Y:S02]  /*126e0*/  F2FP.PACK_AB R112, R113, R112 ;  /* 0x000000707170723e */ /* 0x000fe400000000ff */
[----:B------:R-:W-:Y:S01]  /*126f0*/  F2FP.PACK_AB R114, R115, R114 ;  /* 0x000000727372723e */ /* 0x000fe200000000ff */
[----:B------:R-:W-:Y:S01]  /*12700*/  STS [R23+0x400], R58 ;  /* 0x0004003a17007388 */ /* 0x000fe20000000800 */
[----:B------:R-:W-:Y:S02]  /*12710*/  ISETP.NE.U32.AND P1, PT, RZ, c[0x0][0x508], PT ;  /* 0x00014200ff007a0c */ /* 0x000fe40003f25070 */
[----:B------:R-:W-:Y:S01]  /*12720*/  ISETP.NE.U32.AND P0, PT, RZ, c[0x0][0x500], PT ;  /* 0x00014000ff007a0c */ /* 0x000fe20003f05070 */
[----:B------:R-:W-:Y:S01]  /*12730*/  STS [R5+0x4080], R60 ;  /* 0x0040803c05007388 */ /* 0x000fe20000000800 */
[----:B------:R-:W-:-:S02]  /*12740*/  ISETP.NE.AND.EX P1, PT, RZ, c[0x0][0x50c], PT, P1 ;  /* 0x00014300ff007a0c */ /* 0x000fc40003f25310 */
[----:B------:R-:W-:Y:S01]  /*12750*/  ISETP.NE.AND.EX P0, PT, RZ, c[0x0][0x504], PT, P0 ;  /* 0x00014100ff007a0c */ /* 0x000fe20003f05300 */
        /* <DEDUP_REMOVED lines=24> */
[----:B------:R-:W-:Y:S01]  /*128e0*/  STS [R17+0x8080], R120 ;  /* 0x0080807811007388 */ /* 0x000fe20000000800 */
[----:B------:R-:W-:-:S03]  /*128f0*/  IMAD.WIDE R8, R200, R5, c[0x0][0x500] ;  /* 0x00014000c8087625 */ /* 0x000fc600078e0205 */
[----:B------:R1:W-:Y:S04]  /*12900*/  STS [R17+0x8480], R122 ;  /* 0x0084807a11007388 */ /* 0x0003e80000000800 */
[----:B------:R2:W-:Y:S04]  /*12910*/  STS [R19+0x8000], R108 ;  /* 0x0080006c13007388 */ /* 0x0005e80000000800 */
[----:B------:R2:W-:Y:S04]  /*12920*/  STS [R19+0x8400], R110 ;  /* 0x0084006e13007388 */ /* 0x0005e80000000800 */
[----:B------:R2:W-:Y:S04]  /*12930*/  STS [R21+0x8080], R116 ;  /* 0x0080807415007388 */ /* 0x0005e80000000800 */
[----:B------:R2:W-:Y:S04]  /*12940*/  STS [R21+0x8480], R118 ;  /* 0x0084807615007388 */ /* 0x0005e80000000800 */
[----:B------:R2:W-:Y:S04]  /*12950*/  STS [R23+0x8000], R112 ;  /* 0x0080007017007388 */ /* 0x0005e80000000800 */
[----:B------:R2:W-:Y:S04]  /*12960*/  STS [R23+0x8400], R114 ;  /* 0x0084007217007388 */ /* 0x0005e80000000800 */
[----:B------:R-:W-:Y:S01]  /*12970*/  BAR.SYNC.DEFER_BLOCKING 0x1, 0x100 ;  /* 0x0044000000007b1d */ /* 0x000fe20000010000 */
[----:B------:R-:W-:-:S02]  /*12980*/  IMAD.MOV.U32 R4, RZ, RZ, c[0x0][0x388] ;  /* 0x0000e200ff047624 */ /* 0x000fc400078e00ff */
[----:B-1----:R-:W-:-:S03]  /*12990*/  @P1 IMAD.WIDE R16, R200, R5, c[0x0][0x508] ;  /* 0x00014200c8101625 */ /* 0x002fc600078e0205 */
[----:B------:R-:W3:Y:S04]  /*129a0*/  @P0 LDG.E R7, [R8.64] ;  /* 0x0000000408070981 */ /* 0x000ee8000c1e1900 */
[----:B------:R2:W5:Y:S01]  /*129b0*/  @P1 LDG.E R4, [R16.64] ;  /* 0x0000000410041981 */ /* 0x000562000c1e1900 */
[----:B------:R-:W-:Y:S02]  /*129c0*/  CS2R R24, SRZ ;  /* 0x0000000000187805 */ /* 0x000fe4000001ff00 */
[--C-:B---3--:R-:W-:Y:S01]  /*129d0*/  @P0 SHF.R.S32.HI R25, RZ, 0x1f, R7.reuse ;  /* 0x0000001fff190819 */ /* 0x108fe20000011407 */
[----:B------:R-:W-:Y:S01]  /*129e0*/  @P0 IMAD.MOV.U32 R24, RZ, RZ, R7 ;  /* 0x000000ffff180224 */ /* 0x000fe200078e0007 */
[----:B------:R-:W-:Y:S05]  /*129f0*/  @P1 BRA `(.L_x_131) ;  /* 0x0000004000001947 */ /* 0x000fea0003800000 */
[----:B--2---:R-:W-:Y:S05]  /*12a00*/  @!P0 BRA `(.L_x_131) ;  /* 0x0000003000008947 */ /* 0x004fea0003800000 */
[----:B-----5:R-:W2:Y:S04]  /*12a10*/  LDG.E R4, [R8.64] ;  /* 0x0000000408047981 */ /* 0x020ea8000c1e1900 */
[----:B------:R-:W2:Y:S02]  /*12a20*/  LDG.E R5, [R8.64+0x4] ;  /* 0x0000040408057981 */ /* 0x000ea4000c1e1900 */
[----:B--2---:R-:W-:-:S02]  /*12a30*/  IADD3 R4, -R4, R5, RZ ;  /* 0x0000000504047210 */ /* 0x004fc40007ffe1ff */
.L_x_131:
[----:B--2---:R-:W-:Y:S01]  /*12a40*/  LOP3.LUT R5, R6, 0xffffffe0, RZ, 0xc0, !PT ;  /* 0xffffffe006057812 */ /* 0x004fe200078ec0ff */
[----:B------:R-:W1:Y:S01]  /*12a50*/  S2R R55, SR_CTAID.X ;  /* 0x0000000000377919 */ /* 0x000e620000002500 */
[----:B------:R-:W-:Y:S01]  /*12a60*/  SHF.R.S32.HI R16, RZ, 0x1f, R11 ;  /* 0x0000001fff107819 */ /* 0x000fe2000001140b */
[----:B------:R-:W-:Y:S01]  /*12a70*/  IMAD.MOV.U32 R7, RZ, RZ, c[0x0][0x4e8] ;  /* 0x00013a00ff077624 */ /* 0x000fe200078e00ff */
[----:B------:R-:W-:Y:S01]  /*12a80*/  LEA.HI R8, R14, R14, RZ, 0x1 ;  /* 0x0000000e0e087211 */ /* 0x000fe200078f08ff */
[----:B------:R-:W-:Y:S01]  /*12a90*/  IMAD.IADD R6, R2, 0x1, -R5 ;  /* 0x0000000102067824 */ /* 0x000fe200078e0a05 */
[----:B------:R-:W-:Y:S01]  /*12aa0*/  LEA.HI R16, R16, R11, RZ, 0x3 ;  /* 0x0000000b10107211 */ /* 0x000fe200078f18ff */
[----:B------:R-:W-:Y:S01]  /*12ab0*/  IMAD.MOV.U32 R19, RZ, RZ, R25 ;  /* 0x000000ffff137224 */ /* 0x000fe200078e0019 */
[----:B------:R-:W-:Y:S01]  /*12ac0*/  LOP3.LUT R9, R8, 0x1ffffffe, RZ, 0xc0, !PT ;  /* 0x1ffffffe08097812 */ /* 0x000fe200078ec0ff */
[----:B------:R-:W-:Y:S01]  /*12ad0*/  BSSY B0, `(.L_x_132) ;  /* 0x0000080000007945 */ /* 0x000fe20003800000 */
[----:B------:R-:W-:-:S02]  /*12ae0*/  SHF.R.S32.HI R5, RZ, 0x1f, R6 ;  /* 0x0000001fff057819 */ /* 0x000fc40000011406 */
[----:B------:R-:W-:Y:S02]  /*12af0*/  LOP3.LUT R16, R16, 0xffffff8, RZ, 0xc0, !PT ;  /* 0x0ffffff810107812 */ /* 0x000fe400078ec0ff */
[----:B------:R-:W-:Y:S02]  /*12b00*/  LEA.HI R5, R5, R6, RZ, 0x2 ;  /* 0x0000000605057211 */ /* 0x000fe400078f10ff */
[----:B------:R-:W-:Y:S02]  /*12b10*/  IADD3 R11, -R16, R11, RZ ;  /* 0x0000000b100b7210 */ /* 0x000fe40007ffe1ff */
[----:B------:R-:W-:Y:S01]  /*12b20*/  SHF.R.S32.HI R8, RZ, 0x2, R5 ;  /* 0x00000002ff087819 */ /* 0x000fe20000011405 */
[----:B------:R-:W-:Y:S01]  /*12b30*/  IMAD.IADD R5, R14, 0x1, -R9 ;  /* 0x000000010e057824 */ /* 0x000fe200078e0a09 */
[----:B------:R-:W-:Y:S01]  /*12b40*/  LOP3.LUT P2, RZ, R6, 0x3, RZ, 0xc0, !PT ;  /* 0x0000000306ff7812 */ /* 0x000fe2000784c0ff */
[----:B------:R-:W-:Y:S01]  /*12b50*/  IMAD R14, R0, c[0x0][0x490], RZ ;  /* 0x00012400000e7a24 */ /* 0x000fe200078e02ff */
[----:B------:R-:W-:Y:S01]  /*12b60*/  ISETP.NE.AND P1, PT, R7, 0x1, PT ;  /* 0x000000010700780c */ /* 0x000fe20003f25270 */
[----:B------:R-:W-:Y:S01]  /*12b70*/  IMAD R6, R11, 0x10, R8 ;  /* 0x000000100b067824 */ /* 0x000fe200078e0208 */
[----:B------:R-:W-:Y:S01]  /*12b80*/  MOV R18, R24 ;  /* 0x0000001800127202 */ /* 0x000fe20000000f00 */
[----:B------:R-:W-:Y:S01]  /*12b90*/  IMAD R7, R25, c[0x0][0x3a0], RZ ;  /* 0x0000e80019077a24 */ /* 0x000fe200078e02ff */
[-C--:B------:R-:W-:Y:S01]  /*12ba0*/  LEA.HI R8, R3, R2.reuse, RZ, 0x3 ;  /* 0x0000000203087211 */ /* 0x080fe200078f18ff */
[----:B------:R-:W-:Y:S01]  /*12bb0*/  IMAD R16, R5, 0x8, R6 ;  /* 0x0000000805107824 */ /* 0x000fe200078e0206 */
[----:B------:R-:W-:Y:S01]  /*12bc0*/  LEA.HI R3, R3, R2, RZ, 0x6 ;  /* 0x0000000203037211 */ /* 0x000fe200078f30ff */
[----:B------:R-:W-:Y:S01]  /*12bd0*/  IMAD.WIDE.U32 R18, R199, c[0x0][0x490], R18 ;  /* 0x00012400c7127a25 */ /* 0x000fe200078e0012 */
[----:B------:R-:W-:-:S02]  /*12be0*/  LOP3.LUT R5, R8, 0xfffffff8, RZ, 0xc0, !PT ;  /* 0xfffffff808057812 */ /* 0x000fc400078ec0ff */
[----:B-1----:R-:W-:Y:S01]  /*12bf0*/  LEA R9, R55, R16, 0x7 ;  /* 0x0000001037097211 */ /* 0x002fe200078e38ff */
[----:B------:R-:W-:Y:S01]  /*12c00*/  IMAD R11, R199, c[0x0][0x494], R14 ;  /* 0x00012500c70b7a24 */ /* 0x000fe200078e020e */
[----:B------:R-:W-:Y:S01]  /*12c10*/  SHF.R.S32.HI R8, RZ, 0x3, R8 ;  /* 0x00000003ff087819 */ /* 0x000fe20000011408 */
[C---:B------:R-:W-:Y:S02]  /*12c20*/  IMAD R7, R24.reuse, c[0x0][0x3a4], R7 ;  /* 0x0000e90018077a24 */ /* 0x040fe400078e0207 */
[----:B------:R-:W-:-:S04]  /*12c30*/  IMAD.WIDE.U32 R14, R24, c[0x0][0x3a0], RZ ;  /* 0x0000e800180e7a25 */ /* 0x000fc800078e00ff */
[----:B------:R-:W-:Y:S01]  /*12c40*/  IMAD.IADD R19, R19, 0x1, R11 ;  /* 0x0000000113137824 */ /* 0x000fe200078e020b */
[----:B------:R-:W-:Y:S01]  /*12c50*/  IADD3 R15, R15, R7, RZ ;  /* 0x000000070f0f7210 */ /* 0x000fe20007ffe0ff */
[----:B------:R-:W-:-:S04]  /*12c60*/  @P1 IMAD.HI.U32 R11, R9, c[0x0][0x4ec], RZ ;  /* 0x00013b00090b1a27 */ /* 0x000fc800078e00ff */
[----:B------:R-:W-:Y:S01]  /*12c70*/  IMAD.IADD R5, R2, 0x1, -R5 ;  /* 0x0000000102057824 */ /* 0x000fe200078e0a05 */
[----:B------:R-:W-:Y:S01]  /*12c80*/  SHF.R.S32.HI R2, RZ, 0x1f, R200 ;  /* 0x0000001fff027819 */ /* 0x000fe200000114c8 */
[----:B------:R-:W-:Y:S01]  /*12c90*/  IMAD.MOV.U32 R7, RZ, RZ, R9 ;  /* 0x000000ffff077224 */ /* 0x000fe200078e0009 */
[----:B------:R-:W-:Y:S01]  /*12ca0*/  @P1 SHF.R.U32.HI R7, RZ, c[0x0][0x4f0], R11 ;  /* 0x00013c00ff071a19 */ /* 0x000fe2000001160b */
[----:B------:R-:W-:Y:S01]  /*12cb0*/  IMAD R0, R0, c[0x0][0x3e8], RZ ;  /* 0x0000fa0000007a24 */ /* 0x000fe200078e02ff */
[----:B------:R-:W-:Y:S01]  /*12cc0*/  SEL R200, R200, RZ, !P0 ;  /* 0x000000ffc8c87207 */ /* 0x000fe20004000000 */
[----:B------:R-:W-:Y:S01]  /*12cd0*/  IMAD.WIDE.U32 R14, R199, c[0x0][0x3e8], R14 ;  /* 0x0000fa00c70e7a25 */ /* 0x000fe200078e000e */
[----:B------:R-:W-:-:S03]  /*12ce0*/  SEL R2, R2, RZ, !P0 ;  /* 0x000000ff02027207 */ /* 0x000fc60004000000 */
[----:B------:R-:W-:Y:S02]  /*12cf0*/  IMAD.MOV R16, RZ, RZ, -R7 ;  /* 0x000000ffff107224 */ /* 0x000fe400078e0a07 */
[----:B------:R-:W-:-:S04]  /*12d00*/  IMAD.WIDE.U32 R18, R200, c[0x0][0x498], R18 ;  /* 0x00012600c8127a25 */ /* 0x000fc800078e0012 */
[----:B------:R-:W-:Y:S01]  /*12d10*/  IMAD R11, R16, c[0x0][0x4e8], R9 ;  /* 0x00013a00100b7a24 */ /* 0x000fe200078e0209 */
[----:B------:R-:W-:Y:S01]  /*12d20*/  IADD3 R20, P0, R7, R18, RZ ;  /* 0x0000001207147210 */ /* 0x000fe20007f1e0ff */
[----:B------:R-:W-:Y:S01]  /*12d30*/  IMAD R13, R2, c[0x0][0x498], RZ ;  /* 0x00012600020d7a24 */ /* 0x000fe200078e02ff */
[----:B------:R-:W-:Y:S01]  /*12d40*/  SHF.R.S32.HI R16, RZ, 0x1f, R7 ;  /* 0x0000001fff107819 */ /* 0x000fe20000011407 */
[----:B------:R-:W-:Y:S01]  /*12d50*/  IMAD R17, R199, c[0x0][0x3ec], R0 ;  /* 0x0000fb00c7117a24 */ /* 0x000fe200078e0200 */
[----:B------:R-:W-:Y:S01]  /*12d60*/  LEA R0, R5, R8, 0x5 ;  /* 0x0000000805007211 */ /* 0x000fe200078e28ff */
[----:B------:R-:W-:Y:S01]  /*12d70*/  IMAD R13, R200, c[0x0][0x49c], R13 ;  /* 0x00012700c80d7a24 */ /* 0x000fe200078e020d */
[----:B------:R-:W-:Y:S02]  /*12d80*/  SHF.R.S32.HI R18, RZ, 0x1f, R11 ;  /* 0x0000001fff127819 */ /* 0x000fe4000001140b */
[----:B------:R-:W-:Y:S01]  /*12d90*/  IADD3 R15, R15, R17, RZ ;  /* 0x000000110f0f7210 */ /* 0x000fe20007ffe0ff */
[----:B------:R-:W-:Y:S01]  /*12da0*/  IMAD R9, R55, 0x80, R0 ;  /* 0x0000008037097824 */ /* 0x000fe200078e0200 */
[----:B------:R-:W-:Y:S01]  /*12db0*/  IADD3.X R21, R16, R19, R13, P0, !PT ;  /* 0x0000001310157210 */ /* 0x000fe200007fe40d */
[----:B------:R-:W-:-:S02]  /*12dc0*/  IMAD R18, R18, c[0x0][0x488], RZ ;  /* 0x0001220012127a24 */ /* 0x000fc400078e02ff */
[----:B------:R-:W-:Y:S02]  /*12dd0*/  IMAD.SHL.U32 R0, R8, 0x40, RZ ;  /* 0x0000004008007824 */ /* 0x000fe400078e00ff */
[----:B------:R-:W-:-:S03]  /*12de0*/  @P1 IMAD.HI.U32 R17, R9, c[0x0][0x4ec], RZ ;  /* 0x00013b0009111a27 */ /* 0x000fc600078e00ff */
[----:B------:R-:W-:Y:S01]  /*12df0*/  LOP3.LUT R13, R0, 0x1c0, RZ, 0xc0, !PT ;  /* 0x000001c0000d7812 */ /* 0x000fe200078ec0ff */
[----:B------:R-:W-:-:S04]  /*12e00*/  IMAD.WIDE.U32 R20, R11, c[0x0][0x488], R20 ;  /* 0x000122000b147a25 */ /* 0x000fc800078e0014 */
[----:B------:R-:W-:Y:S01]  /*12e10*/  IMAD R18, R11, c[0x0][0x48c], R18 ;  /* 0x000123000b127a24 */ /* 0x000fe200078e0212 */
[----:B------:R-:W-:Y:S01]  /*12e20*/  LEA R11, P0, R20, c[0x0][0x450], 0x2 ;  /* 0x00011400140b7a11 */ /* 0x000fe200078010ff */
[----:B------:R-:W-:Y:S01]  /*12e30*/  IMAD.MOV.U32 R7, RZ, RZ, R9 ;  /* 0x000000ffff077224 */ /* 0x000fe200078e0009 */
[----:B------:R-:W-:Y:S01]  /*12e40*/  @P1 SHF.R.U32.HI R7, RZ, c[0x0][0x4f0], R17 ;  /* 0x00013c00ff071a19 */ /* 0x000fe20000011611 */
[----:B------:R-:W-:Y:S01]  /*12e50*/  IMAD.SHL.U32 R0, R5, 0x8, RZ ;  /* 0x0000000805007824 */ /* 0x000fe200078e00ff */
[----:B------:R-:W-:Y:S01]  /*12e60*/  IADD3 R17, R21, R18, RZ ;  /* 0x0000001215117210 */ /* 0x000fe20007ffe0ff */
[----:B------:R-:W-:Y:S01]  /*12e70*/  IMAD R5, R2, c[0x0][0x3f0], RZ ;  /* 0x0000fc0002057a24 */ /* 0x000fe200078e02ff */
[----:B------:R-:W-:Y:S01]  /*12e80*/  SHF.R.U32.HI R2, RZ, 0x3, R13 ;  /* 0x00000003ff027819 */ /* 0x000fe2000001160d */
[----:B------:R-:W-:Y:S01]  /*12e90*/  IMAD.WIDE.U32 R14, R200, c[0x0][0x3f0], R14 ;  /* 0x0000fc00c80e7a25 */ /* 0x000fe200078e000e */
[----:B------:R-:W-:Y:S01]  /*12ea0*/  LEA.HI.X R17, R20, c[0x0][0x454], R17, 0x2, P0 ;  /* 0x0001150014117a11 */ /* 0x000fe200000f1411 */
[----:B------:R-:W-:Y:S01]  /*12eb0*/  SHFL.IDX PT, R48, R11, RZ, 0x1c1f ;  /* 0x001c1fff0b307589 */ /* 0x000fe200000e0000 */
[----:B------:R-:W-:Y:S01]  /*12ec0*/  LOP3.LUT R13, R13, 0x38, R0, 0xf8, !PT ;  /* 0x000000380d0d7812 */ /* 0x000fe200078ef800 */
[----:B------:R-:W-:Y:S01]  /*12ed0*/  IMAD R5, R200, c[0x0][0x3f4], R5 ;  /* 0x0000fd00c8057a24 */ /* 0x000fe200078e0205 */
[--C-:B------:R-:W-:Y:S01]  /*12ee0*/  SHF.R.S32.HI R16, RZ, 0x1f, R7.reuse ;  /* 0x0000001fff107819 */ /* 0x100fe20000011407 */
[----:B------:R-:W1:Y:S01]  /*12ef0*/  SHFL.IDX PT, R49, R17, RZ, 0x1c1f ;  /* 0x001c1fff11317589 */ /* 0x000e6200000e0000 */
[----:B------:R-:W-:Y:S01]  /*12f00*/  LOP3.LUT R13, R13, R2, RZ, 0x3c, !PT ;  /* 0x000000020d0d7212 */ /* 0x000fe200078e3cff */
[----:B------:R-:W-:Y:S01]  /*12f10*/  IMAD.MOV R2, RZ, RZ, -R7 ;  /* 0x000000ffff027224 */ /* 0x000fe200078e0a07 */
[----:B------:R-:W-:Y:S01]  /*12f20*/  IADD3 R15, R15, R5, RZ ;  /* 0x000000050f0f7210 */ /* 0x000fe20007ffe0ff */
[----:B------:R-:W-:Y:S01]  /*12f30*/  SHFL.IDX PT, R50, R11, 0x1, 0x1c1f ;  /* 0x003c1f000b327f89 */ /* 0x000fe200000e0000 */
[----:B------:R-:W-:Y:S01]  /*12f40*/  IMAD R5, R55, 0x80, R6 ;  /* 0x0000008037057824 */ /* 0x000fe200078e0206 */
[----:B------:R-:W-:Y:S01]  /*12f50*/  SHF.L.U32 R6, R3, 0x3, RZ ;  /* 0x0000000303067819 */ /* 0x000fe200000006ff */
[----:B------:R-:W-:Y:S01]  /*12f60*/  IMAD R56, R2, c[0x0][0x4e8], R9 ;  /* 0x00013a0002387a24 */ /* 0x000fe200078e0209 */
[----:B------:R-:W2:Y:S01]  /*12f70*/  SHFL.IDX PT, R51, R17, 0x1, 0x1c1f ;  /* 0x003c1f0011337f89 */ /* 0x000ea200000e0000 */
[----:B-----5:R-:W-:Y:S01]  /*12f80*/  IMAD R2, R4, c[0x0][0x4e8], RZ ;  /* 0x00013a0004027a24 */ /* 0x020fe200078e02ff */
[----:B------:R-:W-:Y:S01]  /*12f90*/  IADD3 R9, R5, 0x8, RZ ;  /* 0x0000000805097810 */ /* 0x000fe20007ffe0ff */
[----:B------:R-:W-:Y:S01]  /*12fa0*/  IMAD R16, R16, c[0x0][0x3e0], RZ ;  /* 0x0000f80010107a24 */ /* 0x000fe200078e02ff */
[----:B------:R-:W-:Y:S01]  /*12fb0*/  LOP3.LUT R6, R13, 0x7ffffe00, R6, 0xf8, !PT ;  /* 0x7ffffe000d067812 */ /* 0x000fe200078ef806 */
[----:B------:R-:W-:Y:S01]  /*12fc0*/  IMAD.WIDE.U32 R14, R7, c[0x0][0x3e0], R14 ;  /* 0x0000f800070e7a25 */ /* 0x000fe200078e000e */
[----:B------:R-:W-:-:S02]  /*12fd0*/  ISETP.GE.OR P1, PT, R5, R2, P2 ;  /* 0x000000020500720c */ /* 0x000fc40001726670 */
[----:B------:R-:W-:Y:S01]  /*12fe0*/  ISETP.GE.OR P0, PT, R9, R2, P2 ;  /* 0x000000020900720c */ /* 0x000fe20001706670 */
[----:B------:R-:W-:Y:S01]  /*12ff0*/  IMAD R16, R7, c[0x0][0x3e4], R16 ;  /* 0x0000f90007107a24 */ /* 0x000fe200078e0210 */
[----:B------:R-:W-:Y:S02]  /*13000*/  SHF.R.S32.HI R4, RZ, 0x1f, R56 ;  /* 0x0000001fff047819 */ /* 0x000fe40000011438 */
[----:B------:R-:W-:Y:S01]  /*13010*/  SHF.L.U32 R58, R6, 0x1, RZ ;  /* 0x00000001063a7819 */ /* 0x000fe200000006ff */
[----:B------:R-:W-:Y:S01]  /*13020*/  IMAD.IADD R15, R15, 0x1, R16 ;  /* 0x000000010f0f7824 */ /* 0x000fe200078e0210 */
[----:B------:R-:W-:Y:S01]  /*13030*/  LEA R55, R55, R8, 0x7 ;  /* 0x0000000837377211 */ /* 0x000fe200078e38ff */
[----:B------:R-:W-:-:S04]  /*13040*/  IMAD R3, R4, c[0x0][0x3d8], RZ ;  /* 0x0000f60004037a24 */ /* 0x000fc800078e02ff */
[----:B-1----:R1:W-:Y:S01]  /*13050*/  @!P1 ST.E [R48.64], R10 ;  /* 0x0000000a30009985 */ /* 0x0023e2000c101904 */
[C---:B------:R-:W-:Y:S02]  /*13060*/  IMAD R3, R56.reuse, c[0x0][0x3dc], R3 ;  /* 0x0000f70038037a24 */ /* 0x040fe400078e0203 */
[----:B------:R-:W-:Y:S01]  /*13070*/  IMAD.WIDE.U32 R56, R56, c[0x0][0x3d8], R14 ;  /* 0x0000f60038387a25 */ /* 0x000fe200078e000e */
[----:B--2---:R1:W-:Y:S03]  /*13080*/  @!P0 ST.E [R50.64], R12 ;  /* 0x0000000c32008985 */ /* 0x0043e6000c101904 */
[----:B------:R-:W-:Y:S01]  /*13090*/  IMAD.IADD R3, R57, 0x1, R3 ;  /* 0x0000000139037824 */ /* 0x000fe200078e0203 */
[C---:B------:R-:W-:Y:S01]  /*130a0*/  LEA R57, P0, R56.reuse, c[0x0][0x380], 0x1 ;  /* 0x0000e00038397a11 */ /* 0x040fe200078008ff */
[----:B------:R1:W2:Y:S03]  /*130b0*/  LDS.128 R44, [R58+0x1080] ;  /* 0x001080003a2c7984 */ /* 0x0002a60000000c00 */
[----:B------:R-:W-:Y:S01]  /*130c0*/  LEA.HI.X R56, R56, c[0x0][0x384], R3, 0x1, P0 ;  /* 0x0000e10038387a11 */ /* 0x000fe200000f0c03 */
[----:B------:R1:W3:Y:S01]  /*130d0*/  LDS.128 R40, [R58+0x2080] ;  /* 0x002080003a287984 */ /* 0x0002e20000000c00 */
[----:B------:R-:W-:-:S03]  /*130e0*/  ISETP.GE.AND P0, PT, R55, R2, PT ;  /* 0x000000023700720c */ /* 0x000fc60003f06270 */
[----:B------:R1:W4:Y:S04]  /*130f0*/  LDS.128 R36, [R58+0x3080] ;  /* 0x003080003a247984 */ /* 0x0003280000000c00 */
[----:B------:R1:W1:Y:S04]  /*13100*/  LDS.128 R32, [R58+0x5080] ;  /* 0x005080003a207984 */ /* 0x0002680000000c00 */
[----:B------:R1:W1:Y:S04]  /*13110*/  LDS.128 R28, [R58+0x6080] ;  /* 0x006080003a1c7984 */ /* 0x0002680000000c00 */
[----:B------:R1:W1:Y:S04]  /*13120*/  LDS.128 R24, [R58+0x7080] ;  /* 0x007080003a187984 */ /* 0x0002680000000c00 */
[----:B------:R1:W1:Y:S04]  /*13130*/  LDS.128 R20, [R58+0x9080] ;  /* 0x009080003a147984 */ /* 0x0002680000000c00 */
[----:B------:R1:W1:Y:S04]  /*13140*/  LDS.128 R16, [R58+0xa080] ;  /* 0x00a080003a107984 */ /* 0x0002680000000c00 */
[----:B------:R1:W1:Y:S04]  /*13150*/  LDS.128 R4, [R58+0xb080] ;  /* 0x00b080003a047984 */ /* 0x0002680000000c00 */
[----:B------:R1:W1:Y:S04]  /*13160*/  SHFL.IDX PT, R60, R57, RZ, 0x181f ;  /* 0x00181fff393c7589 */ /* 0x00026800000e0000 */
[----:B------:R1:W1:Y:S01]  /*13170*/  SHFL.IDX PT, R61, R56, RZ, 0x181f ;  /* 0x00181fff383d7589 */ /* 0x00026200000e0000 */
[----:B------:R-:W-:Y:S05]  /*13180*/  @P0 BRA `(.L_x_133) ;  /* 0x0000014000000947 */ /* 0x000fea0003800000 */
[----:B-12---:R-:W1:Y:S01]  /*13190*/  LDS.128 R48, [R58+0x80] ;  /* 0x000080003a307984 */ /* 0x006e620000000c00 */
[----:B------:R-:W-:-:S02]  /*131a0*/  IADD3 R54, R0, 0x40, RZ ;  /* 0x0000004000367810 */ /* 0x000fc40007ffe0ff */
[----:B------:R-:W-:Y:S01]  /*131b0*/  IADD3 R52, R0, 0x80, RZ ;  /* 0x0000008000347810 */ /* 0x000fe20007ffe0ff */
[----:B------:R-:W2:Y:S01]  /*131c0*/  LDS.128 R12, [R58+0x4080] ;  /* 0x004080003a0c7984 */ /* 0x000ea20000000c00 */
[----:B------:R-:W-:Y:S02]  /*131d0*/  ISETP.GE.AND P1, PT, R54, c[0x0][0x3c8], PT ;  /* 0x0000f20036007a0c */ /* 0x000fe40003f26270 */
[----:B------:R-:W-:Y:S01]  /*131e0*/  ISETP.GE.AND P0, PT, R52, c[0x0][0x3c8], PT ;  /* 0x0000f20034007a0c */ /* 0x000fe20003f06270 */
[----:B------:R5:W4:Y:S01]  /*131f0*/  LDS.128 R8, [R58+0x8080] ;  /* 0x008080003a087984 */ /* 0x000b220000000c00 */
[----:B------:R-:W-:-:S09]  /*13200*/  ISETP.GE.AND P2, PT, R0, c[0x0][0x3c8], PT ;  /* 0x0000f20000007a0c */ /* 0x000fd20003f46270 */
[----:B------:R-:W-:Y:S02]  /*13210*/  @!P1 SHF.R.S32.HI R53, RZ, 0x1f, R54 ;  /* 0x0000001fff359819 */ /* 0x000fe40000011436 */
[----:B------:R-:W-:Y:S02]  /*13220*/  @!P0 SHF.R.S32.HI R3, RZ, 0x1f, R52 ;  /* 0x0000001fff038819 */ /* 0x000fe40000011434 */
[----:B------:R-:W-:Y:S02]  /*13230*/  @!P1 LEA.HI R53, R53, R54, RZ, 0x3 ;  /* 0x0000003635359211 */ /* 0x000fe400078f18ff */
[----:B------:R-:W-:Y:S02]  /*13240*/  @!P0 LEA.HI R3, R3, R52, RZ, 0x3 ;  /* 0x0000003403038211 */ /* 0x000fe400078f18ff */
[----:B------:R-:W-:Y:S02]  /*13250*/  @!P1 LOP3.LUT R53, R53, 0xfffffff8, RZ, 0xc0, !PT ;  /* 0xfffffff835359812 */ /* 0x000fe400078ec0ff */
[----:B------:R-:W-:Y:S01]  /*13260*/  @!P0 LOP3.LUT R3, R3, 0xfffffff8, RZ, 0xc0, !PT ;  /* 0xfffffff803038812 */ /* 0x000fe200078ec0ff */
[----:B-----5:R-:W-:-:S04]  /*13270*/  @!P2 IMAD.WIDE R58, R0, 0x2, R60 ;  /* 0x00000002003aa825 */ /* 0x020fc800078e023c */
[----:B------:R-:W-:-:S04]  /*13280*/  @!P1 IMAD.WIDE R52, R53, 0x2, R60 ;  /* 0x0000000235349825 */ /* 0x000fc800078e023c */
[----:B------:R-:W-:Y:S01]  /*13290*/  @!P0 IMAD.WIDE R60, R3, 0x2, R60 ;  /* 0x00000002033c8825 */ /* 0x000fe200078e023c */
[----:B-1----:R1:W-:Y:S04]  /*132a0*/  @!P2 ST.E.128 [R58.64], R48 ;  /* 0x000000303a00a985 */ /* 0x0023e8000c101d04 */
[----:B--2---:R1:W-:Y:S04]  /*132b0*/  @!P1 ST.E.128 [R52.64], R12 ;  /* 0x0000000c34009985 */ /* 0x0043e8000c101d04 */
[----:B----4-:R1:W-:Y:S02]  /*132c0*/  @!P0 ST.E.128 [R60.64], R8 ;  /* 0x000000083c008985 */ /* 0x0103e4000c101d04 */
.L_x_133:
[----:B--2---:R-:W-:Y:S05]  /*132d0*/  BSYNC B0 ;  /* 0x0000000000007941 */ /* 0x004fea0003800000 */
.L_x_132:
[----:B------:R-:W-:Y:S01]  /*132e0*/  IADD3 R3, R55, 0x20, RZ ;  /* 0x0000002037037810 */ /* 0x000fe20007ffe0ff */
[----:B-1----:R1:W2:Y:S01]  /*132f0*/  SHFL.IDX PT, R13, R56, 0x1, 0x181f ;  /* 0x00381f00380d7f89 */ /* 0x0022a200000e0000 */
[----:B------:R-:W-:Y:S02]  /*13300*/  BSSY B0, `(.L_x_134) ;  /* 0x0000015000007945 */ /* 0x000fe40003800000 */
[----:B------:R-:W-:Y:S01]  /*13310*/  ISETP.GE.AND P0, PT, R3, R2, PT ;  /* 0x000000020300720c */ /* 0x000fe20003f06270 */
[----:B------:R1:W4:-:S12]  /*13320*/  SHFL.IDX PT, R12, R57, 0x1, 0x181f ;  /* 0x00381f00390c7f89 */ /* 0x00031800000e0000 */
[----:B------:R-:W-:Y:S05]  /*13330*/  @P0 BRA `(.L_x_135) ;  /* 0x0000011000000947 */ /* 0x000fea0003800000 */
[C---:B------:R-:W-:Y:S02]  /*13340*/  IADD3 R10, R0.reuse, 0x40, RZ ;  /* 0x00000040000a7810 */ /* 0x040fe40007ffe0ff */
[----:B------:R-:W-:Y:S02]  /*13350*/  IADD3 R8, R0, 0x80, RZ ;  /* 0x0000008000087810 */ /* 0x000fe40007ffe0ff */
[----:B------:R-:W-:Y:S02]  /*13360*/  ISETP.GE.AND P1, PT, R10, c[0x0][0x3c8], PT ;  /* 0x0000f2000a007a0c */ /* 0x000fe40003f26270 */
[----:B------:R-:W-:Y:S02]  /*13370*/  ISETP.GE.AND P0, PT, R8, c[0x0][0x3c8], PT ;  /* 0x0000f20008007a0c */ /* 0x000fe40003f06270 */
[----:B------:R-:W-:-:S09]  /*13380*/  ISETP.GE.AND P2, PT, R0, c[0x0][0x3c8], PT ;  /* 0x0000f20000007a0c */ /* 0x000fd20003f46270 */
[----:B------:R-:W-:Y:S02]  /*13390*/  @!P1 SHF.R.S32.HI R9, RZ, 0x1f, R10 ;  /* 0x0000001fff099819 */ /* 0x000fe4000001140a */
[----:B------:R-:W-:Y:S02]  /*133a0*/  @!P0 SHF.R.S32.HI R3, RZ, 0x1f, R8 ;  /* 0x0000001fff038819 */ /* 0x000fe40000011408 */
[----:B------:R-:W-:Y:S01]  /*133b0*/  @!P1 LEA.HI R9, R9, R10, RZ, 0x3 ;  /* 0x0000000a09099211 */ /* 0x000fe200078f18ff */
[--C-:B--2-4-:R-:W-:Y:S01]  /*133c0*/  @!P2 IMAD.WIDE R10, R0, 0x2, R12.reuse ;  /* 0x00000002000aa825 */ /* 0x114fe200078e020c */
        /* <DEDUP_REMOVED lines=8> */
.L_x_135:
[----:B------:R-:W-:Y:S05]  /*13450*/  BSYNC B0 ;  /* 0x0000000000007941 */ /* 0x000fea0003800000 */
.L_x_134:
[----:B------:R-:W-:Y:S01]  /*13460*/  IADD3 R3, R55, 0x40, RZ ;  /* 0x0000004037037810 */ /* 0x000fe20007ffe0ff */
[----:B--2---:R2:W1:Y:S01]  /*13470*/  SHFL.IDX PT, R13, R56, 0x2, 0x181f ;  /* 0x00581f00380d7f89 */ /* 0x00446200000e0000 */
[----:B------:R-:W-:Y:S02]  /*13480*/  BSSY B0, `(.L_x_136) ;  /* 0x0000015000007945 */ /* 0x000fe40003800000 */
[----:B------:R-:W-:Y:S01]  /*13490*/  ISETP.GE.AND P0, PT, R3, R2, PT ;  /* 0x000000020300720c */ /* 0x000fe20003f06270 */
[----:B----4-:R2:W4:-:S12]  /*134a0*/  SHFL.IDX PT, R12, R57, 0x2, 0x181f ;  /* 0x00581f00390c7f89 */ /* 0x01051800000e0000 */
        /* <DEDUP_REMOVED lines=13> */
[----:B---3--:R1:W-:Y:S02]  /*13580*/  @!P2 ST.E.128 [R10.64], R40 ;  /* 0x000000280a00a985 */ /* 0x0083e4000c101d04 */
[----:B------:R-:W-:-:S04]  /*13590*/  @!P1 IMAD.WIDE R8, R9, 0x2, R12 ;  /* 0x0000000209089825 */ /* 0x000fc800078e020c */
[----:B------:R-:W-:Y:S01]  /*135a0*/  @!P0 IMAD.WIDE R12, R3, 0x2, R12 ;  /* 0x00000002030c8825 */ /* 0x000fe200078e020c */
[----:B------:R1:W-:Y:S04]  /*135b0*/  @!P1 ST.E.128 [R8.64], R28 ;  /* 0x0000001c08009985 */ /* 0x0003e8000c101d04 */
[----:B------:R1:W-:Y:S02]  /*135c0*/  @!P0 ST.E.128 [R12.64], R16 ;  /* 0x000000100c008985 */ /* 0x0003e4000c101d04 */
.L_x_137:
[----:B------:R-:W-:Y:S05]  /*135d0*/  BSYNC B0 ;  /* 0x0000000000007941 */ /* 0x000fea0003800000 */
.L_x_136:
[----:B------:R-:W-:Y:S01]  /*135e0*/  IADD3 R55, R55, 0x60, RZ ;  /* 0x0000006037377810 */ /* 0x000fe20007ffe0ff */
[----:B-1----:R1:W2:Y:S03]  /*135f0*/  SHFL.IDX PT, R9, R56, 0x3, 0x181f ;  /* 0x00781f0038097f89 */ /* 0x0022a600000e0000 */
[----:B------:R-:W-:Y:S01]  /*13600*/  ISETP.GE.AND P0, PT, R55, R2, PT ;  /* 0x000000023700720c */ /* 0x000fe20003f06270 */
[----:B------:R1:W4:-:S12]  /*13610*/  SHFL.IDX PT, R8, R57, 0x3, 0x181f ;  /* 0x00781f0039087f89 */ /* 0x00031800000e0000 */
[----:B------:R-:W-:Y:S05]  /*13620*/  @P0 EXIT ;  /* 0x000000000000094d */ /* 0x000fea0003800000 */
[C---:B------:R-:W-:Y:S02]  /*13630*/  IADD3 R3, R0.reuse, 0x40, RZ ;  /* 0x0000004000037810 */ /* 0x040fe40007ffe0ff */
[C---:B------:R-:W-:Y:S02]  /*13640*/  ISETP.GE.AND P1, PT, R0.reuse, c[0x0][0x3c8], PT ;  /* 0x0000f20000007a0c */ /* 0x040fe40003f26270 */
[----:B------:R-:W-:Y:S02]  /*13650*/  ISETP.GE.AND P0, PT, R3, c[0x0][0x3c8], PT ;  /* 0x0000f20003007a0c */ /* 0x000fe40003f06270 */
[----:B------:R-:W-:-:S09]  /*13660*/  IADD3 R13, R0, 0x80, RZ ;  /* 0x00000080000d7810 */ /* 0x000fd20007ffe0ff */
[----:B--2-4-:R-:W-:Y:S02]  /*13670*/  @!P1 IMAD.WIDE R10, R0, 0x2, R8 ;  /* 0x00000002000a9825 */ /* 0x014fe400078e0208 */
[----:B------:R-:W-:-:S03]  /*13680*/  @!P0 SHF.R.S32.HI R2, RZ, 0x1f, R3 ;  /* 0x0000001fff028819 */ /* 0x000fc60000011403 */
[----:B------:R2:W-:Y:S01]  /*13690*/  @!P1 ST.E.128 [R10.64], R36 ;  /* 0x000000240a009985 */ /* 0x0005e2000c101d04 */
[----:B------:R-:W-:-:S04]  /*136a0*/  @!P0 LEA.HI R2, R2, R3, RZ, 0x3 ;  /* 0x0000000302028211 */ /* 0x000fc800078f18ff */
[----:B------:R-:W-:-:S05]  /*136b0*/  @!P0 LOP3.LUT R2, R2, 0xfffffff8, RZ, 0xc0, !PT ;  /* 0xfffffff802028812 */ /* 0x000fca00078ec0ff */
[----:B------:R-:W-:-:S05]  /*136c0*/  @!P0 IMAD.WIDE R2, R2, 0x2, R8 ;  /* 0x0000000202028825 */ /* 0x000fca00078e0208 */
[----:B------:R2:W-:Y:S01]  /*136d0*/  @!P0 ST.E.128 [R2.64], R24 ;  /* 0x0000001802008985 */ /* 0x0005e2000c101d04 */
[----:B------:R-:W-:-:S13]  /*136e0*/  ISETP.GE.AND P0, PT, R13, c[0x0][0x3c8], PT ;  /* 0x0000f2000d007a0c */ /* 0x000fda0003f06270 */
[----:B------:R-:W-:Y:S05]  /*136f0*/  @P0 EXIT ;  /* 0x000000000000094d */ /* 0x000fea0003800000 */
[----:B------:R-:W-:-:S04]  /*13700*/  SHF.R.S32.HI R0, RZ, 0x1f, R13 ;  /* 0x0000001fff007819 */ /* 0x000fc8000001140d */
[----:B------:R-:W-:-:S04]  /*13710*/  LEA.HI R0, R0, R13, RZ, 0x3 ;  /* 0x0000000d00007211 */ /* 0x000fc800078f18ff */
[----:B--2---:R-:W-:-:S05]  /*13720*/  LOP3.LUT R3, R0, 0xfffffff8, RZ, 0xc0, !PT ;  /* 0xfffffff800037812 */ /* 0x004fca00078ec0ff */
[----:B------:R-:W-:-:S05]  /*13730*/  IMAD.WIDE R8, R3, 0x2, R8 ;  /* 0x0000000203087825 */ /* 0x000fca00078e0208 */
[----:B------:R-:W-:Y:S01]  /*13740*/  ST.E.128 [R8.64], R4 ;  /* 0x0000000408007985 */ /* 0x000fe2000c101d04 */
[----:B------:R-:W-:Y:S05]  /*13750*/  EXIT ;  /* 0x000000000000794d */ /* 0x000fea0003800000 */
.L_x_130:
[----:B------:R-:W-:Y:S01]  /*13760*/  ISETP.NE.U32.AND P1, PT, RZ, c[0x0][0x508], PT ;  /* 0x00014200ff007a0c */ /* 0x000fe20003f25070 */
[----:B------:R-:W-:Y:S01]  /*13770*/  IMAD.MOV.U32 R9, RZ, RZ, 0x4 ;  /* 0x00000004ff097424 */ /* 0x000fe200078e00ff */
[----:B------:R-:W-:Y:S02]  /*13780*/  ISETP.NE.U32.AND P0, PT, RZ, c[0x0][0x500], PT ;  /* 0x00014000ff007a0c */ /* 0x000fe40003f05070 */
[----:B------:R-:W-:Y:S01]  /*13790*/  ISETP.NE.AND.EX P1, PT, RZ, c[0x0][0x50c], PT, P1 ;  /* 0x00014300ff007a0c */ /* 0x000fe20003f25310 */
[----:B------:R-:W-:Y:S01]  /*137a0*/  IMAD.WIDE R6, R200, R9, c[0x0][0x500] ;  /* 0x00014000c8067625 */ /* 0x000fe200078e0209 */
[----:B------:R-:W-:-:S03]  /*137b0*/  ISETP.NE.AND.EX P0, PT, RZ, c[0x0][0x504], PT, P0 ;  /* 0x00014100ff007a0c */ /* 0x000fc60003f05300 */
[----:B------:R-:W-:-:S08]  /*137c0*/  IMAD.MOV.U32 R3, RZ, RZ, c[0x0][0x388] ;  /* 0x0000e200ff037624 */ /* 0x000fd000078e00ff */
        /* <DEDUP_REMOVED lines=8> */
[----:B-----5:R-:W2:Y:S04]  /*13850*/  LDG.E R3, [R6.64] ;  /* 0x0000000406037981 */ /* 0x020ea8000c1e1900 */
[----:B------:R-:W2:Y:S02]  /*13860*/  LDG.E R2, [R6.64+0x4] ;  /* 0x0000040406027981 */ /* 0x000ea4000c1e1900 */
[----:B--2---:R-:W-:-:S02]  /*13870*/  IADD3 R3, -R3, R2, RZ ;  /* 0x0000000203037210 */ /* 0x004fc40007ffe1ff */
.L_x_138:
        /* <DEDUP_REMOVED lines=12> */
[----:B------:R-:W-:Y:S01]  /*13940*/  MOV R4, c[0x0][0x4e8] ;  /* 0x00013a0000047a02 */ /* 0x000fe20000000f00 */
[----:B------:R-:W-:Y:S01]  /*13950*/  IMAD.MOV.U32 R12, RZ, RZ, R10 ;  /* 0x000000ffff0c7224 */ /* 0x000fe200078e000a */
[----:B------:R-:W-:Y:S02]  /*13960*/  MOV R13, R11 ;  /* 0x0000000b000d7202 */ /* 0x000fe40000000f00 */
[----:B------:R-:W-:Y:S01]  /*13970*/  ISETP.NE.AND P0, PT, R4, 0x1, PT ;  /* 0x000000010400780c */ /* 0x000fe20003f05270 */
[----:B------:R-:W-:Y:S01]  /*13980*/  IMAD R4, R0, c[0x0][0x490], RZ ;  /* 0x0001240000047a24 */ /* 0x000fe200078e02ff */
[----:B------:R-:W-:Y:S01]  /*13990*/  MOV R7, R8 ;  /* 0x0000000800077202 */ /* 0x000fe20000000f00 */
[----:B------:R-:W-:-:S04]  /*139a0*/  IMAD.WIDE.U32 R12, R199, c[0x0][0x490], R12 ;  /* 0x00012400c70c7a25 */ /* 0x000fc800078e000c */
[----:B------:R-:W-:Y:S02]  /*139b0*/  IMAD R4, R199, c[0x0][0x494], R4 ;  /* 0x00012500c7047a24 */ /* 0x000fe400078e0204 */
[----:B------:R-:W-:Y:S02]  /*139c0*/  IMAD.MOV.U32 R14, RZ, RZ, R12 ;  /* 0x000000ffff0e7224 */ /* 0x000fe400078e000c */
[----:B------:R-:W-:Y:S02]  /*139d0*/  IMAD.IADD R15, R4, 0x1, R13 ;  /* 0x00000001040f7824 */ /* 0x000fe400078e020d */
[----:B------:R-:W-:-:S04]  /*139e0*/  @P0 IMAD.HI.U32 R6, R8, c[0x0][0x4ec], RZ ;  /* 0x00013b0008060a27 */ /* 0x000fc800078e00ff */
[----:B------:R-:W-:Y:S01]  /*139f0*/  IMAD R13, R5, c[0x0][0x498], RZ ;  /* 0x00012600050d7a24 */ /* 0x000fe200078e02ff */
[----:B------:R-:W-:Y:S01]  /*13a00*/  @P0 SHF.R.U32.HI R7, RZ, c[0x0][0x4f0], R6 ;  /* 0x00013c00ff070a19 */ /* 0x000fe20000011606 */
[----:B------:R-:W-:-:S03]  /*13a10*/  IMAD.WIDE.U32 R14, R200, c[0x0][0x498], R14 ;  /* 0x00012600c80e7a25 */ /* 0x000fc600078e000e */
[C---:B------:R-:W-:Y:S01]  /*13a20*/  IADD3 R9, -R7.reuse, RZ, RZ ;  /* 0x000000ff07097210 */ /* 0x040fe20007ffe1ff */
[----:B------:R-:W-:Y:S01]  /*13a30*/  IMAD R13, R200, c[0x0][0x49c], R13 ;  /* 0x00012700c80d7a24 */ /* 0x000fe200078e020d */
[----:B------:R-:W-:Y:S02]  /*13a40*/  SHF.R.S32.HI R4, RZ, 0x1f, R7 ;  /* 0x0000001fff047819 */ /* 0x000fe40000011407 */
[----:B------:R-:W-:Y:S01]  /*13a50*/  IADD3 R12, P0, R7, R14, RZ ;  /* 0x0000000e070c7210 */ /* 0x000fe20007f1e0ff */
[----:B------:R-:W-:-:S03]  /*13a60*/  IMAD R9, R9, c[0x0][0x4e8], R8 ;  /* 0x00013a0009097a24 */ /* 0x000fc600078e0208 */
[----:B------:R-:W-:Y:S02]  /*13a70*/  IADD3.X R13, R4, R15, R13, P0, !PT ;  /* 0x0000000f040d7210 */ /* 0x000fe400007fe40d */
[----:B------:R-:W-:Y:S02]  /*13a80*/  SHF.R.S32.HI R6, RZ, 0x1f, R9 ;  /* 0x0000001fff067819 */ /* 0x000fe40000011409 */
[----:B------:R-:W-:Y:S01]  /*13a90*/  MOV R4, 0xff800000 ;  /* 0xff80000000047802 */ /* 0x000fe20000000f00 */
[----:B------:R-:W-:-:S04]  /*13aa0*/  IMAD.WIDE.U32 R12, R9, c[0x0][0x488], R12 ;  /* 0x00012200090c7a25 */ /* 0x000fc800078e000c */
[----:B------:R-:W-:-:S04]  /*13ab0*/  IMAD R6, R6, c[0x0][0x488], RZ ;  /* 0x0001220006067a24 */ /* 0x000fc800078e02ff */
[----:B------:R-:W-:Y:S01]  /*13ac0*/  IMAD R7, R9, c[0x0][0x48c], R6 ;  /* 0x0001230009077a24 */ /* 0x000fe200078e0206 */
[----:B------:R-:W-:-:S04]  /*13ad0*/  LEA R6, P0, R12, c[0x0][0x450], 0x2 ;  /* 0x000114000c067a11 */ /* 0x000fc800078010ff */
[----:B------:R-:W-:-:S04]  /*13ae0*/  IADD3 R7, R13, R7, RZ ;  /* 0x000000070d077210 */ /* 0x000fc80007ffe0ff */
[----:B------:R-:W-:-:S05]  /*13af0*/  LEA.HI.X R7, R12, c[0x0][0x454], R7, 0x2, P0 ;  /* 0x000115000c077a11 */ /* 0x000fca00000f1407 */
[----:B------:R1:W-:Y:S02]  /*13b00*/  STG.E [R6.64], R4 ;  /* 0x0000000406007986 */ /* 0x0003e4000c101904 */
.L_x_140:
[----:B------:R-:W-:Y:S05]  /*13b10*/  BSYNC B0 ;  /* 0x0000000000007941 */ /* 0x000fea0003800000 */
.L_x_139:
[----:B-1----:R-:W1:Y:S01]  /*13b20*/  S2R R6, SR_CTAID.X ;  /* 0x0000000000067919 */ /* 0x002e620000002500 */
[----:B------:R-:W-:Y:S01]  /*13b30*/  SHF.R.S32.HI R9, RZ, 0x1f, R2 ;  /* 0x0000001fff097819 */ /* 0x000fe20000011402 */
[----:B------:R-:W-:Y:S01]  /*13b40*/  IMAD R7, R11, c[0x0][0x3a0], RZ ;  /* 0x0000e8000b077a24 */ /* 0x000fe200078e02ff */
[----:B------:R-:W-:Y:S01]  /*13b50*/  MOV R8, c[0x0][0x4e8] ;  /* 0x00013a0000087a02 */ /* 0x000fe20000000f00 */
[----:B------:R-:W-:Y:S01]  /*13b60*/  IMAD R0, R0, c[0x0][0x3e8], RZ ;  /* 0x0000fa0000007a24 */ /* 0x000fe200078e02ff */
[----:B------:R-:W-:Y:S01]  /*13b70*/  LEA.HI R4, R9, R2, RZ, 0x3 ;  /* 0x0000000209047211 */ /* 0x000fe200078f18ff */
[----:B------:R-:W-:Y:S01]  /*13b80*/  IMAD R7, R10, c[0x0][0x3a4], R7 ;  /* 0x0000e9000a077a24 */ /* 0x000fe200078e0207 */
[----:B------:R-:W-:Y:S01]  /*13b90*/  ISETP.NE.AND P0, PT, R8, 0x1, PT ;  /* 0x000000010800780c */ /* 0x000fe20003f05270 */
[----:B------:R-:W-:Y:S01]  /*13ba0*/  IMAD.WIDE.U32 R10, R10, c[0x0][0x3a0], RZ ;  /* 0x0000e8000a0a7a25 */ /* 0x000fe200078e00ff */
[----:B------:R-:W-:Y:S01]  /*13bb0*/  LOP3.LUT R9, R4, 0xfffffff8, RZ, 0xc0, !PT ;  /* 0xfffffff804097812 */ /* 0x000fe200078ec0ff */
[----:B------:R-:W-:Y:S01]  /*13bc0*/  BSSY B0, `(.L_x_141) ;  /* 0x0000036000007945 */ /* 0x000fe20003800000 */
[----:B------:R-:W-:Y:S01]  /*13bd0*/  SHF.R.S32.HI R4, RZ, 0x3, R4 ;  /* 0x00000003ff047819 */ /* 0x000fe20000011404 */
[----:B------:R-:W-:Y:S01]  /*13be0*/  IMAD R0, R199, c[0x0][0x3ec], R0 ;  /* 0x0000fb00c7007a24 */ /* 0x000fe200078e0200 */
[----:B------:R-:W-:Y:S01]  /*13bf0*/  IADD3 R11, R11, R7, RZ ;  /* 0x000000070b0b7210 */ /* 0x000fe20007ffe0ff */
[----:B------:R-:W-:-:S02]  /*13c00*/  IMAD.IADD R9, R2, 0x1, -R9 ;  /* 0x0000000102097824 */ /* 0x000fc400078e0a09 */
[----:B------:R-:W-:Y:S02]  /*13c10*/  IMAD R5, R5, c[0x0][0x3f0], RZ ;  /* 0x0000fc0005057a24 */ /* 0x000fe400078e02ff */
[----:B------:R-:W-:Y:S01]  /*13c20*/  IMAD.WIDE.U32 R10, R199, c[0x0][0x3e8], R10 ;  /* 0x0000fa00c70a7a25 */ /* 0x000fe200078e000a */
[CC--:B------:R-:W-:Y:S02]  /*13c30*/  LEA R7, R9.reuse, R4.reuse, 0x5 ;  /* 0x0000000409077211 */ /* 0x0c0fe400078e28ff */
[----:B------:R-:W-:Y:S01]  /*13c40*/  SHF.L.U32 R9, R9, 0x3, RZ ;  /* 0x0000000309097819 */ /* 0x000fe200000006ff */
[----:B------:R-:W-:Y:S01]  /*13c50*/  IMAD R5, R200, c[0x0][0x3f4], R5 ;  /* 0x0000fd00c8057a24 */ /* 0x000fe200078e0205 */
[----:B------:R-:W-:Y:S01]  /*13c60*/  IADD3 R11, R0, R11, RZ ;  /* 0x0000000b000b7210 */ /* 0x000fe20007ffe0ff */
[C---:B-1----:R-:W-:Y:S01]  /*13c70*/  IMAD R7, R6.reuse, 0x80, R7 ;  /* 0x0000008006077824 */ /* 0x042fe200078e0207 */
[----:B------:R-:W-:Y:S01]  /*13c80*/  LEA R4, R6, R4, 0x7 ;  /* 0x0000000406047211 */ /* 0x000fe200078e38ff */
[----:B-----5:R-:W-:Y:S01]  /*13c90*/  IMAD R3, R3, c[0x0][0x4e8], RZ ;  /* 0x00013a0003037a24 */ /* 0x020fe200078e02ff */
[----:B------:R-:W-:Y:S01]  /*13ca0*/  IADD3 R6, R9, 0x40, RZ ;  /* 0x0000004009067810 */ /* 0x000fe20007ffe0ff */
[----:B------:R-:W-:Y:S01]  /*13cb0*/  @P0 IMAD.HI.U32 R0, R7, c[0x0][0x4ec], RZ ;  /* 0x00013b0007000a27 */ /* 0x000fe200078e00ff */
[----:B------:R-:W-:-:S03]  /*13cc0*/  MOV R2, R7 ;  /* 0x0000000700027202 */ /* 0x000fc60000000f00 */
[----:B------:R-:W-:Y:S01]  /*13cd0*/  IMAD.WIDE.U32 R10, R200, c[0x0][0x3f0], R10 ;  /* 0x0000fc00c80a7a25 */ /* 0x000fe200078e000a */
[----:B------:R-:W-:-:S04]  /*13ce0*/  @P0 SHF.R.U32.HI R2, RZ, c[0x0][0x4f0], R0 ;  /* 0x00013c00ff020a19 */ /* 0x000fc80000011600 */
[--C-:B------:R-:W-:Y:S01]  /*13cf0*/  SHF.R.S32.HI R8, RZ, 0x1f, R2.reuse ;  /* 0x0000001fff087819 */ /* 0x100fe20000011402 */
[----:B------:R-:W-:Y:S01]  /*13d00*/  IMAD.MOV R0, RZ, RZ, -R2 ;  /* 0x000000ffff007224 */ /* 0x000fe200078e0a02 */
[----:B------:R-:W-:-:S03]  /*13d10*/  IADD3 R11, R11, R5, RZ ;  /* 0x000000050b0b7210 */ /* 0x000fc60007ffe0ff */
[----:B------:R-:W-:Y:S02]  /*13d20*/  IMAD R5, R8, c[0x0][0x3e0], RZ ;  /* 0x0000f80008057a24 */ /* 0x000fe400078e02ff */
[----:B------:R-:W-:Y:S02]  /*13d30*/  IMAD R0, R0, c[0x0][0x4e8], R7 ;  /* 0x00013a0000007a24 */ /* 0x000fe400078e0207 */
[----:B------:R-:W-:-:S04]  /*13d40*/  IMAD.WIDE.U32 R10, R2, c[0x0][0x3e0], R10 ;  /* 0x0000f800020a7a25 */ /* 0x000fc800078e000a */
[----:B------:R-:W-:Y:S01]  /*13d50*/  IMAD R5, R2, c[0x0][0x3e4], R5 ;  /* 0x0000f90002057a24 */ /* 0x000fe200078e0205 */
[----:B------:R-:W-:-:S04]  /*13d60*/  SHF.R.S32.HI R2, RZ, 0x1f, R0 ;  /* 0x0000001fff027819 */ /* 0x000fc80000011400 */
        /* <DEDUP_REMOVED lines=9> */
[----:B------:R-:W-:-:S03]  /*13e00*/  IADD3 R5, R9, 0x80, RZ ;  /* 0x0000008009057810 */ /* 0x000fc60007ffe0ff */
[----:B------:R1:W3:Y:S08]  /*13e10*/  SHFL.IDX PT, R11, R0, RZ, 0x181f ;  /* 0x00181fff000b7589 */ /* 0x0002f000000e0000 */
[----:B------:R-:W-:Y:S05]  /*13e20*/  @P0 BRA `(.L_x_142) ;  /* 0x000000f000000947 */ /* 0x000fea0003800000 */
[----:B------:R-:W-:Y:S02]  /*13e30*/  ISETP.GE.AND P1, PT, R6, c[0x0][0x3c8], PT ;  /* 0x0000f20006007a0c */ /* 0x000fe40003f26270 */
[----:B------:R-:W-:-:S02]  /*13e40*/  ISETP.GE.AND P0, PT, R5, c[0x0][0x3c8], PT ;  /* 0x0000f20005007a0c */ /* 0x000fc40003f06270 */
        /* <DEDUP_REMOVED lines=13> */
.L_x_142:
[----:B------:R-:W-:Y:S05]  /*13f20*/  BSYNC B0 ;  /* 0x0000000000007941 */ /* 0x000fea0003800000 */
.L_x_141:
[----:B------:R-:W-:Y:S01]  /*13f30*/  IADD3 R8, R4, 0x20, RZ ;  /* 0x0000002004087810 */ /* 0x000fe20007ffe0ff */
[----:B--23--:R2:W3:Y:S01]  /*13f40*/  SHFL.IDX PT, R11, R0, 0x1, 0x181f ;  /* 0x00381f00000b7f89 */ /* 0x00c4e200000e0000 */
        /* <DEDUP_REMOVED lines=9> */
[----:B------:R-:W-:Y:S02]  /*13fe0*/  @!P1 LEA.HI R8, R7, R6, RZ, 0x3 ;  /* 0x0000000607089211 */ /* 0x000fe400078f18ff */
[----:B------:R-:W-:Y:S01]  /*13ff0*/  @!P0 LEA.HI R7, R12, R5, RZ, 0x3 ;  /* 0x000000050c078211 */ /* 0x000fe200078f18ff */
[----:B---34-:R-:W-:Y:S01]  /*14000*/  @!P2 IMAD.WIDE R12, R9, 0x2, R10 ;  /* 0x00000002090ca825 */ /* 0x018fe200078e020a */
[----:B------:R-:W-:Y:S02]  /*14010*/  @!P1 LOP3.LUT R8, R8, 0xfffffff8, RZ, 0xc0, !PT ;  /* 0xfffffff808089812 */ /* 0x000fe400078ec0ff */
[----:B------:R-:W-:-:S02]  /*14020*/  @!P0 LOP3.LUT R7, R7, 0xfffffff8, RZ, 0xc0, !PT ;  /* 0xfffffff807078812 */ /* 0x000fc400078ec0ff */
[----:B------:R3:W-:Y:S01]  /*14030*/  @!P2 ST.E.128 [R12.64], RZ ;  /* 0x000000ff0c00a985 */ /* 0x0007e2000c101d04 */
[----:B------:R-:W-:-:S04]  /*14040*/  @!P1 IMAD.WIDE R14, R8, 0x2, R10 ;  /* 0x00000002080e9825 */ /* 0x000fc800078e020a */
[----:B------:R-:W-:Y:S01]  /*14050*/  @!P0 IMAD.WIDE R10, R7, 0x2, R10 ;  /* 0x00000002070a8825 */ /* 0x000fe200078e020a */
[----:B------:R3:W-:Y:S04]  /*14060*/  @!P1 ST.E.128 [R14.64], RZ ;  /* 0x000000ff0e009985 */ /* 0x0007e8000c101d04 */
[----:B------:R3:W-:Y:S02]  /*14070*/  @!P0 ST.E.128 [R10.64], RZ ;  /* 0x000000ff0a008985 */ /* 0x0007e4000c101d04 */
.L_x_144:
[----:B------:R-:W-:Y:S05]  /*14080*/  BSYNC B0 ;  /* 0x0000000000007941 */ /* 0x000fea0003800000 */
.L_x_143:
[----:B------:R-:W-:Y:S01]  /*14090*/  IADD3 R8, R4, 0x40, RZ ;  /* 0x0000004004087810 */ /* 0x000fe20007ffe0ff */
[----:B---3--:R3:W1:Y:S01]  /*140a0*/  SHFL.IDX PT, R11, R0, 0x2, 0x181f ;  /* 0x00581f00000b7f89 */ /* 0x00866200000e0000 */
        /* <DEDUP_REMOVED lines=11> */
[----:B-1--4-:R-:W-:Y:S01]  /*14160*/  @!P2 IMAD.WIDE R12, R9, 0x2, R10 ;  /* 0x00000002090ca825 */ /* 0x012fe200078e020a */
[----:B------:R-:W-:Y:S02]  /*14170*/  @!P1 LOP3.LUT R8, R8, 0xfffffff8, RZ, 0xc0, !PT ;  /* 0xfffffff808089812 */ /* 0x000fe400078ec0ff */
[----:B------:R-:W-:-:S02]  /*14180*/  @!P0 LOP3.LUT R7, R7, 0xfffffff8, RZ, 0xc0, !PT ;  /* 0xfffffff807078812 */ /* 0x000fc400078ec0ff */
[----:B------:R1:W-:Y:S01]  /*14190*/  @!P2 ST.E.128 [R12.64], RZ ;  /* 0x000000ff0c00a985 */ /* 0x0003e2000c101d04 */
[----:B------:R-:W-:-:S04]  /*141a0*/  @!P1 IMAD.WIDE R14, R8, 0x2, R10 ;  /* 0x00000002080e9825 */ /* 0x000fc800078e020a */
[----:B------:R-:W-:Y:S01]  /*141b0*/  @!P0 IMAD.WIDE R10, R7, 0x2, R10 ;  /* 0x00000002070a8825 */ /* 0x000fe200078e020a */
[----:B------:R1:W-:Y:S04]  /*141c0*/  @!P1 ST.E.128 [R14.64], RZ ;  /* 0x000000ff0e009985 */ /* 0x0003e8000c101d04 */
[----:B------:R1:W-:Y:S02]  /*141d0*/  @!P0 ST.E.128 [R10.64], RZ ;  /* 0x000000ff0a008985 */ /* 0x0003e4000c101d04 */
.L_x_146:
[----:B------:R-:W-:Y:S05]  /*141e0*/  BSYNC B0 ;  /* 0x0000000000007941 */ /* 0x000fea0003800000 */
.L_x_145:
[----:B------:R-:W-:Y:S01]  /*141f0*/  IADD3 R4, R4, 0x60, RZ ;  /* 0x0000006004047810 */ /* 0x000fe20007ffe0ff */
[----:B-1----:R1:W2:Y:S03]  /*14200*/  SHFL.IDX PT, R11, R0, 0x3, 0x181f ;  /* 0x00781f00000b7f89 */ /* 0x0022a600000e0000 */
[----:B------:R-:W-:Y:S01]  /*14210*/  ISETP.GE.AND P0, PT, R4, R3, PT ;  /* 0x000000030400720c */ /* 0x000fe20003f06270 */
[----:B----4-:R1:W4:-:S12]  /*14220*/  SHFL.IDX PT, R10, R2, 0x3, 0x181f ;  /* 0x00781f00020a7f89 */ /* 0x01031800000e0000 */
[----:B------:R-:W-:Y:S05]  /*14230*/  @P0 EXIT ;  /* 0x000000000000094d */ /* 0x000fea0003800000 */
[----:B------:R-:W-:Y:S02]  /*14240*/  ISETP.GE.AND P0, PT, R6, c[0x0][0x3c8], PT ;  /* 0x0000f20006007a0c */ /* 0x000fe40003f06270 */
[----:B------:R-:W-:-:S11]  /*14250*/  ISETP.GE.AND P1, PT, R9, c[0x0][0x3c8], PT ;  /* 0x0000f20009007a0c */ /* 0x000fd60003f26270 */
[----:B------:R-:W-:-:S04]  /*14260*/  @!P0 SHF.R.S32.HI R3, RZ, 0x1f, R6 ;  /* 0x0000001fff038819 */ /* 0x000fc80000011406 */
[----:B------:R-:W-:Y:S01]  /*14270*/  @!P0 LEA.HI R3, R3, R6, RZ, 0x3 ;  /* 0x0000000603038211 */ /* 0x000fe200078f18ff */
[----:B--2-4-:R-:W-:-:S03]  /*14280*/  @!P1 IMAD.WIDE R6, R9, 0x2, R10 ;  /* 0x0000000209069825 */ /* 0x014fc600078e020a */
[----:B------:R-:W-:Y:S02]  /*14290*/  @!P0 LOP3.LUT R3, R3, 0xfffffff8, RZ, 0xc0, !PT ;  /* 0xfffffff803038812 */ /* 0x000fe400078ec0ff */
[----:B------:R2:W-:Y:S03]  /*142a0*/  @!P1 ST.E.128 [R6.64], RZ ;  /* 0x000000ff06009985 */ /* 0x0005e6000c101d04 */
[----:B-1-3--:R-:W-:-:S05]  /*142b0*/  @!P0 IMAD.WIDE R2, R3, 0x2, R10 ;  /* 0x0000000203028825 */ /* 0x00afca00078e020a */
[----:B------:R2:W-:Y:S01]  /*142c0*/  @!P0 ST.E.128 [R2.64], RZ ;  /* 0x000000ff02008985 */ /* 0x0005e2000c101d04 */
[----:B------:R-:W-:-:S13]  /*142d0*/  ISETP.GE.AND P0, PT, R5, c[0x0][0x3c8], PT ;  /* 0x0000f20005007a0c */ /* 0x000fda0003f06270 */
[----:B------:R-:W-:Y:S05]  /*142e0*/  @P0 EXIT ;  /* 0x000000000000094d */ /* 0x000fea0003800000 */
[----:B------:R-:W-:-:S04]  /*142f0*/  SHF.R.S32.HI R0, RZ, 0x1f, R5 ;  /* 0x0000001fff007819 */ /* 0x000fc80000011405 */
[----:B------:R-:W-:-:S04]  /*14300*/  LEA.HI R0, R0, R5, RZ, 0x3 ;  /* 0x0000000500007211 */ /* 0x000fc800078f18ff */
[----:B--2---:R-:W-:-:S05]  /*14310*/  LOP3.LUT R3, R0, 0xfffffff8, RZ, 0xc0, !PT ;  /* 0xfffffff800037812 */ /* 0x004fca00078ec0ff */
[----:B------:R-:W-:-:S05]  /*14320*/  IMAD.WIDE R10, R3, 0x2, R10 ;  /* 0x00000002030a7825 */ /* 0x000fca00078e020a */
[----:B------:R-:W-:Y:S01]  /*14330*/  ST.E.128 [R10.64], RZ ;  /* 0x000000ff0a007985 */ /* 0x000fe2000c101d04 */
[----:B------:R-:W-:Y:S05]  /*14340*/  EXIT ;  /* 0x000000000000794d */ /* 0x000fea0003800000 */
.L_x_147:
        /* <DEDUP_REMOVED lines=11> */
.L_x_1285:


//--------------------- .text._ZN7cutlass13device_kernelIN5flash19enable_sm80_to_sm89INS1_16FlashAttnFwdSm80INS1_25CollectiveMainloopFwdSm80ILi8ELi1ELb0EN4cute5tupleIJNS5_1CILi128EEENS7_ILi64EEENS7_ILi192EEEEEELi192ENS_6half_tEfNS_4arch4Sm80ELb0ELb1ELb0ELb0ELb0ELb0ELb1ELb0EEENS1_21CollectiveEpilogueFwdINS6_IJS8_SA_S9_EEENS6_IJNS7_ILi1EEESI_SI_EEESC_SE_Li256ELb0ELb1ELb0ELb0EEENS1_19SingleTileSchedulerILb0ELb0ELb1ELi128EEEEEEEEEvNT_6ParamsE --------------------------
	.section	.text._ZN7cutlass13device_kernelIN5flash19enable_sm80_to_sm89INS1_16FlashAttnFwdSm80INS1_25CollectiveMainloopFwdSm80ILi8ELi1ELb0EN4cute5tupleIJNS5_1CILi128EEENS7_ILi64EEENS7_ILi192EEEEEELi192ENS_6half_tEfNS_4arch4Sm80ELb0ELb1ELb0ELb0ELb0ELb0ELb1ELb0EEENS1_21CollectiveEpilogueFwdINS6_IJS8_SA_S9_EEENS6_IJNS7_ILi1EEESI_SI_EEESC_SE_Li256ELb0ELb1ELb0ELb0EEENS1_19SingleTileSchedulerILb0ELb0ELb1ELi128EEEEEEEEEvNT_6ParamsE,"ax",@progbits
	.sectioninfo	@"SHI_REGISTERS=240"
	.align	128
.text._ZN7cutlass13device_kernelIN5flash19enable_sm80_to_sm89INS1_16FlashAttnFwdSm80INS1_25CollectiveMainloopFwdSm80ILi8ELi1ELb0EN4cute5tupleIJNS5_1CILi128EEENS7_ILi64EEENS7_ILi192EEEEEELi192ENS_6half_tEfNS_4arch4Sm80ELb0ELb1ELb0ELb0ELb0ELb0ELb1ELb0EEENS1_21CollectiveEpilogueFwdINS6_IJS8_SA_S9_EEENS6_IJNS7_ILi1EEESI_SI_EEESC_SE_Li256ELb0ELb1ELb0ELb0EEENS1_19SingleTileSchedulerILb0ELb0ELb1ELi128EEEEEEEEEvNT_6ParamsE:
        .type           _ZN7cutlass13device_kernelIN5flash19enable_sm80_to_sm89INS1_16FlashAttnFwdSm80INS1_25CollectiveMainloopFwdSm80ILi8ELi1ELb0EN4cute5tupleIJNS5_1CILi128EEENS7_ILi64EEENS7_ILi192EEEEEELi192ENS_6half_tEfNS_4arch4Sm80ELb0ELb1ELb0ELb0ELb0ELb0ELb1ELb0EEENS1_21CollectiveEpilogueFwdINS6_IJS8_SA_S9_EEENS6_IJNS7_ILi1EEESI_SI_EEESC_SE_Li256ELb0ELb1ELb0ELb0EEENS1_19SingleTileSchedulerILb0ELb0ELb1ELi128EEEEEEEEEvNT_6ParamsE,@function
        .size           _ZN7cutlass13device_kernelIN5flash19enable_sm80_to_sm89INS1_16FlashAttnFwdSm80INS1_25CollectiveMainloopFwdSm80ILi8ELi1ELb0EN4cute5tupleIJNS5_1CILi128EEENS7_ILi64EEENS7_ILi192EEEEEELi192ENS_6half_tEfNS_4arch4Sm80ELb0ELb1ELb0ELb0ELb0ELb0ELb1ELb0EEENS1_21CollectiveEpilogueFwdINS6_IJS8_SA_S9_EEENS6_IJNS7_ILi1EEESI_SI_EEESC_SE_Li256ELb0ELb1ELb0ELb0EEENS1_19SingleTileSchedulerILb0ELb0ELb1ELi128EEEEEEEEEvNT_6ParamsE,(.L_x_1286 - _ZN7cutlass13device_kernelIN5flash19enable_sm80_to_sm89INS1_16FlashAttnFwdSm80INS1_25CollectiveMainloopFwdSm80ILi8ELi1ELb0EN4cute5tupleIJNS5_1CILi128EEENS7_ILi64EEENS7_ILi192EEEEEELi192ENS_6half_tEfNS_4arch4Sm80ELb0ELb1ELb0ELb0ELb0ELb0ELb1ELb0EEENS1_21CollectiveEpilogueFwdINS6_IJS8_SA_S9_EEENS6_IJNS7_ILi1EEESI_SI_EEESC_SE_Li256ELb0ELb1ELb0ELb0EEENS1_19SingleTileSchedulerILb0ELb0ELb1ELi128EEEEEEEEEvNT_6ParamsE)
        .other          _ZN7cutlass13device_kernelIN5flash19enable_sm80_to_sm89INS1_16FlashAttnFwdSm80INS1_25CollectiveMainloopFwdSm80ILi8ELi1ELb0EN4cute5tupleIJNS5_1CILi128EEENS7_ILi64EEENS7_ILi192EEEEEELi192ENS_6half_tEfNS_4arch4Sm80ELb0ELb1ELb0ELb0ELb0ELb0ELb1ELb0EEENS1_21CollectiveEpilogueFwdINS6_IJS8_SA_S9_EEENS6_IJNS7_ILi1EEESI_SI_EEESC_SE_Li256ELb0ELb1ELb0ELb0EEENS1_19SingleTileSchedulerILb0ELb0ELb1ELi128EEEEEEEEEvNT_6ParamsE,@"STO_CUDA_ENTRY STV_DEFAULT"
_ZN7cutlass13device_kernelIN5flash19enable_sm80_to_sm89INS1_16FlashAttnFwdSm80INS1_25CollectiveMainloopFwdSm80ILi8ELi1ELb0EN4cute5tupleIJNS5_1CILi128EEENS7_ILi64EEENS7_ILi192EEEEEELi192ENS_6half_tEfNS_4arch4Sm80ELb0ELb1ELb0ELb0ELb0ELb0ELb1ELb0EEENS1_21CollectiveEpilogueFwdINS6_IJS8_SA_S9_EEENS6_IJNS7_ILi1EEESI_SI_EEESC_SE_Li256ELb0ELb1ELb0ELb0EEENS1_19SingleTileSchedulerILb0ELb0ELb1ELi128EEEEEEEEEvNT_6ParamsE:
[----:B------:R-:W-:Y:S02]  /*0000*/  MOV R1, c[0x0][0x28] ;  /* 0x00000a0000017a02 */ /* 0x000fe40000000f00 */
[----:B------:R-:W1:Y:S02]  /*0010*/  S2R R0, SR_CTAID.Z ;  /* 0x0000000000007919 */ /* 0x000e640000002700 */
[----:B-1----:R-:W-:-:S13]  /*0020*/  ISETP.GE.AND P0, PT, R0, RZ, PT ;  /* 0x000000ff0000720c */ /* 0x002fda0003f06270 */
[----:B------:R-:W-:Y:S05]  /*0030*/  @!P0 EXIT ;  /* 0x000000000000894d */ /* 0x000fea0003800000 */
[----:B------:R-:W1:Y:S01]  /*0040*/  S2UR UR15, SR_CTAID.X ;  /* 0x00000000000f79c3 */ /* 0x000e620000002500 */
[----:B------:R-:W-:Y:S01]  /*0050*/  ULDC UR9, c[0x0][0x2c4] ;  /* 0x0000b10000097ab9 */ /* 0x000fe20000000800 */
[----:B------:R-:W2:Y:S01]  /*0060*/  S2R R80, SR_TID.X ;  /* 0x0000000000507919 */ /* 0x000ea20000002100 */
[----:B------:R-:W-:Y:S02]  /*0070*/  UISETP.NE.AND UP2, UPT, UR9, 0x1, UPT ;  /* 0x000000010900788c */ /* 0x000fe4000bf45270 */
[----:B------:R-:W-:Y:S02]  /*0080*/  ULDC.64 UR4, c[0x0][0x2c8] ;  /* 0x0000b20000047ab9 */ /* 0x000fe40000000a00 */
[----:B------:R-:W-:Y:S02]  /*0090*/  UMOV UR6, 0x1 ;  /* 0x0000000100067882 */ /* 0x000fe40000000000 */
[----:B------:R-:W-:Y:S02]  /*00a0*/  ULDC UR8, c[0x0][0x168] ;  /* 0x00005a0000087ab9 */ /* 0x000fe40000000800 */
[----:B------:R-:W-:-:S02]  /*00b0*/  UIADD3 UR8, UR6, -UR8, URZ ;  /* 0x8000000806087290 */ /* 0x000fc4000fffe03f */
[----:B-1----:R-:W-:-:S04]  /*00c0*/  USHF.L.U32 UR15, UR15, 0x7, URZ ;  /* 0x000000070f0f7899 */ /* 0x002fc8000800063f */
[----:B------:R-:W-:Y:S02]  /*00d0*/  @UP2 UIADD3 UR10, UR15, 0x7f, URZ ;  /* 0x0000007f0f0a2890 */ /* 0x000fe4000fffe03f */
[----:B------:R-:W-:Y:S02]  /*00e0*/  UIADD3 UR7, UR15, 0x7f, URZ ;  /* 0x0000007f0f077890 */ /* 0x000fe4000fffe03f */
[----:B------:R-:W-:-:S04]  /*00f0*/  UIMAD.WIDE.U32 UR10, UR10, UR4, URZ ;  /* 0x000000040a0a72a5 */ /* 0x000fc8000f8e003f */
[----:B------:R-:W-:-:S03]  /*0100*/  @UP2 USHF.R.U32.HI UR7, URZ, UR5, UR11 ;  /* 0x000000053f072299 */ /* 0x000fc6000801160b */
[----:B------:R-:W-:Y:S02]  /*0110*/  ULDC.64 UR4, c[0x0][0x328] ;  /* 0x0000ca0000047ab9 */ /* 0x000fe40000000a00 */
[----:B------:R-:W-:-:S03]  /*0120*/  UISETP.LE.AND UP1, UPT, UR6, UR5, UPT ;  /* 0x000000050600728c */ /* 0x000fc6000bf23270 */
[----:B------:R-:W-:Y:S02]  /*0130*/  ULDC UR5, c[0x0][0x1d0] ;  /* 0x0000740000057ab9 */ /* 0x000fe40000000800 */
[----:B------:R-:W-:Y:S01]  /*0140*/  UIADD3 UR5, UR7, UR5, UR8 ;  /* 0x0000000507057290 */ /* 0x000fe2000fffe008 */
[----:B------:R-:W-:-:S03]  /*0150*/  PLOP3.LUT P0, PT, PT, PT, UP1, 0x40, 0x0 ;  /* 0x000000000000781c */ /* 0x000fc60003f0e818 */
[----:B------:R-:W-:-:S10]  /*0160*/  UIADD3 UR7, UR5, UR4, URZ ;  /* 0x0000000405077290 */ /* 0x000fd4000fffe03f */
[----:B------:R-:W-:Y:S05]  /*0170*/  @P0 BRA `(.L_x_148) ;  /* 0x0000014000000947 */ /* 0x000fea0003800000 */
[----:B--2---:R-:W-:Y:S01]  /*0180*/  ISETP.LT.AND P0, PT, RZ, UR5, PT ;  /* 0x00000005ff007c0c */ /* 0x004fe2000bf01270 */
[----:B------:R-:W-:-:S12]  /*0190*/  UIADD3 UR8, UR5, -0x1, URZ ;  /* 0xffffffff05087890 */ /* 0x000fd8000fffe03f */
[----:B------:R-:W-:Y:S05]  /*01a0*/  @P0 BRA `(.L_x_149) ;  /* 0x0000008000000947 */ /* 0x000fea0003800000 */
[----:B------:R-:W-:Y:S02]  /*01b0*/  ULDC UR4, c[0x0][0x32c] ;  /* 0x0000cb0000047ab9 */ /* 0x000fe40000000800 */
[----:B------:R-:W-:Y:S02]  /*01c0*/  UISETP.NE.AND UP0, UPT, UR6, UR4, UPT ;  /* 0x000000040600728c */ /* 0x000fe4000bf05270 */
[----:B------:R-:W-:-:S03]  /*01d0*/  UIADD3 UR8, -UR5, URZ, URZ ;  /* 0x0000003f05087290 */ /* 0x000fc6000fffe13f */
[----:B------:R-:W-:Y:S02]  /*01e0*/  ULDC.64 UR4, c[0x0][0x330] ;  /* 0x0000cc0000047ab9 */ /* 0x000fe40000000a00 */
[----:B------:R-:W-:-:S04]  /*01f0*/  UIMAD.WIDE.U32 UR10, UR8, UR4, URZ ;  /* 0x00000004080a72a5 */ /* 0x000fc8000f8e003f */
[----:B------:R-:W-:-:S04]  /*0200*/  @UP0 USHF.R.U32.HI UR8, URZ, UR5, UR11 ;  /* 0x000000053f080299 */ /* 0x000fc8000801160b */
[----:B------:R-:W-:Y:S01]  /*0210*/  ULOP3.LUT UR8, URZ, UR8, URZ, 0x33, !UPT ;  /* 0x000000083f087292 */ /* 0x000fe2000f8e333f */
[----:B------:R-:W-:Y:S05]  /*0220*/  BRA `(.L_x_150) ;  /* 0x0000005000007947 */ /* 0x000fea0003800000 */
.L_x_149:
[----:B------:R-:W-:Y:S02]  /*0230*/  ULDC UR4, c[0x0][0x32c] ;  /* 0x0000cb0000047ab9 */ /* 0x000fe40000000800 */
[----:B------:R-:W-:-:S03]  /*0240*/  UISETP.NE.AND UP0, UPT, UR6, UR4, UPT ;  /* 0x000000040600728c */ /* 0x000fc6000bf05270 */
[----:B------:R-:W-:Y:S02]  /*0250*/  ULDC.64 UR4, c[0x0][0x330] ;  /* 0x0000cc0000047ab9 */ /* 0x000fe40000000a00 */
[----:B------:R-:W-:-:S06]  /*0260*/  UIMAD.WIDE.U32 UR10, UR8, UR4, URZ ;  /* 0x00000004080a72a5 */ /* 0x000fcc000f8e003f */
[----:B------:R-:W-:Y:S02]  /*0270*/  @UP0 USHF.R.U32.HI UR8, URZ, UR5, UR11 ;  /* 0x000000053f080299 */ /* 0x000fe4000801160b */
.L_x_150:
[----:B------:R-:W-:Y:S02]  /*0280*/  ULDC UR4, c[0x0][0x32c] ;  /* 0x0000cb0000047ab9 */ /* 0x000fe40000000800 */
[----:B------:R-:W-:-:S04]  /*0290*/  UIMAD UR4, UR8, UR4, UR4 ;  /* 0x00000004080472a4 */ /* 0x000fc8000f8e0204 */
[----:B------:R-:W-:-:S04]  /*02a0*/  UISETP.LT.AND UP0, UPT, UR7, UR4, UPT ;  /* 0x000000040700728c */ /* 0x000fc8000bf01270 */
[----:B------:R-:W-:-:S03]  /*02b0*/  USEL UR7, UR7, UR4, UP0 ;  /* 0x0000000407077287 */ /* 0x000fc60008000000 */
.L_x_148:
[----:B--2---:R-:W-:Y:S01]  /*02c0*/  ULDC.64 UR4, c[0x0][0x2c8] ;  /* 0x0000b20000047ab9 */ /* 0x004fe20000000a00 */
[----:B------:R-:W-:Y:S01]  /*02d0*/  PLOP3.LUT P0, PT, PT, PT, UP1, 0x40, 0x0 ;  /* 0x000000000000781c */ /* 0x000fe20003f0e818 */
[----:B------:R-:W-:Y:S02]  /*02e0*/  UIMAD.WIDE.U32 UR12, UR15, UR4, URZ ;  /* 0x000000040f0c72a5 */ /* 0x000fe4000f8e003f */
[----:B------:R-:W-:Y:S02]  /*02f0*/  UMOV UR8, 0x3f ;  /* 0x0000003f00087882 */ /* 0x000fe40000000000 */
[----:B------:R-:W-:Y:S02]  /*0300*/  ULDC UR4, c[0x0][0x1d0] ;  /* 0x0000740000047ab9 */ /* 0x000fe40000000800 */
[----:B------:R-:W-:Y:S02]  /*0310*/  UIADD3 UR7, UR7, 0x3f, URZ ;  /* 0x0000003f07077890 */ /* 0x000fe4000fffe03f */
[----:B------:R-:W-:-:S02]  /*0320*/  UIADD3 UR8, UR8, UR4, URZ ;  /* 0x0000000408087290 */ /* 0x000fc4000fffe03f */
[----:B------:R-:W-:Y:S02]  /*0330*/  UMOV UR10, UR15 ;  /* 0x0000000f000a7c82 */ /* 0x000fe40008000000 */
[----:B------:R-:W-:Y:S02]  /*0340*/  @UP2 USHF.R.U32.HI UR10, URZ, UR5, UR13 ;  /* 0x000000053f0a2299 */ /* 0x000fe4000801160d */
[----:B------:R-:W-:Y:S02]  /*0350*/  USHF.R.S32.HI UR12, URZ, 0x1f, UR7 ;  /* 0x0000001f3f0c7899 */ /* 0x000fe40008011407 */
[----:B------:R-:W-:Y:S02]  /*0360*/  USHF.R.S32.HI UR13, URZ, 0x1f, UR8 ;  /* 0x0000001f3f0d7899 */ /* 0x000fe40008011408 */
[----:B------:R-:W-:Y:S02]  /*0370*/  ULEA.HI UR12, UR12, UR7, URZ, 0x6 ;  /* 0x000000070c0c7291 */ /* 0x000fe4000f8f303f */
[----:B------:R-:W-:-:S02]  /*0380*/  ULEA.HI UR13, UR13, UR8, URZ, 0x6 ;  /* 0x000000080d0d7291 */ /* 0x000fc4000f8f303f */
[----:B------:R-:W-:Y:S02]  /*0390*/  ULDC UR11, c[0x0][0x168] ;  /* 0x00005a00000b7ab9 */ /* 0x000fe40000000800 */
[----:B------:R-:W-:Y:S02]  /*03a0*/  UIADD3 UR7, UR4, -UR11, URZ ;  /* 0x8000000b04077290 */ /* 0x000fe4000fffe03f */
[----:B------:R-:W-:Y:S02]  /*03b0*/  USHF.R.S32.HI UR12, URZ, 0x6, UR12 ;  /* 0x000000063f0c7899 */ /* 0x000fe4000801140c */
[----:B------:R-:W-:Y:S02]  /*03c0*/  USHF.R.S32.HI UR13, URZ, 0x6, UR13 ;  /* 0x000000063f0d7899 */ /* 0x000fe4000801140d */
[----:B------:R-:W-:Y:S02]  /*03d0*/  UIADD3 UR4, UR7, UR10, URZ ;  /* 0x0000000a07047290 */ /* 0x000fe4000fffe03f */
[----:B------:R-:W-:-:S02]  /*03e0*/  UISETP.LT.AND UP0, UPT, UR13, UR12, UPT ;  /* 0x0000000c0d00728c */ /* 0x000fc4000bf01270 */
[----:B------:R-:W-:Y:S02]  /*03f0*/  ULDC UR5, c[0x0][0x324] ;  /* 0x0000c90000057ab9 */ /* 0x000fe40000000800 */
[----:B------:R-:W-:Y:S02]  /*0400*/  UIADD3 UR8, UR4, -UR5, URZ ;  /* 0x8000000504087290 */ /* 0x000fe4000fffe03f */
[----:B------:R-:W-:Y:S01]  /*0410*/  USEL UR13, UR13, UR12, UP0 ;  /* 0x0000000c0d0d7287 */ /* 0x000fe20008000000 */
[----:B------:R-:W-:Y:S05]  /*0420*/  @P0 BRA `(.L_x_151) ;  /* 0x0000015000000947 */ /* 0x000fea0003800000 */
[----:B------:R-:W-:Y:S02]  /*0430*/  UMOV UR10, UR4 ;  /* 0x00000004000a7c82 */ /* 0x000fe40008000000 */
[----:B------:R-:W-:-:S06]  /*0440*/  UISETP.GT.AND UP0, UPT, UR10, -0x1, UPT ;  /* 0xffffffff0a00788c */ /* 0x000fcc000bf04270 */
[----:B------:R-:W-:-:S13]  /*0450*/  PLOP3.LUT P0, PT, PT, PT, UP0, 0x80, 0x0 ;  /* 0x000000000000781c */ /* 0x000fda0003f0f008 */
[----:B------:R-:W-:Y:S05]  /*0460*/  @P0 BRA `(.L_x_152) ;  /* 0x0000008000000947 */ /* 0x000fea0003800000 */
[----:B------:R-:W-:Y:S02]  /*0470*/  ULDC UR4, c[0x0][0x32c] ;  /* 0x0000cb0000047ab9 */ /* 0x000fe40000000800 */
[----:B------:R-:W-:Y:S02]  /*0480*/  UISETP.NE.AND UP0, UPT, UR4, 0x1, UPT ;  /* 0x000000010400788c */ /* 0x000fe4000bf05270 */
[----:B------:R-:W-:Y:S02]  /*0490*/  ULOP3.LUT UR10, URZ, UR10, URZ, 0x33, !UPT ;  /* 0x0000000a3f0a7292 */ /* 0x000fe4000f8e333f */
[----:B------:R-:W-:Y:S02]  /*04a0*/  ULDC.64 UR4, c[0x0][0x330] ;  /* 0x0000cc0000047ab9 */ /* 0x000fe40000000a00 */
[----:B------:R-:W-:-:S05]  /*04b0*/  UIMAD.WIDE.U32 UR16, UR10, UR4, URZ ;  /* 0x000000040a1072a5 */ /* 0x000fca000f8e003f */
[----:B------:R-:W-:-:S04]  /*04c0*/  @UP0 USHF.R.U32.HI UR10, URZ, UR5, UR17 ;  /* 0x000000053f0a0299 */ /* 0x000fc80008011611 */
[----:B------:R-:W-:Y:S01]  /*04d0*/  ULOP3.LUT UR10, URZ, UR10, URZ, 0x33, !UPT ;  /* 0x0000000a3f0a7292 */ /* 0x000fe2000f8e333f */
[----:B------:R-:W-:Y:S05]  /*04e0*/  BRA `(.L_x_153) ;  /* 0x0000005000007947 */ /* 0x000fea0003800000 */
.L_x_152:
[----:B------:R-:W-:Y:S02]  /*04f0*/  ULDC UR4, c[0x0][0x32c] ;  /* 0x0000cb0000047ab9 */ /* 0x000fe40000000800 */
[----:B------:R-:W-:-:S03]  /*0500*/  UISETP.NE.AND UP0, UPT, UR4, 0x1, UPT ;  /* 0x000000010400788c */ /* 0x000fc6000bf05270 */
[----:B------:R-:W-:Y:S02]  /*0510*/  ULDC.64 UR4, c[0x0][0x330] ;  /* 0x0000cc0000047ab9 */ /* 0x000fe40000000a00 */
[----:B------:R-:W-:-:S06]  /*0520*/  UIMAD.WIDE.U32 UR16, UR10, UR4, URZ ;  /* 0x000000040a1072a5 */ /* 0x000fcc000f8e003f */
[----:B------:R-:W-:Y:S02]  /*0530*/  @UP0 USHF.R.U32.HI UR10, URZ, UR5, UR17 ;  /* 0x000000053f0a0299 */ /* 0x000fe40008011611 */
.L_x_153:
[----:B------:R-:W-:Y:S02]  /*0540*/  ULDC UR4, c[0x0][0x32c] ;  /* 0x0000cb0000047ab9 */ /* 0x000fe40000000800 */
[----:B------:R-:W-:-:S04]  /*0550*/  UIMAD UR4, UR10, UR4, URZ ;  /* 0x000000040a0472a4 */ /* 0x000fc8000f8e023f */
[----:B------:R-:W-:-:S04]  /*0560*/  UISETP.LT.AND UP0, UPT, UR8, UR4, UPT ;  /* 0x000000040800728c */ /* 0x000fc8000bf01270 */
[----:B------:R-:W-:-:S04]  /*0570*/  USEL UR8, UR8, UR4, !UP0 ;  /* 0x0000000408087287 */ /* 0x000fc8000c000000 */
.L_x_151:
[----:B------:R-:W-:Y:S01]  /*0580*/  USHF.R.S32.HI UR4, URZ, 0x1f, UR8 ;  /* 0x0000001f3f047899 */ /* 0x000fe20008011408 */
[----:B------:R-:W-:Y:S01]  /*0590*/  PLOP3.LUT P2, PT, PT, PT, PT, 0x80, 0x0 ;  /* 0x000000000000781c */ /* 0x000fe20003f4f070 */
[----:B------:R-:W-:Y:S01]  /*05a0*/  ULDC.64 UR16, c[0x0][0x118] ;  /* 0x0000460000107ab9 */ /* 0x000fe20000000a00 */
[----:B------:R-:W-:Y:S01]  /*05b0*/  CS2R R98, SRZ ;  /* 0x0000000000627805 */ /* 0x000fe2000001ff00 */
[----:B------:R-:W-:Y:S01]  /*05c0*/  ULEA.HI UR8, UR4, UR8, URZ, 0x6 ;  /* 0x0000000804087291 */ /* 0x000fe2000f8f303f */
[----:B------:R-:W-:Y:S01]  /*05d0*/  IMAD.MOV.U32 R5, RZ, RZ, RZ ;  /* 0x000000ffff057224 */ /* 0x000fe200078e00ff */
[----:B------:R-:W-:Y:S01]  /*05e0*/  CS2R R94, SRZ ;  /* 0x00000000005e7805 */ /* 0x000fe2000001ff00 */
[----:B------:R-:W-:Y:S01]  /*05f0*/  IMAD.MOV.U32 R96, RZ, RZ, RZ ;  /* 0x000000ffff607224 */ /* 0x000fe200078e00ff */
[----:B------:R-:W-:Y:S01]  /*0600*/  USHF.R.S32.HI UR8, URZ, 0x6, UR8 ;  /* 0x000000063f087899 */ /* 0x000fe20008011408 */
[----:B------:R-:W-:Y:S01]  /*0610*/  CS2R R92, SRZ ;  /* 0x00000000005c7805 */ /* 0x000fe2000001ff00 */
[----:B------:R-:W-:Y:S01]  /*0620*/  CS2R R90, SRZ ;  /* 0x00000000005a7805 */ /* 0x000fe2000001ff00 */
[----:B------:R-:W-:Y:S01]  /*0630*/  CS2R R88, SRZ ;  /* 0x0000000000587805 */ /* 0x000fe2000001ff00 */
[----:B------:R-:W-:Y:S01]  /*0640*/  UISETP.LT.AND UP0, UPT, URZ, UR8, UPT ;  /* 0x000000083f00728c */ /* 0x000fe2000bf01270 */
[----:B------:R-:W-:Y:S01]  /*0650*/  CS2R R86, SRZ ;  /* 0x0000000000567805 */ /* 0x000fe2000001ff00 */
[----:B------:R-:W-:Y:S01]  /*0660*/  CS2R R84, SRZ ;  /* 0x0000000000547805 */ /* 0x000fe2000001ff00 */
[----:B------:R-:W-:Y:S01]  /*0670*/  CS2R R82, SRZ ;  /* 0x0000000000527805 */ /* 0x000fe2000001ff00 */
[----:B------:R-:W-:Y:S01]  /*0680*/  USEL UR8, URZ, UR8, !UP0 ;  /* 0x000000083f087287 */ /* 0x000fe2000c000000 */
[----:B------:R-:W-:Y:S01]  /*0690*/  MOV R81, RZ ;  /* 0x000000ff00517202 */ /* 0x000fe20000000f00 */
[----:B------:R-:W-:Y:S01]  /*06a0*/  CS2R R6, SRZ ;  /* 0x0000000000067805 */ /* 0x000fe2000001ff00 */
[----:B------:R-:W-:Y:S01]  /*06b0*/  CS2R R78, SRZ ;  /* 0x00000000004e7805 */ /* 0x000fe2000001ff00 */
[----:B------:R-:W-:Y:S01]  /*06c0*/  UISETP.GT.AND UP0, UPT, UR13, UR8, UPT ;  /* 0x000000080d00728c */ /* 0x000fe2000bf04270 */
[----:B------:R-:W-:Y:S01]  /*06d0*/  CS2R R76, SRZ ;  /* 0x00000000004c7805 */ /* 0x000fe2000001ff00 */
[----:B------:R-:W-:Y:S01]  /*06e0*/  CS2R R74, SRZ ;  /* 0x00000000004a7805 */ /* 0x000fe2000001ff00 */
[----:B------:R-:W-:Y:S01]  /*06f0*/  CS2R R72, SRZ ;  /* 0x0000000000487805 */ /* 0x000fe2000001ff00 */
[----:B------:R-:W-:Y:S01]  /*0700*/  CS2R R70, SRZ ;  /* 0x0000000000467805 */ /* 0x000fe2000001ff00 */
[----:B------:R-:W-:Y:S01]  /*0710*/  CS2R R68, SRZ ;  /* 0x0000000000447805 */ /* 0x000fe2000001ff00 */
[----:B------:R-:W-:Y:S01]  /*0720*/  PLOP3.LUT P0, PT, PT, PT, UP0, 0x80, 0x0 ;  /* 0x000000000000781c */ /* 0x000fe20003f0f008 */
        /* <DEDUP_REMOVED lines=34> */
[----:B------:R-:W-:Y:S01]  /*0950*/  ISETP.NE.U32.AND P6, PT, RZ, c[0x0][0x340], PT ;  /* 0x0000d000ff007a0c */ /* 0x000fe20003fc5070 */
[----:B------:R-:W1:Y:S01]  /*0960*/  S2R R8, SR_CTAID.Y ;  /* 0x0000000000087919 */ /* 0x000e620000002600 */
[----:B------:R-:W-:-:S02]  /*0970*/  SHF.R.S32.HI R83, RZ, 0x1f, R80 ;  /* 0x0000001fff537819 */ /* 0x000fc40000011450 */
[----:B------:R-:W-:Y:S02]  /*0980*/  PLOP3.LUT P1, PT, PT, PT, UP2, 0x80, 0x0 ;  /* 0x000000000000781c */ /* 0x000fe40003f2f028 */
[----:B------:R-:W-:Y:S02]  /*0990*/  PLOP3.LUT P0, PT, PT, PT, UP2, 0x80, 0x0 ;  /* 0x000000000000781c */ /* 0x000fe40003f0f028 */
[----:B------:R-:W-:Y:S01]  /*09a0*/  SHF.R.S32.HI R5, RZ, 0x1f, R0 ;  /* 0x0000001fff057819 */ /* 0x000fe20000011400 */
[----:B------:R-:W-:Y:S01]  /*09b0*/  ULDC UR4, c[0x0][0x168] ;  /* 0x00005a0000047ab9 */ /* 0x000fe20000000800 */
[----:B------:R-:W-:Y:S01]  /*09c0*/  ISETP.NE.AND.EX P6, PT, RZ, c[0x0][0x344], PT, P6 ;  /* 0x0000d100ff007a0c */ /* 0x000fe20003fc5360 */
[----:B------:R-:W-:Y:S02]  /*09d0*/  UIADD3 UR18, UR13, -0x1, URZ ;  /* 0xffffffff0d127890 */ /* 0x000fe4000fffe03f */
[----:B------:R-:W-:-:S10]  /*09e0*/  ULDC.64 UR10, c[0x0][0x1e0] ;  /* 0x00007800000a7ab9 */ /* 0x000fd40000000a00 */
[----:B------:R-:W-:-:S04]  /*09f0*/  @P6 IMAD.MOV.U32 R3, RZ, RZ, 0x4 ;  /* 0x00000004ff036424 */ /* 0x000fc800078e00ff */
[----:B------:R-:W-:-:S06]  /*0a00*/  @P6 IMAD.WIDE R206, R0, R3, c[0x0][0x340] ;  /* 0x0000d00000ce6625 */ /* 0x000fcc00078e0203 */
[----:B------:R-:W2:Y:S01]  /*0a10*/  @P6 LDG.E R206, [R206.64] ;  /* 0x00000010cece6981 */ /* 0x000ea2000c1e1900 */
[-C--:B------:R-:W-:Y:S01]  /*0a20*/  LEA.HI R11, R83, R80.reuse, RZ, 0x3 ;  /* 0x00000050530b7211 */ /* 0x080fe200078f18ff */
[----:B-1----:R-:W-:Y:S01]  /*0a30*/  IMAD.WIDE.U32 R12, R8, c[0x0][0x1b8], RZ ;  /* 0x00006e00080c7a25 */ /* 0x002fe200078e00ff */
[----:B------:R-:W-:Y:S01]  /*0a40*/  SHF.R.S32.HI R2, RZ, 0x1f, R8 ;  /* 0x0000001fff027819 */ /* 0x000fe20000011408 */
[----:B------:R-:W-:Y:S01]  /*0a50*/  UIMAD UR4, UR9, UR4, URZ ;  /* 0x00000004090472a4 */ /* 0x000fe2000f8e023f */
[----:B------:R-:W-:Y:S01]  /*0a60*/  LOP3.LUT R3, R11, 0xfffffff8, RZ, 0xc0, !PT ;  /* 0xfffffff80b037812 */ /* 0x000fe200078ec0ff */
[----:B------:R-:W-:Y:S01]  /*0a70*/  USHF.L.U32 UR14, UR18, 0x6, URZ ;  /* 0x00000006120e7899 */ /* 0x000fe2000800063f */
[----:B------:R-:W-:Y:S01]  /*0a80*/  SHF.R.S32.HI R11, RZ, 0x3, R11 ;  /* 0x00000003ff0b7819 */ /* 0x000fe2000001140b */
[----:B------:R-:W-:Y:S01]  /*0a90*/  IMAD R7, R2, c[0x0][0x1b8], RZ ;  /* 0x00006e0002077a24 */ /* 0x000fe200078e02ff */
[-C--:B------:R-:W-:Y:S01]  /*0aa0*/  LEA.HI R14, R83, R80.reuse, RZ, 0x6 ;  /* 0x00000050530e7211 */ /* 0x080fe200078f30ff */
[----:B------:R-:W-:Y:S01]  /*0ab0*/  IMAD.IADD R3, R80, 0x1, -R3 ;  /* 0x0000000150037824 */ /* 0x000fe200078e0a03 */
[----:B------:R-:W-:Y:S01]  /*0ac0*/  UMOV UR9, 0x6 ;  /* 0x0000000600097882 */ /* 0x000fe20000000000 */
[----:B------:R-:W-:Y:S01]  /*0ad0*/  IMAD R7, R8, c[0x0][0x1bc], R7 ;  /* 0x00006f0008077a24 */ /* 0x000fe200078e0207 */
[----:B------:R-:W-:Y:S01]  /*0ae0*/  USHF.L.U32 UR20, UR10, 0x6, URZ ;  /* 0x000000060a147899 */ /* 0x000fe2000800063f */
[----:B------:R-:W-:Y:S01]  /*0af0*/  IMAD R4, R3, 0x20, R11 ;  /* 0x0000002003047824 */ /* 0x000fe200078e020b */
[----:B------:R-:W-:Y:S01]  /*0b00*/  USHF.L.U64.HI UR19, UR10, UR9, UR11 ;  /* 0x000000090a137299 */ /* 0x000fe2000801020b */
[----:B------:R-:W-:Y:S01]  /*0b10*/  IMAD.IADD R13, R13, 0x1, R7 ;  /* 0x000000010d0d7824 */ /* 0x000fe200078e0207 */
[----:B------:R-:W-:Y:S01]  /*0b20*/  USHF.R.S32.HI UR21, URZ, 0x1f, UR18 ;  /* 0x0000001f3f157899 */ /* 0x000fe20008011412 */
[----:B------:R-:W-:Y:S01]  /*0b30*/  IMAD R7, R5, c[0x0][0x1c0], RZ ;  /* 0x0000700005077a24 */ /* 0x000fe200078e02ff */
[----:B------:R-:W-:Y:S01]  /*0b40*/  IADD3 R4, R4, UR15, RZ ;  /* 0x0000000f04047c10 */ /* 0x000fe2000fffe0ff */
[----:B------:R-:W-:Y:S01]  /*0b50*/  IMAD.WIDE.U32 R12, R0, c[0x0][0x1c0], R12 ;  /* 0x00007000000c7a25 */ /* 0x000fe200078e000c */
[CC--:B------:R-:W-:Y:S01]  /*0b60*/  LEA.HI R197, R83.reuse, R80.reuse, RZ, 0x4 ;  /* 0x0000005053c57211 */ /* 0x0c0fe200078f20ff */
[----:B------:R-:W-:Y:S01]  /*0b70*/  USHF.L.U32 UR12, UR10, 0x5, URZ ;  /* 0x000000050a0c7899 */ /* 0x000fe2000800063f */
[CC--:B------:R-:W-:Y:S01]  /*0b80*/  LEA.HI R81, R83.reuse, R80.reuse, RZ, 0x5 ;  /* 0x0000005053517211 */ /* 0x0c0fe200078f28ff */
[----:B------:R-:W-:Y:S01]  /*0b90*/  @P1 IMAD.HI.U32 R6, R4, c[0x0][0x2c8], RZ ;  /* 0x0000b20004061a27 */ /* 0x000fe200078e00ff */
[----:B------:R-:W-:Y:S01]  /*0ba0*/  UISETP.GT.AND UP0, UPT, UR18, UR8, UPT ;  /* 0x000000081200728c */ /* 0x000fe2000bf04270 */
[----:B------:R-:W-:-:S02]  /*0bb0*/  LEA.HI R83, R83, R80, RZ, 0x2 ;  /* 0x0000005053537211 */ /* 0x000fc400078f10ff */
[----:B------:R-:W-:Y:S01]  /*0bc0*/  IMAD.MOV.U32 R9, RZ, RZ, R4 ;  /* 0x000000ffff097224 */ /* 0x000fe200078e0004 */
[----:B------:R-:W-:Y:S01]  /*0bd0*/  @P0 SHF.R.U32.HI R9, RZ, c[0x0][0x2cc], R6 ;  /* 0x0000b300ff090a19 */ /* 0x000fe20000011606 */
[----:B------:R-:W-:Y:S01]  /*0be0*/  IMAD R7, R0, c[0x0][0x1c4], R7 ;  /* 0x0000710000077a24 */ /* 0x000fe200078e0207 */
[----:B------:R-:W-:Y:S01]  /*0bf0*/  LOP3.LUT R83, R83, 0xfffffffc, RZ, 0xc0, !PT ;  /* 0xfffffffc53537812 */ /* 0x000fe200078ec0ff */
[----:B------:R-:W-:Y:S01]  /*0c00*/  IMAD.SHL.U32 R199, R11, 0x40, RZ ;  /* 0x000000400bc77824 */ /* 0x000fe200078e00ff */
[----:B------:R-:W-:Y:S01]  /*0c10*/  SHF.R.S32.HI R6, RZ, 0x1f, R9 ;  /* 0x0000001fff067819 */ /* 0x000fe20000011409 */
[----:B------:R-:W-:Y:S02]  /*0c20*/  IMAD.IADD R13, R13, 0x1, R7 ;  /* 0x000000010d0d7824 */ /* 0x000fe400078e0207 */
[----:B------:R-:W-:Y:S01]  /*0c30*/  IMAD.MOV R7, RZ, RZ, -R9 ;  /* 0x000000ffff077224 */ /* 0x000fe200078e0a09 */
[----:B------:R-:W-:Y:S01]  /*0c40*/  LOP3.LUT R199, R199, 0x1c0, RZ, 0xc0, !PT ;  /* 0x000001c0c7c77812 */ /* 0x000fe200078ec0ff */
[----:B------:R-:W-:-:S02]  /*0c50*/  IMAD R6, R6, c[0x0][0x1b0], RZ ;  /* 0x00006c0006067a24 */ /* 0x000fc400078e02ff */
[----:B------:R-:W-:Y:S02]  /*0c60*/  IMAD R7, R7, c[0x0][0x2c4], R4 ;  /* 0x0000b10007077a24 */ /* 0x000fe400078e0204 */
[----:B------:R-:W-:-:S03]  /*0c70*/  IMAD.WIDE.U32 R12, R9, c[0x0][0x1b0], R12 ;  /* 0x00006c00090c7a25 */ /* 0x000fc600078e000c */
[----:B------:R-:W-:Y:S01]  /*0c80*/  SHF.R.S32.HI R4, RZ, 0x1f, R7 ;  /* 0x0000001fff047819 */ /* 0x000fe20000011407 */
[----:B------:R-:W-:Y:S02]  /*0c90*/  IMAD R9, R9, c[0x0][0x1b4], R6 ;  /* 0x00006d0009097a24 */ /* 0x000fe400078e0206 */
[----:B------:R-:W-:Y:S02]  /*0ca0*/  IMAD.SHL.U32 R14, R14, 0x8, RZ ;  /* 0x000000080e0e7824 */ /* 0x000fe400078e00ff */
[----:B------:R-:W-:Y:S02]  /*0cb0*/  IMAD R4, R4, c[0x0][0x1a8], RZ ;  /* 0x00006a0004047a24 */ /* 0x000fe400078e02ff */
[----:B------:R-:W-:Y:S02]  /*0cc0*/  IMAD.IADD R13, R13, 0x1, R9 ;  /* 0x000000010d0d7824 */ /* 0x000fe400078e0209 */
[C---:B------:R-:W-:Y:S02]  /*0cd0*/  IMAD R9, R7.reuse, c[0x0][0x1ac], R4 ;  /* 0x00006b0007097a24 */ /* 0x040fe400078e0204 */
[----:B------:R-:W-:-:S04]  /*0ce0*/  IMAD.WIDE.U32 R6, R7, c[0x0][0x1a8], R12 ;  /* 0x00006a0007067a25 */ /* 0x000fc800078e000c */
[----:B------:R-:W-:Y:S01]  /*0cf0*/  IMAD.IADD R9, R7, 0x1, R9 ;  /* 0x0000000107097824 */ /* 0x000fe200078e0209 */
[----:B------:R-:W-:Y:S01]  /*0d00*/  LEA R10, P0, R6, c[0x0][0x160], 0x1 ;  /* 0x00005800060a7a11 */ /* 0x000fe200078008ff */
[----:B------:R-:W-:-:S03]  /*0d10*/  IMAD.SHL.U32 R12, R3, 0x8, RZ ;  /* 0x00000008030c7824 */ /* 0x000fc600078e00ff */
[----:B------:R-:W-:Y:S01]  /*0d20*/  LEA.HI.X R9, R6, c[0x0][0x164], R9, 0x1, P0 ;  /* 0x0000590006097a11 */ /* 0x000fe200000f0c09 */
[----:B------:R-:W1:Y:S01]  /*0d30*/  SHFL.IDX PT, R20, R10, RZ, 0x181f ;  /* 0x00181fff0a147589 */ /* 0x000e6200000e0000 */
[----:B------:R-:W-:Y:S02]  /*0d40*/  IADD3 R6, R11, UR15, RZ ;  /* 0x0000000f0b067c10 */ /* 0x000fe4000fffe0ff */
[----:B------:R-:W-:Y:S01]  /*0d50*/  LOP3.LUT R4, R199, 0x38, R12, 0xf8, !PT ;  /* 0x00000038c7047812 */ /* 0x000fe200078ef80c */
[----:B------:R-:W3:Y:S01]  /*0d60*/  SHFL.IDX PT, R21, R9, RZ, 0x181f ;  /* 0x00181fff09157589 */ /* 0x000ee200000e0000 */
[----:B------:R-:W-:Y:S02]  /*0d70*/  SHF.R.U32.HI R199, RZ, 0x3, R199 ;  /* 0x00000003ffc77819 */ /* 0x000fe400000116c7 */
[----:B------:R-:W-:Y:S01]  /*0d80*/  ISETP.GE.AND P0, PT, R6, UR4, PT ;  /* 0x0000000406007c0c */ /* 0x000fe2000bf06270 */
[----:B------:R-:W-:Y:S01]  /*0d90*/  SHFL.IDX PT, R18, R10, 0x1, 0x181f ;  /* 0x00381f000a127f89 */ /* 0x000fe200000e0000 */
[----:B------:R-:W-:-:S02]  /*0da0*/  LOP3.LUT R199, R4, R199, RZ, 0x3c, !PT ;  /* 0x000000c704c77212 */ /* 0x000fc400078e3cff */
[----:B------:R-:W-:Y:S01]  /*0db0*/  IADD3 R4, R6, 0x20, RZ ;  /* 0x0000002006047810 */ /* 0x000fe20007ffe0ff */
[----:B------:R-:W4:Y:S01]  /*0dc0*/  SHFL.IDX PT, R19, R9, 0x1, 0x181f ;  /* 0x00381f0009137f89 */ /* 0x000f2200000e0000 */
[----:B------:R-:W-:Y:S02]  /*0dd0*/  IADD3 R7, R12, 0x40, RZ ;  /* 0x000000400c077810 */ /* 0x000fe40007ffe0ff */
[----:B------:R-:W-:Y:S02]  /*0de0*/  ISETP.GE.AND P3, PT, R4, UR4, PT ;  /* 0x0000000404007c0c */ /* 0x000fe4000bf66270 */
[----:B------:R-:W-:Y:S02]  /*0df0*/  IADD3 R4, R12, 0x80, RZ ;  /* 0x000000800c047810 */ /* 0x000fe40007ffe0ff */
[----:B------:R-:W-:Y:S02]  /*0e00*/  LOP3.LUT R199, R199, 0xfffffe00, R14, 0xf8, !PT ;  /* 0xfffffe00c7c77812 */ /* 0x000fe400078ef80e */
[----:B------:R-:W-:-:S02]  /*0e10*/  @!P0 SHF.R.S32.HI R15, RZ, 0x1f, R4 ;  /* 0x0000001fff0f8819 */ /* 0x000fc40000011404 */
[----:B------:R-:W-:Y:S01]  /*0e20*/  SHF.R.S32.HI R13, RZ, 0x1f, R12 ;  /* 0x0000001fff0d7819 */ /* 0x000fe2000001140c */
[----:B------:R-:W-:Y:S01]  /*0e30*/  IMAD.SHL.U32 R199, R199, 0x2, RZ ;  /* 0x00000002c7c77824 */ /* 0x000fe200078e00ff */
[----:B------:R-:W-:Y:S02]  /*0e40*/  @!P0 LEA.HI R15, R15, R4, RZ, 0x3 ;  /* 0x000000040f0f8211 */ /* 0x000fe400078f18ff */
[----:B-1----:R-:W-:Y:S02]  /*0e50*/  @!P0 LEA R22, P5, R12, R20, 0x1 ;  /* 0x000000140c168211 */ /* 0x002fe400078a08ff */
[----:B------:R-:W-:Y:S02]  /*0e60*/  @!P0 LOP3.LUT R15, R15, 0xfffffff8, RZ, 0xc0, !PT ;  /* 0xfffffff80f0f8812 */ /* 0x000fe400078ec0ff */
[----:B------:R-:W-:Y:S02]  /*0e70*/  IADD3 R14, R6, 0x40, RZ ;  /* 0x00000040060e7810 */ /* 0x000fe40007ffe0ff */
[----:B------:R-:W-:Y:S01]  /*0e80*/  @!P0 SHF.R.S32.HI R16, RZ, 0x1f, R7 ;  /* 0x0000001fff108819 */ /* 0x000fe20000011407 */
[----:B---3--:R-:W-:Y:S01]  /*0e90*/  @!P0 IMAD.WIDE R26, R15, 0x2, R20 ;  /* 0x000000020f1a8825 */ /* 0x008fe200078e0214 */
[----:B------:R-:W-:-:S02]  /*0ea0*/  @!P0 LEA.HI.X R23, R12, R21, R13, 0x1, P5 ;  /* 0x000000150c178211 */ /* 0x000fc400028f0c0d */
[----:B------:R-:W-:Y:S02]  /*0eb0*/  @!P3 SHF.R.S32.HI R15, RZ, 0x1f, R4 ;  /* 0x0000001fff0fb819 */ /* 0x000fe40000011404 */
[----:B------:R-:W-:Y:S02]  /*0ec0*/  @!P0 LEA.HI R16, R16, R7, RZ, 0x3 ;  /* 0x0000000710108211 */ /* 0x000fe400078f18ff */
[----:B------:R-:W-:Y:S02]  /*0ed0*/  ISETP.GE.AND P5, PT, R14, UR4, PT ;  /* 0x000000040e007c0c */ /* 0x000fe4000bfa6270 */
[----:B------:R-:W-:Y:S02]  /*0ee0*/  @!P3 LEA.HI R15, R15, R4, RZ, 0x3 ;  /* 0x000000040f0fb211 */ /* 0x000fe400078f18ff */
[----:B------:R-:W-:Y:S02]  /*0ef0*/  @!P0 LOP3.LUT R16, R16, 0xfffffff8, RZ, 0xc0, !PT ;  /* 0xfffffff810108812 */ /* 0x000fe400078ec0ff */
[----:B------:R-:W-:-:S02]  /*0f00*/  ISETP.GE.AND P2, PT, R12, c[0x0][0x198], PT ;  /* 0x000066000c007a0c */ /* 0x000fc40003f46270 */
[----:B------:R-:W-:Y:S01]  /*0f10*/  ISETP.GE.AND P1, PT, R7, c[0x0][0x198], PT ;  /* 0x0000660007007a0c */ /* 0x000fe20003f26270 */
[----:B------:R-:W-:Y:S01]  /*0f20*/  @!P0 IMAD.WIDE R28, R16, 0x2, R20 ;  /* 0x00000002101c8825 */ /* 0x000fe200078e0214 */
[----:B------:R-:W-:Y:S01]  /*0f30*/  ISETP.GE.AND P4, PT, R4, c[0x0][0x198], PT ;  /* 0x0000660004007a0c */ /* 0x000fe20003f86270 */
[----:B------:R-:W1:Y:S01]  /*0f40*/  SHFL.IDX PT, R20, R10, 0x2, 0x181f ;  /* 0x00581f000a147f89 */ /* 0x000e6200000e0000 */
[----:B------:R-:W-:Y:S02]  /*0f50*/  @!P3 LOP3.LUT R15, R15, 0xfffffff8, RZ, 0xc0, !PT ;  /* 0xfffffff80f0fb812 */ /* 0x000fe400078ec0ff */
[----:B------:R-:W-:Y:S01]  /*0f60*/  @!P3 SHF.R.S32.HI R14, RZ, 0x1f, R7 ;  /* 0x0000001fff0eb819 */ /* 0x000fe20000011407 */
[----:B------:R-:W3:Y:S01]  /*0f70*/  SHFL.IDX PT, R21, R9, 0x2, 0x181f ;  /* 0x00581f0009157f89 */ /* 0x000ee200000e0000 */
[----:B------:R-:W-:Y:S01]  /*0f80*/  IADD3 R6, R6, 0x60, RZ ;  /* 0x0000006006067810 */ /* 0x000fe20007ffe0ff */
[----:B----4-:R-:W-:Y:S01]  /*0f90*/  @!P3 IMAD.WIDE R30, R15, 0x2, R18 ;  /* 0x000000020f1eb825 */ /* 0x010fe200078e0212 */
[----:B------:R-:W-:Y:S01]  /*0fa0*/  @!P5 SHF.R.S32.HI R15, RZ, 0x1f, R4 ;  /* 0x0000001fff0fd819 */ /* 0x000fe20000011404 */
[----:B------:R1:W-:Y:S01]  /*0fb0*/  @!P0 LDGSTS.E.BYPASS.LTC128B.128 [R199+0xc100], [R22.64], !P2 ;  /* 0x0c10000016c78fae */ /* 0x0003e2000d101d50 */
[----:B------:R-:W-:-:S02]  /*0fc0*/  @!P3 LEA.HI R17, R14, R7, RZ, 0x3 ;  /* 0x000000070e11b211 */ /* 0x000fc400078f18ff */
[----:B------:R-:W-:Y:S01]  /*0fd0*/  @!P5 LEA.HI R16, R15, R4, RZ, 0x3 ;  /* 0x000000040f10d211 */ /* 0x000fe200078f18ff */
[----:B------:R-:W4:Y:S01]  /*0fe0*/  SHFL.IDX PT, R14, R10, 0x3, 0x181f ;  /* 0x00781f000a0e7f89 */ /* 0x000f2200000e0000 */
[----:B------:R-:W-:-:S03]  /*0ff0*/  @!P3 LOP3.LUT R17, R17, 0xfffffff8, RZ, 0xc0, !PT ;  /* 0xfffffff81111b812 */ /* 0x000fc600078ec0ff */
[----:B------:R5:W-:Y:S04]  /*1000*/  @!P0 LDGSTS.E.BYPASS.LTC128B.128 [R199+0x10100], [R28.64], !P1 ;  /* 0x101000001cc78fae */ /* 0x000be8000c901d50 */
[----:B------:R1:W1:Y:S04]  /*1010*/  SHFL.IDX PT, R15, R9, 0x3, 0x181f ;  /* 0x00781f00090f7f89 */ /* 0x00026800000e0000 */
[----:B------:R2:W-:Y:S01]  /*1020*/  @!P0 LDGSTS.E.BYPASS.LTC128B.128 [R199+0x14100], [R26.64], !P4 ;  /* 0x141000001ac78fae */ /* 0x0005e2000e101d50 */
[----:B------:R-:W-:-:S04]  /*1030*/  @!P3 LEA R24, P0, R12, R18, 0x1 ;  /* 0x000000120c18b211 */ /* 0x000fc800078008ff */
[----:B------:R-:W-:Y:S02]  /*1040*/  @!P3 LEA.HI.X R25, R12, R19, R13, 0x1, P0 ;  /* 0x000000130c19b211 */ /* 0x000fe400000f0c0d */
[----:B------:R-:W-:Y:S01]  /*1050*/  ISETP.GE.AND P0, PT, R6, UR4, PT ;  /* 0x0000000406007c0c */ /* 0x000fe2000bf06270 */
[----:B------:R-:W-:Y:S01]  /*1060*/  UMOV UR4, 0x5 ;  /* 0x0000000500047882 */ /* 0x000fe20000000000 */
[----:B------:R-:W-:Y:S01]  /*1070*/  @!P5 SHF.R.S32.HI R6, RZ, 0x1f, R7 ;  /* 0x0000001fff06d819 */ /* 0x000fe20000011407 */
[----:B------:R4:W-:Y:S01]  /*1080*/  @!P3 LDGSTS.E.BYPASS.LTC128B.128 [R199+0xd100], [R24.64], !P2 ;  /* 0x0d10000018c7bfae */ /* 0x0009e2000d101d50 */
[----:B------:R-:W-:Y:S02]  /*1090*/  USHF.L.U64.HI UR11, UR10, UR4, UR11 ;  /* 0x000000040a0b7299 */ /* 0x000fe4000801020b */
[----:B------:R-:W-:Y:S01]  /*10a0*/  @!P5 LEA.HI R6, R6, R7, RZ, 0x3 ;  /* 0x000000070606d211 */ /* 0x000fe200078f18ff */
[----:B------:R-:W-:-:S04]  /*10b0*/  UIMAD UR4, UR19, UR18, URZ ;  /* 0x00000012130472a4 */ /* 0x000fc8000f8e023f */
[----:B------:R-:W-:Y:S01]  /*10c0*/  UIMAD UR4, UR21, UR20, UR4 ;  /* 0x00000014150472a4 */ /* 0x000fe2000f8e0204 */
[----:B-----5:R-:W-:Y:S01]  /*10d0*/  @!P3 IMAD.WIDE R28, R17, 0x2, R18 ;  /* 0x00000002111cb825 */ /* 0x020fe200078e0212 */
[----:B-1----:R-:W-:Y:S02]  /*10e0*/  SHF.R.S32.HI R9, RZ, 0x1f, R11 ;  /* 0x0000001fff097819 */ /* 0x002fe4000001140b */
[----:B------:R-:W-:Y:S01]  /*10f0*/  @!P5 LOP3.LUT R17, R6, 0xfffffff8, RZ, 0xc0, !PT ;  /* 0xfffffff80611d812 */ /* 0x000fe200078ec0ff */
[----:B------:R-:W-:Y:S01]  /*1100*/  IMAD.U32 R6, RZ, RZ, UR14 ;  /* 0x0000000eff067e24 */ /* 0x000fe2000f8e00ff */
[----:B------:R1:W-:Y:S01]  /*1110*/  @!P3 LDGSTS.E.BYPASS.LTC128B.128 [R199+0x11100], [R28.64], !P1 ;  /* 0x111000001cc7bfae */ /* 0x0003e2000c901d50 */
[----:B------:R-:W-:-:S03]  /*1120*/  @!P5 LOP3.LUT R19, R16, 0xfffffff8, RZ, 0xc0, !PT ;  /* 0xfffffff81013d812 */ /* 0x000fc600078ec0ff */
[----:B------:R1:W-:Y:S01]  /*1130*/  @!P3 LDGSTS.E.BYPASS.LTC128B.128 [R199+0x15100], [R30.64], !P4 ;  /* 0x151000001ec7bfae */ /* 0x0003e2000e101d50 */
[----:B------:R-:W-:Y:S02]  /*1140*/  @!P5 LEA R22, P3, R12, R20, 0x1 ;  /* 0x000000140c16d211 */ /* 0x000fe400078608ff */
[----:B------:R-:W-:Y:S02]  /*1150*/  IADD3 R10, -R6, c[0x0][0x1d0], -R11 ;  /* 0x00007400060a7a10 */ /* 0x000fe40007ffe90b */
[C---:B---3--:R-:W-:Y:S02]  /*1160*/  @!P5 LEA.HI.X R23, R12.reuse, R21, R13, 0x1, P3 ;  /* 0x000000150c17d211 */ /* 0x048fe400018f0c0d */
[C---:B----4-:R-:W-:Y:S01]  /*1170*/  @!P0 LEA R16, P3, R12.reuse, R14, 0x1 ;  /* 0x0000000e0c108211 */ /* 0x050fe200078608ff */
[----:B------:R-:W-:Y:S02]  /*1180*/  @!P5 IMAD.WIDE R24, R17, 0x2, R20 ;  /* 0x000000021118d825 */ /* 0x000fe400078e0214 */
[----:B------:R3:W-:Y:S01]  /*1190*/  @!P5 LDGSTS.E.BYPASS.LTC128B.128 [R199+0xe100], [R22.64], !P2 ;  /* 0x0e10000016c7dfae */ /* 0x0007e2000d101d50 */
[----:B------:R-:W-:Y:S01]  /*11a0*/  @!P0 LEA.HI.X R17, R12, R15, R13, 0x1, P3 ;  /* 0x0000000f0c118211 */ /* 0x000fe200018f0c0d */
[----:B------:R-:W-:-:S02]  /*11b0*/  @!P5 IMAD.WIDE R20, R19, 0x2, R20 ;  /* 0x000000021314d825 */ /* 0x000fc400078e0214 */
[----:B------:R4:W-:Y:S01]  /*11c0*/  @!P5 LDGSTS.E.BYPASS.LTC128B.128 [R199+0x12100], [R24.64], !P1 ;  /* 0x1210000018c7dfae */ /* 0x0009e2000c901d50 */
[----:B------:R-:W-:Y:S01]  /*11d0*/  ISETP.GE.AND P3, PT, R12, c[0x0][0x1d4], PT ;  /* 0x000075000c007a0c */ /* 0x000fe20003f66270 */
[C-C-:B------:R-:W-:Y:S02]  /*11e0*/  IMAD.WIDE.U32 R18, R11.reuse, c[0x0][0x1e0], R12.reuse ;  /* 0x000078000b127a25 */ /* 0x140fe400078e000c */
[----:B------:R5:W-:Y:S01]  /*11f0*/  @!P5 LDGSTS.E.BYPASS.LTC128B.128 [R199+0x16100], [R20.64], !P4 ;  /* 0x1610000014c7dfae */ /* 0x000be2000e101d50 */
[----:B------:R-:W-:Y:S01]  /*1200*/  ISETP.GE.AND P5, PT, R10, 0x21, PT ;  /* 0x000000210a00780c */ /* 0x000fe20003fa6270 */
[----:B------:R-:W-:Y:S02]  /*1210*/  IMAD.WIDE.U32 R12, R11, c[0x0][0x208], R12 ;  /* 0x000082000b0c7a25 */ /* 0x000fe400078e000c */
[----:B------:R1:W-:Y:S01]  /*1220*/  @!P0 LDGSTS.E.BYPASS.LTC128B.128 [R199+0xf100], [R16.64], !P2 ;  /* 0x0f10000010c78fae */ /* 0x0003e2000d101d50 */
[----:B------:R-:W-:Y:S02]  /*1230*/  ISETP.GE.AND P2, PT, R7, c[0x0][0x1d4], PT ;  /* 0x0000750007007a0c */ /* 0x000fe40003f46270 */
[----:B------:R-:W-:-:S02]  /*1240*/  IADD3 R60, -R11, c[0x0][0x1d0], -R6 ;  /* 0x000074000b3c7a10 */ /* 0x000fc40007ffe906 */
[----:B-1----:R-:W-:Y:S02]  /*1250*/  LOP3.LUT R17, R197, 0xfffffff0, RZ, 0xc0, !PT ;  /* 0xfffffff0c5117812 */ /* 0x002fe400078ec0ff */
[----:B--2---:R-:W-:Y:S01]  /*1260*/  @P6 SHF.R.S32.HI R207, RZ, 0x1f, R206 ;  /* 0x0000001fffcf6819 */ /* 0x004fe200000114ce */
[----:B------:R-:W-:Y:S02]  /*1270*/  @!P6 IMAD.MOV.U32 R206, RZ, RZ, R0 ;  /* 0x000000ffffcee224 */ /* 0x000fe400078e0000 */
[----:B------:R-:W-:Y:S02]  /*1280*/  IMAD R0, R9, c[0x0][0x1e0], RZ ;  /* 0x0000780009007a24 */ /* 0x000fe400078e02ff */
[----:B------:R-:W-:Y:S01]  /*1290*/  @!P6 IMAD.MOV.U32 R207, RZ, RZ, R5 ;  /* 0x000000ffffcfe224 */ /* 0x000fe200078e0005 */
[----:B------:R-:W-:Y:S01]  /*12a0*/  ISETP.GE.AND P6, PT, R10, 0x1, PT ;  /* 0x000000010a00780c */ /* 0x000fe20003fc6270 */
[----:B------:R-:W-:Y:S01]  /*12b0*/  IMAD R5, R11, c[0x0][0x1e4], R0 ;  /* 0x000079000b057a24 */ /* 0x000fe200078e0200 */
[----:B------:R-:W-:Y:S01]  /*12c0*/  @!P0 SHF.R.S32.HI R0, RZ, 0x1f, R7 ;  /* 0x0000001fff008819 */ /* 0x000fe20000011407 */
[----:B------:R-:W-:-:S02]  /*12d0*/  IMAD R203, R207, c[0x0][0x1f0], RZ ;  /* 0x00007c00cfcb7a24 */ /* 0x000fc400078e02ff */
[----:B------:R-:W-:Y:S01]  /*12e0*/  IMAD.IADD R19, R19, 0x1, R5 ;  /* 0x0000000113137824 */ /* 0x000fe200078e0205 */
[----:B------:R-:W-:Y:S01]  /*12f0*/  @!P0 LEA.HI R0, R0, R7, RZ, 0x3 ;  /* 0x0000000700008211 */ /* 0x000fe200078f18ff */
[----:B------:R-:W-:Y:S02]  /*1300*/  IMAD R5, R2, c[0x0][0x1e8], RZ ;  /* 0x00007a0002057a24 */ /* 0x000fe400078e02ff */
[----:B------:R-:W-:Y:S01]  /*1310*/  IMAD.WIDE.U32 R200, R8, c[0x0][0x1e8], R18 ;  /* 0x00007a0008c87a25 */ /* 0x000fe200078e0012 */
[----:B------:R-:W-:-:S03]  /*1320*/  @!P0 LOP3.LUT R7, R0, 0xfffffff8, RZ, 0xc0, !PT ;  /* 0xfffffff800078812 */ /* 0x000fc600078ec0ff */
[----:B------:R-:W-:Y:S02]  /*1330*/  IMAD R5, R8, c[0x0][0x1ec], R5 ;  /* 0x00007b0008057a24 */ /* 0x000fe400078e0205 */
[----:B-----5:R-:W-:Y:S01]  /*1340*/  @!P0 IMAD.WIDE R20, R7, 0x2, R14 ;  /* 0x0000000207148825 */ /* 0x020fe200078e020e */
[----:B------:R-:W-:-:S03]  /*1350*/  @!P0 SHF.R.S32.HI R7, RZ, 0x1f, R4 ;  /* 0x0000001fff078819 */ /* 0x000fc60000011404 */
[----:B------:R-:W-:Y:S01]  /*1360*/  IMAD.IADD R201, R201, 0x1, R5 ;  /* 0x00000001c9c97824 */ /* 0x000fe200078e0205 */
[----:B------:R-:W-:Y:S01]  /*1370*/  @!P0 LEA.HI R7, R7, R4, RZ, 0x3 ;  /* 0x0000000407078211 */ /* 0x000fe200078f18ff */
[----:B------:R1:W-:Y:S01]  /*1380*/  @!P0 LDGSTS.E.BYPASS.LTC128B.128 [R199+0x13100], [R20.64], !P1 ;  /* 0x1310000014c78fae */ /* 0x0003e2000c901d50 */
[----:B------:R-:W-:Y:S01]  /*1390*/  IMAD R203, R206, c[0x0][0x1f4], R203 ;  /* 0x00007d00cecb7a24 */ /* 0x000fe200078e02cb */
[----:B------:R-:W-:Y:S01]  /*13a0*/  ISETP.GE.AND P1, PT, R4, c[0x0][0x1d4], PT ;  /* 0x0000750004007a0c */ /* 0x000fe20003f26270 */
[----:B------:R-:W-:Y:S01]  /*13b0*/  IMAD.WIDE.U32 R200, R206, c[0x0][0x1f0], R200 ;  /* 0x00007c00cec87a25 */ /* 0x000fe200078e00c8 */
[----:B------:R-:W-:-:S03]  /*13c0*/  @!P0 LOP3.LUT R7, R7, 0xfffffff8, RZ, 0xc0, !PT ;  /* 0xfffffff807078812 */ /* 0x000fc600078ec0ff */
[----:B------:R-:W-:Y:S02]  /*13d0*/  IMAD.IADD R203, R201, 0x1, R203 ;  /* 0x00000001c9cb7824 */ /* 0x000fe400078e02cb */
[----:B------:R-:W-:Y:S02]  /*13e0*/  IMAD.U32 R5, RZ, RZ, UR20 ;  /* 0x00000014ff057e24 */ /* 0x000fe4000f8e00ff */
[----:B------:R-:W-:-:S04]  /*13f0*/  IMAD.MOV.U32 R202, RZ, RZ, R200 ;  /* 0x000000ffffca7224 */ /* 0x000fc800078e00c8 */
[----:B------:R-:W-:-:S05]  /*1400*/  IMAD.WIDE.U32 R18, R5, UR18, R202 ;  /* 0x0000001205127c25 */ /* 0x000fca000f8e00ca */
[----:B------:R-:W-:Y:S01]  /*1410*/  IADD3 R4, R19, UR4, RZ ;  /* 0x0000000413047c10 */ /* 0x000fe2000fffe0ff */
[----:B------:R-:W-:Y:S02]  /*1420*/  ULDC.64 UR4, c[0x0][0x208] ;  /* 0x0000820000047ab9 */ /* 0x000fe40000000a00 */
[----:B------:R-:W-:Y:S02]  /*1430*/  UIMAD UR10, UR21, UR4, URZ ;  /* 0x00000004150a72a4 */ /* 0x000fe4000f8e023f */
[----:B------:R-:W-:Y:S01]  /*1440*/  UIMAD.WIDE.U32 UR22, UR18, UR4, URZ ;  /* 0x00000004121672a5 */ /* 0x000fe2000f8e003f */
[----:B-1----:R-:W-:Y:S01]  /*1450*/  @!P0 IMAD.WIDE R20, R7, 0x2, R14 ;  /* 0x0000000207148825 */ /* 0x002fe200078e020e */
[----:B------:R-:W-:Y:S01]  /*1460*/  SHF.R.S32.HI R14, RZ, 0x4, R197 ;  /* 0x00000004ff0e7819 */ /* 0x000fe200000114c5 */
[----:B------:R-:W-:Y:S02]  /*1470*/  UIMAD UR10, UR18, UR5, UR10 ;  /* 0x00000005120a72a4 */ /* 0x000fe4000f8e020a */
[----:B------:R-:W-:Y:S01]  /*1480*/  IMAD.IADD R15, R80, 0x1, -R17 ;  /* 0x00000001500f7824 */ /* 0x000fe200078e0a11 */
[----:B------:R1:W-:Y:S01]  /*1490*/  @!P0 LDGSTS.E.BYPASS.LTC128B.128 [R199+0x17100], [R20.64], !P4 ;  /* 0x1710000014c78fae */ /* 0x0003e2000e101d50 */
[C---:B------:R-:W-:Y:S01]  /*14a0*/  @P6 LEA R16, P4, R18.reuse, c[0x0][0x1c8], 0x1 ;  /* 0x0000720012106a11 */ /* 0x040fe200078808ff */
[----:B------:R-:W-:Y:S01]  /*14b0*/  UIADD3 UR10, UR23, UR10, URZ ;  /* 0x0000000a170a7290 */ /* 0x000fe2000fffe03f */
[C---:B------:R-:W-:Y:S01]  /*14c0*/  @P5 IADD3 R7, P0, R18.reuse, UR12, RZ ;  /* 0x0000000c12075c10 */ /* 0x040fe2000ff1e0ff */
[----:B------:R-:W0:Y:S01]  /*14d0*/  LDGDEPBAR ;  /* 0x00000000000079af */ /* 0x000e220000000000 */
[----:B------:R-:W-:Y:S01]  /*14e0*/  @P6 LEA.HI.X R17, R18, c[0x0][0x1cc], R4, 0x1, P4 ;  /* 0x0000730012116a11 */ /* 0x000fe200020f0c04 */
[----:B------:R-:W-:Y:S01]  /*14f0*/  IMAD.U32 R208, RZ, RZ, UR22 ;  /* 0x00000016ffd07e24 */ /* 0x000fe2000f8e00ff */
[----:B------:R-:W-:Y:S01]  /*1500*/  @P5 IADD3.X R4, R4, UR11, RZ, P0, !PT ;  /* 0x0000000b04045c10 */ /* 0x000fe200087fe4ff */
[----:B------:R-:W-:Y:S01]  /*1510*/  BAR.SYNC.DEFER_BLOCKING 0x0 ;  /* 0x0000000000007b1d */ /* 0x000fe20000010000 */
[C---:B------:R-:W-:Y:S01]  /*1520*/  @P5 LEA R18, P0, R7.reuse, c[0x0][0x1c8], 0x1 ;  /* 0x0000720007125a11 */ /* 0x040fe200078008ff */
[----:B------:R-:W-:Y:S01]  /*1530*/  IMAD.U32 R209, RZ, RZ, UR23 ;  /* 0x00000017ffd17e24 */ /* 0x000fe2000f8e00ff */
[----:B------:R-:W-:Y:S01]  /*1540*/  SHF.R.S32.HI R10, RZ, 0x1f, R15 ;  /* 0x0000001fff0a7819 */ /* 0x000fe2000001140f */
[----:B------:R-:W-:Y:S01]  /*1550*/  USHF.L.U64.HI UR9, UR4, UR9, UR5 ;  /* 0x0000000904097299 */ /* 0x000fe20008010205 */
[----:B------:R-:W-:Y:S01]  /*1560*/  @P5 LEA.HI.X R19, R7, c[0x0][0x1cc], R4, 0x1, P0 ;  /* 0x0000730007135a11 */ /* 0x000fe200000f0c04 */
[----:B------:R-:W-:Y:S01]  /*1570*/  IMAD.SHL.U32 R7, R3, 0x40, RZ ;  /* 0x0000004003077824 */ /* 0x000fe200078e00ff */
[----:B------:R-:W-:Y:S01]  /*1580*/  LEA.HI R10, R10, R15, RZ, 0x3 ;  /* 0x0000000f0a0a7211 */ /* 0x000fe200078f18ff */
[----:B------:R-:W-:Y:S01]  /*1590*/  @UP0 UIADD3 UR5, UR13, -0x2, URZ ;  /* 0xfffffffe0d050890 */ /* 0x000fe2000fffe03f */
[----:B------:R-:W-:-:S02]  /*15a0*/  LEA.HI R197, R197, R14, RZ, 0x1 ;  /* 0x0000000ec5c57211 */ /* 0x000fc400078f08ff */
[----:B------:R-:W-:Y:S02]  /*15b0*/  LOP3.LUT R0, R10, 0xfffffff8, RZ, 0xc0, !PT ;  /* 0xfffffff80a007812 */ /* 0x000fe400078ec0ff */
[----:B------:R-:W-:Y:S02]  /*15c0*/  LOP3.LUT R197, R197, 0xfffffffe, RZ, 0xc0, !PT ;  /* 0xfffffffec5c57812 */ /* 0x000fe400078ec0ff */
[----:B------:R-:W-:Y:S01]  /*15d0*/  LOP3.LUT R7, R7, 0x1c0, RZ, 0xc0, !PT ;  /* 0x000001c007077812 */ /* 0x000fe200078ec0ff */
[----:B------:R-:W-:Y:S01]  /*15e0*/  IMAD.IADD R0, R15, 0x1, -R0 ;  /* 0x000000010f007824 */ /* 0x000fe200078e0a00 */
[----:B------:R-:W-:Y:S01]  /*15f0*/  LOP3.LUT P4, RZ, R3, 0x2, RZ, 0xc0, !PT ;  /* 0x0000000203ff7812 */ /* 0x000fe2000788c0ff */
[----:B------:R-:W-:Y:S01]  /*1600*/  IMAD.IADD R197, R14, 0x1, -R197 ;  /* 0x000000010ec57824 */ /* 0x000fe200078e0ac5 */
[----:B-1----:R-:W-:Y:S01]  /*1610*/  SEL R20, RZ, 0x2, P2 ;  /* 0x00000002ff147807 */ /* 0x002fe20001000000 */
[----:B------:R-:W-:Y:S01]  /*1620*/  IMAD.SHL.U32 R4, R0, 0x40, RZ ;  /* 0x0000004000047824 */ /* 0x000fe200078e00ff */
[----:B------:R-:W-:Y:S01]  /*1630*/  SEL R21, RZ, 0x4, P1 ;  /* 0x00000004ff157807 */ /* 0x000fe20000800000 */
[----:B------:R-:W-:Y:S01]  /*1640*/  IMAD.SHL.U32 R14, R197, 0x8, RZ ;  /* 0x00000008c50e7824 */ /* 0x000fe200078e00ff */
[----:B------:R-:W-:Y:S01]  /*1650*/  @!PT LDS RZ, [RZ] ;  /* 0x00000000fffff984 */ /* 0x000fe20000000800 */
[----:B------:R-:W-:Y:S01]  /*1660*/  @!PT LDS RZ, [RZ] ;  /* 0x00000000fffff984 */ /* 0x000fe20000000800 */
[----:B------:R-:W-:Y:S01]  /*1670*/  @!PT LDS RZ, [RZ] ;  /* 0x00000000fffff984 */ /* 0x000fe20000000800 */
[----:B------:R1:W-:Y:S02]  /*1680*/  @P6 LDGSTS.E.BYPASS.LTC128B.128 [R199+0x6100], [R16.64], !P3 ;  /* 0x0610000010c76fae */ /* 0x0003e4000d901d50 */
[----:B------:R-:W-:Y:S01]  /*1690*/  LOP3.LUT R15, R4, 0x1c0, RZ, 0xc0, !PT ;  /* 0x000001c0040f7812 */ /* 0x000fe200078ec0ff */
[----:B------:R-:W-:Y:S01]  /*16a0*/  IMAD.SHL.U32 R4, R11, 0x8, RZ ;  /* 0x000000080b047824 */ /* 0x000fe200078e00ff */
[----:B------:R1:W-:Y:S02]  /*16b0*/  @P6 LDGSTS.E.BYPASS.LTC128B.128 [R199+0x8100], [R16.64+0x80], !P2 ;  /* 0x0810008010c76fae */ /* 0x0003e4000d101d50 */
[----:B------:R-:W-:-:S02]  /*16c0*/  LOP3.LUT R14, R15, 0x8, R14, 0xf8, !PT ;  /* 0x000000080f0e7812 */ /* 0x000fc400078ef80e */
[----:B------:R-:W-:Y:S01]  /*16d0*/  SHF.R.U32.HI R15, RZ, 0x3, R15 ;  /* 0x00000003ff0f7819 */ /* 0x000fe2000001160f */
[----:B------:R1:W-:Y:S01]  /*16e0*/  @P6 LDGSTS.E.BYPASS.LTC128B.128 [R199+0xa100], [R16.64+0x100], !P1 ;  /* 0x0a10010010c76fae */ /* 0x0003e2000c901d50 */
[----:B------:R-:W-:Y:S02]  /*16f0*/  LOP3.LUT R4, R7, 0x8, R4, 0xf8, !PT ;  /* 0x0000000807047812 */ /* 0x000fe400078ef804 */
[----:B------:R-:W-:Y:S01]  /*1700*/  SHF.R.U32.HI R7, RZ, 0x3, R7 ;  /* 0x00000003ff077819 */ /* 0x000fe20000011607 */
[----:B------:R1:W-:Y:S01]  /*1710*/  @P5 LDGSTS.E.BYPASS.LTC128B.128 [R199+0x7100], [R18.64], !P3 ;  /* 0x0710000012c75fae */ /* 0x0003e2000d901d50 */
[----:B------:R-:W-:Y:S01]  /*1720*/  LOP3.LUT R14, R14, R15, RZ, 0x3c, !PT ;  /* 0x0000000f0e0e7212 */ /* 0x000fe200078e3cff */
[----:B------:R-:W-:Y:S01]  /*1730*/  IMAD.SHL.U32 R15, R10, 0x40, RZ ;  /* 0x000000400a0f7824 */ /* 0x000fe200078e00ff */
[----:B------:R-:W-:Y:S01]  /*1740*/  LOP3.LUT R10, R4, R7, RZ, 0x3c, !PT ;  /* 0x00000007040a7212 */ /* 0x000fe200078e3cff */
[----:B------:R1:W-:Y:S01]  /*1750*/  @P5 LDGSTS.E.BYPASS.LTC128B.128 [R199+0x9100], [R18.64+0x80], !P2 ;  /* 0x0910008012c75fae */ /* 0x0003e2000d101d50 */
[----:B------:R-:W-:-:S02]  /*1760*/  SHF.R.S32.HI R7, RZ, 0x5, R81 ;  /* 0x00000005ff077819 */ /* 0x000fc40000011451 */
[----:B------:R-:W-:Y:S01]  /*1770*/  LOP3.LUT R4, R14, 0xfffffe00, R15, 0xf8, !PT ;  /* 0xfffffe000e047812 */ /* 0x000fe200078ef80f */
[----:B------:R1:W-:Y:S01]  /*1780*/  @P5 LDGSTS.E.BYPASS.LTC128B.128 [R199+0xb100], [R18.64+0x100], !P1 ;  /* 0x0b10010012c75fae */ /* 0x0003e2000c901d50 */
[----:B------:R-:W-:Y:S01]  /*1790*/  IMAD R197, R197, 0x200, R10 ;  /* 0x00000200c5c57824 */ /* 0x000fe200078e020a */
[----:B------:R-:W-:Y:S01]  /*17a0*/  LOP3.LUT P5, RZ, R0, 0x2, RZ, 0xc0, !PT ;  /* 0x0000000200ff7812 */ /* 0x000fe200078ac0ff */
[----:B------:R-:W-:Y:S01]  /*17b0*/  IMAD R10, R9, c[0x0][0x208], RZ ;  /* 0x00008200090a7a24 */ /* 0x000fe200078e02ff */
[----:B------:R-:W0:Y:S01]  /*17c0*/  LDGDEPBAR ;  /* 0x00000000000079af */ /* 0x000e220000000000 */
[----:B------:R-:W-:Y:S01]  /*17d0*/  IMAD R198, R7, 0x400, R4 ;  /* 0x0000040007c67824 */ /* 0x000fe200078e0204 */
[----:B------:R-:W-:Y:S01]  /*17e0*/  ISETP.LT.OR P6, PT, R60, 0x1, P3 ;  /* 0x000000013c00780c */ /* 0x000fe20001fc1670 */
[----:B------:R-:W-:Y:S01]  /*17f0*/  IMAD R9, R11, c[0x0][0x20c], R10 ;  /* 0x000083000b097a24 */ /* 0x000fe200078e020a */
[----:B------:R-:W-:Y:S01]  /*1800*/  LOP3.LUT R81, R81, 0xffffffe0, RZ, 0xc0, !PT ;  /* 0xffffffe051517812 */ /* 0x000fe200078ec0ff */
[----:B------:R-:W-:-:S02]  /*1810*/  IMAD.SHL.U32 R197, R197, 0x2, RZ ;  /* 0x00000002c5c57824 */ /* 0x000fc400078e00ff */
[----:B------:R-:W-:Y:S02]  /*1820*/  IMAD.IADD R13, R13, 0x1, R9 ;  /* 0x000000010d0d7824 */ /* 0x000fe400078e0209 */
[----:B------:R-:W-:Y:S01]  /*1830*/  IMAD.SHL.U32 R198, R198, 0x2, RZ ;  /* 0x00000002c6c67824 */ /* 0x000fe200078e00ff */
[----:B------:R-:W-:Y:S01]  /*1840*/  IADD3 R196, R197, 0x6120, RZ ;  /* 0x00006120c5c47810 */ /* 0x000fe20007ffe0ff */
[----:B------:R-:W-:Y:S02]  /*1850*/  IMAD R9, R2, c[0x0][0x210], RZ ;  /* 0x0000840002097a24 */ /* 0x000fe400078e02ff */
[----:B------:R-:W-:-:S04]  /*1860*/  IMAD.WIDE.U32 R12, R8, c[0x0][0x210], R12 ;  /* 0x00008400080c7a25 */ /* 0x000fc800078e000c */
[----:B------:R-:W-:Y:S02]  /*1870*/  IMAD R9, R8, c[0x0][0x214], R9 ;  /* 0x0000850008097a24 */ /* 0x000fe400078e0209 */
[----:B------:R-:W-:Y:S02]  /*1880*/  IMAD.MOV.U32 R8, RZ, RZ, R12 ;  /* 0x000000ffff087224 */ /* 0x000fe400078e000c */
[----:B------:R-:W-:Y:S02]  /*1890*/  IMAD.IADD R9, R13, 0x1, R9 ;  /* 0x000000010d097824 */ /* 0x000fe400078e0209 */
[----:B------:R-:W-:Y:S01]  /*18a0*/  IMAD R13, R207, c[0x0][0x218], RZ ;  /* 0x00008600cf0d7a24 */ /* 0x000fe200078e02ff */
[----:B------:R-:W-:-:S04]  /*18b0*/  DEPBAR.LE SB0, 0x1 ;  /* 0x000080400000791a */ /* 0x000fc80000000000 */
[----:B------:R-:W-:-:S04]  /*18c0*/  DEPBAR.LE SB0, 0x0 ;  /* 0x000080000000791a */ /* 0x000fc80000000000 */
[----:B------:R-:W-:Y:S01]  /*18d0*/  BAR.SYNC.DEFER_BLOCKING 0x0 ;  /* 0x0000000000007b1d */ /* 0x000fe20000010000 */
[C---:B------:R-:W-:Y:S02]  /*18e0*/  IMAD R13, R206.reuse, c[0x0][0x21c], R13 ;  /* 0x00008700ce0d7a24 */ /* 0x040fe400078e020d */
[----:B------:R-:W-:Y:S01]  /*18f0*/  IMAD.WIDE.U32 R206, R206, c[0x0][0x218], R8 ;  /* 0x00008600cece7a25 */ /* 0x000fe200078e0008 */
[----:B------:R-:W-:-:S03]  /*1900*/  IADD3 R8, R197, 0x6100, RZ ;  /* 0x00006100c5087810 */ /* 0x000fc60007ffe0ff */
[----:B------:R-:W-:Y:S01]  /*1910*/  IMAD.MOV.U32 R2, RZ, RZ, 0x10 ;  /* 0x00000010ff027424 */ /* 0x000fe200078e00ff */
[----:B------:R-:W-:Y:S01]  /*1920*/  LEA R10, P0, R208, R206, 0x6 ;  /* 0x000000ced00a7211 */ /* 0x000fe200078030ff */
[----:B------:R-:W-:Y:S01]  /*1930*/  IMAD.U32 R9, RZ, RZ, UR10 ;  /* 0x0000000aff097e24 */ /* 0x000fe2000f8e00ff */
[----:B------:R-:W-:Y:S01]  /*1940*/  @P4 IADD3 R196, R8, -0x20, RZ ;  /* 0xffffffe008c44810 */ /* 0x000fe20007ffe0ff */
[----:B------:R-:W-:Y:S01]  /*1950*/  IMAD.IADD R209, R207, 0x1, R13 ;  /* 0x00000001cfd17824 */ /* 0x000fe200078e020d */
[----:B------:R-:W-:Y:S01]  /*1960*/  SEL R2, R2, 0xfffffff0, !P5 ;  /* 0xfffffff002027807 */ /* 0x000fe20006800000 */
[----:B------:R-:W-:Y:S01]  /*1970*/  USHF.L.U32 UR10, UR4, 0x6, URZ ;  /* 0x00000006040a7899 */ /* 0x000fe2000800063f */
[----:B------:R-:W-:Y:S01]  /*1980*/  SEL R8, RZ, 0x1, P3 ;  /* 0x00000001ff087807 */ /* 0x000fe20001800000 */
[----:B------:R-:W-:Y:S01]  /*1990*/  @UP0 USHF.R.S32.HI UR4, URZ, 0x1f, UR5 ;  /* 0x0000001f3f040899 */ /* 0x000fe20008011405 */
[----:B------:R-:W-:Y:S01]  /*19a0*/  LEA.HI.X R9, R208, R209, R9, 0x6, P0 ;  /* 0x000000d1d0097211 */ /* 0x000fe200000f3409 */
[----:B------:R-:W-:Y:S01]  /*19b0*/  IMAD R194, R2, 0x2, R198 ;  /* 0x0000000202c27824 */ /* 0x000fe200078e02c6 */
[----:B------:R-:W-:-:S02]  /*19c0*/  LEA R62, P0, R10, c[0x0][0x1f8], 0x1 ;  /* 0x00007e000a3e7a11 */ /* 0x000fc400078008ff */
[----:B------:R-:W-:Y:S02]  /*19d0*/  IADD3 R8, R21, R20, R8 ;  /* 0x0000001415087210 */ /* 0x000fe40007ffe008 */
[----:B------:R-:W-:Y:S01]  /*19e0*/  LEA.HI.X R63, R10, c[0x0][0x1fc], R9, 0x1, P0 ;  /* 0x00007f000a3f7a11 */ /* 0x000fe200000f0c09 */
[----:B------:R-:W-:Y:S01]  /*19f0*/  LDSM.16.M88.4 R40, [R198+0xc100] ;  /* 0x00c10000c628783b */ /* 0x000fe20000000200 */
[----:B------:R-:W-:Y:S02]  /*1a00*/  IADD3 R68, P0, R62, UR10, RZ ;  /* 0x0000000a3e447c10 */ /* 0x000fe4000ff1e0ff */
[----:B------:R-:W-:Y:S01]  /*1a10*/  LOP3.LUT P5, RZ, R8, 0x2, RZ, 0xc0, !PT ;  /* 0x0000000208ff7812 */ /* 0x000fe200078ac0ff */
[----:B------:R-:W2:Y:S01]  /*1a20*/  LDSM.16.M88.4 R32, [R197+0x6100] ;  /* 0x00610000c520783b */ /* 0x000ea20000000200 */
[----:B------:R-:W-:Y:S02]  /*1a30*/  IADD3.X R69, R63, UR9, RZ, P0, !PT ;  /* 0x000000093f457c10 */ /* 0x000fe400087fe4ff */
[----:B------:R-:W-:Y:S01]  /*1a40*/  ISETP.LT.OR P0, PT, R60, 0x1, !P5 ;  /* 0x000000013c00780c */ /* 0x000fe20006f01670 */
[----:B----4-:R-:W4:Y:S01]  /*1a50*/  LDSM.16.M88.4 R24, [R197+0x6900] ;  /* 0x00690000c518783b */ /* 0x010f220000000200 */
[----:B------:R-:W-:-:S02]  /*1a60*/  LOP3.LUT P4, RZ, R8, 0x4, RZ, 0xc0, !PT ;  /* 0x0000000408ff7812 */ /* 0x000fc4000788c0ff */
[----:B------:R-:W-:Y:S01]  /*1a70*/  ISETP.LT.OR P5, PT, R60, 0x21, !P5 ;  /* 0x000000213c00780c */ /* 0x000fe20006fa1670 */
[----:B-1----:R-:W3:Y:S01]  /*1a80*/  LDSM.16.M88.4 R16, [R197+0x7100] ;  /* 0x00710000c510783b */ /* 0x002ee20000000200 */
[C---:B------:R-:W-:Y:S02]  /*1a90*/  IADD3 R187, R196.reuse, 0x800, RZ ;  /* 0x00000800c4bb7810 */ /* 0x040fe40007ffe0ff */
[C---:B------:R-:W-:Y:S01]  /*1aa0*/  IADD3 R186, R196.reuse, 0x1000, RZ ;  /* 0x00001000c4ba7810 */ /* 0x040fe20007ffe0ff */
[----:B------:R-:W1:Y:S01]  /*1ab0*/  LDSM.16.M88.4 R56, [R197+0x7900] ;  /* 0x00790000c538783b */ /* 0x000e620000000200 */
[C---:B------:R-:W-:Y:S02]  /*1ac0*/  IADD3 R185, R196.reuse, 0x1800, RZ ;  /* 0x00001800c4b97810 */ /* 0x040fe40007ffe0ff */
[C---:B------:R-:W-:Y:S01]  /*1ad0*/  IADD3 R183, R196.reuse, 0x2000, RZ ;  /* 0x00002000c4b77810 */ /* 0x040fe20007ffe0ff */
[----:B------:R-:W-:Y:S01]  /*1ae0*/  LDSM.16.M88.4 R12, [R194+0xc100] ;  /* 0x00c10000c20c783b */ /* 0x000fe20000000200 */
[----:B------:R-:W-:-:S02]  /*1af0*/  IADD3 R182, R196, 0x2800, RZ ;  /* 0x00002800c4b67810 */ /* 0x000fc40007ffe0ff */
[C---:B------:R-:W-:Y:S01]  /*1b00*/  IADD3 R181, R196.reuse, 0x3000, RZ ;  /* 0x00003000c4b57810 */ /* 0x040fe20007ffe0ff */
[----:B------:R-:W5:Y:S01]  /*1b10*/  LDSM.16.M88.4 R48, [R196] ;  /* 0x00000000c430783b */ /* 0x000f620000000200 */
[C---:B------:R-:W-:Y:S02]  /*1b20*/  IADD3 R180, R196.reuse, 0x3800, RZ ;  /* 0x00003800c4b47810 */ /* 0x040fe40007ffe0ff */
[C---:B------:R-:W-:Y:S01]  /*1b30*/  IADD3 R179, R196.reuse, 0x4000, RZ ;  /* 0x00004000c4b37810 */ /* 0x040fe20007ffe0ff */
[----:B------:R-:W1:Y:S01]  /*1b40*/  LDSM.16.M88.4 R8, [R196+0x800] ;  /* 0x00080000c408783b */ /* 0x000e620000000200 */
[C---:B------:R-:W-:Y:S02]  /*1b50*/  IADD3 R178, R196.reuse, 0x4800, RZ ;  /* 0x00004800c4b27810 */ /* 0x040fe40007ffe0ff */
[C---:B------:R-:W-:Y:S01]  /*1b60*/  IADD3 R177, R196.reuse, 0x5000, RZ ;  /* 0x00005000c4b17810 */ /* 0x040fe20007ffe0ff */
[----:B------:R-:W1:Y:S01]  /*1b70*/  LDSM.16.M88.4 R52, [R196+0x1000] ;  /* 0x00100000c434783b */ /* 0x000e620000000200 */
[----:B------:R-:W-:-:S03]  /*1b80*/  IADD3 R176, R196, 0x5800, RZ ;  /* 0x00005800c4b07810 */ /* 0x000fc60007ffe0ff */
[----:B------:R-:W1:Y:S04]  /*1b90*/  LDSM.16.M88.4 R44, [R196+0x1800] ;  /* 0x00180000c42c783b */ /* 0x000e680000000200 */
[----:B------:R-:W-:Y:S01]  /*1ba0*/  @!PT LDS RZ, [RZ] ;  /* 0x00000000fffff984 */ /* 0x000fe20000000800 */
[----:B------:R-:W-:Y:S01]  /*1bb0*/  @!PT LDS RZ, [RZ] ;  /* 0x00000000fffff984 */ /* 0x000fe20000000800 */
[----:B------:R-:W-:Y:S01]  /*1bc0*/  @!PT LDS RZ, [RZ] ;  /* 0x00000000fffff984 */ /* 0x000fe20000000800 */
[----:B------:R1:W-:Y:S01]  /*1bd0*/  LDGSTS.E.BYPASS.LTC128B.128 [R199+0x100], [R62.64], !P6 ;  /* 0x001000003ec77fae */ /* 0x0003e2000f101d50 */
[C---:B------:R-:W-:Y:S02]  /*1be0*/  ISETP.LT.OR P6, PT, R60.reuse, 0x1, !P4 ;  /* 0x000000013c00780c */ /* 0x040fe400067c1670 */
[----:B------:R-:W-:Y:S01]  /*1bf0*/  ISETP.LT.OR P4, PT, R60, 0x21, !P4 ;  /* 0x000000213c00780c */ /* 0x000fe20006781670 */
[----:B--2---:R-:W-:Y:S01]  /*1c00*/  HMMA.16816.F32 R36, R40, R32, RZ ;  /* 0x000000202824723c */ /* 0x004fe200000018ff */
[----:B------:R1:W-:Y:S01]  /*1c10*/  LDGSTS.E.BYPASS.LTC128B.128 [R199+0x2100], [R62.64+0x80], !P0 ;  /* 0x021000803ec77fae */ /* 0x0003e2000c101d50 */
[----:B------:R-:W-:Y:S01]  /*1c20*/  LOP3.LUT P0, RZ, R0, 0x4, RZ, 0xc0, !PT ;  /* 0x0000000400ff7812 */ /* 0x000fe2000780c0ff */
[----:B------:R-:W-:-:S05]  /*1c30*/  IMAD.MOV.U32 R0, RZ, RZ, 0x20 ;  /* 0x00000020ff007424 */ /* 0x000fca00078e00ff */
[C---:B------:R-:W-:Y:S02]  /*1c40*/  HMMA.16816.F32 R32, R40.reuse, R34, RZ ;  /* 0x000000222820723c */ /* 0x040fe400000018ff */
[----:B------:R1:W-:Y:S01]  /*1c50*/  LDGSTS.E.BYPASS.LTC128B.128 [R199+0x4100], [R62.64+0x100], !P6 ;  /* 0x041001003ec77fae */ /* 0x0003e2000f101d50 */
[----:B------:R-:W-:Y:S02]  /*1c60*/  LOP3.LUT P6, RZ, R3, 0x4, RZ, 0xc0, !PT ;  /* 0x0000000403ff7812 */ /* 0x000fe400078cc0ff */
[----:B------:R-:W-:Y:S01]  /*1c70*/  SEL R3, R0, 0xffffffe0, !P0 ;  /* 0xffffffe000037807 */ /* 0x000fe20004000000 */
[----:B------:R-:W-:Y:S01]  /*1c80*/  IMAD.MOV.U32 R0, RZ, RZ, 0x40 ;  /* 0x00000040ff007424 */ /* 0x000fe200078e00ff */
[----:B------:R-:W-:Y:S01]  /*1c90*/  ISETP.LT.OR P0, PT, R60, 0x21, P3 ;  /* 0x000000213c00780c */ /* 0x000fe20001f01670 */
[----:B----4-:R-:W-:Y:S02]  /*1ca0*/  HMMA.16816.F32 R28, R40, R24, RZ ;  /* 0x00000018281c723c */ /* 0x010fe400000018ff */
[C---:B------:R-:W-:Y:S01]  /*1cb0*/  IMAD R193, R3.reuse, 0x2, R198 ;  /* 0x0000000203c17824 */ /* 0x040fe200078e02c6 */
[----:B------:R-:W-:Y:S01]  /*1cc0*/  SEL R0, R0, 0xffffffc0, !P6 ;  /* 0xffffffc000007807 */ /* 0x000fe20007000000 */
[----:B------:R-:W-:-:S04]  /*1cd0*/  IMAD R191, R3, 0x2, R194 ;  /* 0x0000000203bf7824 */ /* 0x000fc800078e02c2 */
[----:B------:R-:W-:Y:S01]  /*1ce0*/  HMMA.16816.F32 R24, R40, R26, RZ ;  /* 0x0000001a2818723c */ /* 0x000fe200000018ff */
[----:B------:R-:W-:Y:S02]  /*1cf0*/  IMAD.IADD R192, R197, 0x1, R0 ;  /* 0x00000001c5c07824 */ /* 0x000fe400078e0200 */
[----:B------:R-:W-:Y:S01]  /*1d00*/  IMAD.IADD R184, R0, 0x1, R196 ;  /* 0x0000000100b87824 */ /* 0x000fe200078e02c4 */
[----:B------:R2:W-:Y:S01]  /*1d10*/  LDGSTS.E.BYPASS.LTC128B.128 [R199+0x1100], [R68.64], !P0 ;  /* 0x0110000044c77fae */ /* 0x0005e2000c101d50 */
[----:B------:R-:W-:-:S03]  /*1d20*/  SHF.R.S32.HI R0, RZ, 0x1f, R7 ;  /* 0x0000001fff007819 */ /* 0x000fc60000011407 */
[C---:B---3--:R-:W-:Y:S01]  /*1d30*/  HMMA.16816.F32 R20, R40.reuse, R16, RZ ;  /* 0x000000102814723c */ /* 0x048fe200000018ff */
[----:B------:R2:W-:Y:S01]  /*1d40*/  LDGSTS.E.BYPASS.LTC128B.128 [R199+0x3100], [R68.64+0x80], !P5 ;  /* 0x0310008044c77fae */ /* 0x0005e2000e901d50 */
[----:B------:R-:W-:Y:S02]  /*1d50*/  PLOP3.LUT P5, PT, PT, PT, UP0, 0x80, 0x0 ;  /* 0x000000000000781c */ /* 0x000fe40003faf008 */
[----:B------:R-:W-:Y:S01]  /*1d60*/  LEA.HI R0, R0, R7, RZ, 0x3 ;  /* 0x0000000700007211 */ /* 0x000fe200078f18ff */
[----:B------:R2:W-:Y:S01]  /*1d70*/  LDGSTS.E.BYPASS.LTC128B.128 [R199+0x5100], [R68.64+0x100], !P4 ;  /* 0x0510010044c77fae */ /* 0x0005e2000e101d50 */
[----:B------:R-:W-:Y:S02]  /*1d80*/  PLOP3.LUT P4, PT, PT, PT, UP2, 0x80, 0x0 ;  /* 0x000000000000781c */ /* 0x000fe40003f8f028 */
[----:B------:R-:W-:Y:S01]  /*1d90*/  HMMA.16816.F32 R16, R40, R18, RZ ;  /* 0x000000122810723c */ /* 0x000fe200000018ff */
[----:B-1----:R-:W-:Y:S01]  /*1da0*/  LDSM.16.M88.4 R60, [R193+0xc100] ;  /* 0x00c10000c13c783b */ /* 0x002fe20000000200 */
[----:B------:R-:W-:-:S03]  /*1db0*/  LOP3.LUT R0, R0, 0xffffff8, RZ, 0xc0, !PT ;  /* 0x0ffffff800007812 */ /* 0x000fc600078ec0ff */
[----:B------:R-:W-:Y:S02]  /*1dc0*/  LDSM.16.M88.4 R72, [R197+0x8900] ;  /* 0x00890000c548783b */ /* 0x000fe40000000200 */
[----:B------:R-:W-:Y:S01]  /*1dd0*/  IMAD.IADD R7, R7, 0x1, -R0 ;  /* 0x0000000107077824 */ /* 0x000fe200078e0a00 */
[C---:B------:R-:W-:Y:S01]  /*1de0*/  HMMA.16816.F32 R64, R40.reuse, R56, RZ ;  /* 0x000000382840723c */ /* 0x040fe200000018ff */
[----:B------:R-:W-:Y:S04]  /*1df0*/  LDSM.16.M88.4 R76, [R184+0x3000] ;  /* 0x00300000b84c783b */ /* 0x000fe80000000200 */
[----:B------:R-:W0:Y:S03]  /*1e00*/  LDGDEPBAR ;  /* 0x00000000000079af */ /* 0x000e260000000000 */
[----:B------:R-:W-:Y:S01]  /*1e10*/  HMMA.16816.F32 R40, R40, R58, RZ ;  /* 0x0000003a2828723c */ /* 0x000fe200000018ff */
[----:B------:R-:W-:Y:S07]  /*1e20*/  LDSM.16.M88.4 R56, [R192+0x7100] ;  /* 0x00710000c038783b */ /* 0x000fee0000000200 */
[C---:B-----5:R-:W-:Y:S01]  /*1e30*/  HMMA.16816.F32 R36, R12.reuse, R48, R36 ;  /* 0x000000300c24723c */ /* 0x060fe20000001824 */
[----:B--2---:R-:W-:Y:S07]  /*1e40*/  LDSM.16.M88.4 R68, [R184+0x1800] ;  /* 0x00180000b844783b */ /* 0x004fee0000000200 */
[C---:B------:R-:W-:Y:S01]  /*1e50*/  HMMA.16816.F32 R32, R12.reuse, R50, R32 ;  /* 0x000000320c20723c */ /* 0x040fe20000001820 */
[----:B------:R-:W1:Y:S07]  /*1e60*/  LDSM.16.M88.4 R48, [R192+0x6100] ;  /* 0x00610000c030783b */ /* 0x000e6e0000000200 */
[C---:B------:R-:W-:Y:S08]  /*1e70*/  HMMA.16816.F32 R28, R12.reuse, R8, R28 ;  /* 0x000000080c1c723c */ /* 0x040ff0000000181c */
[C---:B------:R-:W-:Y:S01]  /*1e80*/  HMMA.16816.F32 R24, R12.reuse, R10, R24 ;  /* 0x0000000a0c18723c */ /* 0x040fe20000001818 */
[----:B------:R-:W2:Y:S07]  /*1e90*/  LDSM.16.M88.4 R8, [R192+0x6900] ;  /* 0x00690000c008783b */ /* 0x000eae0000000200 */
[C---:B------:R-:W-:Y:S08]  /*1ea0*/  HMMA.16816.F32 R20, R12.reuse, R52, R20 ;  /* 0x000000340c14723c */ /* 0x040ff00000001814 */
[C---:B------:R-:W-:Y:S01]  /*1eb0*/  HMMA.16816.F32 R16, R12.reuse, R54, R16 ;  /* 0x000000360c10723c */ /* 0x040fe20000001810 */
[----:B------:R-:W3:Y:S07]  /*1ec0*/  LDSM.16.M88.4 R52, [R192+0x7900] ;  /* 0x00790000c034783b */ /* 0x000eee0000000200 */
[C---:B------:R-:W-:Y:S08]  /*1ed0*/  HMMA.16816.F32 R64, R12.reuse, R44, R64 ;  /* 0x0000002c0c40723c */ /* 0x040ff00000001840 */
[----:B------:R-:W-:Y:S01]  /*1ee0*/  HMMA.16816.F32 R40, R12, R46, R40 ;  /* 0x0000002e0c28723c */ /* 0x000fe20000001828 */
[----:B------:R-:W-:Y:S04]  /*1ef0*/  LDSM.16.M88.4 R44, [R191+0xc100] ;  /* 0x00c10000bf2c783b */ /* 0x000fe80000000200 */
[----:B------:R-:W4:Y:S03]  /*1f00*/  LDSM.16.M88.4 R12, [R184] ;  /* 0x00000000b80c783b */ /* 0x000f260000000200 */
[C---:B-1----:R-:W-:Y:S08]  /*1f10*/  HMMA.16816.F32 R36, R60.reuse, R48, R36 ;  /* 0x000000303c24723c */ /* 0x042ff00000001824 */
[C---:B------:R-:W-:Y:S01]  /*1f20*/  HMMA.16816.F32 R32, R60.reuse, R50, R32 ;  /* 0x000000323c20723c */ /* 0x040fe20000001820 */
[----:B------:R-:W-:Y:S07]  /*1f30*/  LDSM.16.M88.4 R48, [R184+0x800] ;  /* 0x00080000b830783b */ /* 0x000fee0000000200 */
[C---:B--2---:R-:W-:Y:S08]  /*1f40*/  HMMA.16816.F32 R28, R60.reuse, R8, R28 ;  /* 0x000000083c1c723c */ /* 0x044ff0000000181c */
[C---:B------:R-:W-:Y:S01]  /*1f50*/  HMMA.16816.F32 R24, R60.reuse, R10, R24 ;  /* 0x0000000a3c18723c */ /* 0x040fe20000001818 */
[----:B------:R-:W1:Y:S07]  /*1f60*/  LDSM.16.M88.4 R8, [R184+0x1000] ;  /* 0x00100000b808783b */ /* 0x000e6e0000000200 */
[C---:B------:R-:W-:Y:S08]  /*1f70*/  HMMA.16816.F32 R20, R60.reuse, R56, R20 ;  /* 0x000000383c14723c */ /* 0x040ff00000001814 */
[C---:B------:R-:W-:Y:S01]  /*1f80*/  HMMA.16816.F32 R16, R60.reuse, R58, R16 ;  /* 0x0000003a3c10723c */ /* 0x040fe20000001810 */
[----:B------:R-:W-:Y:S07]  /*1f90*/  LDSM.16.M88.4 R56, [R197+0x9100] ;  /* 0x00910000c538783b */ /* 0x000fee0000000200 */
[C---:B---3--:R-:W-:Y:S08]  /*1fa0*/  HMMA.16816.F32 R64, R60.reuse, R52, R64 ;  /* 0x000000343c40723c */ /* 0x048ff00000001840 */
[----:B------:R-:W-:Y:S01]  /*1fb0*/  HMMA.16816.F32 R60, R60, R54, R40 ;  /* 0x000000363c3c723c */ /* 0x000fe20000001828 */
[----:B------:R-:W-:Y:S04]  /*1fc0*/  LDSM.16.M88.4 R40, [R198+0x10100] ;  /* 0x01010000c628783b */ /* 0x000fe80000000200 */
[----:B------:R-:W-:Y:S03]  /*1fd0*/  LDSM.16.M88.4 R52, [R197+0x9900] ;  /* 0x00990000c534783b */ /* 0x000fe60000000200 */
[C---:B----4-:R-:W-:Y:S08]  /*1fe0*/  HMMA.16816.F32 R36, R44.reuse, R12, R36 ;  /* 0x0000000c2c24723c */ /* 0x050ff00000001824 */
[C---:B------:R-:W-:Y:S01]  /*1ff0*/  HMMA.16816.F32 R32, R44.reuse, R14, R32 ;  /* 0x0000000e2c20723c */ /* 0x040fe20000001820 */
[----:B------:R-:W2:Y:S07]  /*2000*/  LDSM.16.M88.4 R12, [R197+0x8100] ;  /* 0x00810000c50c783b */ /* 0x000eae0000000200 */
[C---:B-1----:R-:W-:Y:S08]  /*2010*/  HMMA.16816.F32 R20, R44.reuse, R8, R20 ;  /* 0x000000082c14723c */ /* 0x042ff00000001814 */
[C---:B------:R-:W-:Y:S01]  /*2020*/  HMMA.16816.F32 R16, R44.reuse, R10, R16 ;  /* 0x0000000a2c10723c */ /* 0x040fe20000001810 */
[----:B------:R-:W-:Y:S07]  /*2030*/  LDSM.16.M88.4 R8, [R194+0x10100] ;  /* 0x01010000c208783b */ /* 0x000fee0000000200 */
[C---:B------:R-:W-:Y:S08]  /*2040*/  HMMA.16816.F32 R28, R44.reuse, R48, R28 ;  /* 0x000000302c1c723c */ /* 0x040ff0000000181c */
[C---:B------:R-:W-:Y:S01]  /*2050*/  HMMA.16816.F32 R24, R44.reuse, R50, R24 ;  /* 0x000000322c18723c */ /* 0x040fe20000001818 */
[----:B------:R-:W1:Y:S07]  /*2060*/  LDSM.16.M88.4 R48, [R196+0x2000] ;  /* 0x00200000c430783b */ /* 0x000e6e0000000200 */
[C---:B------:R-:W-:Y:S08]  /*2070*/  HMMA.16816.F32 R64, R44.reuse, R68, R64 ;  /* 0x000000442c40723c */ /* 0x040ff00000001840 */
[----:B------:R-:W-:Y:S01]  /*2080*/  HMMA.16816.F32 R60, R44, R70, R60 ;  /* 0x000000462c3c723c */ /* 0x000fe2000000183c */
[----:B------:R-:W3:Y:S04]  /*2090*/  LDSM.16.M88.4 R44, [R196+0x3000] ;  /* 0x00300000c42c783b */ /* 0x000ee80000000200 */
[----:B------:R-:W4:Y:S03]  /*20a0*/  LDSM.16.M88.4 R68, [R196+0x2800] ;  /* 0x00280000c444783b */ /* 0x000f260000000200 */
[C---:B--2---:R-:W-:Y:S08]  /*20b0*/  HMMA.16816.F32 R36, R40.reuse, R12, R36 ;  /* 0x0000000c2824723c */ /* 0x044ff00000001824 */
[C---:B------:R-:W-:Y:S01]  /*20c0*/  HMMA.16816.F32 R32, R40.reuse, R14, R32 ;  /* 0x0000000e2820723c */ /* 0x040fe20000001820 */
[----:B------:R-:W2:Y:S07]  /*20d0*/  LDSM.16.M88.4 R12, [R196+0x3800] ;  /* 0x00380000c40c783b */ /* 0x000eae0000000200 */
[C---:B------:R-:W-:Y:S08]  /*20e0*/  HMMA.16816.F32 R20, R40.reuse, R56, R20 ;  /* 0x000000382814723c */ /* 0x040ff00000001814 */
[C---:B------:R-:W-:Y:S01]  /*20f0*/  HMMA.16816.F32 R16, R40.reuse, R58, R16 ;  /* 0x0000003a2810723c */ /* 0x040fe20000001810 */
[----:B------:R-:W-:Y:S07]  /*2100*/  LDSM.16.M88.4 R56, [R192+0x8100] ;  /* 0x00810000c038783b */ /* 0x000fee0000000200 */
[C---:B------:R-:W-:Y:S08]  /*2110*/  HMMA.16816.F32 R28, R40.reuse, R72, R28 ;  /* 0x00000048281c723c */ /* 0x040ff0000000181c */
[C---:B------:R-:W-:Y:S01]  /*2120*/  HMMA.16816.F32 R24, R40.reuse, R74, R24 ;  /* 0x0000004a2818723c */ /* 0x040fe20000001818 */
[----:B------:R-:W-:Y:S07]  /*2130*/  LDSM.16.M88.4 R72, [R191+0x10100] ;  /* 0x01010000bf48783b */ /* 0x000fee0000000200 */
[C---:B------:R-:W-:Y:S08]  /*2140*/  HMMA.16816.F32 R64, R40.reuse, R52, R64 ;  /* 0x000000342840723c */ /* 0x040ff00000001840 */
[----:B------:R-:W-:Y:S01]  /*2150*/  HMMA.16816.F32 R60, R40, R54, R60 ;  /* 0x00000036283c723c */ /* 0x000fe2000000183c */
[----:B------:R-:W5:Y:S04]  /*2160*/  LDSM.16.M88.4 R40, [R193+0x10100] ;  /* 0x01010000c128783b */ /* 0x000f680000000200 */
[----:B------:R-:W2:Y:S03]  /*2170*/  LDSM.16.M88.4 R52, [R192+0x8900] ;  /* 0x00890000c034783b */ /* 0x000ea60000000200 */
        /* <DEDUP_REMOVED lines=8> */
[----:B------:R-:W-:Y:S07]  /*2200*/  LDSM.16.M88.4 R68, [R184+0x3800] ;  /* 0x00380000b844783b */ /* 0x000fee0000000200 */
[C---:B--2---:R-:W-:Y:S08]  /*2210*/  HMMA.16816.F32 R64, R8.reuse, R12, R64 ;  /* 0x0000000c0840723c */ /* 0x044ff00000001840 */
[----:B------:R-:W-:Y:S01]  /*2220*/  HMMA.16816.F32 R60, R8, R14, R60 ;  /* 0x0000000e083c723c */ /* 0x000fe2000000183c */
[----:B------:R-:W2:Y:S04]  /*2230*/  LDSM.16.M88.4 R12, [R184+0x2000] ;  /* 0x00200000b80c783b */ /* 0x000ea80000000200 */
[----:B------:R-:W4:Y:S03]  /*2240*/  LDSM.16.M88.4 R8, [R184+0x2800] ;  /* 0x00280000b808783b */ /* 0x000f260000000200 */
[C---:B-----5:R-:W-:Y:S08]  /*2250*/  HMMA.16816.F32 R36, R40.reuse, R56, R36 ;  /* 0x000000382824723c */ /* 0x060ff00000001824 */
[C---:B------:R-:W-:Y:S01]  /*2260*/  HMMA.16816.F32 R32, R40.reuse, R58, R32 ;  /* 0x0000003a2820723c */ /* 0x040fe20000001820 */
[----:B------:R-:W-:Y:S07]  /*2270*/  LDSM.16.M88.4 R56, [R198+0x14100] ;  /* 0x01410000c638783b */ /* 0x000fee0000000200 */
[C---:B------:R-:W-:Y:S08]  /*2280*/  HMMA.16816.F32 R28, R40.reuse, R52, R28 ;  /* 0x00000034281c723c */ /* 0x040ff0000000181c */
[C---:B------:R-:W-:Y:S01]  /*2290*/  HMMA.16816.F32 R24, R40.reuse, R54, R24 ;  /* 0x000000362818723c */ /* 0x040fe20000001818 */
[----:B------:R-:W5:Y:S07]  /*22a0*/  LDSM.16.M88.4 R52, [R197+0xa100] ;  /* 0x00a10000c534783b */ /* 0x000f6e0000000200 */
[C---:B-1----:R-:W-:Y:S08]  /*22b0*/  HMMA.16816.F32 R20, R40.reuse, R48, R20 ;  /* 0x000000302814723c */ /* 0x042ff00000001814 */
        /* <DEDUP_REMOVED lines=13> */
[C---:B------:R-:W-:Y:S08]  /*2390*/  HMMA.16816.F32 R16, R72.reuse, R78, R16 ;  /* 0x0000004e4810723c */ /* 0x040ff00000001810 */
[C---:B------:R-:W-:Y:S08]  /*23a0*/  HMMA.16816.F32 R64, R72.reuse, R68, R64 ;  /* 0x000000444840723c */ /* 0x040ff00000001840 */
[----:B------:R-:W-:Y:S01]  /*23b0*/  HMMA.16816.F32 R68, R72, R70, R60 ;  /* 0x000000464844723c */ /* 0x000fe2000000183c */
[----:B------:R-:W4:Y:S04]  /*23c0*/  LDSM.16.M88.4 R72, [R196+0x5000] ;  /* 0x00500000c448783b */ /* 0x000f280000000200 */
[----:B------:R-:W2:Y:S03]  /*23d0*/  LDSM.16.M88.4 R60, [R196+0x4800] ;  /* 0x00480000c43c783b */ /* 0x000ea60000000200 */
[C---:B-----5:R-:W-:Y:S08]  /*23e0*/  HMMA.16816.F32 R36, R56.reuse, R52, R36 ;  /* 0x000000343824723c */ /* 0x060ff00000001824 */
[C---:B------:R-:W-:Y:S01]  /*23f0*/  HMMA.16816.F32 R32, R56.reuse, R54, R32 ;  /* 0x000000363820723c */ /* 0x040fe20000001820 */
[----:B------:R-:W-:Y:S07]  /*2400*/  LDSM.16.M88.4 R52, [R192+0xa900] ;  /* 0x00a90000c034783b */ /* 0x000fee0000000200 */
[C---:B-1----:R-:W-:Y:S08]  /*2410*/  HMMA.16816.F32 R28, R56.reuse, R48, R28 ;  /* 0x00000030381c723c */ /* 0x042ff0000000181c */
[C---:B------:R-:W-:Y:S01]  /*2420*/  HMMA.16816.F32 R24, R56.reuse, R50, R24 ;  /* 0x000000323818723c */ /* 0x040fe20000001818 */
[----:B------:R-:W1:Y:S07]  /*2430*/  LDSM.16.M88.4 R48, [R196+0x5800] ;  /* 0x00580000c430783b */ /* 0x000e6e0000000200 */
[C---:B---3--:R-:W-:Y:S08]  /*2440*/  HMMA.16816.F32 R20, R56.reuse, R44, R20 ;  /* 0x0000002c3814723c */ /* 0x048ff00000001814 */
[----:B------:R-:W-:Y:S01]  /*2450*/  HMMA.16816.F32 R16, R56, R46, R16 ;  /* 0x0000002e3810723c */ /* 0x000fe20000001810 */
[----:B------:R-:W-:Y:S07]  /*2460*/  LDSM.16.M88.4 R44, [R193+0x14100] ;  /* 0x01410000c12c783b */ /* 0x000fee0000000200 */
[C---:B--2---:R-:W-:Y:S08]  /*2470*/  HMMA.16816.F32 R36, R12.reuse, R8, R36 ;  /* 0x000000080c24723c */ /* 0x044ff00000001824 */
[----:B------:R-:W-:Y:S01]  /*2480*/  HMMA.16816.F32 R32, R12, R10, R32 ;  /* 0x0000000a0c20723c */ /* 0x000fe20000001820 */
[----:B------:R-:W2:Y:S07]  /*2490*/  LDSM.16.M88.4 R8, [R192+0xb100] ;  /* 0x00b10000c008783b */ /* 0x000eae0000000200 */
[C---:B------:R-:W-:Y:S08]  /*24a0*/  HMMA.16816.F32 R64, R56.reuse, R40, R64 ;  /* 0x000000283840723c */ /* 0x040ff00000001840 */
[----:B------:R-:W-:Y:S01]  /*24b0*/  HMMA.16816.F32 R68, R56, R42, R68 ;  /* 0x0000002a3844723c */ /* 0x000fe20000001844 */
[----:B------:R-:W3:Y:S04]  /*24c0*/  LDSM.16.M88.4 R40, [R192+0xa100] ;  /* 0x00a10000c028783b */ /* 0x000ee80000000200 */
[----:B------:R-:W5:Y:S03]  /*24d0*/  LDSM.16.M88.4 R56, [R192+0xb900] ;  /* 0x00b90000c038783b */ /* 0x000f660000000200 */
[C---:B----4-:R-:W-:Y:S08]  /*24e0*/  HMMA.16816.F32 R20, R12.reuse, R72, R20 ;  /* 0x000000480c14723c */ /* 0x050ff00000001814 */
[C---:B------:R-:W-:Y:S08]  /*24f0*/  HMMA.16816.F32 R16, R12.reuse, R74, R16 ;  /* 0x0000004a0c10723c */ /* 0x040ff00000001810 */
[C---:B------:R-:W-:Y:S08]  /*2500*/  HMMA.16816.F32 R28, R12.reuse, R60, R28 ;  /* 0x0000003c0c1c723c */ /* 0x040ff0000000181c */
[C---:B------:R-:W-:Y:S01]  /*2510*/  HMMA.16816.F32 R24, R12.reuse, R62, R24 ;  /* 0x0000003e0c18723c */ /* 0x040fe20000001818 */
[----:B------:R-:W-:Y:S07]  /*2520*/  LDSM.16.M88.4 R60, [R191+0x14100] ;  /* 0x01410000bf3c783b */ /* 0x000fee0000000200 */
[C---:B-1----:R-:W-:Y:S01]  /*2530*/  HMMA.16816.F32 R72, R12.reuse, R48, R64 ;  /* 0x000000300c48723c */ /* 0x042fe20000001840 */
[----:B------:R-:W-:Y:S07]  /*2540*/  LDSM.16.M88.4 R64, [R184+0x4000] ;  /* 0x00400000b840783b */ /* 0x000fee0000000200 */
[----:B------:R-:W-:Y:S01]  /*2550*/  HMMA.16816.F32 R68, R12, R50, R68 ;  /* 0x000000320c44723c */ /* 0x000fe20000001844 */
[----:B------:R-:W1:Y:S07]  /*2560*/  LDSM.16.M88.4 R12, [R184+0x4800] ;  /* 0x00480000b80c783b */ /* 0x000e6e0000000200 */
[C---:B--2---:R-:W-:Y:S08]  /*2570*/  HMMA.16816.F32 R20, R44.reuse, R8, R20 ;  /* 0x000000082c14723c */ /* 0x044ff00000001814 */
[C---:B------:R-:W-:Y:S01]  /*2580*/  HMMA.16816.F32 R16, R44.reuse, R10, R16 ;  /* 0x0000000a2c10723c */ /* 0x040fe20000001810 */
[----:B------:R-:W2:Y:S07]  /*2590*/  LDSM.16.M88.4 R8, [R184+0x5000] ;  /* 0x00500000b808783b */ /* 0x000eae0000000200 */
[C---:B------:R-:W-:Y:S08]  /*25a0*/  HMMA.16816.F32 R28, R44.reuse, R52, R28 ;  /* 0x000000342c1c723c */ /* 0x040ff0000000181c */
[C---:B------:R-:W-:Y:S08]  /*25b0*/  HMMA.16816.F32 R24, R44.reuse, R54, R24 ;  /* 0x000000362c18723c */ /* 0x040ff00000001818 */
[C---:B---3--:R-:W-:Y:S08]  /*25c0*/  HMMA.16816.F32 R36, R44.reuse, R40, R36 ;  /* 0x000000282c24723c */ /* 0x048ff00000001824 */
[C---:B------:R-:W-:Y:S08]  /*25d0*/  HMMA.16816.F32 R32, R44.reuse, R42, R32 ;  /* 0x0000002a2c20723c */ /* 0x040ff00000001820 */
[C---:B-----5:R-:W-:Y:S08]  /*25e0*/  HMMA.16816.F32 R72, R44.reuse, R56, R72 ;  /* 0x000000382c48723c */ /* 0x060ff00000001848 */
[----:B------:R-:W-:Y:S07]  /*25f0*/  HMMA.16816.F32 R68, R44, R58, R68 ;  /* 0x0000003a2c44723c */ /* 0x000fee0000001844 */
[C---:B------:R-:W-:Y:S01]  /*2600*/  IMAD.IADD R44, R80.reuse, 0x1, -R81 ;  /* 0x00000001502c7824 */ /* 0x040fe200078e0a51 */
[----:B-1----:R-:W-:Y:S01]  /*2610*/  HMMA.16816.F32 R28, R60, R12, R28 ;  /* 0x0000000c3c1c723c */ /* 0x002fe2000000181c */
[----:B------:R-:W-:-:S02]  /*2620*/  IMAD.IADD R80, R80, 0x1, -R83 ;  /* 0x0000000150507824 */ /* 0x000fc400078e0a53 */
[----:B------:R-:W-:Y:S01]  /*2630*/  @P5 IMAD.WIDE.U32 R46, R5, UR5, R202 ;  /* 0x00000005052e5c25 */ /* 0x000fe2000f8e00ca */
[----:B------:R-:W-:Y:S01]  /*2640*/  @UP0 UIMAD UR5, UR19, UR5, URZ ;  /* 0x00000005130502a4 */ /* 0x000fe2000f8e023f */
[----:B------:R-:W-:Y:S02]  /*2650*/  SHF.R.S32.HI R41, RZ, 0x1f, R44 ;  /* 0x0000001fff297819 */ /* 0x000fe4000001142c */
[----:B------:R-:W-:Y:S01]  /*2660*/  LEA.HI R5, R80, R80, RZ, 0x1 ;  /* 0x0000005050057211 */ /* 0x000fe200078f08ff */
[----:B------:R-:W-:Y:S01]  /*2670*/  @UP0 UIMAD UR4, UR4, UR20, UR5 ;  /* 0x00000014040402a4 */ /* 0x000fe2000f8e0205 */
[----:B------:R-:W-:Y:S01]  /*2680*/  LEA.HI R0, R41, R44, RZ, 0x2 ;  /* 0x0000002c29007211 */ /* 0x000fe200078f10ff */
[----:B------:R-:W-:Y:S01]  /*2690*/  HMMA.16816.F32 R24, R60, R14, R24 ;  /* 0x0000000e3c18723c */ /* 0x000fe20000001818 */
[----:B------:R-:W-:Y:S01]  /*26a0*/  LOP3.LUT R5, R5, 0x1ffffffe, RZ, 0xc0, !PT ;  /* 0x1ffffffe05057812 */ /* 0x000fe200078ec0ff */
[----:B------:R-:W1:Y:S01]  /*26b0*/  LDSM.16.M88.4 R40, [R184+0x5800] ;  /* 0x00580000b828783b */ /* 0x000e620000000200 */
[----:B------:R-:W-:Y:S01]  /*26c0*/  LEA.HI.SX32 R12, R0, UR15, 0x1e ;  /* 0x0000000f000c7c11 */ /* 0x000fe2000f8ff2ff */
[----:B------:R-:W-:-:S04]  /*26d0*/  DEPBAR.LE SB0, 0x0 ;  /* 0x000080000000791a */ /* 0x000fc80000000000 */
[----:B------:R-:W-:Y:S01]  /*26e0*/  IMAD.IADD R204, R80, 0x1, -R5 ;  /* 0x0000000150cc7824 */ /* 0x000fe200078e0a05 */
[----:B------:R-:W-:Y:S01]  /*26f0*/  @P5 IADD3 R5, R47, UR4, RZ ;  /* 0x000000042f055c10 */ /* 0x000fe2000fffe0ff */
[----:B------:R-:W-:Y:S01]  /*2700*/  IMAD R7, R7, 0x10, R12 ;  /* 0x0000001007077824 */ /* 0x000fe200078e020c */
[----:B------:R-:W-:Y:S01]  /*2710*/  @P5 LEA R14, P0, R46, c[0x0][0x1c8], 0x1 ;  /* 0x000072002e0e5a11 */ /* 0x000fe200078008ff */
[C---:B--2---:R-:W-:Y:S01]  /*2720*/  HMMA.16816.F32 R20, R60.reuse, R8, R20 ;  /* 0x000000083c14723c */ /* 0x044fe20000001814 */
[----:B------:R-:W-:Y:S01]  /*2730*/  IMAD.U32 R47, RZ, RZ, UR12 ;  /* 0x0000000cff2f7e24 */ /* 0x000fe2000f8e00ff */
[----:B------:R-:W-:Y:S01]  /*2740*/  LOP3.LUT R205, R0, 0x7ffffffc, RZ, 0xc0, !PT ;  /* 0x7ffffffc00cd7812 */ /* 0x000fe200078ec0ff */
[----:B------:R-:W-:Y:S01]  /*2750*/  IMAD R204, R204, 0x8, R7 ;  /* 0x00000008cccc7824 */ /* 0x000fe200078e0207 */
[----:B------:R-:W-:Y:S01]  /*2760*/  @P5 LEA.HI.X R15, R46, c[0x0][0x1cc], R5, 0x1, P0 ;  /* 0x000073002e0f5a11 */ /* 0x000fe200000f0c05 */
[----:B------:R-:W-:Y:S01]  /*2770*/  IMAD.U32 R7, RZ, RZ, UR12 ;  /* 0x0000000cff077e24 */ /* 0x000fe2000f8e00ff */
[----:B------:R-:W-:Y:S01]  /*2780*/  PLOP3.LUT P0, PT, PT, PT, UP2, 0x80, 0x0 ;  /* 0x000000000000781c */ /* 0x000fe20003f0f028 */
[----:B------:R-:W-:Y:S01]  /*2790*/  @P4 IMAD.HI.U32 R8, R204, c[0x0][0x2c8], RZ ;  /* 0x0000b200cc084a27 */ /* 0x000fe200078e00ff */
[----:B------:R-:W-:Y:S01]  /*27a0*/  @P5 LEA R46, P4, R47, R14, 0x1 ;  /* 0x0000000e2f2e5211 */ /* 0x000fe200078808ff */
[----:B------:R-:W-:Y:S01]  /*27b0*/  BAR.SYNC.DEFER_BLOCKING 0x0 ;  /* 0x0000000000007b1d */ /* 0x000fe20000010000 */
[----:B------:R-:W-:Y:S01]  /*27c0*/  HMMA.16816.F32 R16, R60, R10, R16 ;  /* 0x0000000a3c10723c */ /* 0x000fe20000001810 */
[----:B------:R-:W-:-:S02]  /*27d0*/  IMAD.U32 R5, RZ, RZ, UR11 ;  /* 0x0000000bff057e24 */ /* 0x000fc4000f8e00ff */
[----:B------:R-:W-:Y:S02]  /*27e0*/  IMAD.MOV.U32 R0, RZ, RZ, R204 ;  /* 0x000000ffff007224 */ /* 0x000fe400078e00cc */
[----:B------:R-:W-:Y:S01]  /*27f0*/  ULDC UR4, c[0x0][0x1d0] ;  /* 0x0000740000047ab9 */ /* 0x000fe20000000800 */
[----:B------:R-:W-:Y:S01]  /*2800*/  @P5 LEA.HI.X R47, R7, R15, R5, 0x1, P4 ;  /* 0x0000000f072f5211 */ /* 0x000fe200020f0c05 */
[----:B------:R-:W-:Y:S01]  /*2810*/  UIADD3 UR4, -UR14, UR4, UR6 ;  /* 0x000000040e047290 */ /* 0x000fe2000fffe106 */
[----:B------:R-:W-:Y:S01]  /*2820*/  IMAD.IADD R205, R44, 0x1, -R205 ;  /* 0x000000012ccd7824 */ /* 0x000fe200078e0acd */
[----:B------:R-:W-:Y:S01]  /*2830*/  @P0 SHF.R.U32.HI R0, RZ, c[0x0][0x2cc], R8 ;  /* 0x0000b300ff000a19 */ /* 0x000fe20000011608 */
[----:B------:R-:W-:Y:S01]  /*2840*/  ULDC UR14, c[0x0][0x324] ;  /* 0x0000c900000e7ab9 */ /* 0x000fe20000000800 */
[----:B------:R-:W-:Y:S01]  /*2850*/  PLOP3.LUT P0, PT, PT, PT, UP1, 0x40, 0x0 ;  /* 0x000000000000781c */ /* 0x000fe20003f0e818 */
[----:B------:R-:W-:Y:S01]  /*2860*/  IMAD.SHL.U32 R205, R205, 0x2, RZ ;  /* 0x00000002cdcd7824 */ /* 0x000fe200078e00ff */
[----:B------:R-:W-:Y:S01]  /*2870*/  ULOP3.LUT UR14, URZ, UR14, URZ, 0x33, !UPT ;  /* 0x0000000e3f0e7292 */ /* 0x000fe2000f8e333f */
[----:B------:R-:W2:Y:S01]  /*2880*/  SHFL.IDX PT, R5, R0, RZ, 0x1c1f ;  /* 0x001c1fff00057589 */ /* 0x000ea200000e0000 */
[----:B------:R-:W-:Y:S01]  /*2890*/  IMAD.U32 R8, RZ, RZ, UR4 ;  /* 0x00000004ff087e24 */ /* 0x000fe2000f8e00ff */
[----:B------:R-:W-:Y:S04]  /*28a0*/  HMMA.16816.F32 R36, R60, R64, R36 ;  /* 0x000000403c24723c */ /* 0x000fe80000001824 */
[----:B------:R-:W-:-:S02]  /*28b0*/  IADD3 R10, R8, -c[0x0][0x168], -R205 ;  /* 0x80005a00080a7a10 */ /* 0x000fc40007ffe8cd */
[----:B------:R-:W-:Y:S01]  /*28c0*/  IADD3 R8, -R205, c[0x0][0x1d0], -R6 ;  /* 0x00007400cd087a10 */ /* 0x000fe20007ffe906 */
[----:B------:R-:W-:Y:S01]  /*28d0*/  @!PT LDS RZ, [RZ] ;  /* 0x00000000fffff984 */ /* 0x000fe20000000800 */
[----:B------:R-:W-:Y:S01]  /*28e0*/  @!PT LDS RZ, [RZ] ;  /* 0x00000000fffff984 */ /* 0x000fe20000000800 */
[----:B------:R3:W-:Y:S01]  /*28f0*/  @P5 LDGSTS.E.BYPASS.LTC128B.128 [R199+0x6100], [R14.64], !P3 ;  /* 0x061000000ec75fae */ /* 0x0007e2000d901d50 */
[C---:B------:R-:W-:Y:S01]  /*2900*/  IADD3 R12, R10.reuse, c[0x0][0x328], RZ ;  /* 0x0000ca000a0c7a10 */ /* 0x040fe20007ffe0ff */
[C---:B------:R-:W-:Y:S01]  /*2910*/  HMMA.16816.F32 R32, R60.reuse, R66, R32 ;  /* 0x000000423c20723c */ /* 0x040fe20000001820 */
[----:B------:R-:W-:Y:S01]  /*2920*/  IADD3 R10, R10, UR14, RZ ;  /* 0x0000000e0a0a7c10 */ /* 0x000fe2000fffe0ff */
[----:B------:R3:W-:Y:S04]  /*2930*/  @P5 LDGSTS.E.BYPASS.LTC128B.128 [R199+0x8100], [R14.64+0x80], !P2 ;  /* 0x081000800ec75fae */ /* 0x0007e8000d101d50 */
[----:B------:R3:W-:Y:S02]  /*2940*/  @P5 LDGSTS.E.BYPASS.LTC128B.128 [R199+0xa100], [R14.64+0x100], !P1 ;  /* 0x0a1001000ec75fae */ /* 0x0007e4000c901d50 */
[----:B-1----:R-:W-:Y:S02]  /*2950*/  HMMA.16816.F32 R72, R60, R40, R72 ;  /* 0x000000283c48723c */ /* 0x002fe40000001848 */
[----:B------:R3:W-:Y:S01]  /*2960*/  @P5 LDGSTS.E.BYPASS.LTC128B.128 [R199+0x7100], [R46.64], !P3 ;  /* 0x071000002ec75fae */ /* 0x0007e2000d901d50 */
[----:B--2---:R-:W-:-:S03]  /*2970*/  IMAD.IADD R13, R12, 0x1, R5 ;  /* 0x000000010c0d7824 */ /* 0x004fc600078e0205 */
[----:B------:R3:W-:Y:S01]  /*2980*/  @P5 LDGSTS.E.BYPASS.LTC128B.128 [R199+0x9100], [R46.64+0x80], !P2 ;  /* 0x091000802ec75fae */ /* 0x0007e2000d101d50 */
[----:B------:R-:W-:Y:S01]  /*2990*/  IMAD.IADD R11, R10, 0x1, R5 ;  /* 0x000000010a0b7824 */ /* 0x000fe200078e0205 */
[----:B------:R-:W-:Y:S02]  /*29a0*/  HMMA.16816.F32 R68, R60, R42, R68 ;  /* 0x0000002a3c44723c */ /* 0x000fe40000001844 */
[----:B------:R3:W-:Y:S01]  /*29b0*/  @P5 LDGSTS.E.BYPASS.LTC128B.128 [R199+0xb100], [R46.64+0x100], !P1 ;  /* 0x0b1001002ec75fae */ /* 0x0007e2000c901d50 */
[----:B------:R-:W-:-:S03]  /*29c0*/  IMNMX R13, R13, R8, PT ;  /* 0x000000080d0d7217 */ /* 0x000fc60003800200 */
[----:B------:R-:W0:Y:S01]  /*29d0*/  LDGDEPBAR ;  /* 0x00000000000079af */ /* 0x000e220000000000 */
[----:B------:R-:W-:Y:S05]  /*29e0*/  @P0 BRA `(.L_x_155) ;  /* 0x0000018000000947 */ /* 0x000fea0003800000 */
[----:B------:R-:W-:Y:S01]  /*29f0*/  IADD3 R5, R5, c[0x0][0x1d0], RZ ;  /* 0x0000740005057a10 */ /* 0x000fe20007ffe0ff */
[----:B------:R-:W-:Y:S03]  /*2a00*/  BSSY B0, `(.L_x_156) ;  /* 0x0000011000007945 */ /* 0x000fe60003800000 */
[----:B------:R-:W-:-:S04]  /*2a10*/  IADD3 R7, R5, -c[0x0][0x168], RZ ;  /* 0x80005a0005077a10 */ /* 0x000fc80007ffe0ff */
[----:B------:R-:W-:-:S13]  /*2a20*/  ISETP.GT.AND P0, PT, R7, -0x1, PT ;  /* 0xffffffff0700780c */ /* 0x000fda0003f04270 */
[----:B------:R-:W-:Y:S05]  /*2a30*/  @P0 BRA `(.L_x_157) ;  /* 0x0000008000000947 */ /* 0x000fea0003800000 */
[----:B------:R-:W-:Y:S01]  /*2a40*/  ULDC UR4, c[0x0][0x32c] ;  /* 0x0000cb0000047ab9 */ /* 0x000fe20000000800 */
[----:B------:R-:W-:Y:S01]  /*2a50*/  LOP3.LUT R7, RZ, R7, RZ, 0x33, !PT ;  /* 0x00000007ff077212 */ /* 0x000fe200078e33ff */
[----:B------:R-:W-:-:S06]  /*2a60*/  UISETP.NE.AND UP0, UPT, UR6, UR4, UPT ;  /* 0x000000040600728c */ /* 0x000fcc000bf05270 */
[----:B------:R-:W-:-:S13]  /*2a70*/  PLOP3.LUT P0, PT, PT, PT, UP0, 0x80, 0x0 ;  /* 0x000000000000781c */ /* 0x000fda0003f0f008 */
[----:B------:R-:W-:-:S05]  /*2a80*/  @P0 IMAD.HI.U32 R5, R7, c[0x0][0x330], RZ ;  /* 0x0000cc0007050a27 */ /* 0x000fca00078e00ff */
[----:B------:R-:W-:-:S04]  /*2a90*/  @P0 SHF.R.U32.HI R7, RZ, c[0x0][0x334], R5 ;  /* 0x0000cd00ff070a19 */ /* 0x000fc80000011605 */
[----:B------:R-:W-:Y:S01]  /*2aa0*/  LOP3.LUT R7, RZ, R7, RZ, 0x33, !PT ;  /* 0x00000007ff077212 */ /* 0x000fe200078e33ff */
[----:B------:R-:W-:Y:S05]  /*2ab0*/  BRA `(.L_x_158) ;  /* 0x0000005000007947 */ /* 0x000fea0003800000 */
.L_x_157:
[----:B------:R-:W-:Y:S02]  /*2ac0*/  ULDC UR4, c[0x0][0x32c] ;  /* 0x0000cb0000047ab9 */ /* 0x000fe40000000800 */
[----:B------:R-:W-:-:S06]  /*2ad0*/  UISETP.NE.AND UP0, UPT, UR6, UR4, UPT ;  /* 0x000000040600728c */ /* 0x000fcc000bf05270 */
[----:B------:R-:W-:-:S13]  /*2ae0*/  PLOP3.LUT P0, PT, PT, PT, UP0, 0x80, 0x0 ;  /* 0x000000000000781c */ /* 0x000fda0003f0f008 */
[----:B------:R-:W-:-:S05]  /*2af0*/  @P0 IMAD.HI.U32 R5, R7, c[0x0][0x330], RZ ;  /* 0x0000cc0007050a27 */ /* 0x000fca00078e00ff */
[----:B------:R-:W-:Y:S02]  /*2b00*/  @P0 SHF.R.U32.HI R7, RZ, c[0x0][0x334], R5 ;  /* 0x0000cd00ff070a19 */ /* 0x000fe40000011605 */
.L_x_158:
[----:B------:R-:W-:Y:S05]  /*2b10*/  BSYNC B0 ;  /* 0x0000000000007941 */ /* 0x000fea0003800000 */
.L_x_156:
[----:B------:R-:W-:-:S04]  /*2b20*/  IMAD R40, R7, c[0x0][0x32c], -R6 ;  /* 0x0000cb0007287a24 */ /* 0x000fc800078e0a06 */
[----:B------:R-:W-:-:S05]  /*2b30*/  IMAD.IADD R40, R40, 0x1, -R205 ;  /* 0x0000000128287824 */ /* 0x000fca00078e0acd */
[----:B---3--:R-:W-:Y:S02]  /*2b40*/  IADD3 R14, R40, c[0x0][0x32c], RZ ;  /* 0x0000cb00280e7a10 */ /* 0x008fe40007ffe0ff */
[----:B------:R-:W-:Y:S02]  /*2b50*/  IMNMX R11, R11, R40, !PT ;  /* 0x000000280b0b7217 */ /* 0x000fe40007800200 */
[----:B------:R-:W-:Y:S02]  /*2b60*/  IMNMX R13, R13, R14, PT ;  /* 0x0000000e0d0d7217 */ /* 0x000fe40003800200 */
.L_x_155:
[----:B------:R-:W-:Y:S01]  /*2b70*/  ISETP.LT.AND P0, PT, RZ, UR13, PT ;  /* 0x0000000dff007c0c */ /* 0x000fe2000bf01270 */
[----:B---3--:R-:W1:Y:S03]  /*2b80*/  SHFL.IDX PT, R15, R0, 0x1, 0x1c1f ;  /* 0x003c1f00000f7f89 */ /* 0x008e6600000e0000 */
[C---:B------:R-:W-:Y:S02]  /*2b90*/  ISETP.GT.AND P4, PT, R11.reuse, 0x1, P0 ;  /* 0x000000010b00780c */ /* 0x040fe40000784270 */
[----:B------:R-:W-:-:S02]  /*2ba0*/  ISETP.GT.AND P5, PT, R11, RZ, P0 ;  /* 0x000000ff0b00720c */ /* 0x000fc400007a4270 */
[C---:B------:R-:W-:Y:S02]  /*2bb0*/  ISETP.LT.OR P4, PT, R13.reuse, 0x2, P4 ;  /* 0x000000020d00780c */ /* 0x040fe40002781670 */
[----:B------:R-:W-:Y:S02]  /*2bc0*/  ISETP.LT.OR P5, PT, R13, 0x1, P5 ;  /* 0x000000010d00780c */ /* 0x000fe40002fa1670 */
[----:B------:R-:W-:Y:S02]  /*2bd0*/  FSEL R37, R37, -INF , !P4 ;  /* 0xff80000025257808 */ /* 0x000fe40006000000 */
[----:B------:R-:W-:Y:S02]  /*2be0*/  ISETP.GT.AND P4, PT, R11, 0x10, P0 ;  /* 0x000000100b00780c */ /* 0x000fe40000784270 */
[----:B------:R-:W-:Y:S02]  /*2bf0*/  FSEL R36, R36, -INF , !P5 ;  /* 0xff80000024247808 */ /* 0x000fe40006800000 */
[----:B------:R-:W-:-:S02]  /*2c00*/  ISETP.LT.OR P4, PT, R13, 0x11, P4 ;  /* 0x000000110d00780c */ /* 0x000fc40002781670 */
[C---:B------:R-:W-:Y:S02]  /*2c10*/  ISETP.GT.AND P6, PT, R11.reuse, 0x8, P0 ;  /* 0x000000080b00780c */ /* 0x040fe400007c4270 */
[C---:B------:R-:W-:Y:S02]  /*2c20*/  ISETP.GT.AND P5, PT, R11.reuse, 0x9, P0 ;  /* 0x000000090b00780c */ /* 0x040fe400007a4270 */
[----:B------:R-:W-:Y:S02]  /*2c30*/  FSEL R7, R28, -INF , !P4 ;  /* 0xff8000001c077808 */ /* 0x000fe40006000000 */
[----:B------:R-:W-:Y:S02]  /*2c40*/  ISETP.GT.AND P4, PT, R11, 0x19, P0 ;  /* 0x000000190b00780c */ /* 0x000fe40000784270 */
[C---:B------:R-:W-:Y:S02]  /*2c50*/  ISETP.LT.OR P6, PT, R13.reuse, 0x9, P6 ;  /* 0x000000090d00780c */ /* 0x040fe400037c1670 */
[----:B------:R-:W-:-:S02]  /*2c60*/  ISETP.LT.OR P5, PT, R13, 0xa, P5 ;  /* 0x0000000a0d00780c */ /* 0x000fc40002fa1670 */
[----:B------:R-:W-:Y:S02]  /*2c70*/  ISETP.LT.OR P4, PT, R13, 0x1a, P4 ;  /* 0x0000001a0d00780c */ /* 0x000fe40002781670 */
[----:B------:R-:W-:Y:S02]  /*2c80*/  FSEL R9, R32, -INF , !P6 ;  /* 0xff80000020097808 */ /* 0x000fe40007000000 */
[----:B------:R-:W-:Y:S02]  /*2c90*/  FSEL R33, R33, -INF , !P5 ;  /* 0xff80000021217808 */ /* 0x000fe40006800000 */
[C---:B------:R-:W-:Y:S02]  /*2ca0*/  ISETP.GT.AND P6, PT, R11.reuse, 0x11, P0 ;  /* 0x000000110b00780c */ /* 0x040fe400007c4270 */
[----:B------:R-:W-:Y:S02]  /*2cb0*/  ISETP.GT.AND P5, PT, R11, 0x18, P0 ;  /* 0x000000180b00780c */ /* 0x000fe400007a4270 */
[----:B------:R-:W-:-:S02]  /*2cc0*/  FSEL R25, R25, -INF , !P4 ;  /* 0xff80000019197808 */ /* 0x000fc40006000000 */
[----:B------:R-:W-:Y:S02]  /*2cd0*/  ISETP.GT.AND P4, PT, R11, 0x28, P0 ;  /* 0x000000280b00780c */ /* 0x000fe40000784270 */
[C---:B------:R-:W-:Y:S02]  /*2ce0*/  ISETP.LT.OR P6, PT, R13.reuse, 0x12, P6 ;  /* 0x000000120d00780c */ /* 0x040fe400037c1670 */
[C---:B------:R-:W-:Y:S02]  /*2cf0*/  ISETP.LT.OR P5, PT, R13.reuse, 0x19, P5 ;  /* 0x000000190d00780c */ /* 0x040fe40002fa1670 */
[----:B------:R-:W-:Y:S02]  /*2d00*/  ISETP.LT.OR P4, PT, R13, 0x29, P4 ;  /* 0x000000290d00780c */ /* 0x000fe40002781670 */
[----:B------:R-:W-:Y:S02]  /*2d10*/  FSEL R29, R29, -INF , !P6 ;  /* 0xff8000001d1d7808 */ /* 0x000fe40007000000 */
[----:B------:R-:W-:-:S02]  /*2d20*/  FSEL R5, R24, -INF , !P5 ;  /* 0xff80000018057808 */ /* 0x000fc40006800000 */
        /* <DEDUP_REMOVED lines=12> */
[----:B------:R-:W-:Y:S02]  /*2df0*/  PLOP3.LUT P4, PT, PT, PT, UP1, 0x40, 0x0 ;  /* 0x000000000000781c */ /* 0x000fe40003f8e818 */
[C---:B------:R-:W-:Y:S02]  /*2e00*/  ISETP.LT.OR P6, PT, R13.reuse, 0x2a, P6 ;  /* 0x0000002a0d00780c */ /* 0x040fe400037c1670 */
[----:B------:R-:W-:Y:S02]  /*2e10*/  ISETP.LT.OR P5, PT, R13, 0x31, P5 ;  /* 0x000000310d00780c */ /* 0x000fe40002fa1670 */
[----:B------:R-:W-:Y:S02]  /*2e20*/  FSEL R157, R17, -INF , !P6 ;  /* 0xff800000119d7808 */ /* 0x000fe40007000000 */
[----:B------:R-:W-:Y:S02]  /*2e30*/  FSEL R167, R72, -INF , !P5 ;  /* 0xff80000048a77808 */ /* 0x000fe40006800000 */
[----:B------:R-:W-:-:S02]  /*2e40*/  ISETP.GT.AND P6, PT, R11, 0x38, P0 ;  /* 0x000000380b00780c */ /* 0x000fc400007c4270 */
[----:B------:R-:W-:Y:S01]  /*2e50*/  ISETP.GT.AND P5, PT, R11, 0x39, P0 ;  /* 0x000000390b00780c */ /* 0x000fe200007a4270 */
[--C-:B-1----:R-:W-:Y:S01]  /*2e60*/  IMAD.IADD R11, R12, 0x1, R15.reuse ;  /* 0x000000010c0b7824 */ /* 0x102fe200078e020f */
[C---:B------:R-:W-:Y:S02]  /*2e70*/  ISETP.LT.OR P6, PT, R13.reuse, 0x39, P6 ;  /* 0x000000390d00780c */ /* 0x040fe400037c1670 */
[----:B------:R-:W-:Y:S02]  /*2e80*/  ISETP.LT.OR P5, PT, R13, 0x3a, P5 ;  /* 0x0000003a0d00780c */ /* 0x000fe40002fa1670 */
[----:B------:R-:W-:Y:S01]  /*2e90*/  IMNMX R0, R11, R8, PT ;  /* 0x000000080b007217 */ /* 0x000fe20003800200 */
[----:B------:R-:W-:Y:S01]  /*2ea0*/  IMAD.IADD R11, R10, 0x1, R15 ;  /* 0x000000010a0b7824 */ /* 0x000fe200078e020f */
[----:B------:R-:W-:Y:S02]  /*2eb0*/  FSEL R143, R68, -INF , !P6 ;  /* 0xff800000448f7808 */ /* 0x000fe40007000000 */
[----:B------:R-:W-:Y:S01]  /*2ec0*/  FSEL R141, R69, -INF , !P5 ;  /* 0xff800000458d7808 */ /* 0x000fe20006800000 */
        /* <DEDUP_REMOVED lines=14> */
.L_x_161:
[----:B------:R-:W-:Y:S02]  /*2fb0*/  ULDC UR4, c[0x0][0x32c] ;  /* 0x0000cb0000047ab9 */ /* 0x000fe40000000800 */
[----:B------:R-:W-:-:S06]  /*2fc0*/  UISETP.NE.AND UP0, UPT, UR6, UR4, UPT ;  /* 0x000000040600728c */ /* 0x000fcc000bf05270 */
[----:B------:R-:W-:-:S13]  /*2fd0*/  PLOP3.LUT P4, PT, PT, PT, UP0, 0x80, 0x0 ;  /* 0x000000000000781c */ /* 0x000fda0003f8f008 */
[----:B------:R-:W-:-:S05]  /*2fe0*/  @P4 IMAD.HI.U32 R8, R13, c[0x0][0x330], RZ ;  /* 0x0000cc000d084a27 */ /* 0x000fca00078e00ff */
[----:B------:R-:W-:Y:S02]  /*2ff0*/  @P4 SHF.R.U32.HI R13, RZ, c[0x0][0x334], R8 ;  /* 0x0000cd00ff0d4a19 */ /* 0x000fe40000011608 */
.L_x_162:
[----:B------:R-:W-:Y:S05]  /*3000*/  BSYNC B0 ;  /* 0x0000000000007941 */ /* 0x000fea0003800000 */
.L_x_160:
[----:B------:R-:W-:-:S04]  /*3010*/  IMAD R6, R13, c[0x0][0x32c], -R6 ;  /* 0x0000cb000d067a24 */ /* 0x000fc800078e0a06 */
[----:B------:R-:W-:-:S05]  /*3020*/  IMAD.IADD R6, R6, 0x1, -R205 ;  /* 0x0000000106067824 */ /* 0x000fca00078e0acd */
[----:B------:R-:W-:Y:S02]  /*3030*/  IADD3 R13, R6, c[0x0][0x32c], RZ ;  /* 0x0000cb00060d7a10 */ /* 0x000fe40007ffe0ff */
[----:B------:R-:W-:Y:S02]  /*3040*/  IMNMX R11, R11, R6, !PT ;  /* 0x000000060b0b7217 */ /* 0x000fe40007800200 */
[----:B------:R-:W-:Y:S02]  /*3050*/  IMNMX R0, R0, R13, PT ;  /* 0x0000000d00007217 */ /* 0x000fe40003800200 */
.L_x_159:
[----:B------:R-:W-:Y:S01]  /*3060*/  FMNMX.FTZ R8, R36, R37, !PT ;  /* 0x0000002524087209 */ /* 0x000fe20007810000 */
[----:B------:R-:W-:Y:S01]  /*3070*/  IMAD.SHL.U32 R195, R4, 0x2, RZ ;  /* 0x0000000204c37824 */ /* 0x000fe200078e00ff */
[C---:B------:R-:W-:Y:S01]  /*3080*/  ISETP.GT.AND P5, PT, R11.reuse, 0x8, P0 ;  /* 0x000000080b00780c */ /* 0x040fe200007a4270 */
[----:B------:R-:W-:Y:S01]  /*3090*/  ULDC.64 UR4, c[0x0][0x2c8] ;  /* 0x0000b20000047ab9 */ /* 0x000fe20000000a00 */
[----:B------:R-:W-:Y:S01]  /*30a0*/  ISETP.GT.AND P6, PT, R11, 0x10, P0 ;  /* 0x000000100b00780c */ /* 0x000fe200007c4270 */
[--C-:B------:R-:W-:Y:S01]  /*30b0*/  IMAD R189, R3, 0x2, R195.reuse ;  /* 0x0000000203bd7824 */ /* 0x100fe200078e02c3 */
[----:B------:R-:W-:Y:S01]  /*30c0*/  FMNMX.FTZ R8, R9, R8, !PT ;  /* 0x0000000809087209 */ /* 0x000fe20007810000 */
[----:B------:R-:W-:Y:S01]  /*30d0*/  LDSM.16.MT88.4 R40, [R195+0x2100] ;  /* 0x00210000c328783b */ /* 0x000fe20000004200 */
[----:B------:R-:W-:Y:S01]  /*30e0*/  ISETP.LT.OR P5, PT, R0, 0x9, P5 ;  /* 0x000000090000780c */ /* 0x000fe20002fa1670 */
[----:B------:R-:W-:Y:S01]  /*30f0*/  IMAD R190, R2, 0x2, R195 ;  /* 0x0000000202be7824 */ /* 0x000fe200078e02c3 */
[----:B------:R-:W-:Y:S01]  /*3100*/  ISETP.LT.OR P6, PT, R0, 0x11, P6 ;  /* 0x000000110000780c */ /* 0x000fe200037c1670 */
[----:B------:R-:W-:Y:S01]  /*3110*/  LDSM.16.MT88.4 R56, [R189+0x2100] ;  /* 0x00210000bd38783b */ /* 0x000fe20000004200 */
[----:B------:R-:W-:Y:S01]  /*3120*/  FMNMX.FTZ R8, R33, R8, !PT ;  /* 0x0000000821087209 */ /* 0x000fe20007810000 */
[----:B------:R-:W-:Y:S01]  /*3130*/  IMAD R188, R3, 0x2, R190 ;  /* 0x0000000203bc7824 */ /* 0x000fe200078e02be */
[----:B------:R-:W-:Y:S01]  /*3140*/  FSEL R34, R34, -INF , !P5 ;  /* 0xff80000022227808 */ /* 0x000fe20006800000 */
[----:B------:R-:W-:Y:S01]  /*3150*/  LDSM.16.MT88.4 R124, [R195+0x100] ;  /* 0x00010000c37c783b */ /* 0x000fe20000004200 */
[----:B------:R-:W-:Y:S01]  /*3160*/  FSEL R30, R30, -INF , !P6 ;  /* 0xff8000001e1e7808 */ /* 0x000fe20007000000 */
[----:B------:R-:W-:Y:S01]  /*3170*/  UIMAD.WIDE.U32 UR18, UR15, UR4, URZ ;  /* 0x000000040f1272a5 */ /* 0x000fe2000f8e003f */
[----:B------:R-:W-:Y:S01]  /*3180*/  FMNMX.FTZ R8, R7, R8, !PT ;  /* 0x0000000807087209 */ /* 0x000fe20007810000 */
[----:B------:R-:W-:Y:S01]  /*3190*/  LDSM.16.MT88.4 R104, [R190+0x100] ;  /* 0x00010000be68783b */ /* 0x000fe20000004200 */
[C---:B------:R-:W-:Y:S01]  /*31a0*/  ISETP.GT.AND P5, PT, R11.reuse, 0x1, P0 ;  /* 0x000000010b00780c */ /* 0x040fe200007a4270 */
[----:B------:R-:W-:Y:S01]  /*31b0*/  @UP2 USHF.R.U32.HI UR15, URZ, UR5, UR19 ;  /* 0x000000053f0f2299 */ /* 0x000fe20008011613 */
[----:B------:R-:W-:Y:S01]  /*31c0*/  ISETP.GT.AND P6, PT, R11, RZ, P0 ;  /* 0x000000ff0b00720c */ /* 0x000fe200007c4270 */
[----:B------:R-:W-:Y:S01]  /*31d0*/  LDSM.16.MT88.4 R112, [R189+0x100] ;  /* 0x00010000bd70783b */ /* 0x000fe20000004200 */
[----:B------:R-:W-:Y:S01]  /*31e0*/  FMNMX.FTZ R8, R29, R8, !PT ;  /* 0x000000081d087209 */ /* 0x000fe20007810000 */
[----:B------:R-:W-:Y:S01]  /*31f0*/  UIADD3 UR4, UR7, UR15, URZ ;  /* 0x0000000f07047290 */ /* 0x000fe2000fffe03f */
[----:B------:R-:W-:Y:S01]  /*3200*/  ISETP.GT.AND P4, PT, R11, 0x9, P0 ;  /* 0x000000090b00780c */ /* 0x000fe20000784270 */
[----:B------:R-:W-:Y:S01]  /*3210*/  LDSM.16.MT88.4 R120, [R188+0x100] ;  /* 0x00010000bc78783b */ /* 0x000fe20000004200 */
[C---:B------:R-:W-:Y:S01]  /*3220*/  ISETP.LT.OR P5, PT, R0.reuse, 0x2, P5 ;  /* 0x000000020000780c */ /* 0x040fe20002fa1670 */
[----:B------:R-:W-:Y:S01]  /*3230*/  ULDC UR7, c[0x0][0x328] ;  /* 0x0000ca0000077ab9 */ /* 0x000fe20000000800 */
[C---:B------:R-:W-:Y:S01]  /*3240*/  ISETP.LT.OR P6, PT, R0.reuse, 0x1, P6 ;  /* 0x000000010000780c */ /* 0x040fe200037c1670 */
[----:B------:R-:W-:Y:S01]  /*3250*/  LDSM.16.MT88.4 R48, [R190+0x2100] ;  /* 0x00210000be30783b */ /* 0x000fe20000004200 */
[----:B------:R-:W-:Y:S01]  /*3260*/  FMNMX.FTZ R8, R5, R8, !PT ;  /* 0x0000000805087209 */ /* 0x000fe20007810000 */
[----:B------:R-:W-:Y:S01]  /*3270*/  UIADD3 UR13, UR13, -0x2, URZ ;  /* 0xfffffffe0d0d7890 */ /* 0x000fe2000fffe03f */
[----:B------:R-:W-:Y:S01]  /*3280*/  ISETP.LT.OR P4, PT, R0, 0xa, P4 ;  /* 0x0000000a0000780c */ /* 0x000fe20002781670 */
[----:B------:R-:W-:Y:S01]  /*3290*/  LDSM.16.MT88.4 R64, [R188+0x2100] ;  /* 0x00210000bc40783b */ /* 0x000fe20000004200 */
[----:B------:R-:W-:Y:S01]  /*32a0*/  FSEL R14, R39, -INF , !P5 ;  /* 0xff800000270e7808 */ /* 0x000fe20006800000 */
[----:B------:R-:W-:Y:S01]  /*32b0*/  UIADD3 UR7, UR4, UR7, URZ ;  /* 0x0000000704077290 */ /* 0x000fe2000fffe03f */
[----:B------:R-:W-:Y:S01]  /*32c0*/  FSEL R38, R38, -INF , !P6 ;  /* 0xff80000026267808 */ /* 0x000fe20007000000 */
[----:B------:R-:W-:Y:S01]  /*32d0*/  LDSM.16.MT88.4 R80, [R190+0x4100] ;  /* 0x00410000be50783b */ /* 0x000fe20000004200 */
[----:B------:R-:W-:-:S02]  /*32e0*/  FMNMX.FTZ R12, R25, R8, !PT ;  /* 0x00000008190c7209 */ /* 0x000fc40007810000 */
[----:B------:R-:W-:Y:S01]  /*32f0*/  FSEL R6, R35, -INF , !P4 ;  /* 0xff80000023067808 */ /* 0x000fe20006000000 */
[----:B------:R-:W-:Y:S01]  /*3300*/  LDSM.16.MT88.4 R88, [R189+0x4100] ;  /* 0x00410000bd58783b */ /* 0x000fe20000004200 */
[----:B------:R-:W-:Y:S02]  /*3310*/  FMNMX.FTZ R13, R38, R14, !PT ;  /* 0x0000000e260d7209 */ /* 0x000fe40007810000 */
[----:B------:R-:W-:Y:S01]  /*3320*/  ISETP.GT.AND P4, PT, R11, 0x11, P0 ;  /* 0x000000110b00780c */ /* 0x000fe20000784270 */
[----:B------:R-:W-:Y:S01]  /*3330*/  LDSM.16.MT88.4 R136, [R190+0x900] ;  /* 0x00090000be88783b */ /* 0x000fe20000004200 */
[----:B------:R-:W-:Y:S02]  /*3340*/  FMNMX.FTZ R12, R155, R12, !PT ;  /* 0x0000000c9b0c7209 */ /* 0x000fe40007810000 */
[----:B------:R-:W-:Y:S01]  /*3350*/  FMNMX.FTZ R13, R34, R13, !PT ;  /* 0x0000000d220d7209 */ /* 0x000fe20007810000 */
[----:B------:R-:W-:Y:S01]  /*3360*/  LDSM.16.MT88.4 R132, [R189+0x900] ;  /* 0x00090000bd84783b */ /* 0x000fe20000004200 */
[----:B------:R-:W-:-:S02]  /*3370*/  ISETP.LT.OR P4, PT, R0, 0x12, P4 ;  /* 0x000000120000780c */ /* 0x000fc40002781670 */
[----:B------:R-:W-:Y:S02]  /*3380*/  ISETP.GT.AND P5, PT, R11, 0x18, P0 ;  /* 0x000000180b00780c */ /* 0x000fe400007a4270 */
[----:B------:R-:W-:Y:S02]  /*3390*/  FMNMX.FTZ R12, R163, R12, !PT ;  /* 0x0000000ca30c7209 */ /* 0x000fe40007810000 */
[----:B------:R-:W-:Y:S02]  /*33a0*/  FMNMX.FTZ R13, R6, R13, !PT ;  /* 0x0000000d060d7209 */ /* 0x000fe40007810000 */
[----:B------:R-:W-:Y:S02]  /*33b0*/  FSEL R16, R31, -INF , !P4 ;  /* 0xff8000001f107808 */ /* 0x000fe40006000000 */
[----:B------:R-:W-:Y:S02]  /*33c0*/  ISETP.GT.AND P4, PT, R11, 0x19, P0 ;  /* 0x000000190b00780c */ /* 0x000fe40000784270 */
[----:B------:R-:W-:-:S02]  /*33d0*/  ISETP.LT.OR P5, PT, R0, 0x19, P5 ;  /* 0x000000190000780c */ /* 0x000fc40002fa1670 */
[----:B------:R-:W-:Y:S02]  /*33e0*/  FMNMX.FTZ R12, R161, R12, !PT ;  /* 0x0000000ca10c7209 */ /* 0x000fe40007810000 */
[----:B------:R-:W-:Y:S02]  /*33f0*/  FMNMX.FTZ R13, R30, R13, !PT ;  /* 0x0000000d1e0d7209 */ /* 0x000fe40007810000 */
[----:B------:R-:W-:Y:S02]  /*3400*/  ISETP.LT.OR P4, PT, R0, 0x1a, P4 ;  /* 0x0000001a0000780c */ /* 0x000fe40002781670 */
[----:B------:R-:W-:Y:S02]  /*3410*/  FSEL R10, R26, -INF , !P5 ;  /* 0xff8000001a0a7808 */ /* 0x000fe40006800000 */
[----:B------:R-:W-:Y:S02]  /*3420*/  ISETP.GT.AND P5, PT, R11, 0x20, P0 ;  /* 0x000000200b00780c */ /* 0x000fe400007a4270 */
[----:B------:R-:W-:-:S02]  /*3430*/  FMNMX.FTZ R12, R157, R12, !PT ;  /* 0x0000000c9d0c7209 */ /* 0x000fc40007810000 */
[----:B------:R-:W-:Y:S02]  /*3440*/  FMNMX.FTZ R13, R16, R13, !PT ;  /* 0x0000000d100d7209 */ /* 0x000fe40007810000 */
[----:B------:R-:W-:Y:S02]  /*3450*/  FSEL R8, R27, -INF , !P4 ;  /* 0xff8000001b087808 */ /* 0x000fe40006000000 */
[----:B------:R-:W-:Y:S02]  /*3460*/  ISETP.GT.AND P4, PT, R11, 0x21, P0 ;  /* 0x000000210b00780c */ /* 0x000fe40000784270 */
[----:B------:R-:W-:Y:S02]  /*3470*/  ISETP.LT.OR P5, PT, R0, 0x21, P5 ;  /* 0x000000210000780c */ /* 0x000fe40002fa1670 */
[----:B------:R-:W-:Y:S02]  /*3480*/  FMNMX.FTZ R12, R167, R12, !PT ;  /* 0x0000000ca70c7209 */ /* 0x000fe40007810000 */
[----:B------:R-:W-:-:S02]  /*3490*/  FMNMX.FTZ R13, R10, R13, !PT ;  /* 0x0000000d0a0d7209 */ /* 0x000fc40007810000 */
[----:B------:R-:W-:Y:S02]  /*34a0*/  ISETP.LT.OR P4, PT, R0, 0x22, P4 ;  /* 0x000000220000780c */ /* 0x000fe40002781670 */
[----:B------:R-:W-:Y:S02]  /*34b0*/  FSEL R172, R22, -INF , !P5 ;  /* 0xff80000016ac7808 */ /* 0x000fe40006800000 */
[----:B------:R-:W-:Y:S02]  /*34c0*/  FMNMX.FTZ R12, R165, R12, !PT ;  /* 0x0000000ca50c7209 */ /* 0x000fe40007810000 */
[----:B------:R-:W-:Y:S02]  /*34d0*/  ISETP.GT.AND P5, PT, R11, 0x28, P0 ;  /* 0x000000280b00780c */ /* 0x000fe400007a4270 */
[----:B------:R-:W-:Y:S02]  /*34e0*/  FMNMX.FTZ R15, R8, R13, !PT ;  /* 0x0000000d080f7209 */ /* 0x000fe40007810000 */
[----:B------:R-:W-:-:S02]  /*34f0*/  FSEL R162, R23, -INF , !P4 ;  /* 0xff80000017a27808 */ /* 0x000fc40006000000 */
[----:B------:R-:W-:Y:S01]  /*3500*/  FMNMX.FTZ R12, R143, R12, !PT ;  /* 0x0000000c8f0c7209 */ /* 0x000fe20007810000 */
[----:B------:R-:W-:Y:S01]  /*3510*/  LDSM.16.MT88.4 R20, [R189+0x2900] ;  /* 0x00290000bd14783b */ /* 0x000fe20000004200 */
[----:B------:R-:W-:Y:S02]  /*3520*/  ISETP.GT.AND P4, PT, R11, 0x29, P0 ;  /* 0x000000290b00780c */ /* 0x000fe40000784270 */
[----:B------:R-:W-:Y:S02]  /*3530*/  ISETP.LT.OR P5, PT, R0, 0x29, P5 ;  /* 0x000000290000780c */ /* 0x000fe40002fa1670 */
[----:B------:R-:W-:Y:S02]  /*3540*/  FMNMX.FTZ R15, R172, R15, !PT ;  /* 0x0000000fac0f7209 */ /* 0x000fe40007810000 */
[----:B------:R-:W-:Y:S02]  /*3550*/  FMNMX.FTZ R12, R141, R12, !PT ;  /* 0x0000000c8d0c7209 */ /* 0x000fe40007810000 */
[----:B------:R-:W-:-:S02]  /*3560*/  ISETP.GT.AND P6, PT, R11, 0x30, P0 ;  /* 0x000000300b00780c */ /* 0x000fc400007c4270 */
[----:B------:R-:W-:Y:S01]  /*3570*/  ISETP.LT.OR P4, PT, R0, 0x2a, P4 ;  /* 0x0000002a0000780c */ /* 0x000fe20002781670 */
[----:B------:R-:W1:Y:S01]  /*3580*/  SHFL.BFLY PT, R13, R12, 0x2, 0x1f ;  /* 0x0c401f000c0d7f89 */ /* 0x000e6200000e0000 */
[----:B------:R-:W-:Y:S02]  /*3590*/  FSEL R170, R18, -INF , !P5 ;  /* 0xff80000012aa7808 */ /* 0x000fe40006800000 */
[----:B------:R-:W-:Y:S02]  /*35a0*/  FMNMX.FTZ R15, R162, R15, !PT ;  /* 0x0000000fa20f7209 */ /* 0x000fe40007810000 */
[----:B------:R-:W-:Y:S02]  /*35b0*/  FSEL R164, R19, -INF , !P4 ;  /* 0xff80000013a47808 */ /* 0x000fe40006000000 */
[----:B------:R-:W-:Y:S02]  /*35c0*/  ISETP.GT.AND P5, PT, R11, 0x31, P0 ;  /* 0x000000310b00780c */ /* 0x000fe400007a4270 */
[----:B------:R-:W-:-:S02]  /*35d0*/  ISETP.LT.OR P6, PT, R0, 0x31, P6 ;  /* 0x000000310000780c */ /* 0x000fc400037c1670 */
[----:B------:R-:W-:Y:S02]  /*35e0*/  FMNMX.FTZ R15, R170, R15, !PT ;  /* 0x0000000faa0f7209 */ /* 0x000fe40007810000 */
[C---:B------:R-:W-:Y:S02]  /*35f0*/  ISETP.GT.AND P4, PT, R11.reuse, 0x38, P0 ;  /* 0x000000380b00780c */ /* 0x040fe40000784270 */
[----:B------:R-:W-:Y:S02]  /*3600*/  ISETP.LT.OR P5, PT, R0, 0x32, P5 ;  /* 0x000000320000780c */ /* 0x000fe40002fa1670 */
[----:B------:R-:W-:Y:S02]  /*3610*/  FSEL R166, R74, -INF , !P6 ;  /* 0xff8000004aa67808 */ /* 0x000fe40007000000 */
[----:B------:R-:W-:Y:S02]  /*3620*/  FMNMX.FTZ R15, R164, R15, !PT ;  /* 0x0000000fa40f7209 */ /* 0x000fe40007810000 */
[----:B------:R-:W-:-:S02]  /*3630*/  ISETP.GT.AND P0, PT, R11, 0x39, P0 ;  /* 0x000000390b00780c */ /* 0x000fc40000704270 */
[----:B------:R-:W-:Y:S02]  /*3640*/  FSEL R142, R75, -INF , !P5 ;  /* 0xff8000004b8e7808 */ /* 0x000fe40006800000 */
[----:B------:R-:W-:Y:S01]  /*3650*/  ISETP.LT.OR P4, PT, R0, 0x39, P4 ;  /* 0x000000390000780c */ /* 0x000fe20002781670 */
[----:B------:R-:W-:Y:S01]  /*3660*/  LDSM.16.MT88.4 R72, [R195+0x4100] ;  /* 0x00410000c348783b */ /* 0x000fe20000004200 */
[----:B------:R-:W-:Y:S02]  /*3670*/  FMNMX.FTZ R15, R166, R15, !PT ;  /* 0x0000000fa60f7209 */ /* 0x000fe40007810000 */
[----:B------:R-:W-:Y:S02]  /*3680*/  ISETP.LT.OR P0, PT, R0, 0x3a, P0 ;  /* 0x0000003a0000780c */ /* 0x000fe40000701670 */
[----:B------:R-:W-:Y:S02]  /*3690*/  FSEL R140, R70, -INF , !P4 ;  /* 0xff800000468c7808 */ /* 0x000fe40006000000 */
[----:B------:R-:W-:-:S02]  /*36a0*/  FMNMX.FTZ R15, R142, R15, !PT ;  /* 0x0000000f8e0f7209 */ /* 0x000fc40007810000 */
[----:B------:R-:W-:Y:S02]  /*36b0*/  FSEL R160, R71, -INF , !P0 ;  /* 0xff80000047a07808 */ /* 0x000fe40004000000 */
[----:B------:R-:W-:Y:S02]  /*36c0*/  FMNMX.FTZ R15, R140, R15, !PT ;  /* 0x0000000f8c0f7209 */ /* 0x000fe40007810000 */
[----:B-1----:R-:W-:Y:S02]  /*36d0*/  FMNMX.FTZ R13, R12, R13, !PT ;  /* 0x0000000d0c0d7209 */ /* 0x002fe40007810000 */
[----:B------:R-:W-:-:S03]  /*36e0*/  FMNMX.FTZ R15, R160, R15, !PT ;  /* 0x0000000fa00f7209 */ /* 0x000fc60007810000 */
[----:B------:R-:W1:Y:S04]  /*36f0*/  SHFL.BFLY PT, R0, R13, 0x1, 0x1f ;  /* 0x0c201f000d007f89 */ /* 0x000e6800000e0000 */
[----:B------:R-:W2:Y:S01]  /*3700*/  SHFL.BFLY PT, R12, R15, 0x2, 0x1f ;  /* 0x0c401f000f0c7f89 */ /* 0x000ea200000e0000 */
[----:B-1----:R-:W-:Y:S02]  /*3710*/  FMNMX.FTZ R0, R13, R0, !PT ;  /* 0x000000000d007209 */ /* 0x002fe40007810000 */
[----:B--2---:R-:W-:-:S03]  /*3720*/  FMNMX.FTZ R11, R15, R12, !PT ;  /* 0x0000000c0f0b7209 */ /* 0x004fc60007810000 */
[C---:B------:R-:W-:Y:S01]  /*3730*/  FMUL.FTZ R168, R0.reuse, c[0x0][0x2d0] ;  /* 0x0000b40000a87a20 */ /* 0x040fe20000410000 */
[----:B------:R-:W-:Y:S01]  /*3740*/  FSETP.NEU.FTZ.AND P0, PT, R0, -INF , PT ;  /* 0xff8000000000780b */ /* 0x000fe20003f1d000 */
[----:B------:R-:W1:Y:S03]  /*3750*/  SHFL.BFLY PT, R12, R11, 0x1, 0x1f ;  /* 0x0c201f000b0c7f89 */ /* 0x000e6600000e0000 */
[----:B------:R-:W-:-:S05]  /*3760*/  FSEL R168, R168, RZ, P0 ;  /* 0x000000ffa8a87208 */ /* 0x000fca0000000000 */
[--C-:B------:R-:W-:Y:S02]  /*3770*/  FFMA.FTZ R154, R36, c[0x0][0x2d0], -R168.reuse ;  /* 0x0000b400249a7a23 */ /* 0x100fe400000108a8 */
[--C-:B------:R-:W-:Y:S02]  /*3780*/  FFMA.FTZ R153, R37, c[0x0][0x2d0], -R168.reuse ;  /* 0x0000b40025997a23 */ /* 0x100fe400000108a8 */
[--C-:B------:R-:W-:Y:S02]  /*3790*/  FFMA.FTZ R152, R9, c[0x0][0x2d0], -R168.reuse ;  /* 0x0000b40009987a23 */ /* 0x100fe400000108a8 */
[--C-:B------:R-:W-:Y:S01]  /*37a0*/  FFMA.FTZ R147, R33, c[0x0][0x2d0], -R168.reuse ;  /* 0x0000b40021937a23 */ /* 0x100fe200000108a8 */
[----:B------:R-:W-:Y:S01]  /*37b0*/  MUFU.EX2 R154, R154 ;  /* 0x0000009a009a7308 */ /* 0x000fe20000000800 */
[--C-:B------:R-:W-:Y:S02]  /*37c0*/  FFMA.FTZ R151, R7, c[0x0][0x2d0], -R168.reuse ;  /* 0x0000b40007977a23 */ /* 0x100fe400000108a8 */
[----:B------:R-:W-:-:S02]  /*37d0*/  FFMA.FTZ R145, R5, c[0x0][0x2d0], -R168 ;  /* 0x0000b40005917a23 */ /* 0x000fc400000108a8 */
[--C-:B------:R-:W-:Y:S02]  /*37e0*/  FFMA.FTZ R146, R29, c[0x0][0x2d0], -R168.reuse ;  /* 0x0000b4001d927a23 */ /* 0x100fe400000108a8 */
[--C-:B------:R-:W-:Y:S01]  /*37f0*/  FFMA.FTZ R158, R163, c[0x0][0x2d0], -R168.reuse ;  /* 0x0000b400a39e7a23 */ /* 0x100fe200000108a8 */
[----:B------:R-:W2:Y:S01]  /*3800*/  MUFU.EX2 R153, R153 ;  /* 0x0000009900997308 */ /* 0x000ea20000000800 */
[--C-:B------:R-:W-:Y:S01]  /*3810*/  FFMA.FTZ R156, R161, c[0x0][0x2d0], -R168.reuse ;  /* 0x0000b400a19c7a23 */ /* 0x100fe200000108a8 */
[----:B-1----:R-:W-:Y:S01]  /*3820*/  FMNMX.FTZ R12, R11, R12, !PT ;  /* 0x0000000c0b0c7209 */ /* 0x002fe20007810000 */
[--C-:B------:R-:W-:Y:S02]  /*3830*/  FFMA.FTZ R155, R155, c[0x0][0x2d0], -R168.reuse ;  /* 0x0000b4009b9b7a23 */ /* 0x100fe400000108a8 */
[--C-:B------:R-:W-:Y:S01]  /*3840*/  FFMA.FTZ R157, R157, c[0x0][0x2d0], -R168.reuse ;  /* 0x0000b4009d9d7a23 */ /* 0x100fe200000108a8 */
[C---:B------:R-:W-:Y:S01]  /*3850*/  FSETP.NEU.FTZ.AND P0, PT, R12.reuse, -INF , PT ;  /* 0xff8000000c00780b */ /* 0x040fe20003f1d000 */
[----:B------:R-:W-:Y:S01]  /*3860*/  FMUL.FTZ R159, R12, c[0x0][0x2d0] ;  /* 0x0000b4000c9f7a20 */ /* 0x000fe20000410000 */
[----:B------:R-:W-:Y:S01]  /*3870*/  MUFU.EX2 R152, R152 ;  /* 0x0000009800987308 */ /* 0x000fe20000000800 */
[----:B------:R-:W-:-:S02]  /*3880*/  FFMA.FTZ R167, R167, c[0x0][0x2d0], -R168 ;  /* 0x0000b400a7a77a23 */ /* 0x000fc400000108a8 */
[----:B------:R-:W-:Y:S01]  /*3890*/  FFMA.FTZ R210, R141, c[0x0][0x2d0], -R168 ;  /* 0x0000b4008dd27a23 */ /* 0x000fe200000108a8 */
[----:B------:R-:W-:Y:S02]  /*38a0*/  FSEL R159, R159, RZ, P0 ;  /* 0x000000ff9f9f7208 */ /* 0x000fe40000000000 */
[----:B------:R-:W-:Y:S02]  /*38b0*/  PLOP3.LUT P0, PT, PT, PT, UP1, 0x40, 0x0 ;  /* 0x000000000000781c */ /* 0x000fe40003f0e818 */
[----:B------:R-:W1:Y:S01]  /*38c0*/  MUFU.EX2 R147, R147 ;  /* 0x0000009300937308 */ /* 0x000e620000000800 */
[--C-:B------:R-:W-:Y:S01]  /*38d0*/  FFMA.FTZ R148, R38, c[0x0][0x2d0], -R159.reuse ;  /* 0x0000b40026947a23 */ /* 0x100fe2000001089f */
[----:B--2---:R-:W-:Y:S01]  /*38e0*/  F2FP.PACK_AB R96, R153, R154 ;  /* 0x0000009a9960723e */ /* 0x004fe200000000ff */
[--C-:B------:R-:W-:Y:S02]  /*38f0*/  FFMA.FTZ R149, R14, c[0x0][0x2d0], -R159.reuse ;  /* 0x0000b4000e957a23 */ /* 0x100fe4000001089f */
[----:B------:R-:W-:-:S02]  /*3900*/  FFMA.FTZ R150, R34, c[0x0][0x2d0], -R159 ;  /* 0x0000b40022967a23 */ /* 0x000fc4000001089f */
[--C-:B------:R-:W-:Y:S01]  /*3910*/  FFMA.FTZ R15, R6, c[0x0][0x2d0], -R159.reuse ;  /* 0x0000b400060f7a23 */ /* 0x100fe2000001089f */
[----:B------:R-:W-:Y:S01]  /*3920*/  MUFU.EX2 R148, R148 ;  /* 0x0000009400947308 */ /* 0x000fe20000000800 */
[----:B------:R-:W2:Y:S01]  /*3930*/  LDSM.16.MT88.4 R4, [R188+0x4100] ;  /* 0x00410000bc04783b */ /* 0x000ea20000004200 */
[--C-:B------:R-:W-:Y:S02]  /*3940*/  FFMA.FTZ R3, R10, c[0x0][0x2d0], -R159.reuse ;  /* 0x0000b4000a037a23 */ /* 0x100fe4000001089f */
[--C-:B------:R-:W-:Y:S01]  /*3950*/  FFMA.FTZ R2, R8, c[0x0][0x2d0], -R159.reuse ;  /* 0x0000b40008027a23 */ /* 0x100fe2000001089f */
[----:B------:R-:W-:Y:S01]  /*3960*/  LDSM.16.MT88.4 R32, [R188+0x900] ;  /* 0x00090000bc20783b */ /* 0x000fe20000004200 */
[----:B------:R-:W-:Y:S02]  /*3970*/  FFMA.FTZ R14, R25, c[0x0][0x2d0], -R168 ;  /* 0x0000b400190e7a23 */ /* 0x000fe400000108a8 */
[----:B------:R-:W3:Y:S01]  /*3980*/  MUFU.EX2 R149, R149 ;  /* 0x0000009500957308 */ /* 0x000ee20000000800 */
[----:B------:R-:W4:Y:S01]  /*3990*/  LDSM.16.MT88.4 R8, [R195+0x2900] ;  /* 0x00290000c308783b */ /* 0x000f220000004200 */
[----:B-1----:R-:W-:Y:S01]  /*39a0*/  F2FP.PACK_AB R98, R147, R152 ;  /* 0x000000989362723e */ /* 0x002fe200000000ff */
[----:B------:R-:W-:-:S02]  /*39b0*/  FFMA.FTZ R144, R30, c[0x0][0x2d0], -R159 ;  /* 0x0000b4001e907a23 */ /* 0x000fc4000001089f */
[--C-:B------:R-:W-:Y:S01]  /*39c0*/  FFMA.FTZ R13, R16, c[0x0][0x2d0], -R159.reuse ;  /* 0x0000b400100d7a23 */ /* 0x100fe2000001089f */
[----:B------:R-:W1:Y:S01]  /*39d0*/  LDSM.16.MT88.4 R24, [R195+0x900] ;  /* 0x00090000c318783b */ /* 0x000e620000004200 */
[--C-:B------:R-:W-:Y:S01]  /*39e0*/  FFMA.FTZ R161, R172, c[0x0][0x2d0], -R159.reuse ;  /* 0x0000b400aca17a23 */ /* 0x100fe2000001089f */
[----:B------:R-:W-:Y:S01]  /*39f0*/  MUFU.EX2 R150, R150 ;  /* 0x0000009600967308 */ /* 0x000fe20000000800 */
[--C-:B------:R-:W-:Y:S01]  /*3a00*/  FFMA.FTZ R162, R162, c[0x0][0x2d0], -R159.reuse ;  /* 0x0000b400a2a27a23 */ /* 0x100fe2000001089f */
[----:B------:R-:W5:Y:S01]  /*3a10*/  LDSM.16.MT88.4 R16, [R188+0x2900] ;  /* 0x00290000bc10783b */ /* 0x000f620000004200 */
[--C-:B------:R-:W-:Y:S02]  /*3a20*/  FFMA.FTZ R163, R170, c[0x0][0x2d0], -R159.reuse ;  /* 0x0000b400aaa37a23 */ /* 0x100fe4000001089f */
[----:B------:R-:W-:Y:S01]  /*3a30*/  FFMA.FTZ R164, R164, c[0x0][0x2d0], -R159 ;  /* 0x0000b400a4a47a23 */ /* 0x000fe2000001089f */
[----:B------:R-:W-:Y:S01]  /*3a40*/  LDSM.16.MT88.4 R28, [R190+0x2900] ;  /* 0x00290000be1c783b */ /* 0x000fe20000004200 */
[--C-:B------:R-:W-:Y:S01]  /*3a50*/  FFMA.FTZ R170, R165, c[0x0][0x2d0], -R168.reuse ;  /* 0x0000b400a5aa7a23 */ /* 0x100fe200000108a8 */
[----:B------:R-:W2:Y:S01]  /*3a60*/  MUFU.EX2 R15, R15 ;  /* 0x0000000f000f7308 */ /* 0x000ea20000000800 */
[----:B---3--:R-:W-:Y:S01]  /*3a70*/  F2FP.PACK_AB R97, R149, R148 ;  /* 0x000000949561723e */ /* 0x008fe200000000ff */
[----:B------:R-:W-:-:S02]  /*3a80*/  FFMA.FTZ R165, R143, c[0x0][0x2d0], -R168 ;  /* 0x0000b4008fa57a23 */ /* 0x000fc400000108a8 */
[--C-:B------:R-:W-:Y:S02]  /*3a90*/  FFMA.FTZ R166, R166, c[0x0][0x2d0], -R159.reuse ;  /* 0x0000b400a6a67a23 */ /* 0x100fe4000001089f */
[--C-:B------:R-:W-:Y:S02]  /*3aa0*/  FFMA.FTZ R169, R142, c[0x0][0x2d0], -R159.reuse ;  /* 0x0000b4008ea97a23 */ /* 0x100fe4000001089f */
[----:B------:R-:W-:Y:S01]  /*3ab0*/  MUFU.EX2 R151, R151 ;  /* 0x0000009700977308 */ /* 0x000fe20000000800 */
[--C-:B------:R-:W-:Y:S02]  /*3ac0*/  FFMA.FTZ R168, R140, c[0x0][0x2d0], -R159.reuse ;  /* 0x0000b4008ca87a23 */ /* 0x100fe4000001089f */
[----:B------:R-:W-:Y:S01]  /*3ad0*/  FFMA.FTZ R211, R160, c[0x0][0x2d0], -R159 ;  /* 0x0000b400a0d37a23 */ /* 0x000fe2000001089f */
[----:B------:R-:W-:Y:S01]  /*3ae0*/  LDSM.16.MT88.4 R140, [R190+0x1900] ;  /* 0x00190000be8c783b */ /* 0x000fe20000004200 */
[----:B------:R-:W-:Y:S02]  /*3af0*/  FADD.FTZ R153, R154, R153 ;  /* 0x000000999a997221 */ /* 0x000fe40000010000 */
[----:B------:R-:W-:Y:S01]  /*3b00*/  FADD.FTZ R149, R148, R149 ;  /* 0x0000009594957221 */ /* 0x000fe20000010000 */
[----:B--2---:R-:W-:Y:S01]  /*3b10*/  F2FP.PACK_AB R99, R15, R150 ;  /* 0x000000960f63723e */ /* 0x004fe200000000ff */
[----:B------:R-:W2:Y:S01]  /*3b20*/  MUFU.EX2 R146, R146 ;  /* 0x0000009200927308 */ /* 0x000ea20000000800 */
[----:B------:R-:W-:-:S02]  /*3b30*/  FADD.FTZ R152, R152, R153 ;  /* 0x0000009998987221 */ /* 0x000fc40000010000 */
[----:B------:R-:W-:Y:S02]  /*3b40*/  FADD.FTZ R150, R150, R149 ;  /* 0x0000009596967221 */ /* 0x000fe40000010000 */
[----:B------:R-:W-:Y:S01]  /*3b50*/  FADD.FTZ R152, R147, R152 ;  /* 0x0000009893987221 */ /* 0x000fe20000010000 */
[C---:B------:R-:W-:Y:S01]  /*3b60*/  HMMA.16816.F32 R36, R96.reuse, R40, RZ ;  /* 0x000000286024723c */ /* 0x040fe200000018ff */
[----:B------:R-:W-:Y:S01]  /*3b70*/  FADD.FTZ R15, R15, R150 ;  /* 0x000000960f0f7221 */ /* 0x000fe20000010000 */
[----:B------:R-:W-:Y:S06]  /*3b80*/  MUFU.EX2 R145, R145 ;  /* 0x0000009100917308 */ /* 0x000fec0000000800 */
[C---:B------:R-:W-:Y:S02]  /*3b90*/  HMMA.16816.F32 R52, R96.reuse, R56, RZ ;  /* 0x000000386034723c */ /* 0x040fe400000018ff */
[----:B------:R-:W-:Y:S06]  /*3ba0*/  MUFU.EX2 R14, R14 ;  /* 0x0000000e000e7308 */ /* 0x000fec0000000800 */
[C---:B------:R-:W-:Y:S02]  /*3bb0*/  HMMA.16816.F32 R40, R96.reuse, R42, RZ ;  /* 0x0000002a6028723c */ /* 0x040fe400000018ff */
[----:B------:R-:W-:Y:S06]  /*3bc0*/  MUFU.EX2 R144, R144 ;  /* 0x0000009000907308 */ /* 0x000fec0000000800 */
[C---:B------:R-:W-:Y:S02]  /*3bd0*/  HMMA.16816.F32 R56, R96.reuse, R58, RZ ;  /* 0x0000003a6038723c */ /* 0x040fe400000018ff */
[----:B------:R-:W3:Y:S06]  /*3be0*/  MUFU.EX2 R13, R13 ;  /* 0x0000000d000d7308 */ /* 0x000eec0000000800 */
        /* <DEDUP_REMOVED lines=39> */
[----:B---3--:R-:W-:Y:S01]  /*3e60*/  F2FP.PACK_AB R5, R13, R144 ;  /* 0x000000900d05723e */ /* 0x008fe200000000ff */
        /* <DEDUP_REMOVED lines=9> */
[----:B----4-:R-:W-:Y:S01]  /*3f00*/  HMMA.16816.F32 R36, R4, R8, R36 ;  /* 0x000000080424723c */ /* 0x010fe20000001824 */
        /* <DEDUP_REMOVED lines=9> */
[C---:B-----5:R-:W-:Y:S08]  /*3fa0*/  HMMA.16816.F32 R60, R4.reuse, R16, R60 ;  /* 0x00000010043c723c */ /* 0x060ff0000000183c */
[C---:B------:R-:W-:Y:S01]  /*3fb0*/  HMMA.16816.F32 R64, R4.reuse, R18, R64 ;  /* 0x000000120440723c */ /* 0x040fe20000001840 */
[----:B------:R-:W4:Y:S07]  /*3fc0*/  LDSM.16.MT88.4 R16, [R188+0x4900] ;  /* 0x00490000bc10783b */ /* 0x000f2e0000004200 */
        /* <DEDUP_REMOVED lines=21> */
[C---:B----4-:R-:W-:Y:S08]  /*4120*/  HMMA.16816.F32 R92, R4.reuse, R16, R92 ;  /* 0x00000010045c723c */ /* 0x050ff0000000185c */
[----:B------:R-:W-:Y:S01]  /*4130*/  HMMA.16816.F32 R96, R4, R18, R96 ;  /* 0x000000120460723c */ /* 0x000fe20000001860 */
[----:B------:R-:W3:Y:S06]  /*4140*/  LDSM.16.MT88.4 R16, [R195+0x3100] ;  /* 0x00310000c310783b */ /* 0x000eec0000004200 */
        /* <DEDUP_REMOVED lines=44> */
[----:B------:R-:W5:Y:S07]  /*4410*/  LDSM.16.MT88.4 R32, [R190+0x3900] ;  /* 0x00390000be20783b */ /* 0x000f6e0000004200 */
        /* <DEDUP_REMOVED lines=30> */
[C---:B-----5:R-:W-:Y:S08]  /*4600*/  HMMA.16816.F32 R44, R4.reuse, R32, R44 ;  /* 0x00000020042c723c */ /* 0x060ff0000000182c */
        /* <DEDUP_REMOVED lines=11> */
[----:B------:R-:W-:Y:S07]  /*46c0*/  @P0 BRA `(.L_x_163) ;  /* 0x0000014000000947 */ /* 0x000fee0003800000 */
[----:B------:R-:W-:Y:S01]  /*46d0*/  ISETP.LT.AND P0, PT, RZ, UR4, PT ;  /* 0x00000004ff007c0c */ /* 0x000fe2000bf01270 */
        /* <DEDUP_REMOVED lines=10> */
.L_x_164:
[----:B------:R-:W-:Y:S02]  /*4780*/  ULDC UR4, c[0x0][0x32c] ;  /* 0x0000cb0000047ab9 */ /* 0x000fe40000000800 */
[----:B------:R-:W-:-:S03]  /*4790*/  UISETP.NE.AND UP0, UPT, UR6, UR4, UPT ;  /* 0x000000040600728c */ /* 0x000fc6000bf05270 */
[----:B------:R-:W-:Y:S02]  /*47a0*/  ULDC.64 UR4, c[0x0][0x330] ;  /* 0x0000cc0000047ab9 */ /* 0x000fe40000000a00 */
[----:B------:R-:W-:-:S06]  /*47b0*/  UIMAD.WIDE.U32 UR18, UR15, UR4, URZ ;  /* 0x000000040f1272a5 */ /* 0x000fcc000f8e003f */
[----:B------:R-:W-:Y:S02]  /*47c0*/  @UP0 USHF.R.U32.HI UR15, URZ, UR5, UR19 ;  /* 0x000000053f0f0299 */ /* 0x000fe40008011613 */
.L_x_165:
[----:B------:R-:W-:Y:S02]  /*47d0*/  ULDC UR4, c[0x0][0x32c] ;  /* 0x0000cb0000047ab9 */ /* 0x000fe40000000800 */
[----:B------:R-:W-:-:S04]  /*47e0*/  UIMAD UR4, UR15, UR4, UR4 ;  /* 0x000000040f0472a4 */ /* 0x000fc8000f8e0204 */
[----:B------:R-:W-:-:S04]  /*47f0*/  UISETP.LT.AND UP0, UPT, UR7, UR4, UPT ;  /* 0x000000040700728c */ /* 0x000fc8000bf01270 */
[----:B------:R-:W-:-:S04]  /*4800*/  USEL UR7, UR7, UR4, UP0 ;  /* 0x0000000407077287 */ /* 0x000fc80008000000 */
.L_x_163:
[----:B------:R-:W-:-:S04]  /*4810*/  USHF.R.S32.HI UR4, URZ, 0x1f, UR7 ;  /* 0x0000001f3f047899 */ /* 0x000fc80008011407 */
[----:B------:R-:W-:-:S04]  /*4820*/  ULEA.HI UR4, UR4, UR7, URZ, 0x6 ;  /* 0x0000000704047291 */ /* 0x000fc8000f8f303f */
[----:B------:R-:W-:-:S04]  /*4830*/  USHF.R.S32.HI UR15, URZ, 0x6, UR4 ;  /* 0x000000063f0f7899 */ /* 0x000fc80008011404 */
[----:B------:R-:W-:-:S04]  /*4840*/  UISETP.LT.AND UP0, UPT, UR8, UR15, UPT ;  /* 0x0000000f0800728c */ /* 0x000fc8000bf01270 */
[----:B------:R-:W-:-:S04]  /*4850*/  USEL UR15, UR8, UR15, !UP0 ;  /* 0x0000000f080f7287 */ /* 0x000fc8000c000000 */
[----:B------:R-:W-:-:S06]  /*4860*/  UISETP.GE.AND UP0, UPT, UR13, UR15, UPT ;  /* 0x0000000f0d00728c */ /* 0x000fcc000bf06270 */
[----:B------:R-:W-:-:S13]  /*4870*/  PLOP3.LUT P0, PT, PT, PT, UP0, 0x80, 0x0 ;  /* 0x000000000000781c */ /* 0x000fda0003f0f008 */
[----:B------:R-:W-:Y:S05]  /*4880*/  @!P0 BRA `(.L_x_166) ;  /* 0x0000352000008947 */ /* 0x000fea0003800000 */
[----:B------:R-:W-:Y:S01]  /*4890*/  PLOP3.LUT P4, PT, PT, PT, UP2, 0x80, 0x0 ;  /* 0x000000000000781c */ /* 0x000fe20003f8f028 */
[----:B------:R-:W-:Y:S01]  /*48a0*/  IMAD.MOV.U32 R2, RZ, RZ, R12 ;  /* 0x000000ffff027224 */ /* 0x000fe200078e000c */
[----:B------:R-:W-:Y:S01]  /*48b0*/  PLOP3.LUT P0, PT, PT, PT, UP2, 0x80, 0x0 ;  /* 0x000000000000781c */ /* 0x000fe20003f0f028 */
[----:B------:R-:W-:Y:S01]  /*48c0*/  IMAD.MOV.U32 R3, RZ, RZ, R0 ;  /* 0x000000ffff037224 */ /* 0x000fe200078e0000 */
[C---:B------:R-:W-:Y:S01]  /*48d0*/  IADD3 R220, P6, R206.reuse, 0x40, RZ ;  /* 0x00000040cedc7810 */ /* 0x040fe20007fde0ff */
[----:B------:R-:W-:Y:S01]  /*48e0*/  ULDC.64 UR6, c[0x0][0x208] ;  /* 0x0000820000067ab9 */ /* 0x000fe20000000a00 */
[----:B------:R-:W-:Y:S01]  /*48f0*/  IADD3 R218, P5, R206, 0x80, RZ ;  /* 0x00000080ceda7810 */ /* 0x000fe20007fbe0ff */
[----:B------:R-:W-:Y:S02]  /*4900*/  ULDC.64 UR4, c[0x0][0x1e0] ;  /* 0x0000780000047ab9 */ /* 0x000fe40000000a00 */
[--C-:B------:R-:W-:Y:S01]  /*4910*/  IMAD.X R219, RZ, RZ, R209.reuse, P6 ;  /* 0x000000ffffdb7224 */ /* 0x100fe200030e06d1 */
[----:B------:R-:W-:Y:S01]  /*4920*/  IADD3 R214, P6, R200, 0x80, RZ ;  /* 0x00000080c8d67810 */ /* 0x000fe20007fde0ff */
[----:B------:R-:W-:-:S02]  /*4930*/  IMAD.X R217, RZ, RZ, R209, P5 ;  /* 0x000000ffffd97224 */ /* 0x000fc400028e06d1 */
[----:B------:R-:W-:Y:S01]  /*4940*/  @P4 IMAD.HI.U32 R212, R204, c[0x0][0x2c8], RZ ;  /* 0x0000b200ccd44a27 */ /* 0x000fe200078e00ff */
[----:B------:R-:W-:-:S03]  /*4950*/  IADD3 R216, P4, R200, 0x40, RZ ;  /* 0x00000040c8d87810 */ /* 0x000fc60007f9e0ff */
[--C-:B------:R-:W-:Y:S01]  /*4960*/  IMAD.X R213, RZ, RZ, R203.reuse, P6 ;  /* 0x000000ffffd57224 */ /* 0x100fe200030e06cb */
[----:B------:R-:W-:Y:S01]  /*4970*/  @P0 SHF.R.U32.HI R212, RZ, c[0x0][0x2cc], R212 ;  /* 0x0000b300ffd40a19 */ /* 0x000fe200000116d4 */
[----:B------:R-:W-:Y:S02]  /*4980*/  IMAD.X R215, RZ, RZ, R203, P4 ;  /* 0x000000ffffd77224 */ /* 0x000fe400020e06cb */
.L_x_175:
[----:B------:R-:W-:Y:S04]  /*4990*/  DEPBAR.LE SB0, 0x0 ;  /* 0x000080000000791a */ /* 0x000fe80000000000 */
[----:B------:R-:W-:Y:S01]  /*49a0*/  BAR.SYNC.DEFER_BLOCKING 0x0 ;  /* 0x0000000000007b1d */ /* 0x000fe20000010000 */
[----:B------:R-:W-:Y:S06]  /*49b0*/  UISETP.GT.AND UP3, UPT, UR8, UR13, UPT ;  /* 0x0000000d0800728c */ /* 0x000fec000bf64270 */
[----:B------:R-:W-:Y:S05]  /*49c0*/  PLOP3.LUT P0, PT, PT, PT, UP3, 0x80, 0x0 ;  /* 0x000000000000781c */ /* 0x000fea0003f0f038 */
[----:B------:R-:W-:Y:S02]  /*49d0*/  @!UP3 USHF.R.S32.HI UR18, URZ, 0x1f, UR13 ;  /* 0x0000001f3f12b899 */ /* 0x000fe4000801140d */
[----:B------:R-:W-:Y:S02]  /*49e0*/  @!UP3 UIMAD.WIDE.U32 UR20, UR13, UR6, URZ ;  /* 0x000000060d14b2a5 */ /* 0x000fe4000f8e003f */
[----:B------:R-:W-:Y:S02]  /*49f0*/  @!UP3 UIMAD UR18, UR18, UR6, URZ ;  /* 0x000000061212b2a4 */ /* 0x000fe4000f8e023f */
[----:B------:R-:W-:Y:S02]  /*4a00*/  @!UP3 USHF.L.U32 UR19, UR20, 0x6, URZ ;  /* 0x000000061413b899 */ /* 0x000fe4000800063f */
[----:B------:R-:W-:Y:S01]  /*4a10*/  @!UP3 UIMAD UR18, UR13, UR7, UR18 ;  /* 0x000000070d12b2a4 */ /* 0x000fe2000f8e0212 */
[----:B------:R-:W-:Y:S03]  /*4a20*/  LDSM.16.M88.4 R132, [R198+0xc100] ;  /* 0x00c10000c684783b */ /* 0x000fe60000000200 */
[----:B------:R-:W-:Y:S01]  /*4a30*/  @!P0 IADD3 R221, P6, R206, UR19, RZ ;  /* 0x00000013cedd8c10 */ /* 0x000fe2000ffde0ff */
[----:B------:R-:W-:Y:S01]  /*4a40*/  @!UP3 UIADD3 UR18, UR21, UR18, URZ ;  /* 0x000000121512b290 */ /* 0x000fe2000fffe03f */
[----:B------:R-:W-:Y:S01]  /*4a50*/  @!P0 IADD3 R223, P5, R220, UR19, RZ ;  /* 0x00000013dcdf8c10 */ /* 0x000fe2000ffbe0ff */
[----:B------:R-:W1:Y:S01]  /*4a60*/  LDSM.16.M88.4 R136, [R197+0x6100] ;  /* 0x00610000c588783b */ /* 0x000e620000000200 */
[----:B------:R-:W-:Y:S01]  /*4a70*/  @!P0 IADD3 R225, P4, R218, UR19, RZ ;  /* 0x00000013dae18c10 */ /* 0x000fe2000ff9e0ff */
[----:B------:R-:W-:Y:S02]  /*4a80*/  @!UP3 USHF.L.U64.HI UR18, UR20, 0x6, UR18 ;  /* 0x000000061412b899 */ /* 0x000fe40008010212 */
[----:B------:R-:W-:Y:S01]  /*4a90*/  @!UP3 ULEA UR19, UP0, UR6, UR19, 0x5 ;  /* 0x000000130613b291 */ /* 0x000fe2000f80283f */
[----:B------:R-:W2:Y:S03]  /*4aa0*/  LDSM.16.M88.4 R140, [R197+0x6900] ;  /* 0x00690000c58c783b */ /* 0x000ea60000000200 */
[----:B------:R-:W-:Y:S02]  /*4ab0*/  @!P0 IADD3.X R0, R209, UR18, RZ, P6, !PT ;  /* 0x00000012d1008c10 */ /* 0x000fe4000b7fe4ff */
[----:B------:R-:W3:Y:S01]  /*4ac0*/  LDSM.16.M88.4 R144, [R197+0x7100] ;  /* 0x00710000c590783b */ /* 0x000ee20000000200 */
[----:B------:R-:W-:Y:S02]  /*4ad0*/  @!P0 LEA R230, P6, R221, c[0x0][0x1f8], 0x1 ;  /* 0x00007e00dde68a11 */ /* 0x000fe400078c08ff */
[----:B------:R-:W-:Y:S02]  /*4ae0*/  @!P0 IADD3.X R222, R219, UR18, RZ, P5, !PT ;  /* 0x00000012dbde8c10 */ /* 0x000fe4000affe4ff */
[----:B------:R-:W4:Y:S01]  /*4af0*/  LDSM.16.M88.4 R148, [R197+0x7900] ;  /* 0x00790000c594783b */ /* 0x000f220000000200 */
[----:B------:R-:W-:Y:S02]  /*4b00*/  @!P0 LEA.HI.X R231, R221, c[0x0][0x1fc], R0, 0x1, P6 ;  /* 0x00007f00dde78a11 */ /* 0x000fe400030f0c00 */
[----:B------:R-:W-:Y:S02]  /*4b10*/  @!P0 LEA R228, P5, R223, c[0x0][0x1f8], 0x1 ;  /* 0x00007e00dfe48a11 */ /* 0x000fe400078a08ff */
[----:B------:R-:W-:Y:S01]  /*4b20*/  LDSM.16.M88.4 R152, [R194+0xc100] ;  /* 0x00c10000c298783b */ /* 0x000fe20000000200 */
[----:B------:R-:W-:Y:S01]  /*4b30*/  @!P0 IADD3.X R224, R217, UR18, RZ, P4, !PT ;  /* 0x00000012d9e08c10 */ /* 0x000fe2000a7fe4ff */
[----:B------:R-:W-:Y:S01]  /*4b40*/  @!UP3 ULEA.HI.X UR18, UR6, UR18, UR7, 0x5, UP0 ;  /* 0x000000120612b291 */ /* 0x000fe200080f2c07 */
[----:B------:R-:W-:Y:S01]  /*4b50*/  @!P0 LEA.HI.X R229, R223, c[0x0][0x1fc], R222, 0x1, P5 ;  /* 0x00007f00dfe58a11 */ /* 0x000fe200028f0cde */
[----:B------:R-:W-:Y:S01]  /*4b60*/  UISETP.GT.AND UP3, UPT, UR13, UR8, UPT ;  /* 0x000000080d00728c */ /* 0x000fe2000bf64270 */
[----:B------:R-:W5:Y:S01]  /*4b70*/  LDSM.16.M88.4 R156, [R196] ;  /* 0x00000000c49c783b */ /* 0x000f620000000200 */
[C---:B------:R-:W-:Y:S02]  /*4b80*/  @!P0 LEA R226, P4, R225.reuse, c[0x0][0x1f8], 0x1 ;  /* 0x00007e00e1e28a11 */ /* 0x040fe400078808ff */
[----:B------:R-:W-:Y:S02]  /*4b90*/  @!P0 IADD3 R0, P6, R206, UR19, RZ ;  /* 0x00000013ce008c10 */ /* 0x000fe4000ffde0ff */
[----:B------:R-:W3:Y:S01]  /*4ba0*/  LDSM.16.M88.4 R160, [R187] ;  /* 0x00000000bba0783b */ /* 0x000ee20000000200 */
[----:B------:R-:W-:Y:S02]  /*4bb0*/  @!P0 LEA.HI.X R227, R225, c[0x0][0x1fc], R224, 0x1, P4 ;  /* 0x00007f00e1e38a11 */ /* 0x000fe400020f0ce0 */
[----:B------:R-:W-:Y:S02]  /*4bc0*/  @!P0 IADD3.X R225, R209, UR18, RZ, P6, !PT ;  /* 0x00000012d1e18c10 */ /* 0x000fe4000b7fe4ff */
[----:B------:R-:W-:Y:S01]  /*4bd0*/  LDSM.16.M88.4 R164, [R185] ;  /* 0x00000000b9a4783b */ /* 0x000fe20000000200 */
[----:B------:R-:W-:Y:S02]  /*4be0*/  @!P0 LEA R232, P6, R0, c[0x0][0x1f8], 0x1 ;  /* 0x00007e0000e88a11 */ /* 0x000fe400078c08ff */
[----:B------:R-:W-:Y:S01]  /*4bf0*/  @!P0 IADD3 R221, P5, R220, UR19, RZ ;  /* 0x00000013dcdd8c10 */ /* 0x000fe2000ffbe0ff */
[C---:B-1----:R-:W-:Y:S03]  /*4c00*/  HMMA.16816.F32 R4, R132.reuse, R136, RZ ;  /* 0x000000888404723c */ /* 0x042fe600000018ff */
[----:B------:R-:W-:Y:S02]  /*4c10*/  @!P0 LEA.HI.X R233, R0, c[0x0][0x1fc], R225, 0x1, P6 ;  /* 0x00007f0000e98a11 */ /* 0x000fe400030f0ce1 */
[----:B------:R-:W-:Y:S02]  /*4c20*/  @!P0 IADD3.X R234, R219, UR18, RZ, P5, !PT ;  /* 0x00000012dbea8c10 */ /* 0x000fe4000affe4ff */
[C---:B------:R-:W-:Y:S01]  /*4c30*/  @!P0 LEA R224, P5, R221.reuse, c[0x0][0x1f8], 0x1 ;  /* 0x00007e00dde08a11 */ /* 0x040fe200078a08ff */
[C---:B------:R-:W-:Y:S01]  /*4c40*/  HMMA.16816.F32 R8, R132.reuse, R138, RZ ;  /* 0x0000008a8408723c */ /* 0x040fe200000018ff */
[----:B------:R-:W1:Y:S03]  /*4c50*/  LDSM.16.M88.4 R136, [R186] ;  /* 0x00000000ba88783b */ /* 0x000e660000000200 */
[----:B------:R-:W-:Y:S02]  /*4c60*/  @!P0 LEA.HI.X R225, R221, c[0x0][0x1fc], R234, 0x1, P5 ;  /* 0x00007f00dde18a11 */ /* 0x000fe400028f0cea */
[----:B------:R-:W-:Y:S01]  /*4c70*/  @!PT LDS RZ, [RZ] ;  /* 0x00000000fffff984 */ /* 0x000fe20000000800 */
[----:B------:R-:W-:Y:S01]  /*4c80*/  @!PT LDS RZ, [RZ] ;  /* 0x00000000fffff984 */ /* 0x000fe20000000800 */
[----:B------:R-:W-:Y:S01]  /*4c90*/  @!PT LDS RZ, [RZ] ;  /* 0x00000000fffff984 */ /* 0x000fe20000000800 */
[----:B------:R1:W-:Y:S01]  /*4ca0*/  @!P0 LDGSTS.E.BYPASS.LTC128B.128 [R199+0x100], [R230.64], !P3 ;  /* 0x00100000e6c78fae */ /* 0x0003e2000d901d50 */
[----:B------:R-:W-:Y:S01]  /*4cb0*/  @!P0 IADD3 R223, P4, R218, UR19, RZ ;  /* 0x00000013dadf8c10 */ /* 0x000fe2000ff9e0ff */
[C---:B--2---:R-:W-:Y:S01]  /*4cc0*/  HMMA.16816.F32 R12, R132.reuse, R140, RZ ;  /* 0x0000008c840c723c */ /* 0x044fe200000018ff */
[----:B------:R-:W-:Y:S02]  /*4cd0*/  @UP3 UIADD3 UR19, UR13, -0x1, URZ ;  /* 0xffffffff0d133890 */ /* 0x000fe4000fffe03f */
[----:B------:R2:W-:Y:S01]  /*4ce0*/  @!P0 LDGSTS.E.BYPASS.LTC128B.128 [R199+0x2100], [R228.64], !P2 ;  /* 0x02100000e4c78fae */ /* 0x0005e2000d101d50 */
[----:B------:R-:W-:Y:S01]  /*4cf0*/  @!P0 IADD3.X R236, R217, UR18, RZ, P4, !PT ;  /* 0x00000012d9ec8c10 */ /* 0x000fe2000a7fe4ff */
[----:B------:R-:W-:Y:S01]  /*4d00*/  @UP3 USHF.R.S32.HI UR18, URZ, 0x1f, UR19 ;  /* 0x0000001f3f123899 */ /* 0x000fe20008011413 */
[C---:B------:R-:W-:Y:S01]  /*4d10*/  @!P0 LEA R222, P4, R223.reuse, c[0x0][0x1f8], 0x1 ;  /* 0x00007e00dfde8a11 */ /* 0x040fe200078808ff */
[----:B------:R-:W-:Y:S01]  /*4d20*/  @UP3 UIMAD.WIDE.U32 UR20, UR19, UR4, URZ ;  /* 0x00000004131432a5 */ /* 0x000fe2000f8e003f */
[C---:B------:R-:W-:Y:S01]  /*4d30*/  HMMA.16816.F32 R16, R132.reuse, R142, RZ ;  /* 0x0000008e8410723c */ /* 0x040fe200000018ff */
[----:B------:R1:W-:Y:S01]  /*4d40*/  @!P0 LDGSTS.E.BYPASS.LTC128B.128 [R199+0x4100], [R226.64], !P1 ;  /* 0x04100000e2c78fae */ /* 0x0003e2000c901d50 */
[----:B------:R-:W-:Y:S02]  /*4d50*/  @UP3 UIMAD UR18, UR18, UR4, URZ ;  /* 0x00000004121232a4 */ /* 0x000fe4000f8e023f */
[----:B------:R-:W-:Y:S02]  /*4d60*/  @!P0 LEA.HI.X R223, R223, c[0x0][0x1fc], R236, 0x1, P4 ;  /* 0x00007f00dfdf8a11 */ /* 0x000fe400020f0cec */
[----:B------:R1:W-:Y:S01]  /*4d70*/  @!P0 LDGSTS.E.BYPASS.LTC128B.128 [R199+0x1100], [R232.64], !P3 ;  /* 0x01100000e8c78fae */ /* 0x0003e2000d901d50 */
[----:B------:R-:W-:Y:S01]  /*4d80*/  @UP3 UIMAD UR18, UR19, UR5, UR18 ;  /* 0x00000005131232a4 */ /* 0x000fe2000f8e0212 */
[C---:B---3--:R-:W-:Y:S01]  /*4d90*/  HMMA.16816.F32 R20, R132.reuse, R144, RZ ;  /* 0x000000908414723c */ /* 0x048fe200000018ff */
[----:B------:R-:W-:Y:S02]  /*4da0*/  @UP3 USHF.L.U32 UR19, UR20, 0x6, URZ ;  /* 0x0000000614133899 */ /* 0x000fe4000800063f */
[----:B------:R3:W-:Y:S01]  /*4db0*/  @!P0 LDGSTS.E.BYPASS.LTC128B.128 [R199+0x3100], [R224.64], !P2 ;  /* 0x03100000e0c78fae */ /* 0x0007e2000d101d50 */
[----:B------:R-:W-:Y:S04]  /*4dc0*/  @UP3 UIADD3 UR18, UR21, UR18, URZ ;  /* 0x0000001215123290 */ /* 0x000fe8000fffe03f */
[C---:B------:R-:W-:Y:S01]  /*4dd0*/  HMMA.16816.F32 R24, R132.reuse, R146, RZ ;  /* 0x000000928418723c */ /* 0x040fe200000018ff */
[----:B------:R1:W-:Y:S01]  /*4de0*/  @!P0 LDGSTS.E.BYPASS.LTC128B.128 [R199+0x5100], [R222.64], !P1 ;  /* 0x05100000dec78fae */ /* 0x0003e2000c901d50 */
[----:B------:R-:W-:Y:S01]  /*4df0*/  PLOP3.LUT P0, PT, PT, PT, UP3, 0x80, 0x0 ;  /* 0x000000000000781c */ /* 0x000fe20003f0f038 */
[----:B------:R-:W-:Y:S03]  /*4e00*/  @UP3 USHF.L.U64.HI UR18, UR20, 0x6, UR18 ;  /* 0x0000000614123899 */ /* 0x000fe60008010212 */
[----:B------:R-:W-:Y:S02]  /*4e10*/  LDSM.16.M88.4 R140, [R193+0xc100] ;  /* 0x00c10000c18c783b */ /* 0x000fe40000000200 */
[C---:B----4-:R-:W-:Y:S03]  /*4e20*/  HMMA.16816.F32 R28, R132.reuse, R148, RZ ;  /* 0x00000094841c723c */ /* 0x050fe600000018ff */
[----:B------:R-:W0:Y:S04]  /*4e30*/  LDGDEPBAR ;  /* 0x00000000000079af */ /* 0x000e280000000000 */
[----:B------:R-:W-:Y:S01]  /*4e40*/  @P0 IADD3 R0, P5, R200, UR19, RZ ;  /* 0x00000013c8000c10 */ /* 0x000fe2000ffbe0ff */
[----:B------:R-:W-:Y:S01]  /*4e50*/  HMMA.16816.F32 R32, R132, R150, RZ ;  /* 0x000000968420723c */ /* 0x000fe200000018ff */
[----:B------:R-:W4:Y:S03]  /*4e60*/  LDSM.16.M88.4 R168, [R192+0x6100] ;  /* 0x00610000c0a8783b */ /* 0x000f260000000200 */
[----:B------:R-:W-:Y:S02]  /*4e70*/  @P0 IADD3.X R221, R203, UR18, RZ, P5, !PT ;  /* 0x00000012cbdd0c10 */ /* 0x000fe4000affe4ff */
[----:B------:R-:W4:Y:S01]  /*4e80*/  LDSM.16.M88.4 R172, [R192+0x6900] ;  /* 0x00690000c0ac783b */ /* 0x000f220000000200 */
[----:B--2---:R-:W-:Y:S01]  /*4e90*/  @P0 IADD3 R228, P5, R214, UR19, RZ ;  /* 0x00000013d6e40c10 */ /* 0x004fe2000ffbe0ff */
[C---:B-----5:R-:W-:Y:S03]  /*4ea0*/  HMMA.16816.F32 R4, R152.reuse, R156, R4 ;  /* 0x0000009c9804723c */ /* 0x060fe60000001804 */
[----:B------:R-:W2:Y:S02]  /*4eb0*/  LDSM.16.M88.4 R132, [R192+0x7100] ;  /* 0x00710000c084783b */ /* 0x000ea40000000200 */
[C---:B-1----:R-:W-:Y:S02]  /*4ec0*/  @P0 LEA R222, P4, R0.reuse, c[0x0][0x1c8], 0x1 ;  /* 0x0000720000de0a11 */ /* 0x042fe400078808ff */
[----:B---3--:R-:W-:Y:S01]  /*4ed0*/  @P0 IADD3.X R225, R213, UR18, RZ, P5, !PT ;  /* 0x00000012d5e10c10 */ /* 0x008fe2000affe4ff */
[C---:B------:R-:W-:Y:S01]  /*4ee0*/  HMMA.16816.F32 R8, R152.reuse, R158, R8 ;  /* 0x0000009e9808723c */ /* 0x040fe20000001808 */
[----:B------:R-:W1:Y:S03]  /*4ef0*/  LDSM.16.M88.4 R144, [R192+0x7900] ;  /* 0x00790000c090783b */ /* 0x000e660000000200 */
[----:B------:R-:W-:Y:S02]  /*4f00*/  @P0 LEA.HI.X R223, R0, c[0x0][0x1cc], R221, 0x1, P4 ;  /* 0x0000730000df0a11 */ /* 0x000fe400020f0cdd */
[----:B------:R-:W-:Y:S01]  /*4f10*/  LDSM.16.M88.4 R148, [R184] ;  /* 0x00000000b894783b */ /* 0x000fe20000000200 */
[----:B------:R-:W-:Y:S01]  /*4f20*/  @P0 IADD3 R221, P4, R216, UR19, RZ ;  /* 0x00000013d8dd0c10 */ /* 0x000fe2000ff9e0ff */
[C---:B------:R-:W-:Y:S01]  /*4f30*/  HMMA.16816.F32 R12, R152.reuse, R160, R12 ;  /* 0x000000a0980c723c */ /* 0x040fe2000000180c */
[----:B------:R-:W-:Y:S02]  /*4f40*/  @UP3 UIADD3 UR19, UP0, UR12, UR19, URZ ;  /* 0x000000130c133290 */ /* 0x000fe4000ff1e03f */
[----:B------:R-:W-:Y:S01]  /*4f50*/  LDSM.16.M88.4 R156, [R184+0x1000] ;  /* 0x00100000b89c783b */ /* 0x000fe20000000200 */
[----:B------:R-:W-:Y:S02]  /*4f60*/  @P0 LEA R226, P6, R221, c[0x0][0x1c8], 0x1 ;  /* 0x00007200dde20a11 */ /* 0x000fe400078c08ff */
[----:B------:R-:W-:Y:S01]  /*4f70*/  @P0 IADD3.X R0, R215, UR18, RZ, P4, !PT ;  /* 0x00000012d7000c10 */ /* 0x000fe2000a7fe4ff */
[----:B------:R-:W-:Y:S01]  /*4f80*/  @UP3 UIADD3.X UR18, UR11, UR18, URZ, UP0, !UPT ;  /* 0x000000120b123290 */ /* 0x000fe200087fe43f */
[C---:B------:R-:W-:Y:S01]  /*4f90*/  HMMA.16816.F32 R16, R152.reuse, R162, R16 ;  /* 0x000000a29810723c */ /* 0x040fe20000001810 */
[----:B------:R-:W-:Y:S03]  /*4fa0*/  LDSM.16.M88.4 R160, [R184+0x1800] ;  /* 0x00180000b8a0783b */ /* 0x000fe60000000200 */
[C---:B------:R-:W-:Y:S02]  /*4fb0*/  @P0 LEA R224, P4, R228.reuse, c[0x0][0x1c8], 0x1 ;  /* 0x00007200e4e00a11 */ /* 0x040fe400078808ff */
[----:B------:R-:W-:Y:S02]  /*4fc0*/  @P0 LEA.HI.X R227, R221, c[0x0][0x1cc], R0, 0x1, P6 ;  /* 0x00007300dde30a11 */ /* 0x000fe400030f0c00 */
[C---:B------:R-:W-:Y:S04]  /*4fd0*/  HMMA.16816.F32 R20, R152.reuse, R136, R20 ;  /* 0x000000889814723c */ /* 0x040fe80000001814 */
[----:B------:R-:W-:Y:S02]  /*4fe0*/  @P0 LEA.HI.X R225, R228, c[0x0][0x1cc], R225, 0x1, P4 ;  /* 0x00007300e4e10a11 */ /* 0x000fe400020f0ce1 */
[----:B------:R-:W-:Y:S02]  /*4ff0*/  @P0 IADD3 R232, P5, R216, UR19, RZ ;  /* 0x00000013d8e80c10 */ /* 0x000fe4000ffbe0ff */
[C---:B------:R-:W-:Y:S01]  /*5000*/  HMMA.16816.F32 R24, R152.reuse, R138, R24 ;  /* 0x0000008a9818723c */ /* 0x040fe20000001818 */
[----:B------:R-:W3:Y:S03]  /*5010*/  LDSM.16.M88.4 R136, [R191+0xc100] ;  /* 0x00c10000bf88783b */ /* 0x000ee60000000200 */
[----:B------:R-:W-:Y:S02]  /*5020*/  @P0 IADD3 R234, P4, R214, UR19, RZ ;  /* 0x00000013d6ea0c10 */ /* 0x000fe4000ff9e0ff */
[----:B------:R-:W-:Y:S02]  /*5030*/  @P0 IADD3 R0, P6, R200, UR19, RZ ;  /* 0x00000013c8000c10 */ /* 0x000fe4000ffde0ff */
[C---:B------:R-:W-:Y:S04]  /*5040*/  HMMA.16816.F32 R28, R152.reuse, R164, R28 ;  /* 0x000000a4981c723c */ /* 0x040fe8000000181c */
[----:B------:R-:W-:Y:S02]  /*5050*/  @P0 IADD3.X R229, R215, UR18, RZ, P5, !PT ;  /* 0x00000012d7e50c10 */ /* 0x000fe4000affe4ff */
[C---:B------:R-:W-:Y:S02]  /*5060*/  @P0 LEA R230, P5, R232.reuse, c[0x0][0x1c8], 0x1 ;  /* 0x00007200e8e60a11 */ /* 0x040fe400078a08ff */
[----:B------:R-:W-:Y:S01]  /*5070*/  HMMA.16816.F32 R32, R152, R166, R32 ;  /* 0x000000a69820723c */ /* 0x000fe20000001820 */
[----:B------:R-:W5:Y:S03]  /*5080*/  LDSM.16.M88.4 R152, [R184+0x800] ;  /* 0x00080000b898783b */ /* 0x000f660000000200 */
[----:B------:R-:W-:Y:S02]  /*5090*/  @P0 LEA.HI.X R231, R232, c[0x0][0x1cc], R229, 0x1, P5 ;  /* 0x00007300e8e70a11 */ /* 0x000fe400028f0ce5 */
[----:B------:R-:W-:Y:S01]  /*50a0*/  LDSM.16.M88.4 R164, [R197+0x8100] ;  /* 0x00810000c5a4783b */ /* 0x000fe20000000200 */
[----:B------:R-:W-:Y:S01]  /*50b0*/  @P0 IADD3.X R233, R213, UR18, RZ, P4, !PT ;  /* 0x00000012d5e90c10 */ /* 0x000fe2000a7fe4ff */
[C---:B----4-:R-:W-:Y:S05]  /*50c0*/  HMMA.16816.F32 R4, R140.reuse, R168, R4 ;  /* 0x000000a88c04723c */ /* 0x050fea0000001804 */
[----:B------:R-:W-:Y:S02]  /*50d0*/  @P0 LEA R228, P4, R234, c[0x0][0x1c8], 0x1 ;  /* 0x00007200eae40a11 */ /* 0x000fe400078808ff */
[----:B------:R-:W-:Y:S01]  /*50e0*/  @P0 IADD3.X R221, R203, UR18, RZ, P6, !PT ;  /* 0x00000012cbdd0c10 */ /* 0x000fe2000b7fe4ff */
[C---:B------:R-:W-:Y:S01]  /*50f0*/  HMMA.16816.F32 R8, R140.reuse, R170, R8 ;  /* 0x000000aa8c08723c */ /* 0x040fe20000001808 */
[----:B------:R-:W-:Y:S01]  /*5100*/  LDSM.16.M88.4 R168, [R198+0x14100] ;  /* 0x01410000c6a8783b */ /* 0x000fe20000000200 */
[----:B------:R-:W-:Y:S02]  /*5110*/  USHF.L.U32 UR18, UR13, 0x6, URZ ;  /* 0x000000060d127899 */ /* 0x000fe4000800063f */
[----:B------:R-:W-:Y:S02]  /*5120*/  @P0 LEA R236, P6, R0, c[0x0][0x1c8], 0x1 ;  /* 0x0000720000ec0a11 */ /* 0x000fe400078c08ff */
[----:B------:R-:W-:Y:S02]  /*5130*/  @P0 LEA.HI.X R229, R234, c[0x0][0x1cc], R233, 0x1, P4 ;  /* 0x00007300eae50a11 */ /* 0x000fe400020f0ce9 */
[C---:B------:R-:W-:Y:S01]  /*5140*/  HMMA.16816.F32 R12, R140.reuse, R172, R12 ;  /* 0x000000ac8c0c723c */ /* 0x040fe2000000180c */
[----:B------:R-:W-:Y:S03]  /*5150*/  PLOP3.LUT P4, PT, PT, PT, UP2, 0x80, 0x0 ;  /* 0x000000000000781c */ /* 0x000fe60003f8f028 */
[----:B------:R-:W-:Y:S01]  /*5160*/  @P0 LEA.HI.X R237, R0, c[0x0][0x1cc], R221, 0x1, P6 ;  /* 0x0000730000ed0a11 */ /* 0x000fe200030f0cdd */
[----:B------:R-:W-:Y:S02]  /*5170*/  IMAD.MOV.U32 R0, RZ, RZ, R204 ;  /* 0x000000ffff007224 */ /* 0x000fe400078e00cc */
[----:B------:R-:W-:Y:S01]  /*5180*/  IMAD.U32 R232, RZ, RZ, UR18 ;  /* 0x00000012ffe87e24 */ /* 0x000fe2000f8e00ff */
[C---:B------:R-:W-:Y:S01]  /*5190*/  HMMA.16816.F32 R16, R140.reuse, R174, R16 ;  /* 0x000000ae8c10723c */ /* 0x040fe20000001810 */
[----:B------:R-:W-:Y:S05]  /*51a0*/  LDSM.16.M88.4 R172, [R197+0xa100] ;  /* 0x00a10000c5ac783b */ /* 0x000fea0000000200 */
[----:B------:R-:W-:Y:S02]  /*51b0*/  @P4 IMAD.MOV.U32 R0, RZ, RZ, R212 ;  /* 0x000000ffff004224 */ /* 0x000fe400078e00d4 */
[C---:B--2---:R-:W-:Y:S03]  /*51c0*/  HMMA.16816.F32 R20, R140.reuse, R132, R20 ;  /* 0x000000848c14723c */ /* 0x044fe60000001814 */
[----:B------:R-:W-:Y:S05]  /*51d0*/  SHFL.IDX PT, R221, R0, RZ, 0x1c1f ;  /* 0x001c1fff00dd7589 */ /* 0x000fea00000e0000 */
[C---:B------:R-:W-:Y:S01]  /*51e0*/  HMMA.16816.F32 R24, R140.reuse, R134, R24 ;  /* 0x000000868c18723c */ /* 0x040fe20000001818 */
[----:B------:R-:W2:Y:S07]  /*51f0*/  LDSM.16.M88.4 R132, [R198+0x10100] ;  /* 0x01010000c684783b */ /* 0x000eae0000000200 */
[C---:B-1----:R-:W-:Y:S08]  /*5200*/  HMMA.16816.F32 R28, R140.reuse, R144, R28 ;  /* 0x000000908c1c723c */ /* 0x042ff0000000181c */
[----:B------:R-:W-:Y:S01]  /*5210*/  HMMA.16816.F32 R32, R140, R146, R32 ;  /* 0x000000928c20723c */ /* 0x000fe20000001820 */
[----:B------:R-:W1:Y:S05]  /*5220*/  LDSM.16.M88.4 R140, [R197+0x8900] ;  /* 0x00890000c58c783b */ /* 0x000e6a0000000200 */
[----:B------:R-:W4:Y:S02]  /*5230*/  LDSM.16.M88.4 R144, [R197+0x9100] ;  /* 0x00910000c590783b */ /* 0x000f240000000200 */
[C---:B---3--:R-:W-:Y:S08]  /*5240*/  HMMA.16816.F32 R4, R136.reuse, R148, R4 ;  /* 0x000000948804723c */ /* 0x048ff00000001804 */
[C---:B------:R-:W-:Y:S01]  /*5250*/  HMMA.16816.F32 R8, R136.reuse, R150, R8 ;  /* 0x000000968808723c */ /* 0x040fe20000001808 */
[----:B------:R-:W3:Y:S07]  /*5260*/  LDSM.16.M88.4 R148, [R197+0x9900] ;  /* 0x00990000c594783b */ /* 0x000eee0000000200 */
[C---:B-----5:R-:W-:Y:S08]  /*5270*/  HMMA.16816.F32 R12, R136.reuse, R152, R12 ;  /* 0x00000098880c723c */ /* 0x060ff0000000180c */
[C---:B------:R-:W-:Y:S01]  /*5280*/  HMMA.16816.F32 R16, R136.reuse, R154, R16 ;  /* 0x0000009a8810723c */ /* 0x040fe20000001810 */
[----:B------:R-:W-:Y:S07]  /*5290*/  LDSM.16.M88.4 R152, [R183] ;  /* 0x00000000b798783b */ /* 0x000fee0000000200 */
[C---:B------:R-:W-:Y:S08]  /*52a0*/  HMMA.16816.F32 R20, R136.reuse, R156, R20 ;  /* 0x0000009c8814723c */ /* 0x040ff00000001814 */
[C---:B------:R-:W-:Y:S01]  /*52b0*/  HMMA.16816.F32 R24, R136.reuse, R158, R24 ;  /* 0x0000009e8818723c */ /* 0x040fe20000001818 */
[----:B------:R-:W-:Y:S07]  /*52c0*/  LDSM.16.M88.4 R156, [R182] ;  /* 0x00000000b69c783b */ /* 0x000fee0000000200 */
[C---:B------:R-:W-:Y:S08]  /*52d0*/  HMMA.16816.F32 R28, R136.reuse, R160, R28 ;  /* 0x000000a0881c723c */ /* 0x040ff0000000181c */
[----:B------:R-:W-:Y:S01]  /*52e0*/  HMMA.16816.F32 R32, R136, R162, R32 ;  /* 0x000000a28820723c */ /* 0x000fe20000001820 */
[----:B------:R-:W5:Y:S05]  /*52f0*/  LDSM.16.M88.4 R136, [R194+0x10100] ;  /* 0x01010000c288783b */ /* 0x000f6a0000000200 */
[----:B------:R-:W3:Y:S02]  /*5300*/  LDSM.16.M88.4 R160, [R181] ;  /* 0x00000000b5a0783b */ /* 0x000ee40000000200 */
[C---:B--2---:R-:W-:Y:S08]  /*5310*/  HMMA.16816.F32 R4, R132.reuse, R164, R4 ;  /* 0x000000a48404723c */ /* 0x044ff00000001804 */
[C---:B------:R-:W-:Y:S01]  /*5320*/  HMMA.16816.F32 R8, R132.reuse, R166, R8 ;  /* 0x000000a68408723c */ /* 0x040fe20000001808 */
[----:B------:R-:W2:Y:S07]  /*5330*/  LDSM.16.M88.4 R164, [R180] ;  /* 0x00000000b4a4783b */ /* 0x000eae0000000200 */
[C---:B-1----:R-:W-:Y:S08]  /*5340*/  HMMA.16816.F32 R12, R132.reuse, R140, R12 ;  /* 0x0000008c840c723c */ /* 0x042ff0000000180c */
[C---:B------:R-:W-:Y:S01]  /*5350*/  HMMA.16816.F32 R16, R132.reuse, R142, R16 ;  /* 0x0000008e8410723c */ /* 0x040fe20000001810 */
[----:B------:R-:W-:Y:S07]  /*5360*/  LDSM.16.M88.4 R140, [R193+0x10100] ;  /* 0x01010000c18c783b */ /* 0x000fee0000000200 */
[C---:B----4-:R-:W-:Y:S08]  /*5370*/  HMMA.16816.F32 R20, R132.reuse, R144, R20 ;  /* 0x000000908414723c */ /* 0x050ff00000001814 */
[C---:B------:R-:W-:Y:S01]  /*5380*/  HMMA.16816.F32 R24, R132.reuse, R146, R24 ;  /* 0x000000928418723c */ /* 0x040fe20000001818 */
[----:B------:R-:W1:Y:S07]  /*5390*/  LDSM.16.M88.4 R144, [R192+0x8100] ;  /* 0x00810000c090783b */ /* 0x000e6e0000000200 */
[C---:B---3--:R-:W-:Y:S08]  /*53a0*/  HMMA.16816.F32 R28, R132.reuse, R148, R28 ;  /* 0x00000094841c723c */ /* 0x048ff0000000181c */
[----:B------:R-:W-:Y:S01]  /*53b0*/  HMMA.16816.F32 R32, R132, R150, R32 ;  /* 0x000000968420723c */ /* 0x000fe20000001820 */
[----:B------:R-:W3:Y:S05]  /*53c0*/  LDSM.16.M88.4 R132, [R192+0x8900] ;  /* 0x00890000c084783b */ /* 0x000eea0000000200 */
[----:B------:R-:W4:Y:S02]  /*53d0*/  LDSM.16.M88.4 R148, [R192+0x9100] ;  /* 0x00910000c094783b */ /* 0x000f240000000200 */
[C---:B-----5:R-:W-:Y:S08]  /*53e0*/  HMMA.16816.F32 R4, R136.reuse, R152, R4 ;  /* 0x000000988804723c */ /* 0x060ff00000001804 */
[C---:B------:R-:W-:Y:S01]  /*53f0*/  HMMA.16816.F32 R8, R136.reuse, R154, R8 ;  /* 0x0000009a8808723c */ /* 0x040fe20000001808 */
[----:B------:R-:W-:Y:S07]  /*5400*/  LDSM.16.M88.4 R152, [R191+0x10100] ;  /* 0x01010000bf98783b */ /* 0x000fee0000000200 */
[C---:B------:R-:W-:Y:S08]  /*5410*/  HMMA.16816.F32 R12, R136.reuse, R156, R12 ;  /* 0x0000009c880c723c */ /* 0x040ff0000000180c */
[C---:B------:R-:W-:Y:S01]  /*5420*/  HMMA.16816.F32 R16, R136.reuse, R158, R16 ;  /* 0x0000009e8810723c */ /* 0x040fe20000001810 */
[----:B------:R-:W-:Y:S07]  /*5430*/  LDSM.16.M88.4 R156, [R184+0x2000] ;  /* 0x00200000b89c783b */ /* 0x000fee0000000200 */
[C---:B------:R-:W-:Y:S08]  /*5440*/  HMMA.16816.F32 R20, R136.reuse, R160, R20 ;  /* 0x000000a08814723c */ /* 0x040ff00000001814 */
[C---:B------:R-:W-:Y:S01]  /*5450*/  HMMA.16816.F32 R24, R136.reuse, R162, R24 ;  /* 0x000000a28818723c */ /* 0x040fe20000001818 */
[----:B------:R-:W-:Y:S07]  /*5460*/  LDSM.16.M88.4 R160, [R184+0x2800] ;  /* 0x00280000b8a0783b */ /* 0x000fee0000000200 */
[C---:B--2---:R-:W-:Y:S08]  /*5470*/  HMMA.16816.F32 R28, R136.reuse, R164, R28 ;  /* 0x000000a4881c723c */ /* 0x044ff0000000181c */
[----:B------:R-:W-:Y:S01]  /*5480*/  HMMA.16816.F32 R32, R136, R166, R32 ;  /* 0x000000a68820723c */ /* 0x000fe20000001820 */
[----:B------:R-:W2:Y:S05]  /*5490*/  LDSM.16.M88.4 R136, [R192+0x9900] ;  /* 0x00990000c088783b */ /* 0x000eaa0000000200 */
[----:B------:R-:W-:Y:S02]  /*54a0*/  LDSM.16.M88.4 R164, [R184+0x3800] ;  /* 0x00380000b8a4783b */ /* 0x000fe40000000200 */
        /* <DEDUP_REMOVED lines=11> */
[----:B------:R-:W2:Y:S05]  /*5560*/  LDSM.16.M88.4 R136, [R197+0xb100] ;  /* 0x00b10000c588783b */ /* 0x000eaa0000000200 */
[----:B------:R-:W4:Y:S02]  /*5570*/  LDSM.16.M88.4 R140, [R197+0xb900] ;  /* 0x00b90000c58c783b */ /* 0x000f240000000200 */
[C---:B------:R-:W-:Y:S08]  /*5580*/  HMMA.16816.F32 R4, R152.reuse, R156, R4 ;  /* 0x0000009c9804723c */ /* 0x040ff00000001804 */
[C---:B------:R-:W-:Y:S01]  /*5590*/  HMMA.16816.F32 R8, R152.reuse, R158, R8 ;  /* 0x0000009e9808723c */ /* 0x040fe20000001808 */
[----:B------:R-:W5:Y:S07]  /*55a0*/  LDSM.16.M88.4 R156, [R179] ;  /* 0x00000000b39c783b */ /* 0x000f6e0000000200 */
[C---:B------:R-:W-:Y:S08]  /*55b0*/  HMMA.16816.F32 R12, R152.reuse, R160, R12 ;  /* 0x000000a0980c723c */ /* 0x040ff0000000180c */
[C---:B------:R-:W-:Y:S01]  /*55c0*/  HMMA.16816.F32 R16, R152.reuse, R162, R16 ;  /* 0x000000a29810723c */ /* 0x040fe20000001810 */
[----:B------:R-:W-:Y:S07]  /*55d0*/  LDSM.16.M88.4 R160, [R192+0xb100] ;  /* 0x00b10000c0a0783b */ /* 0x000fee0000000200 */
[C---:B-1----:R-:W-:Y:S08]  /*55e0*/  HMMA.16816.F32 R20, R152.reuse, R144, R20 ;  /* 0x000000909814723c */ /* 0x042ff00000001814 */
[C---:B------:R-:W-:Y:S01]  /*55f0*/  HMMA.16816.F32 R24, R152.reuse, R146, R24 ;  /* 0x000000929818723c */ /* 0x040fe20000001818 */
[----:B------:R-:W1:Y:S07]  /*5600*/  LDSM.16.M88.4 R144, [R178] ;  /* 0x00000000b290783b */ /* 0x000e6e0000000200 */
[C---:B------:R-:W-:Y:S08]  /*5610*/  HMMA.16816.F32 R28, R152.reuse, R164, R28 ;  /* 0x000000a4981c723c */ /* 0x040ff0000000181c */
[----:B------:R-:W-:Y:S01]  /*5620*/  HMMA.16816.F32 R32, R152, R166, R32 ;  /* 0x000000a69820723c */ /* 0x000fe20000001820 */
[----:B------:R-:W1:Y:S05]  /*5630*/  LDSM.16.M88.4 R152, [R177] ;  /* 0x00000000b198783b */ /* 0x000e6a0000000200 */
[----:B------:R-:W-:Y:S02]  /*5640*/  LDSM.16.M88.4 R164, [R184+0x4000] ;  /* 0x00400000b8a4783b */ /* 0x000fe40000000200 */
[C---:B------:R-:W-:Y:S08]  /*5650*/  HMMA.16816.F32 R4, R168.reuse, R172, R4 ;  /* 0x000000aca804723c */ /* 0x040ff00000001804 */
[C---:B------:R-:W-:Y:S08]  /*5660*/  HMMA.16816.F32 R8, R168.reuse, R174, R8 ;  /* 0x000000aea808723c */ /* 0x040ff00000001808 */
[C---:B---3--:R-:W-:Y:S08]  /*5670*/  HMMA.16816.F32 R12, R168.reuse, R132, R12 ;  /* 0x00000084a80c723c */ /* 0x048ff0000000180c */
[C---:B------:R-:W-:Y:S01]  /*5680*/  HMMA.16816.F32 R16, R168.reuse, R134, R16 ;  /* 0x00000086a810723c */ /* 0x040fe20000001810 */
[----:B------:R-:W3:Y:S07]  /*5690*/  LDSM.16.M88.4 R132, [R176] ;  /* 0x00000000b084783b */ /* 0x000eee0000000200 */
[C---:B--2---:R-:W-:Y:S08]  /*56a0*/  HMMA.16816.F32 R20, R168.reuse, R136, R20 ;  /* 0x00000088a814723c */ /* 0x044ff00000001814 */
[C---:B------:R-:W-:Y:S01]  /*56b0*/  HMMA.16816.F32 R24, R168.reuse, R138, R24 ;  /* 0x0000008aa818723c */ /* 0x040fe20000001818 */
[----:B------:R-:W-:Y:S07]  /*56c0*/  LDSM.16.M88.4 R136, [R193+0x14100] ;  /* 0x01410000c188783b */ /* 0x000fee0000000200 */
[C---:B----4-:R-:W-:Y:S08]  /*56d0*/  HMMA.16816.F32 R28, R168.reuse, R140, R28 ;  /* 0x0000008ca81c723c */ /* 0x050ff0000000181c */
[----:B------:R-:W-:Y:S01]  /*56e0*/  HMMA.16816.F32 R32, R168, R142, R32 ;  /* 0x0000008ea820723c */ /* 0x000fe20000001820 */
[----:B------:R-:W2:Y:S07]  /*56f0*/  LDSM.16.M88.4 R140, [R192+0xa100] ;  /* 0x00a10000c08c783b */ /* 0x000eae0000000200 */
[C---:B-----5:R-:W-:Y:S08]  /*5700*/  HMMA.16816.F32 R4, R148.reuse, R156, R4 ;  /* 0x0000009c9404723c */ /* 0x060ff00000001804 */
[C---:B------:R-:W-:Y:S01]  /*5710*/  HMMA.16816.F32 R8, R148.reuse, R158, R8 ;  /* 0x0000009e9408723c */ /* 0x040fe20000001808 */
[----:B------:R-:W4:Y:S07]  /*5720*/  LDSM.16.M88.4 R156, [R192+0xa900] ;  /* 0x00a90000c09c783b */ /* 0x000f2e0000000200 */
[C---:B-1----:R-:W-:Y:S08]  /*5730*/  HMMA.16816.F32 R12, R148.reuse, R144, R12 ;  /* 0x00000090940c723c */ /* 0x042ff0000000180c */
[C---:B------:R-:W-:Y:S01]  /*5740*/  HMMA.16816.F32 R16, R148.reuse, R146, R16 ;  /* 0x000000929410723c */ /* 0x040fe20000001810 */
[----:B------:R-:W1:Y:S07]  /*5750*/  LDSM.16.M88.4 R144, [R192+0xb900] ;  /* 0x00b90000c090783b */ /* 0x000e6e0000000200 */
[C---:B------:R-:W-:Y:S08]  /*5760*/  HMMA.16816.F32 R20, R148.reuse, R152, R20 ;  /* 0x000000989414723c */ /* 0x040ff00000001814 */
[C---:B------:R-:W-:Y:S01]  /*5770*/  HMMA.16816.F32 R24, R148.reuse, R154, R24 ;  /* 0x0000009a9418723c */ /* 0x040fe20000001818 */
[----:B------:R-:W5:Y:S07]  /*5780*/  LDSM.16.M88.4 R152, [R191+0x14100] ;  /* 0x01410000bf98783b */ /* 0x000f6e0000000200 */
[C---:B---3--:R-:W-:Y:S08]  /*5790*/  HMMA.16816.F32 R28, R148.reuse, R132, R28 ;  /* 0x00000084941c723c */ /* 0x048ff0000000181c */
[----:B------:R-:W-:Y:S01]  /*57a0*/  HMMA.16816.F32 R32, R148, R134, R32 ;  /* 0x000000869420723c */ /* 0x000fe20000001820 */
[----:B------:R-:W3:Y:S07]  /*57b0*/  LDSM.16.M88.4 R132, [R184+0x4800] ;  /* 0x00480000b884783b */ /* 0x000eee0000000200 */
[C---:B--2---:R-:W-:Y:S08]  /*57c0*/  HMMA.16816.F32 R4, R136.reuse, R140, R4 ;  /* 0x0000008c8804723c */ /* 0x044ff00000001804 */
[C---:B------:R-:W-:Y:S08]  /*57d0*/  HMMA.16816.F32 R8, R136.reuse, R142, R8 ;  /* 0x0000008e8808723c */ /* 0x040ff00000001808 */
[C---:B----4-:R-:W-:Y:S08]  /*57e0*/  HMMA.16816.F32 R12, R136.reuse, R156, R12 ;  /* 0x0000009c880c723c */ /* 0x050ff0000000180c */
[C---:B------:R-:W-:Y:S08]  /*57f0*/  HMMA.16816.F32 R16, R136.reuse, R158, R16 ;  /* 0x0000009e8810723c */ /* 0x040ff00000001810 */
[C---:B------:R-:W-:Y:S08]  /*5800*/  HMMA.16816.F32 R20, R136.reuse, R160, R20 ;  /* 0x000000a08814723c */ /* 0x040ff00000001814 */
[C---:B------:R-:W-:Y:S08]  /*5810*/  HMMA.16816.F32 R24, R136.reuse, R162, R24 ;  /* 0x000000a28818723c */ /* 0x040ff00000001818 */
[C---:B-1----:R-:W-:Y:S08]  /*5820*/  HMMA.16816.F32 R28, R136.reuse, R144, R28 ;  /* 0x00000090881c723c */ /* 0x042ff0000000181c */
[----:B------:R-:W-:Y:S01]  /*5830*/  HMMA.16816.F32 R32, R136, R146, R32 ;  /* 0x000000928820723c */ /* 0x000fe20000001820 */
[----:B------:R-:W1:Y:S07]  /*5840*/  LDSM.16.M88.4 R136, [R184+0x5000] ;  /* 0x00500000b888783b */ /* 0x000e6e0000000200 */
[C---:B-----5:R-:W-:Y:S08]  /*5850*/  HMMA.16816.F32 R4, R152.reuse, R164, R4 ;  /* 0x000000a49804723c */ /* 0x060ff00000001804 */
[C---:B------:R-:W-:Y:S08]  /*5860*/  HMMA.16816.F32 R8, R152.reuse, R166, R8 ;  /* 0x000000a69808723c */ /* 0x040ff00000001808 */
[C---:B---3--:R-:W-:Y:S08]  /*5870*/  HMMA.16816.F32 R12, R152.reuse, R132, R12 ;  /* 0x00000084980c723c */ /* 0x048ff0000000180c */
[C---:B------:R-:W-:Y:S01]  /*5880*/  HMMA.16816.F32 R16, R152.reuse, R134, R16 ;  /* 0x000000869810723c */ /* 0x040fe20000001810 */
[----:B------:R-:W2:Y:S01]  /*5890*/  LDSM.16.M88.4 R132, [R184+0x5800] ;  /* 0x00580000b884783b */ /* 0x000ea20000000200 */
[----:B------:R-:W-:Y:S04]  /*58a0*/  DEPBAR.LE SB0, 0x0 ;  /* 0x000080000000791a */ /* 0x000fe80000000000 */
[----:B------:R-:W-:Y:S02]  /*58b0*/  BAR.SYNC.DEFER_BLOCKING 0x0 ;  /* 0x0000000000007b1d */ /* 0x000fe40000010000 */
[C---:B-1----:R-:W-:Y:S08]  /*58c0*/  HMMA.16816.F32 R20, R152.reuse, R136, R20 ;  /* 0x000000889814723c */ /* 0x042ff00000001814 */
[C---:B------:R-:W-:Y:S01]  /*58d0*/  HMMA.16816.F32 R24, R152.reuse, R138, R24 ;  /* 0x0000008a9818723c */ /* 0x040fe20000001818 */
[----:B------:R-:W-:Y:S01]  /*58e0*/  @!PT LDS RZ, [RZ] ;  /* 0x00000000fffff984 */ /* 0x000fe20000000800 */
[----:B------:R-:W-:Y:S01]  /*58f0*/  @!PT LDS RZ, [RZ] ;  /* 0x00000000fffff984 */ /* 0x000fe20000000800 */
[----:B------:R-:W-:Y:S01]  /*5900*/  @!PT LDS RZ, [RZ] ;  /* 0x00000000fffff984 */ /* 0x000fe20000000800 */
[----:B------:R1:W-:Y:S05]  /*5910*/  @P0 LDGSTS.E.BYPASS.LTC128B.128 [R199+0x6100], [R222.64], !P3 ;  /* 0x06100000dec70fae */ /* 0x0003ea000d901d50 */
[----:B------:R3:W-:Y:S05]  /*5920*/  @P0 LDGSTS.E.BYPASS.LTC128B.128 [R199+0x8100], [R226.64], !P2 ;  /* 0x08100000e2c70fae */ /* 0x0007ea000d101d50 */
[----:B------:R4:W-:Y:S01]  /*5930*/  @P0 LDGSTS.E.BYPASS.LTC128B.128 [R199+0xa100], [R224.64], !P1 ;  /* 0x0a100000e0c70fae */ /* 0x0009e2000c901d50 */
[C---:B--2---:R-:W-:Y:S04]  /*5940*/  HMMA.16816.F32 R28, R152.reuse, R132, R28 ;  /* 0x00000084981c723c */ /* 0x044fe8000000181c */
[----:B------:R3:W-:Y:S04]  /*5950*/  @P0 LDGSTS.E.BYPASS.LTC128B.128 [R199+0x7100], [R236.64], !P3 ;  /* 0x07100000ecc70fae */ /* 0x0007e8000d901d50 */
[----:B------:R-:W-:Y:S01]  /*5960*/  HMMA.16816.F32 R32, R152, R134, R32 ;  /* 0x000000869820723c */ /* 0x000fe20000001820 */
[----:B------:R3:W-:Y:S05]  /*5970*/  @P0 LDGSTS.E.BYPASS.LTC128B.128 [R199+0x9100], [R230.64], !P2 ;  /* 0x09100000e6c70fae */ /* 0x0007ea000d101d50 */
[----:B------:R3:W-:Y:S01]  /*5980*/  @P0 LDGSTS.E.BYPASS.LTC128B.128 [R199+0xb100], [R228.64], !P1 ;  /* 0x0b100000e4c70fae */ /* 0x0007e2000c901d50 */
[----:B------:R-:W-:Y:S02]  /*5990*/  PLOP3.LUT P0, PT, PT, PT, UP1, 0x40, 0x0 ;  /* 0x000000000000781c */ /* 0x000fe40003f0e818 */
[----:B-1----:R-:W-:Y:S02]  /*59a0*/  IADD3 R222, -R205, 0x1, -R232 ;  /* 0x00000001cdde7810 */ /* 0x002fe40007ffe9e8 */
[----:B------:R-:W0:Y:S02]  /*59b0*/  LDGDEPBAR ;  /* 0x00000000000079af */ /* 0x000e240000000000 */
[----:B------:R-:W-:Y:S04]  /*59c0*/  IADD3 R222, R222, c[0x0][0x1d0], RZ ;  /* 0x00007400dede7a10 */ /* 0x000fe80007ffe0ff */
[----:B------:R-:W-:Y:S04]  /*59d0*/  IADD3 R222, R222, -c[0x0][0x168], RZ ;  /* 0x80005a00dede7a10 */ /* 0x000fe80007ffe0ff */
[C---:B----4-:R-:W-:Y:S02]  /*59e0*/  IADD3 R224, R222.reuse, c[0x0][0x328], RZ ;  /* 0x0000ca00dee07a10 */ /* 0x050fe40007ffe0ff */
[----:B------:R-:W-:Y:S03]  /*59f0*/  IADD3 R222, R222, UR14, RZ ;  /* 0x0000000edede7c10 */ /* 0x000fe6000fffe0ff */
[--C-:B------:R-:W-:Y:S02]  /*5a00*/  IMAD.IADD R225, R224, 0x1, R221.reuse ;  /* 0x00000001e0e17824 */ /* 0x100fe400078e02dd */
[----:B------:R-:W-:Y:S01]  /*5a10*/  IMAD.IADD R223, R222, 0x1, R221 ;  /* 0x00000001dedf7824 */ /* 0x000fe200078e02dd */
[----:B------:R-:W-:-:S05]  /*5a20*/  @P0 BRA `(.L_x_167) ;  /* 0x000001a000000947 */ /* 0x000fca0003800000 */
[----:B------:R-:W-:Y:S01]  /*5a30*/  IADD3 R133, R221, c[0x0][0x1d0], RZ ;  /* 0x00007400dd857a10 */ /* 0x000fe20007ffe0ff */
[----:B------:R-:W-:Y:S03]  /*5a40*/  BSSY B0, `(.L_x_168) ;  /* 0x0000012000007945 */ /* 0x000fe60003800000 */
[----:B------:R-:W-:Y:S04]  /*5a50*/  IADD3 R133, R133, -c[0x0][0x168], RZ ;  /* 0x80005a0085857a10 */ /* 0x000fe80007ffe0ff */
[----:B------:R-:W-:Y:S11]  /*5a60*/  ISETP.GT.AND P0, PT, R133, -0x1, PT ;  /* 0xffffffff8500780c */ /* 0x000ff60003f04270 */
[----:B------:R-:W-:Y:S02]  /*5a70*/  @!UPT UIADD3 URZ, URZ, URZ, URZ ;  /* 0x0000003f3f3ff290 */ /* 0x000fe4000fffe03f */
[----:B------:R-:W-:-:S05]  /*5a80*/  @P0 BRA `(.L_x_169) ;  /* 0x0000008000000947 */ /* 0x000fca0003800000 */
[----:B------:R-:W-:Y:S01]  /*5a90*/  LOP3.LUT R133, RZ, R133, RZ, 0x33, !PT ;  /* 0x00000085ff857212 */ /* 0x000fe200078e33ff */
[----:B------:R-:W-:Y:S05]  /*5aa0*/  IMAD.MOV.U32 R132, RZ, RZ, c[0x0][0x32c] ;  /* 0x0000cb00ff847624 */ /* 0x000fea00078e00ff */
[----:B------:R-:W-:Y:S11]  /*5ab0*/  ISETP.NE.AND P0, PT, R132, 0x1, PT ;  /* 0x000000018400780c */ /* 0x000ff60003f05270 */
[----:B------:R-:W-:Y:S02]  /*5ac0*/  @!UPT UIADD3 URZ, URZ, URZ, URZ ;  /* 0x0000003f3f3ff290 */ /* 0x000fe4000fffe03f */
[----:B------:R-:W-:Y:S05]  /*5ad0*/  @P0 IMAD.HI.U32 R132, R133, c[0x0][0x330], RZ ;  /* 0x0000cc0085840a27 */ /* 0x000fea00078e00ff */
[----:B------:R-:W-:Y:S04]  /*5ae0*/  @P0 SHF.R.U32.HI R133, RZ, c[0x0][0x334], R132 ;  /* 0x0000cd00ff850a19 */ /* 0x000fe80000011684 */
[----:B------:R-:W-:Y:S01]  /*5af0*/  LOP3.LUT R133, RZ, R133, RZ, 0x33, !PT ;  /* 0x00000085ff857212 */ /* 0x000fe200078e33ff */
[----:B------:R-:W-:-:S05]  /*5b00*/  BRA `(.L_x_170) ;  /* 0x0000005000007947 */ /* 0x000fca0003800000 */
.L_x_169:
[----:B------:R-:W-:Y:S04]  /*5b10*/  MOV R132, c[0x0][0x32c] ;  /* 0x0000cb0000847a02 */ /* 0x000fe80000000f00 */
[----:B------:R-:W-:Y:S11]  /*5b20*/  ISETP.NE.AND P0, PT, R132, 0x1, PT ;  /* 0x000000018400780c */ /* 0x000ff60003f05270 */
[----:B------:R-:W-:Y:S02]  /*5b30*/  @!UPT UIADD3 URZ, URZ, URZ, URZ ;  /* 0x0000003f3f3ff290 */ /* 0x000fe4000fffe03f */
[----:B------:R-:W-:Y:S05]  /*5b40*/  @P0 IMAD.HI.U32 R132, R133, c[0x0][0x330], RZ ;  /* 0x0000cc0085840a27 */ /* 0x000fea00078e00ff */
[----:B------:R-:W-:Y:S02]  /*5b50*/  @P0 SHF.R.U32.HI R133, RZ, c[0x0][0x334], R132 ;  /* 0x0000cd00ff850a19 */ /* 0x000fe40000011684 */
.L_x_170:
[----:B------:R-:W-:Y:S05]  /*5b60*/  BSYNC B0 ;  /* 0x0000000000007941 */ /* 0x000fea0003800000 */
.L_x_168:
[----:B------:R-:W-:Y:S04]  /*5b70*/  IMAD.MOV.U32 R132, RZ, RZ, c[0x0][0x32c] ;  /* 0x0000cb00ff847624 */ /* 0x000fe800078e00ff */
[----:B------:R-:W-:Y:S04]  /*5b80*/  IMAD R132, R133, R132, -UR18 ;  /* 0x8000001285847e24 */ /* 0x000fe8000f8e0284 */
[----:B------:R-:W-:Y:S05]  /*5b90*/  IMAD.IADD R134, R132, 0x1, -R205 ;  /* 0x0000000184867824 */ /* 0x000fea00078e0acd */
[----:B------:R-:W-:Y:S02]  /*5ba0*/  IADD3 R132, R134, c[0x0][0x32c], RZ ;  /* 0x0000cb0086847a10 */ /* 0x000fe40007ffe0ff */
[----:B------:R-:W-:Y:S02]  /*5bb0*/  IMNMX R223, R223, R134, !PT ;  /* 0x00000086dfdf7217 */ /* 0x000fe40007800200 */
[----:B------:R-:W-:Y:S02]  /*5bc0*/  IMNMX R225, R225, R132, PT ;  /* 0x00000084e1e17217 */ /* 0x000fe40003800200 */
.L_x_167:
[----:B------:R-:W-:Y:S06]  /*5bd0*/  UISETP.GT.AND UP0, UPT, UR13, -0x1, UPT ;  /* 0xffffffff0d00788c */ /* 0x000fec000bf04270 */
[----:B------:R-:W-:Y:S04]  /*5be0*/  PLOP3.LUT P0, PT, PT, PT, UP0, 0x80, 0x0 ;  /* 0x000000000000781c */ /* 0x000fe80003f0f008 */
[C---:B------:R-:W-:Y:S02]  /*5bf0*/  ISETP.GT.AND P4, PT, R223.reuse, 0x1, P0 ;  /* 0x00000001df00780c */ /* 0x040fe40000784270 */
[----:B------:R-:W-:Y:S02]  /*5c00*/  ISETP.GT.AND P5, PT, R223, RZ, P0 ;  /* 0x000000ffdf00720c */ /* 0x000fe400007a4270 */
[C---:B------:R-:W-:Y:S02]  /*5c10*/  ISETP.LT.OR P4, PT, R225.reuse, 0x2, P4 ;  /* 0x00000002e100780c */ /* 0x040fe40002781670 */
[----:B------:R-:W-:Y:S02]  /*5c20*/  ISETP.LT.OR P5, PT, R225, 0x1, P5 ;  /* 0x00000001e100780c */ /* 0x000fe40002fa1670 */
[----:B------:R-:W-:Y:S02]  /*5c30*/  FSEL R136, R5, -INF , !P4 ;  /* 0xff80000005887808 */ /* 0x000fe40006000000 */
[C---:B------:R-:W-:Y:S01]  /*5c40*/  ISETP.GT.AND P4, PT, R223.reuse, 0x10, P0 ;  /* 0x00000010df00780c */ /* 0x040fe20000784270 */
[----:B------:R-:W1:Y:S01]  /*5c50*/  SHFL.IDX PT, R5, R0, 0x1, 0x1c1f ;  /* 0x003c1f0000057f89 */ /* 0x000e6200000e0000 */
[----:B------:R-:W-:Y:S02]  /*5c60*/  ISETP.GT.AND P6, PT, R223, 0x8, P0 ;  /* 0x00000008df00780c */ /* 0x000fe400007c4270 */
[----:B------:R-:W-:Y:S02]  /*5c70*/  ISETP.LT.OR P4, PT, R225, 0x11, P4 ;  /* 0x00000011e100780c */ /* 0x000fe40002781670 */
[----:B------:R-:W-:Y:S02]  /*5c80*/  FSEL R138, R4, -INF , !P5 ;  /* 0xff800000048a7808 */ /* 0x000fe40006800000 */
[C---:B------:R-:W-:Y:S02]  /*5c90*/  ISETP.GT.AND P5, PT, R223.reuse, 0x9, P0 ;  /* 0x00000009df00780c */ /* 0x040fe400007a4270 */
[----:B------:R-:W-:Y:S02]  /*5ca0*/  FSEL R166, R12, -INF , !P4 ;  /* 0xff8000000ca67808 */ /* 0x000fe40006000000 */
[----:B------:R-:W-:Y:S02]  /*5cb0*/  ISETP.GT.AND P4, PT, R223, 0x19, P0 ;  /* 0x00000019df00780c */ /* 0x000fe40000784270 */
[C---:B------:R-:W-:Y:S02]  /*5cc0*/  ISETP.LT.OR P6, PT, R225.reuse, 0x9, P6 ;  /* 0x00000009e100780c */ /* 0x040fe400037c1670 */
[C---:B------:R-:W-:Y:S02]  /*5cd0*/  ISETP.LT.OR P5, PT, R225.reuse, 0xa, P5 ;  /* 0x0000000ae100780c */ /* 0x040fe40002fa1670 */
[----:B------:R-:W-:Y:S02]  /*5ce0*/  ISETP.LT.OR P4, PT, R225, 0x1a, P4 ;  /* 0x0000001ae100780c */ /* 0x000fe40002781670 */
[----:B------:R-:W-:Y:S02]  /*5cf0*/  FSEL R134, R8, -INF , !P6 ;  /* 0xff80000008867808 */ /* 0x000fe40007000000 */
[----:B------:R-:W-:Y:S02]  /*5d00*/  ISETP.GT.AND P6, PT, R223, 0x11, P0 ;  /* 0x00000011df00780c */ /* 0x000fe400007c4270 */
[----:B------:R-:W-:Y:S01]  /*5d10*/  FSEL R8, R9, -INF , !P5 ;  /* 0xff80000009087808 */ /* 0x000fe20006800000 */
[--C-:B-1----:R-:W-:Y:S01]  /*5d20*/  IMAD.IADD R224, R224, 0x1, R5.reuse ;  /* 0x00000001e0e07824 */ /* 0x102fe200078e0205 */
[----:B------:R-:W-:Y:S01]  /*5d30*/  ISETP.GT.AND P5, PT, R223, 0x18, P0 ;  /* 0x00000018df00780c */ /* 0x000fe200007a4270 */
[----:B------:R-:W-:Y:S01]  /*5d40*/  IMAD.IADD R222, R222, 0x1, R5 ;  /* 0x00000001dede7824 */ /* 0x000fe200078e0205 */
[----:B------:R-:W-:Y:S02]  /*5d50*/  FSEL R140, R17, -INF , !P4 ;  /* 0xff800000118c7808 */ /* 0x000fe40006000000 */
[----:B------:R-:W-:Y:S02]  /*5d60*/  ISETP.GT.AND P4, PT, R223, 0x28, P0 ;  /* 0x00000028df00780c */ /* 0x000fe40000784270 */
[C---:B------:R-:W-:Y:S02]  /*5d70*/  ISETP.LT.OR P6, PT, R225.reuse, 0x12, P6 ;  /* 0x00000012e100780c */ /* 0x040fe400037c1670 */
[C---:B------:R-:W-:Y:S02]  /*5d80*/  ISETP.LT.OR P5, PT, R225.reuse, 0x19, P5 ;  /* 0x00000019e100780c */ /* 0x040fe40002fa1670 */
[----:B------:R-:W-:Y:S02]  /*5d90*/  ISETP.LT.OR P4, PT, R225, 0x29, P4 ;  /* 0x00000029e100780c */ /* 0x000fe40002781670 */
[----:B------:R-:W-:Y:S02]  /*5da0*/  FSEL R168, R13, -INF , !P6 ;  /* 0xff8000000da87808 */ /* 0x000fe40007000000 */
[C---:B------:R-:W-:Y:S02]  /*5db0*/  ISETP.GT.AND P6, PT, R223.reuse, 0x20, P0 ;  /* 0x00000020df00780c */ /* 0x040fe400007c4270 */
        /* <DEDUP_REMOVED lines=9> */
[----:B------:R-:W-:Y:S02]  /*5e50*/  FSEL R156, R21, -INF , !P5 ;  /* 0xff800000159c7808 */ /* 0x000fe40006800000 */
[----:B------:R-:W-:Y:S02]  /*5e60*/  ISETP.GT.AND P5, PT, R223, 0x30, P0 ;  /* 0x00000030df00780c */ /* 0x000fe400007a4270 */
[----:B------:R-:W-:Y:S02]  /*5e70*/  FSEL R150, R29, -INF , !P4 ;  /* 0xff8000001d967808 */ /* 0x000fe40006000000 */
[----:B------:R-:W-:Y:S02]  /*5e80*/  PLOP3.LUT P4, PT, PT, PT, UP1, 0x40, 0x0 ;  /* 0x000000000000781c */ /* 0x000fe40003f8e818 */
[C---:B------:R-:W-:Y:S02]  /*5e90*/  ISETP.LT.OR P6, PT, R225.reuse, 0x2a, P6 ;  /* 0x0000002ae100780c */ /* 0x040fe400037c1670 */
[----:B------:R-:W-:Y:S02]  /*5ea0*/  ISETP.LT.OR P5, PT, R225, 0x31, P5 ;  /* 0x00000031e100780c */ /* 0x000fe40002fa1670 */
[----:B------:R-:W-:Y:S02]  /*5eb0*/  FSEL R152, R25, -INF , !P6 ;  /* 0xff80000019987808 */ /* 0x000fe40007000000 */
[C---:B------:R-:W-:Y:S02]  /*5ec0*/  ISETP.GT.AND P6, PT, R223.reuse, 0x38, P0 ;  /* 0x00000038df00780c */ /* 0x040fe400007c4270 */
[----:B------:R-:W-:Y:S02]  /*5ed0*/  FSEL R151, R28, -INF , !P5 ;  /* 0xff8000001c977808 */ /* 0x000fe40006800000 */
[----:B------:R-:W-:Y:S02]  /*5ee0*/  ISETP.GT.AND P5, PT, R223, 0x39, P0 ;  /* 0x00000039df00780c */ /* 0x000fe400007a4270 */
[C---:B------:R-:W-:Y:S02]  /*5ef0*/  ISETP.LT.OR P6, PT, R225.reuse, 0x39, P6 ;  /* 0x00000039e100780c */ /* 0x040fe400037c1670 */
[----:B------:R-:W-:Y:S02]  /*5f00*/  ISETP.LT.OR P5, PT, R225, 0x3a, P5 ;  /* 0x0000003ae100780c */ /* 0x000fe40002fa1670 */
[----:B------:R-:W-:Y:S02]  /*5f10*/  FSEL R148, R32, -INF , !P6 ;  /* 0xff80000020947808 */ /* 0x000fe40007000000 */
[----:B------:R-:W-:Y:S01]  /*5f20*/  FSEL R146, R33, -INF , !P5 ;  /* 0xff80000021927808 */ /* 0x000fe20006800000 */
        /* <DEDUP_REMOVED lines=15> */
.L_x_173:
[----:B------:R-:W-:Y:S04]  /*6020*/  MOV R0, c[0x0][0x32c] ;  /* 0x0000cb0000007a02 */ /* 0x000fe80000000f00 */
[----:B------:R-:W-:Y:S11]  /*6030*/  ISETP.NE.AND P4, PT, R0, 0x1, PT ;  /* 0x000000010000780c */ /* 0x000ff60003f85270 */
[----:B------:R-:W-:Y:S02]  /*6040*/  @!UPT UIADD3 URZ, URZ, URZ, URZ ;  /* 0x0000003f3f3ff290 */ /* 0x000fe4000fffe03f */
[----:B------:R-:W-:Y:S05]  /*6050*/  @P4 IMAD.HI.U32 R0, R5, c[0x0][0x330], RZ ;  /* 0x0000cc0005004a27 */ /* 0x000fea00078e00ff */
[----:B------:R-:W-:Y:S02]  /*6060*/  @P4 SHF.R.U32.HI R5, RZ, c[0x0][0x334], R0 ;  /* 0x0000cd00ff054a19 */ /* 0x000fe40000011600 */
.L_x_174:
[----:B------:R-:W-:Y:S05]  /*6070*/  BSYNC B0 ;  /* 0x0000000000007941 */ /* 0x000fea0003800000 */
.L_x_172:
[----:B------:R-:W-:Y:S04]  /*6080*/  IMAD.MOV.U32 R0, RZ, RZ, c[0x0][0x32c] ;  /* 0x0000cb00ff007624 */ /* 0x000fe800078e00ff */
[----:B------:R-:W-:Y:S04]  /*6090*/  IMAD R0, R5, R0, -UR18 ;  /* 0x8000001205007e24 */ /* 0x000fe8000f8e0200 */
[----:B------:R-:W-:Y:S05]  /*60a0*/  IMAD.IADD R9, R0, 0x1, -R205 ;  /* 0x0000000100097824 */ /* 0x000fea00078e0acd */
[----:B------:R-:W-:Y:S02]  /*60b0*/  IADD3 R5, R9, c[0x0][0x32c], RZ ;  /* 0x0000cb0009057a10 */ /* 0x000fe40007ffe0ff */
[----:B------:R-:W-:Y:S02]  /*60c0*/  IMNMX R222, R222, R9, !PT ;  /* 0x00000009dede7217 */ /* 0x000fe40007800200 */
[----:B------:R-:W-:Y:S02]  /*60d0*/  IMNMX R224, R224, R5, PT ;  /* 0x00000005e0e07217 */ /* 0x000fe40003800200 */
.L_x_171:
[----:B------:R-:W-:Y:S01]  /*60e0*/  FMNMX.FTZ R5, R138, R3, !PT ;  /* 0x000000038a057209 */ /* 0x000fe20007810000 */
[----:B------:R-:W-:Y:S01]  /*60f0*/  UISETP.GT.AND UP0, UPT, UR13, UR15, UPT ;  /* 0x0000000f0d00728c */ /* 0x000fe2000bf04270 */
[----:B------:R-:W-:Y:S01]  /*6100*/  ISETP.GT.AND P6, PT, R222, RZ, P0 ;  /* 0x000000ffde00720c */ /* 0x000fe200007c4270 */
[----:B------:R-:W-:Y:S01]  /*6110*/  UIADD3 UR13, UR13, -0x1, URZ ;  /* 0xffffffff0d0d7890 */ /* 0x000fe2000fffe03f */
[----:B------:R-:W-:Y:S02]  /*6120*/  FMNMX.FTZ R5, R136, R5, !PT ;  /* 0x0000000588057209 */ /* 0x000fe40007810000 */
[----:B------:R-:W-:Y:S02]  /*6130*/  ISETP.GT.AND P5, PT, R222, 0x1, P0 ;  /* 0x00000001de00780c */ /* 0x000fe400007a4270 */
[----:B------:R-:W-:Y:S02]  /*6140*/  FMNMX.FTZ R5, R134, R5, !PT ;  /* 0x0000000586057209 */ /* 0x000fe40007810000 */
[----:B------:R-:W-:Y:S02]  /*6150*/  ISETP.LT.OR P6, PT, R224, 0x1, P6 ;  /* 0x00000001e000780c */ /* 0x000fe400037c1670 */
[----:B------:R-:W-:Y:S02]  /*6160*/  FMNMX.FTZ R5, R8, R5, !PT ;  /* 0x0000000508057209 */ /* 0x000fe40007810000 */
[----:B------:R-:W-:Y:S02]  /*6170*/  ISETP.LT.OR P5, PT, R224, 0x2, P5 ;  /* 0x00000002e000780c */ /* 0x000fe40002fa1670 */
[----:B------:R-:W-:Y:S02]  /*6180*/  FMNMX.FTZ R5, R166, R5, !PT ;  /* 0x00000005a6057209 */ /* 0x000fe40007810000 */
[----:B------:R-:W-:Y:S02]  /*6190*/  ISETP.GT.AND P4, PT, R222, 0x8, P0 ;  /* 0x00000008de00780c */ /* 0x000fe40000784270 */
[----:B------:R-:W-:Y:S02]  /*61a0*/  FMNMX.FTZ R5, R168, R5, !PT ;  /* 0x00000005a8057209 */ /* 0x000fe40007810000 */
[----:B------:R-:W-:Y:S02]  /*61b0*/  FSEL R17, R6, -INF , !P6 ;  /* 0xff80000006117808 */ /* 0x000fe40007000000 */
[----:B------:R-:W-:Y:S02]  /*61c0*/  FMNMX.FTZ R5, R142, R5, !PT ;  /* 0x000000058e057209 */ /* 0x000fe40007810000 */
[----:B------:R-:W-:Y:S02]  /*61d0*/  FSEL R13, R7, -INF , !P5 ;  /* 0xff800000070d7808 */ /* 0x000fe40006800000 */
[----:B------:R-:W-:Y:S02]  /*61e0*/  FMNMX.FTZ R5, R140, R5, !PT ;  /* 0x000000058c057209 */ /* 0x000fe40007810000 */
[----:B------:R-:W-:Y:S02]  /*61f0*/  ISETP.GT.AND P6, PT, R222, 0x9, P0 ;  /* 0x00000009de00780c */ /* 0x000fe400007c4270 */
[----:B------:R-:W-:Y:S02]  /*6200*/  FMNMX.FTZ R5, R158, R5, !PT ;  /* 0x000000059e057209 */ /* 0x000fe40007810000 */
[----:B------:R-:W-:Y:S02]  /*6210*/  ISETP.LT.OR P4, PT, R224, 0x9, P4 ;  /* 0x00000009e000780c */ /* 0x000fe40002781670 */
[----:B------:R-:W-:Y:S02]  /*6220*/  FMNMX.FTZ R5, R156, R5, !PT ;  /* 0x000000059c057209 */ /* 0x000fe40007810000 */
[----:B------:R-:W-:Y:S02]  /*6230*/  FMNMX.FTZ R0, R17, R2, !PT ;  /* 0x0000000211007209 */ /* 0x000fe40007810000 */
[----:B------:R-:W-:Y:S02]  /*6240*/  FMNMX.FTZ R5, R154, R5, !PT ;  /* 0x000000059a057209 */ /* 0x000fe40007810000 */
[----:B------:R-:W-:Y:S02]  /*6250*/  FMNMX.FTZ R0, R13, R0, !PT ;  /* 0x000000000d007209 */ /* 0x000fe40007810000 */
[----:B------:R-:W-:Y:S02]  /*6260*/  ISETP.GT.AND P5, PT, R222, 0x10, P0 ;  /* 0x00000010de00780c */ /* 0x000fe400007a4270 */
[----:B------:R-:W-:Y:S02]  /*6270*/  ISETP.LT.OR P6, PT, R224, 0xa, P6 ;  /* 0x0000000ae000780c */ /* 0x000fe400037c1670 */
[----:B------:R-:W-:Y:S02]  /*6280*/  FSEL R9, R10, -INF , !P4 ;  /* 0xff8000000a097808 */ /* 0x000fe40006000000 */
[----:B------:R-:W-:Y:S02]  /*6290*/  ISETP.GT.AND P4, PT, R222, 0x11, P0 ;  /* 0x00000011de00780c */ /* 0x000fe40000784270 */
[----:B------:R-:W-:Y:S02]  /*62a0*/  FMNMX.FTZ R4, R152, R5, !PT ;  /* 0x0000000598047209 */ /* 0x000fe40007810000 */
[----:B------:R-:W-:Y:S02]  /*62b0*/  FSEL R11, R11, -INF , !P6 ;  /* 0xff8000000b0b7808 */ /* 0x000fe40007000000 */
[C---:B------:R-:W-:Y:S02]  /*62c0*/  ISETP.LT.OR P5, PT, R224.reuse, 0x11, P5 ;  /* 0x00000011e000780c */ /* 0x040fe40002fa1670 */
[----:B------:R-:W-:Y:S02]  /*62d0*/  ISETP.LT.OR P4, PT, R224, 0x12, P4 ;  /* 0x00000012e000780c */ /* 0x000fe40002781670 */
[----:B------:R-:W-:Y:S02]  /*62e0*/  FMNMX.FTZ R0, R9, R0, !PT ;  /* 0x0000000009007209 */ /* 0x000fe40007810000 */
[----:B------:R-:W-:Y:S02]  /*62f0*/  FMNMX.FTZ R5, R151, R4, !PT ;  /* 0x0000000497057209 */ /* 0x000fe40007810000 */
[----:B------:R-:W-:Y:S02]  /*6300*/  FSEL R173, R14, -INF , !P5 ;  /* 0xff8000000ead7808 */ /* 0x000fe40006800000 */
[----:B------:R-:W-:Y:S02]  /*6310*/  FSEL R171, R15, -INF , !P4 ;  /* 0xff8000000fab7808 */ /* 0x000fe40006000000 */
[C---:B------:R-:W-:Y:S02]  /*6320*/  ISETP.GT.AND P5, PT, R222.reuse, 0x18, P0 ;  /* 0x00000018de00780c */ /* 0x040fe400007a4270 */
[----:B------:R-:W-:Y:S02]  /*6330*/  ISETP.GT.AND P4, PT, R222, 0x19, P0 ;  /* 0x00000019de00780c */ /* 0x000fe40000784270 */
[----:B------:R-:W-:Y:S02]  /*6340*/  FMNMX.FTZ R0, R11, R0, !PT ;  /* 0x000000000b007209 */ /* 0x000fe40007810000 */
[----:B------:R-:W-:Y:S02]  /*6350*/  FMNMX.FTZ R5, R150, R5, !PT ;  /* 0x0000000596057209 */ /* 0x000fe40007810000 */
[C---:B------:R-:W-:Y:S02]  /*6360*/  ISETP.LT.OR P5, PT, R224.reuse, 0x19, P5 ;  /* 0x00000019e000780c */ /* 0x040fe40002fa1670 */
[----:B------:R-:W-:Y:S02]  /*6370*/  ISETP.LT.OR P4, PT, R224, 0x1a, P4 ;  /* 0x0000001ae000780c */ /* 0x000fe40002781670 */
[----:B------:R-:W-:Y:S02]  /*6380*/  FMNMX.FTZ R0, R173, R0, !PT ;  /* 0x00000000ad007209 */ /* 0x000fe40007810000 */
[----:B------:R-:W-:Y:S02]  /*6390*/  FMNMX.FTZ R7, R148, R5, !PT ;  /* 0x0000000594077209 */ /* 0x000fe40007810000 */
[----:B------:R-:W-:Y:S02]  /*63a0*/  FSEL R143, R18, -INF , !P5 ;  /* 0xff800000128f7808 */ /* 0x000fe40006800000 */
[----:B------:R-:W-:Y:S02]  /*63b0*/  FSEL R141, R19, -INF , !P4 ;  /* 0xff800000138d7808 */ /* 0x000fe40006000000 */
[----:B------:R-:W-:Y:S02]  /*63c0*/  ISETP.GT.AND P4, PT, R222, 0x20, P0 ;  /* 0x00000020de00780c */ /* 0x000fe40000784270 */
[----:B------:R-:W-:Y:S02]  /*63d0*/  FMNMX.FTZ R4, R171, R0, !PT ;  /* 0x00000000ab047209 */ /* 0x000fe40007810000 */
[----:B------:R-:W-:Y:S02]  /*63e0*/  FMNMX.FTZ R5, R146, R7, !PT ;  /* 0x0000000792057209 */ /* 0x000fe40007810000 */
[----:B------:R-:W-:Y:S02]  /*63f0*/  FMNMX.FTZ R4, R143, R4, !PT ;  /* 0x000000048f047209 */ /* 0x000fe40007810000 */
[----:B------:R-:W-:Y:S01]  /*6400*/  ISETP.GT.AND P6, PT, R222, 0x21, P0 ;  /* 0x00000021de00780c */ /* 0x000fe200007c4270 */
[----:B------:R-:W1:Y:S01]  /*6410*/  SHFL.BFLY PT, R0, R5, 0x2, 0x1f ;  /* 0x0c401f0005007f89 */ /* 0x000e6200000e0000 */
[----:B------:R-:W-:Y:S02]  /*6420*/  ISETP.LT.OR P4, PT, R224, 0x21, P4 ;  /* 0x00000021e000780c */ /* 0x000fe40002781670 */
[----:B------:R-:W-:Y:S02]  /*6430*/  FMNMX.FTZ R4, R141, R4, !PT ;  /* 0x000000048d047209 */ /* 0x000fe40007810000 */
[----:B------:R-:W-:Y:S02]  /*6440*/  FSEL R175, R22, -INF , !P4 ;  /* 0xff80000016af7808 */ /* 0x000fe40006000000 */
[----:B------:R-:W-:Y:S02]  /*6450*/  ISETP.GT.AND P5, PT, R222, 0x28, P0 ;  /* 0x00000028de00780c */ /* 0x000fe400007a4270 */
[----:B------:R-:W-:Y:S02]  /*6460*/  ISETP.LT.OR P6, PT, R224, 0x22, P6 ;  /* 0x00000022e000780c */ /* 0x000fe400037c1670 */
[----:B------:R-:W-:Y:S02]  /*6470*/  ISETP.GT.AND P4, PT, R222, 0x29, P0 ;  /* 0x00000029de00780c */ /* 0x000fe40000784270 */
[----:B------:R-:W-:Y:S02]  /*6480*/  FSEL R159, R23, -INF , !P6 ;  /* 0xff800000179f7808 */ /* 0x000fe40007000000 */
[----:B------:R-:W-:Y:S01]  /*6490*/  ISETP.LT.OR P5, PT, R224, 0x29, P5 ;  /* 0x00000029e000780c */ /* 0x000fe20002fa1670 */
[----:B------:R-:W-:Y:S01]  /*64a0*/  LDSM.16.MT88.4 R20, [R190+0x100] ;  /* 0x00010000be14783b */ /* 0x000fe20000004200 */
[----:B------:R-:W-:Y:S02]  /*64b0*/  FMNMX.FTZ R4, R175, R4, !PT ;  /* 0x00000004af047209 */ /* 0x000fe40007810000 */
[----:B------:R-:W-:Y:S02]  /*64c0*/  FSEL R157, R26, -INF , !P5 ;  /* 0xff8000001a9d7808 */ /* 0x000fe40006800000 */
[----:B------:R-:W-:Y:S02]  /*64d0*/  FMNMX.FTZ R4, R159, R4, !PT ;  /* 0x000000049f047209 */ /* 0x000fe40007810000 */
[----:B------:R-:W-:Y:S02]  /*64e0*/  ISETP.LT.OR P4, PT, R224, 0x2a, P4 ;  /* 0x0000002ae000780c */ /* 0x000fe40002781670 */
[C---:B------:R-:W-:Y:S02]  /*64f0*/  ISETP.GT.AND P6, PT, R222.reuse, 0x30, P0 ;  /* 0x00000030de00780c */ /* 0x040fe400007c4270 */
[----:B------:R-:W-:Y:S02]  /*6500*/  FSEL R155, R27, -INF , !P4 ;  /* 0xff8000001b9b7808 */ /* 0x000fe40006000000 */
[----:B------:R-:W-:Y:S02]  /*6510*/  FMNMX.FTZ R4, R157, R4, !PT ;  /* 0x000000049d047209 */ /* 0x000fe40007810000 */
[----:B------:R-:W-:Y:S02]  /*6520*/  ISETP.GT.AND P5, PT, R222, 0x31, P0 ;  /* 0x00000031de00780c */ /* 0x000fe400007a4270 */
[----:B------:R-:W-:Y:S02]  /*6530*/  ISETP.LT.OR P6, PT, R224, 0x31, P6 ;  /* 0x00000031e000780c */ /* 0x000fe400037c1670 */
[----:B------:R-:W-:Y:S02]  /*6540*/  FMNMX.FTZ R4, R155, R4, !PT ;  /* 0x000000049b047209 */ /* 0x000fe40007810000 */
[----:B------:R-:W-:Y:S02]  /*6550*/  FSEL R149, R30, -INF , !P6 ;  /* 0xff8000001e957808 */ /* 0x000fe40007000000 */
[----:B------:R-:W-:Y:S02]  /*6560*/  ISETP.GT.AND P4, PT, R222, 0x38, P0 ;  /* 0x00000038de00780c */ /* 0x000fe40000784270 */
[----:B------:R-:W-:Y:S02]  /*6570*/  ISETP.LT.OR P5, PT, R224, 0x32, P5 ;  /* 0x00000032e000780c */ /* 0x000fe40002fa1670 */
[----:B------:R-:W-:Y:S02]  /*6580*/  FMNMX.FTZ R4, R149, R4, !PT ;  /* 0x0000000495047209 */ /* 0x000fe40007810000 */
[----:B------:R-:W-:Y:S02]  /*6590*/  FSEL R147, R31, -INF , !P5 ;  /* 0xff8000001f937808 */ /* 0x000fe40006800000 */
[----:B------:R-:W-:Y:S01]  /*65a0*/  ISETP.GT.AND P0, PT, R222, 0x39, P0 ;  /* 0x00000039de00780c */ /* 0x000fe20000704270 */
[----:B------:R-:W-:Y:S01]  /*65b0*/  LDSM.16.MT88.4 R28, [R189+0x100] ;  /* 0x00010000bd1c783b */ /* 0x000fe20000004200 */
[C---:B------:R-:W-:Y:S02]  /*65c0*/  ISETP.LT.OR P4, PT, R224.reuse, 0x39, P4 ;  /* 0x00000039e000780c */ /* 0x040fe40002781670 */
[----:B------:R-:W-:Y:S02]  /*65d0*/  ISETP.LT.OR P0, PT, R224, 0x3a, P0 ;  /* 0x0000003ae000780c */ /* 0x000fe40000701670 */
[----:B------:R-:W-:Y:S02]  /*65e0*/  FSEL R145, R34, -INF , !P4 ;  /* 0xff80000022917808 */ /* 0x000fe40006000000 */
[----:B------:R-:W-:Y:S02]  /*65f0*/  FSEL R133, R35, -INF , !P0 ;  /* 0xff80000023857808 */ /* 0x000fe40004000000 */
[----:B-1----:R-:W-:Y:S02]  /*6600*/  FMNMX.FTZ R6, R5, R0, !PT ;  /* 0x0000000005067209 */ /* 0x002fe40007810000 */
[----:B------:R-:W-:Y:S03]  /*6610*/  FMNMX.FTZ R0, R147, R4, !PT ;  /* 0x0000000493007209 */ /* 0x000fe60007810000 */
[----:B------:R-:W1:Y:S01]  /*6620*/  SHFL.BFLY PT, R15, R6, 0x1, 0x1f ;  /* 0x0c201f00060f7f89 */ /* 0x000e6200000e0000 */
[----:B------:R-:W-:Y:S04]  /*6630*/  FMNMX.FTZ R0, R145, R0, !PT ;  /* 0x0000000091007209 */ /* 0x000fe80007810000 */
[----:B------:R-:W-:Y:S05]  /*6640*/  FMNMX.FTZ R7, R133, R0, !PT ;  /* 0x0000000085077209 */ /* 0x000fea0007810000 */
[----:B------:R-:W2:Y:S01]  /*6650*/  SHFL.BFLY PT, R4, R7, 0x2, 0x1f ;  /* 0x0c401f0007047f89 */ /* 0x000ea200000e0000 */
[----:B-1----:R-:W-:Y:S04]  /*6660*/  FMNMX.FTZ R0, R6, R15, !PT ;  /* 0x0000000f06007209 */ /* 0x002fe80007810000 */
[C---:B------:R-:W-:Y:S01]  /*6670*/  FSETP.NEU.FTZ.AND P0, PT, R0.reuse, -INF , PT ;  /* 0xff8000000000780b */ /* 0x040fe20003f1d000 */
[C---:B------:R-:W-:Y:S01]  /*6680*/  FMUL.FTZ R153, R0.reuse, c[0x0][0x2d0] ;  /* 0x0000b40000997a20 */ /* 0x040fe20000410000 */
[----:B--2---:R-:W-:Y:S04]  /*6690*/  FMNMX.FTZ R5, R7, R4, !PT ;  /* 0x0000000407057209 */ /* 0x004fe80007810000 */
[----:B------:R-:W-:Y:S02]  /*66a0*/  FSEL R153, R153, RZ, P0 ;  /* 0x000000ff99997208 */ /* 0x000fe40000000000 */
[----:B------:R-:W-:Y:S01]  /*66b0*/  FSEL R4, R0, RZ, P0 ;  /* 0x000000ff00047208 */ /* 0x000fe20000000000 */
[----:B------:R-:W1:Y:S02]  /*66c0*/  SHFL.BFLY PT, R132, R5, 0x1, 0x1f ;  /* 0x0c201f0005847f89 */ /* 0x000e6400000e0000 */
[----:B------:R-:W-:Y:S02]  /*66d0*/  FFMA.FTZ R160, R138, c[0x0][0x2d0], -R153 ;  /* 0x0000b4008aa07a23 */ /* 0x000fe40000010899 */
[----:B------:R-:W-:Y:S02]  /*66e0*/  FADD.FTZ R3, -R4, R3 ;  /* 0x0000000304037221 */ /* 0x000fe40000010100 */
[--C-:B------:R-:W-:Y:S02]  /*66f0*/  FFMA.FTZ R135, R136, c[0x0][0x2d0], -R153.reuse ;  /* 0x0000b40088877a23 */ /* 0x100fe40000010899 */
[--C-:B------:R-:W-:Y:S01]  /*6700*/  FFMA.FTZ R134, R134, c[0x0][0x2d0], -R153.reuse ;  /* 0x0000b40086867a23 */ /* 0x100fe20000010899 */
[----:B------:R-:W-:Y:S01]  /*6710*/  MUFU.EX2 R160, R160 ;  /* 0x000000a000a07308 */ /* 0x000fe20000000800 */
[--C-:B------:R-:W-:Y:S02]  /*6720*/  FFMA.FTZ R161, R8, c[0x0][0x2d0], -R153.reuse ;  /* 0x0000b40008a17a23 */ /* 0x100fe40000010899 */
[----:B------:R-:W-:Y:S02]  /*6730*/  FMUL.FTZ R6, R3, c[0x0][0x2d0] ;  /* 0x0000b40003067a20 */ /* 0x000fe40000410000 */
[--C-:B------:R-:W-:Y:S02]  /*6740*/  FFMA.FTZ R169, R140, c[0x0][0x2d0], -R153.reuse ;  /* 0x0000b4008ca97a23 */ /* 0x100fe40000010899 */
[--C-:B------:R-:W-:Y:S02]  /*6750*/  FFMA.FTZ R174, R158, c[0x0][0x2d0], -R153.reuse ;  /* 0x0000b4009eae7a23 */ /* 0x100fe40000010899 */
[--C-:B------:R-:W-:Y:S01]  /*6760*/  FFMA.FTZ R221, R156, c[0x0][0x2d0], -R153.reuse ;  /* 0x0000b4009cdd7a23 */ /* 0x100fe20000010899 */
[----:B------:R-:W2:Y:S01]  /*6770*/  MUFU.EX2 R135, R135 ;  /* 0x0000008700877308 */ /* 0x000ea20000000800 */
[--C-:B------:R-:W-:Y:S02]  /*6780*/  FFMA.FTZ R222, R154, c[0x0][0x2d0], -R153.reuse ;  /* 0x0000b4009ade7a23 */ /* 0x100fe40000010899 */
[--C-:B------:R-:W-:Y:S01]  /*6790*/  FFMA.FTZ R223, R152, c[0x0][0x2d0], -R153.reuse ;  /* 0x0000b40098df7a23 */ /* 0x100fe20000010899 */
[----:B-1----:R-:W-:Y:S01]  /*67a0*/  FMNMX.FTZ R132, R5, R132, !PT ;  /* 0x0000008405847209 */ /* 0x002fe20007810000 */
[--C-:B---3--:R-:W-:Y:S02]  /*67b0*/  FFMA.FTZ R227, R151, c[0x0][0x2d0], -R153.reuse ;  /* 0x0000b40097e37a23 */ /* 0x108fe40000010899 */
[--C-:B------:R-:W-:Y:S01]  /*67c0*/  FFMA.FTZ R228, R150, c[0x0][0x2d0], -R153.reuse ;  /* 0x0000b40096e47a23 */ /* 0x100fe20000010899 */
[C---:B------:R-:W-:Y:S01]  /*67d0*/  FSETP.NEU.FTZ.AND P0, PT, R132.reuse, -INF , PT ;  /* 0xff8000008400780b */ /* 0x040fe20003f1d000 */
[----:B------:R-:W-:Y:S01]  /*67e0*/  FMUL.FTZ R144, R132, c[0x0][0x2d0] ;  /* 0x0000b40084907a20 */ /* 0x000fe20000410000 */
[----:B------:R-:W-:Y:S01]  /*67f0*/  MUFU.EX2 R134, R134 ;  /* 0x0000008600867308 */ /* 0x000fe20000000800 */
[--C-:B------:R-:W-:Y:S01]  /*6800*/  FFMA.FTZ R229, R148, c[0x0][0x2d0], -R153.reuse ;  /* 0x0000b40094e57a23 */ /* 0x100fe20000010899 */
[----:B------:R-:W-:Y:S01]  /*6810*/  FSEL R5, R132, RZ, P0 ;  /* 0x000000ff84057208 */ /* 0x000fe20000000000 */
[--C-:B------:R-:W-:Y:S01]  /*6820*/  FFMA.FTZ R166, R166, c[0x0][0x2d0], -R153.reuse ;  /* 0x0000b400a6a67a23 */ /* 0x100fe20000010899 */
[----:B------:R-:W-:Y:S01]  /*6830*/  FSEL R144, R144, RZ, P0 ;  /* 0x000000ff90907208 */ /* 0x000fe20000000000 */
[--C-:B------:R-:W-:Y:S01]  /*6840*/  FFMA.FTZ R167, R168, c[0x0][0x2d0], -R153.reuse ;  /* 0x0000b400a8a77a23 */ /* 0x100fe20000010899 */
[----:B------:R-:W-:Y:S01]  /*6850*/  PLOP3.LUT P0, PT, PT, PT, UP0, 0x80, 0x0 ;  /* 0x000000000000781c */ /* 0x000fe20003f0f008 */
[----:B------:R-:W-:Y:S02]  /*6860*/  FADD.FTZ R5, -R5, R2 ;  /* 0x0000000205057221 */ /* 0x000fe40000010100 */
[--C-:B------:R-:W-:Y:S01]  /*6870*/  FFMA.FTZ R164, R13, c[0x0][0x2d0], -R144.reuse ;  /* 0x0000b4000da47a23 */ /* 0x100fe20000010890 */
[----:B------:R-:W1:Y:S01]  /*6880*/  MUFU.EX2 R161, R161 ;  /* 0x000000a100a17308 */ /* 0x000e620000000800 */
[----:B------:R-:W3:Y:S01]  /*6890*/  LDSM.16.MT88.4 R12, [R195+0x100] ;  /* 0x00010000c30c783b */ /* 0x000ee20000004200 */
[--C-:B------:R-:W-:Y:S01]  /*68a0*/  FFMA.FTZ R165, R17, c[0x0][0x2d0], -R144.reuse ;  /* 0x0000b40011a57a23 */ /* 0x100fe20000010890 */
[----:B--2---:R-:W-:Y:S01]  /*68b0*/  F2FP.PACK_AB R136, R135, R160 ;  /* 0x000000a08788723e */ /* 0x004fe200000000ff */
[--C-:B------:R-:W-:Y:S02]  /*68c0*/  FFMA.FTZ R163, R9, c[0x0][0x2d0], -R144.reuse ;  /* 0x0000b40009a37a23 */ /* 0x100fe40000010890 */
[--C-:B------:R-:W-:Y:S02]  /*68d0*/  FFMA.FTZ R162, R11, c[0x0][0x2d0], -R144.reuse ;  /* 0x0000b4000ba27a23 */ /* 0x100fe40000010890 */
[----:B------:R-:W-:Y:S02]  /*68e0*/  FMUL.FTZ R2, R5, c[0x0][0x2d0] ;  /* 0x0000b40005027a20 */ /* 0x000fe40000410000 */
[----:B------:R-:W2:Y:S01]  /*68f0*/  MUFU.EX2 R3, R6 ;  /* 0x0000000600037308 */ /* 0x000ea20000000800 */
[--C-:B------:R-:W-:Y:S02]  /*6900*/  FFMA.FTZ R168, R142, c[0x0][0x2d0], -R153.reuse ;  /* 0x0000b4008ea87a23 */ /* 0x100fe40000010899 */
[--C-:B------:R-:W-:Y:S02]  /*6910*/  FFMA.FTZ R172, R143, c[0x0][0x2d0], -R144.reuse ;  /* 0x0000b4008fac7a23 */ /* 0x100fe40000010890 */
[--C-:B------:R-:W-:Y:S02]  /*6920*/  FFMA.FTZ R224, R159, c[0x0][0x2d0], -R144.reuse ;  /* 0x0000b4009fe07a23 */ /* 0x100fe40000010890 */
[--C-:B------:R-:W-:Y:S02]  /*6930*/  FFMA.FTZ R225, R157, c[0x0][0x2d0], -R144.reuse ;  /* 0x0000b4009de17a23 */ /* 0x100fe40000010890 */
[----:B------:R-:W-:Y:S01]  /*6940*/  LDSM.16.MT88.4 R156, [R195+0x5900] ;  /* 0x00590000c39c783b */ /* 0x000fe20000004200 */
[----:B------:R-:W-:Y:S01]  /*6950*/  MUFU.EX2 R165, R165 ;  /* 0x000000a500a57308 */ /* 0x000fe20000000800 */
[--C-:B------:R-:W-:Y:S02]  /*6960*/  FFMA.FTZ R226, R155, c[0x0][0x2d0], -R144.reuse ;  /* 0x0000b4009be27a23 */ /* 0x100fe40000010890 */
[--C-:B------:R-:W-:Y:S01]  /*6970*/  FFMA.FTZ R231, R149, c[0x0][0x2d0], -R144.reuse ;  /* 0x0000b40095e77a23 */ /* 0x100fe20000010890 */
[----:B-1----:R-:W-:Y:S01]  /*6980*/  F2FP.PACK_AB R138, R161, R134 ;  /* 0x00000086a18a723e */ /* 0x002fe200000000ff */
[--C-:B------:R-:W-:Y:S02]  /*6990*/  FFMA.FTZ R232, R147, c[0x0][0x2d0], -R144.reuse ;  /* 0x0000b40093e87a23 */ /* 0x100fe40000010890 */
[----:B------:R-:W-:Y:S01]  /*69a0*/  LDSM.16.MT88.4 R148, [R189+0x3900] ;  /* 0x00390000bd94783b */ /* 0x000fe20000004200 */
[--C-:B------:R-:W-:Y:S02]  /*69b0*/  FFMA.FTZ R233, R145, c[0x0][0x2d0], -R144.reuse ;  /* 0x0000b40091e97a23 */ /* 0x100fe40000010890 */
[----:B------:R-:W1:Y:S01]  /*69c0*/  MUFU.EX2 R164, R164 ;  /* 0x000000a400a47308 */ /* 0x000e620000000800 */
[----:B------:R-:W-:Y:S02]  /*69d0*/  FFMA.FTZ R153, R146, c[0x0][0x2d0], -R153 ;  /* 0x0000b40092997a23 */ /* 0x000fe40000010899 */
[--C-:B------:R-:W-:Y:S02]  /*69e0*/  FFMA.FTZ R170, R173, c[0x0][0x2d0], -R144.reuse ;  /* 0x0000b400adaa7a23 */ /* 0x100fe40000010890 */
[C---:B--2---:R-:W-:Y:S02]  /*69f0*/  FMUL.FTZ R4, R3.reuse, R128 ;  /* 0x0000008003047220 */ /* 0x044fe40000410000 */
[C---:B------:R-:W-:Y:S02]  /*6a00*/  FMUL.FTZ R5, R3.reuse, R129 ;  /* 0x0000008103057220 */ /* 0x040fe40000410000 */
[C---:B------:R-:W-:Y:S01]  /*6a10*/  FMUL.FTZ R8, R3.reuse, R124 ;  /* 0x0000007c03087220 */ /* 0x040fe20000410000 */
[----:B------:R-:W-:Y:S01]  /*6a20*/  MUFU.EX2 R163, R163 ;  /* 0x000000a300a37308 */ /* 0x000fe20000000800 */
[C---:B------:R-:W-:Y:S02]  /*6a30*/  FMUL.FTZ R9, R3.reuse, R125 ;  /* 0x0000007d03097220 */ /* 0x040fe40000410000 */
[C---:B------:R-:W-:Y:S02]  /*6a40*/  FMUL.FTZ R16, R3.reuse, R104 ;  /* 0x0000006803107220 */ /* 0x040fe40000410000 */
[C---:B------:R-:W-:Y:S02]  /*6a50*/  FMUL.FTZ R17, R3.reuse, R105 ;  /* 0x0000006903117220 */ /* 0x040fe40000410000 */
[C---:B------:R-:W-:Y:S02]  /*6a60*/  FMUL.FTZ R24, R3.reuse, R112 ;  /* 0x0000007003187220 */ /* 0x040fe40000410000 */
[C---:B------:R-:W-:Y:S01]  /*6a70*/  FMUL.FTZ R25, R3.reuse, R113 ;  /* 0x0000007103197220 */ /* 0x040fe20000410000 */
[----:B------:R-:W2:Y:S01]  /*6a80*/  MUFU.EX2 R162, R162 ;  /* 0x000000a200a27308 */ /* 0x000ea20000000800 */
[C---:B------:R-:W-:Y:S02]  /*6a90*/  FMUL.FTZ R32, R3.reuse, R120 ;  /* 0x0000007803207220 */ /* 0x040fe40000410000 */
[----:B------:R-:W-:Y:S01]  /*6aa0*/  FMUL.FTZ R33, R3, R121 ;  /* 0x0000007903217220 */ /* 0x000fe20000410000 */
[----:B-1----:R-:W-:Y:S01]  /*6ab0*/  F2FP.PACK_AB R137, R164, R165 ;  /* 0x000000a5a489723e */ /* 0x002fe200000000ff */
[--C-:B------:R-:W-:Y:S02]  /*6ac0*/  FFMA.FTZ R173, R141, c[0x0][0x2d0], -R144.reuse ;  /* 0x0000b4008dad7a23 */ /* 0x100fe40000010890 */
[----:B------:R-:W-:Y:S01]  /*6ad0*/  LDSM.16.MT88.4 R140, [R189+0x2900] ;  /* 0x00290000bd8c783b */ /* 0x000fe20000004200 */
[C---:B------:R-:W-:Y:S02]  /*6ae0*/  FMUL.FTZ R36, R3.reuse, R36 ;  /* 0x0000002403247220 */ /* 0x040fe40000410000 */
[----:B------:R-:W1:Y:S01]  /*6af0*/  MUFU.EX2 R2, R2 ;  /* 0x0000000200027308 */ /* 0x000e620000000800 */
[C---:B------:R-:W-:Y:S02]  /*6b00*/  FMUL.FTZ R37, R3.reuse, R37 ;  /* 0x0000002503257220 */ /* 0x040fe40000410000 */
[C---:B------:R-:W-:Y:S02]  /*6b10*/  FMUL.FTZ R40, R3.reuse, R40 ;  /* 0x0000002803287220 */ /* 0x040fe40000410000 */
[C---:B------:R-:W-:Y:S02]  /*6b20*/  FMUL.FTZ R41, R3.reuse, R41 ;  /* 0x0000002903297220 */ /* 0x040fe40000410000 */
[C---:B------:R-:W-:Y:S02]  /*6b30*/  FMUL.FTZ R44, R3.reuse, R44 ;  /* 0x0000002c032c7220 */ /* 0x040fe40000410000 */
[C---:B------:R-:W-:Y:S01]  /*6b40*/  FMUL.FTZ R45, R3.reuse, R45 ;  /* 0x0000002d032d7220 */ /* 0x040fe20000410000 */
[----:B------:R4:W-:Y:S01]  /*6b50*/  MUFU.EX2 R230, R153 ;  /* 0x0000009900e67308 */ /* 0x0009e20000000800 */
[C---:B------:R-:W-:Y:S02]  /*6b60*/  FMUL.FTZ R48, R3.reuse, R48 ;  /* 0x0000003003307220 */ /* 0x040fe40000410000 */
[C---:B------:R-:W-:Y:S01]  /*6b70*/  FMUL.FTZ R49, R3.reuse, R49 ;  /* 0x0000003103317220 */ /* 0x040fe20000410000 */
[----:B--2---:R-:W-:Y:S01]  /*6b80*/  F2FP.PACK_AB R139, R162, R163 ;  /* 0x000000a3a28b723e */ /* 0x004fe200000000ff */
[C---:B------:R-:W-:Y:S02]  /*6b90*/  FMUL.FTZ R52, R3.reuse, R52 ;  /* 0x0000003403347220 */ /* 0x040fe40000410000 */
[C---:B------:R-:W-:Y:S02]  /*6ba0*/  FMUL.FTZ R53, R3.reuse, R53 ;  /* 0x0000003503357220 */ /* 0x040fe40000410000 */
[C---:B------:R-:W-:Y:S01]  /*6bb0*/  FMUL.FTZ R56, R3.reuse, R56 ;  /* 0x0000003803387220 */ /* 0x040fe20000410000 */
[----:B------:R-:W-:Y:S01]  /*6bc0*/  MUFU.EX2 R166, R166 ;  /* 0x000000a600a67308 */ /* 0x000fe20000000800 */
[C---:B------:R-:W-:Y:S02]  /*6bd0*/  FMUL.FTZ R57, R3.reuse, R57 ;  /* 0x0000003903397220 */ /* 0x040fe40000410000 */
[C---:B------:R-:W-:Y:S02]  /*6be0*/  FMUL.FTZ R60, R3.reuse, R60 ;  /* 0x0000003c033c7220 */ /* 0x040fe40000410000 */
[C---:B-1----:R-:W-:Y:S02]  /*6bf0*/  FMUL.FTZ R6, R2.reuse, R130 ;  /* 0x0000008202067220 */ /* 0x042fe40000410000 */
[C---:B------:R-:W-:Y:S02]  /*6c00*/  FMUL.FTZ R7, R2.reuse, R131 ;  /* 0x0000008302077220 */ /* 0x040fe40000410000 */
[----:B------:R-:W-:Y:S01]  /*6c10*/  LDSM.16.MT88.4 R128, [R190+0x2900] ;  /* 0x00290000be80783b */ /* 0x000fe20000004200 */
[C---:B------:R-:W-:Y:S01]  /*6c20*/  FMUL.FTZ R10, R2.reuse, R126 ;  /* 0x0000007e020a7220 */ /* 0x040fe20000410000 */
[----:B------:R-:W1:Y:S01]  /*6c30*/  MUFU.EX2 R167, R167 ;  /* 0x000000a700a77308 */ /* 0x000e620000000800 */
[C---:B------:R-:W-:Y:S02]  /*6c40*/  FMUL.FTZ R11, R2.reuse, R127 ;  /* 0x0000007f020b7220 */ /* 0x040fe40000410000 */
[C---:B---3--:R-:W-:Y:S03]  /*6c50*/  HMMA.16816.F32 R4, R136.reuse, R12, R4 ;  /* 0x0000000c8804723c */ /* 0x048fe60000001804 */
[----:B------:R-:W-:Y:S02]  /*6c60*/  LDSM.16.MT88.4 R124, [R195+0x2900] ;  /* 0x00290000c37c783b */ /* 0x000fe40000004200 */
[C---:B------:R-:W-:Y:S02]  /*6c70*/  FMUL.FTZ R18, R2.reuse, R106 ;  /* 0x0000006a02127220 */ /* 0x040fe40000410000 */
[C---:B------:R-:W-:Y:S01]  /*6c80*/  FMUL.FTZ R12, R3.reuse, R100 ;  /* 0x00000064030c7220 */ /* 0x040fe20000410000 */
[C---:B------:R-:W-:Y:S01]  /*6c90*/  HMMA.16816.F32 R8, R136.reuse, R14, R8 ;  /* 0x0000000e8808723c */ /* 0x040fe20000001808 */
[----:B------:R-:W-:Y:S02]  /*6ca0*/  MUFU.EX2 R168, R168 ;  /* 0x000000a800a87308 */ /* 0x000fe40000000800 */
[----:B----4-:R-:W-:Y:S01]  /*6cb0*/  LDSM.16.MT88.4 R152, [R188+0x3900] ;  /* 0x00390000bc98783b */ /* 0x010fe20000004200 */
[C---:B------:R-:W-:Y:S02]  /*6cc0*/  FMUL.FTZ R13, R3.reuse, R101 ;  /* 0x00000065030d7220 */ /* 0x040fe40000410000 */
[C---:B------:R-:W-:Y:S02]  /*6cd0*/  FMUL.FTZ R19, R2.reuse, R107 ;  /* 0x0000006b02137220 */ /* 0x040fe40000410000 */
[C---:B------:R-:W-:Y:S03]  /*6ce0*/  FMUL.FTZ R14, R2.reuse, R102 ;  /* 0x00000066020e7220 */ /* 0x040fe60000410000 */
[----:B------:R-:W-:Y:S01]  /*6cf0*/  LDSM.16.MT88.4 R104, [R195+0x2100] ;  /* 0x00210000c368783b */ /* 0x000fe20000004200 */
[C---:B------:R-:W-:Y:S01]  /*6d00*/  FMUL.FTZ R15, R2.reuse, R103 ;  /* 0x00000067020f7220 */ /* 0x040fe20000410000 */
[----:B------:R-:W2:Y:S01]  /*6d10*/  MUFU.EX2 R169, R169 ;  /* 0x000000a900a97308 */ /* 0x000ea20000000800 */
[C---:B------:R-:W-:Y:S02]  /*6d20*/  FMUL.FTZ R26, R2.reuse, R114 ;  /* 0x00000072021a7220 */ /* 0x040fe40000410000 */
[C---:B------:R-:W-:Y:S02]  /*6d30*/  FMUL.FTZ R27, R2.reuse, R115 ;  /* 0x00000073021b7220 */ /* 0x040fe40000410000 */
[C---:B------:R-:W-:Y:S01]  /*6d40*/  FMUL.FTZ R34, R2.reuse, R122 ;  /* 0x0000007a02227220 */ /* 0x040fe20000410000 */
[C---:B------:R-:W-:Y:S01]  /*6d50*/  HMMA.16816.F32 R12, R136.reuse, R20, R12 ;  /* 0x00000014880c723c */ /* 0x040fe2000000180c */
[----:B------:R-:W3:Y:S02]  /*6d60*/  LDSM.16.MT88.4 R100, [R188+0x100] ;  /* 0x00010000bc64783b */ /* 0x000ee40000004200 */
[C---:B------:R-:W-:Y:S01]  /*6d70*/  FMUL.FTZ R35, R2.reuse, R123 ;  /* 0x0000007b02237220 */ /* 0x040fe20000410000 */
[----:B------:R-:W-:Y:S01]  /*6d80*/  MUFU.EX2 R170, R170 ;  /* 0x000000aa00aa7308 */ /* 0x000fe20000000800 */
[C---:B------:R-:W-:Y:S02]  /*6d90*/  FMUL.FTZ R38, R2.reuse, R38 ;  /* 0x0000002602267220 */ /* 0x040fe40000410000 */
[C---:B------:R-:W-:Y:S01]  /*6da0*/  FMUL.FTZ R20, R3.reuse, R108 ;  /* 0x0000006c03147220 */ /* 0x040fe20000410000 */
[C---:B------:R-:W-:Y:S01]  /*6db0*/  HMMA.16816.F32 R16, R136.reuse, R22, R16 ;  /* 0x000000168810723c */ /* 0x040fe20000001810 */
[----:B------:R-:W-:Y:S03]  /*6dc0*/  LDSM.16.MT88.4 R112, [R195+0x900] ;  /* 0x00090000c370783b */ /* 0x000fe60000004200 */
[C---:B------:R-:W-:Y:S02]  /*6dd0*/  FMUL.FTZ R21, R3.reuse, R109 ;  /* 0x0000006d03157220 */ /* 0x040fe40000410000 */
[C---:B------:R-:W-:Y:S01]  /*6de0*/  FMUL.FTZ R39, R2.reuse, R39 ;  /* 0x0000002702277220 */ /* 0x040fe20000410000 */
[----:B------:R-:W-:Y:S01]  /*6df0*/  MUFU.EX2 R172, R172 ;  /* 0x000000ac00ac7308 */ /* 0x000fe20000000800 */
[C---:B------:R-:W-:Y:S01]  /*6e00*/  FMUL.FTZ R22, R2.reuse, R110 ;  /* 0x0000006e02167220 */ /* 0x040fe20000410000 */
[----:B------:R-:W-:Y:S03]  /*6e10*/  LDSM.16.MT88.4 R120, [R188+0x900] ;  /* 0x00090000bc78783b */ /* 0x000fe60000004200 */
[C---:B------:R-:W-:Y:S02]  /*6e20*/  FMUL.FTZ R23, R2.reuse, R111 ;  /* 0x0000006f02177220 */ /* 0x040fe40000410000 */
[C---:B------:R-:W-:Y:S02]  /*6e30*/  FMUL.FTZ R42, R2.reuse, R42 ;  /* 0x0000002a022a7220 */ /* 0x040fe40000410000 */
[C---:B------:R-:W-:Y:S01]  /*6e40*/  FMUL.FTZ R43, R2.reuse, R43 ;  /* 0x0000002b022b7220 */ /* 0x040fe20000410000 */
[----:B------:R-:W4:Y:S01]  /*6e50*/  LDSM.16.MT88.4 R108, [R190+0x2100] ;  /* 0x00210000be6c783b */ /* 0x000f220000004200 */
[C---:B------:R-:W-:Y:S01]  /*6e60*/  FMUL.FTZ R46, R2.reuse, R46 ;  /* 0x0000002e022e7220 */ /* 0x040fe20000410000 */
[C---:B------:R-:W-:Y:S01]  /*6e70*/  HMMA.16816.F32 R20, R136.reuse, R28, R20 ;  /* 0x0000001c8814723c */ /* 0x040fe20000001814 */
[----:B------:R-:W5:Y:S02]  /*6e80*/  MUFU.EX2 R173, R173 ;  /* 0x000000ad00ad7308 */ /* 0x000f640000000800 */
[C---:B------:R-:W-:Y:S02]  /*6e90*/  FMUL.FTZ R47, R2.reuse, R47 ;  /* 0x0000002f022f7220 */ /* 0x040fe40000410000 */
[C---:B------:R-:W-:Y:S02]  /*6ea0*/  FMUL.FTZ R50, R2.reuse, R50 ;  /* 0x0000003202327220 */ /* 0x040fe40000410000 */
[C---:B------:R-:W-:Y:S01]  /*6eb0*/  FMUL.FTZ R28, R3.reuse, R116 ;  /* 0x00000074031c7220 */ /* 0x040fe20000410000 */
[C---:B------:R-:W-:Y:S03]  /*6ec0*/  HMMA.16816.F32 R24, R136.reuse, R30, R24 ;  /* 0x0000001e8818723c */ /* 0x040fe60000001818 */
[----:B------:R-:W-:Y:S01]  /*6ed0*/  MUFU.EX2 R174, R174 ;  /* 0x000000ae00ae7308 */ /* 0x000fe20000000800 */
[C---:B------:R-:W-:Y:S02]  /*6ee0*/  FMUL.FTZ R29, R3.reuse, R117 ;  /* 0x00000075031d7220 */ /* 0x040fe40000410000 */
[C---:B------:R-:W-:Y:S02]  /*6ef0*/  FMUL.FTZ R51, R2.reuse, R51 ;  /* 0x0000003302337220 */ /* 0x040fe40000410000 */
[C---:B------:R-:W-:Y:S04]  /*6f00*/  FMUL.FTZ R30, R2.reuse, R118 ;  /* 0x00000076021e7220 */ /* 0x040fe80000410000 */
[C---:B------:R-:W-:Y:S01]  /*6f10*/  FMUL.FTZ R31, R2.reuse, R119 ;  /* 0x00000077021f7220 */ /* 0x040fe20000410000 */
[----:B------:R-:W-:Y:S01]  /*6f20*/  MUFU.EX2 R221, R221 ;  /* 0x000000dd00dd7308 */ /* 0x000fe20000000800 */
[----:B------:R-:W-:Y:S01]  /*6f30*/  LDSM.16.MT88.4 R116, [R190+0x900] ;  /* 0x00090000be74783b */ /* 0x000fe20000004200 */
[C---:B------:R-:W-:Y:S02]  /*6f40*/  FMUL.FTZ R54, R2.reuse, R54 ;  /* 0x0000003602367220 */ /* 0x040fe40000410000 */
[C---:B------:R-:W-:Y:S02]  /*6f50*/  FMUL.FTZ R55, R2.reuse, R55 ;  /* 0x0000003702377220 */ /* 0x040fe40000410000 */
[C---:B---3--:R-:W-:Y:S03]  /*6f60*/  HMMA.16816.F32 R28, R136.reuse, R100, R28 ;  /* 0x00000064881c723c */ /* 0x048fe6000000181c */
[C---:B------:R-:W-:Y:S01]  /*6f70*/  FMUL.FTZ R58, R2.reuse, R58 ;  /* 0x0000003a023a7220 */ /* 0x040fe20000410000 */
[----:B------:R-:W-:Y:S01]  /*6f80*/  MUFU.EX2 R222, R222 ;  /* 0x000000de00de7308 */ /* 0x000fe20000000800 */
[C---:B------:R-:W-:Y:S02]  /*6f90*/  FMUL.FTZ R59, R2.reuse, R59 ;  /* 0x0000003b023b7220 */ /* 0x040fe40000410000 */
[C---:B------:R-:W-:Y:S01]  /*6fa0*/  FMUL.FTZ R61, R3.reuse, R61 ;  /* 0x0000003d033d7220 */ /* 0x040fe20000410000 */
[C---:B------:R-:W-:Y:S01]  /*6fb0*/  HMMA.16816.F32 R32, R136.reuse, R102, R32 ;  /* 0x000000668820723c */ /* 0x040fe20000001820 */
[----:B------:R-:W3:Y:S03]  /*6fc0*/  LDSM.16.MT88.4 R100, [R189+0x2100] ;  /* 0x00210000bd64783b */ /* 0x000ee60000004200 */
[C---:B------:R-:W-:Y:S02]  /*6fd0*/  FMUL.FTZ R62, R2.reuse, R62 ;  /* 0x0000003e023e7220 */ /* 0x040fe40000410000 */
[C---:B------:R-:W-:Y:S01]  /*6fe0*/  FMUL.FTZ R63, R2.reuse, R63 ;  /* 0x0000003f023f7220 */ /* 0x040fe20000410000 */
[----:B------:R-:W-:Y:S01]  /*6ff0*/  MUFU.EX2 R223, R223 ;  /* 0x000000df00df7308 */ /* 0x000fe20000000800 */
[C---:B------:R-:W-:Y:S04]  /*7000*/  HMMA.16816.F32 R36, R136.reuse, R104, R36 ;  /* 0x000000688824723c */ /* 0x040fe80000001824 */
[C---:B------:R-:W-:Y:S02]  /*7010*/  FMUL.FTZ R64, R3.reuse, R64 ;  /* 0x0000004003407220 */ /* 0x040fe40000410000 */
[C---:B------:R-:W-:Y:S02]  /*7020*/  FMUL.FTZ R65, R3.reuse, R65 ;  /* 0x0000004103417220 */ /* 0x040fe40000410000 */
[C---:B------:R-:W-:Y:S01]  /*7030*/  HMMA.16816.F32 R40, R136.reuse, R106, R40 ;  /* 0x0000006a8828723c */ /* 0x040fe20000001828 */
[----:B------:R-:W1:Y:S01]  /*7040*/  LDSM.16.MT88.4 R104, [R188+0x2100] ;  /* 0x00210000bc68783b */ /* 0x000e620000004200 */
[----:B------:R-:W-:Y:S02]  /*7050*/  MUFU.EX2 R224, R224 ;  /* 0x000000e000e07308 */ /* 0x000fe40000000800 */
[C---:B------:R-:W-:Y:S02]  /*7060*/  FMUL.FTZ R66, R2.reuse, R66 ;  /* 0x0000004202427220 */ /* 0x040fe40000410000 */
[C---:B------:R-:W-:Y:S02]  /*7070*/  FMUL.FTZ R67, R2.reuse, R67 ;  /* 0x0000004302437220 */ /* 0x040fe40000410000 */
[C---:B----4-:R-:W-:Y:S04]  /*7080*/  HMMA.16816.F32 R44, R136.reuse, R108, R44 ;  /* 0x0000006c882c723c */ /* 0x050fe8000000182c */
[C---:B------:R-:W-:Y:S01]  /*7090*/  FMUL.FTZ R68, R3.reuse, R68 ;  /* 0x0000004403447220 */ /* 0x040fe20000410000 */
[----:B------:R-:W-:Y:S01]  /*70a0*/  MUFU.EX2 R225, R225 ;  /* 0x000000e100e17308 */ /* 0x000fe20000000800 */
[C---:B------:R-:W-:Y:S02]  /*70b0*/  FMUL.FTZ R69, R3.reuse, R69 ;  /* 0x0000004503457220 */ /* 0x040fe40000410000 */
[C---:B------:R-:W-:Y:S01]  /*70c0*/  HMMA.16816.F32 R48, R136.reuse, R110, R48 ;  /* 0x0000006e8830723c */ /* 0x040fe20000001830 */
[----:B------:R-:W4:Y:S03]  /*70d0*/  LDSM.16.MT88.4 R108, [R195+0x4100] ;  /* 0x00410000c36c783b */ /* 0x000f260000004200 */
[C---:B------:R-:W-:Y:S02]  /*70e0*/  FMUL.FTZ R70, R2.reuse, R70 ;  /* 0x0000004602467220 */ /* 0x040fe40000410000 */
[C---:B------:R-:W-:Y:S01]  /*70f0*/  FMUL.FTZ R71, R2.reuse, R71 ;  /* 0x0000004702477220 */ /* 0x040fe20000410000 */
[----:B------:R-:W-:Y:S01]  /*7100*/  MUFU.EX2 R226, R226 ;  /* 0x000000e200e27308 */ /* 0x000fe20000000800 */
[C---:B------:R-:W-:Y:S01]  /*7110*/  FMUL.FTZ R72, R3.reuse, R72 ;  /* 0x0000004803487220 */ /* 0x040fe20000410000 */
[C---:B---3--:R-:W-:Y:S03]  /*7120*/  HMMA.16816.F32 R52, R136.reuse, R100, R52 ;  /* 0x000000648834723c */ /* 0x048fe60000001834 */
[C---:B------:R-:W-:Y:S02]  /*7130*/  FMUL.FTZ R73, R3.reuse, R73 ;  /* 0x0000004903497220 */ /* 0x040fe40000410000 */
[C---:B------:R-:W-:Y:S02]  /*7140*/  FMUL.FTZ R74, R2.reuse, R74 ;  /* 0x0000004a024a7220 */ /* 0x040fe40000410000 */
[C---:B------:R-:W-:Y:S01]  /*7150*/  FMUL.FTZ R75, R2.reuse, R75 ;  /* 0x0000004b024b7220 */ /* 0x040fe20000410000 */
[C---:B------:R-:W-:Y:S01]  /*7160*/  HMMA.16816.F32 R56, R136.reuse, R102, R56 ;  /* 0x000000668838723c */ /* 0x040fe20000001838 */
[----:B------:R-:W3:Y:S01]  /*7170*/  LDSM.16.MT88.4 R100, [R190+0x4100] ;  /* 0x00410000be64783b */ /* 0x000ee20000004200 */
[----:B------:R-:W-:Y:S02]  /*7180*/  MUFU.EX2 R227, R227 ;  /* 0x000000e300e37308 */ /* 0x000fe40000000800 */
[C---:B------:R-:W-:Y:S02]  /*7190*/  FMUL.FTZ R76, R3.reuse, R76 ;  /* 0x0000004c034c7220 */ /* 0x040fe40000410000 */
[C---:B------:R-:W-:Y:S02]  /*71a0*/  FMUL.FTZ R77, R3.reuse, R77 ;  /* 0x0000004d034d7220 */ /* 0x040fe40000410000 */
[C---:B-1----:R-:W-:Y:S04]  /*71b0*/  HMMA.16816.F32 R60, R136.reuse, R104, R60 ;  /* 0x00000068883c723c */ /* 0x042fe8000000183c */
[C---:B------:R-:W-:Y:S01]  /*71c0*/  FMUL.FTZ R78, R2.reuse, R78 ;  /* 0x0000004e024e7220 */ /* 0x040fe20000410000 */
[----:B------:R-:W-:Y:S01]  /*71d0*/  MUFU.EX2 R228, R228 ;  /* 0x000000e400e47308 */ /* 0x000fe20000000800 */
[C---:B------:R-:W-:Y:S02]  /*71e0*/  FMUL.FTZ R79, R2.reuse, R79 ;  /* 0x0000004f024f7220 */ /* 0x040fe40000410000 */
[C---:B------:R-:W-:Y:S01]  /*71f0*/  HMMA.16816.F32 R64, R136.reuse, R106, R64 ;  /* 0x0000006a8840723c */ /* 0x040fe20000001840 */
[----:B------:R-:W1:Y:S03]  /*7200*/  LDSM.16.MT88.4 R104, [R189+0x4100] ;  /* 0x00410000bd68783b */ /* 0x000e660000004200 */
[C---:B------:R-:W-:Y:S02]  /*7210*/  FMUL.FTZ R80, R3.reuse, R80 ;  /* 0x0000005003507220 */ /* 0x040fe40000410000 */
[C---:B------:R-:W-:Y:S01]  /*7220*/  FMUL.FTZ R81, R3.reuse, R81 ;  /* 0x0000005103517220 */ /* 0x040fe20000410000 */
[----:B------:R-:W-:Y:S01]  /*7230*/  MUFU.EX2 R229, R229 ;  /* 0x000000e500e57308 */ /* 0x000fe20000000800 */
[C---:B----4-:R-:W-:Y:S04]  /*7240*/  HMMA.16816.F32 R68, R136.reuse, R108, R68 ;  /* 0x0000006c8844723c */ /* 0x050fe80000001844 */
[C---:B------:R-:W-:Y:S02]  /*7250*/  FMUL.FTZ R82, R2.reuse, R82 ;  /* 0x0000005202527220 */ /* 0x040fe40000410000 */
[C---:B------:R-:W-:Y:S02]  /*7260*/  FMUL.FTZ R83, R2.reuse, R83 ;  /* 0x0000005302537220 */ /* 0x040fe40000410000 */
[C---:B------:R-:W-:Y:S01]  /*7270*/  HMMA.16816.F32 R72, R136.reuse, R110, R72 ;  /* 0x0000006e8848723c */ /* 0x040fe20000001848 */
[----:B------:R-:W4:Y:S01]  /*7280*/  LDSM.16.MT88.4 R108, [R188+0x4100] ;  /* 0x00410000bc6c783b */ /* 0x000f220000004200 */
[----:B------:R-:W-:Y:S02]  /*7290*/  MUFU.EX2 R231, R231 ;  /* 0x000000e700e77308 */ /* 0x000fe40000000800 */
[C---:B------:R-:W-:Y:S02]  /*72a0*/  FMUL.FTZ R84, R3.reuse, R84 ;  /* 0x0000005403547220 */ /* 0x040fe40000410000 */
[----:B------:R-:W-:Y:S02]  /*72b0*/  FMUL.FTZ R85, R3, R85 ;  /* 0x0000005503557220 */ /* 0x000fe40000410000 */
[C---:B------:R-:W-:Y:S01]  /*72c0*/  FMUL.FTZ R86, R2.reuse, R86 ;  /* 0x0000005602567220 */ /* 0x040fe20000410000 */
[C---:B---3--:R-:W-:Y:S03]  /*72d0*/  HMMA.16816.F32 R76, R136.reuse, R100, R76 ;  /* 0x00000064884c723c */ /* 0x048fe6000000184c */
[C---:B------:R-:W-:Y:S01]  /*72e0*/  FMUL.FTZ R87, R2.reuse, R87 ;  /* 0x0000005702577220 */ /* 0x040fe20000410000 */
[----:B------:R-:W-:Y:S01]  /*72f0*/  MUFU.EX2 R232, R232 ;  /* 0x000000e800e87308 */ /* 0x000fe20000000800 */
[--C-:B------:R-:W-:Y:S02]  /*7300*/  FFMA.FTZ R171, R171, c[0x0][0x2d0], -R144.reuse ;  /* 0x0000b400abab7a23 */ /* 0x100fe40000010890 */
[C---:B------:R-:W-:Y:S01]  /*7310*/  FMUL.FTZ R88, R3.reuse, R88 ;  /* 0x0000005803587220 */ /* 0x040fe20000410000 */
[C---:B------:R-:W-:Y:S04]  /*7320*/  HMMA.16816.F32 R80, R136.reuse, R102, R80 ;  /* 0x000000668850723c */ /* 0x040fe80000001850 */
[----:B------:R-:W-:Y:S01]  /*7330*/  FMUL.FTZ R89, R3, R89 ;  /* 0x0000005903597220 */ /* 0x000fe20000410000 */
[----:B------:R-:W-:Y:S01]  /*7340*/  F2FP.PACK_AB R100, R167, R166 ;  /* 0x000000a6a764723e */ /* 0x000fe200000000ff */
[C---:B------:R-:W-:Y:S01]  /*7350*/  FMUL.FTZ R90, R2.reuse, R90 ;  /* 0x0000005a025a7220 */ /* 0x040fe20000410000 */
[----:B--2---:R-:W-:Y:S01]  /*7360*/  F2FP.PACK_AB R102, R169, R168 ;  /* 0x000000a8a966723e */ /* 0x004fe200000000ff */
[C---:B-1----:R-:W-:Y:S01]  /*7370*/  HMMA.16816.F32 R84, R136.reuse, R104, R84 ;  /* 0x000000688854723c */ /* 0x042fe20000001854 */
[----:B------:R-:W1:Y:S03]  /*7380*/  MUFU.EX2 R171, R171 ;  /* 0x000000ab00ab7308 */ /* 0x000e660000000800 */
[C---:B------:R-:W-:Y:S01]  /*7390*/  FMUL.FTZ R91, R2.reuse, R91 ;  /* 0x0000005b025b7220 */ /* 0x040fe20000410000 */
[----:B-----5:R-:W-:Y:S01]  /*73a0*/  F2FP.PACK_AB R103, R173, R172 ;  /* 0x000000acad67723e */ /* 0x020fe200000000ff */
[C---:B------:R-:W-:Y:S02]  /*73b0*/  FMUL.FTZ R92, R3.reuse, R92 ;  /* 0x0000005c035c7220 */ /* 0x040fe40000410000 */
[C---:B------:R-:W-:Y:S03]  /*73c0*/  FMUL.FTZ R93, R3.reuse, R93 ;  /* 0x0000005d035d7220 */ /* 0x040fe60000410000 */
[C---:B------:R-:W-:Y:S01]  /*73d0*/  HMMA.16816.F32 R88, R136.reuse, R106, R88 ;  /* 0x0000006a8858723c */ /* 0x040fe20000001858 */
[----:B------:R-:W2:Y:S01]  /*73e0*/  LDSM.16.MT88.4 R104, [R189+0x900] ;  /* 0x00090000bd68783b */ /* 0x000ea20000004200 */
[----:B------:R-:W-:Y:S01]  /*73f0*/  MUFU.EX2 R233, R233 ;  /* 0x000000e900e97308 */ /* 0x000fe20000000800 */
[C---:B------:R-:W-:Y:S02]  /*7400*/  FMUL.FTZ R94, R2.reuse, R94 ;  /* 0x0000005e025e7220 */ /* 0x040fe40000410000 */
[C---:B------:R-:W-:Y:S02]  /*7410*/  FMUL.FTZ R95, R2.reuse, R95 ;  /* 0x0000005f025f7220 */ /* 0x040fe40000410000 */
[C---:B------:R-:W-:Y:S02]  /*7420*/  FMUL.FTZ R96, R3.reuse, R96 ;  /* 0x0000006003607220 */ /* 0x040fe40000410000 */
[----:B------:R-:W-:Y:S03]  /*7430*/  FMUL.FTZ R97, R3, R97 ;  /* 0x0000006103617220 */ /* 0x000fe60000410000 */
[C---:B----4-:R-:W-:Y:S03]  /*7440*/  HMMA.16816.F32 R92, R136.reuse, R108, R92 ;  /* 0x0000006c885c723c */ /* 0x050fe6000000185c */
[C---:B------:R-:W-:Y:S01]  /*7450*/  FMUL.FTZ R98, R2.reuse, R98 ;  /* 0x0000006202627220 */ /* 0x040fe20000410000 */
[----:B-1----:R-:W-:Y:S01]  /*7460*/  F2FP.PACK_AB R101, R171, R170 ;  /* 0x000000aaab65723e */ /* 0x002fe200000000ff */
[C---:B------:R-:W-:Y:S02]  /*7470*/  FMUL.FTZ R99, R2.reuse, R99 ;  /* 0x0000006302637220 */ /* 0x040fe40000410000 */
[--C-:B------:R-:W-:Y:S02]  /*7480*/  FFMA.FTZ R175, R175, c[0x0][0x2d0], -R144.reuse ;  /* 0x0000b400afaf7a23 */ /* 0x100fe40000010890 */
[----:B------:R-:W-:Y:S03]  /*7490*/  FFMA.FTZ R144, R133, c[0x0][0x2d0], -R144 ;  /* 0x0000b40085907a23 */ /* 0x000fe60000010890 */
[----:B------:R-:W-:Y:S01]  /*74a0*/  HMMA.16816.F32 R96, R136, R110, R96 ;  /* 0x0000006e8860723c */ /* 0x000fe20000001860 */
[----:B------:R-:W1:Y:S01]  /*74b0*/  LDSM.16.MT88.4 R108, [R188+0x2900] ;  /* 0x00290000bc6c783b */ /* 0x000e620000004200 */
[----:B------:R3:W-:Y:S01]  /*74c0*/  MUFU.EX2 R234, R144 ;  /* 0x0000009000ea7308 */ /* 0x0007e20000000800 */
[----:B------:R-:W-:Y:S01]  /*74d0*/  FFMA.FTZ R160, R3, R210, R160 ;  /* 0x000000d203a07223 */ /* 0x000fe200000100a0 */
[----:B------:R-:W-:Y:S01]  /*74e0*/  MOV R3, R0 ;  /* 0x0000000000037202 */ /* 0x000fe20000000f00 */
[----:B------:R-:W-:Y:S02]  /*74f0*/  FFMA.FTZ R165, R2, R211, R165 ;  /* 0x000000d302a57223 */ /* 0x000fe400000100a5 */
[----:B------:R-:W-:Y:S01]  /*7500*/  FADD.FTZ R135, R135, R160 ;  /* 0x000000a087877221 */ /* 0x000fe20000010000 */
[C---:B------:R-:W-:Y:S01]  /*7510*/  HMMA.16816.F32 R4, R100.reuse, R112, R4 ;  /* 0x000000706404723c */ /* 0x040fe20000001804 */
[----:B------:R-:W-:Y:S03]  /*7520*/  LDSM.16.MT88.4 R136, [R189+0x3100] ;  /* 0x00310000bd88783b */ /* 0x000fe60000004200 */
[----:B------:R-:W4:Y:S01]  /*7530*/  MUFU.EX2 R175, R175 ;  /* 0x000000af00af7308 */ /* 0x000f220000000800 */
[----:B------:R-:W-:Y:S02]  /*7540*/  FADD.FTZ R164, R164, R165 ;  /* 0x000000a5a4a47221 */ /* 0x000fe40000010000 */
[----:B------:R-:W-:Y:S01]  /*7550*/  FADD.FTZ R134, R134, R135 ;  /* 0x0000008786867221 */ /* 0x000fe20000010000 */
[C---:B------:R-:W-:Y:S01]  /*7560*/  HMMA.16816.F32 R8, R100.reuse, R114, R8 ;  /* 0x000000726408723c */ /* 0x040fe20000001808 */
[----:B------:R-:W-:Y:S03]  /*7570*/  LDSM.16.MT88.4 R112, [R190+0x4900] ;  /* 0x00490000be70783b */ /* 0x000fe60000004200 */
[----:B------:R-:W-:Y:S04]  /*7580*/  FADD.FTZ R161, R161, R134 ;  /* 0x00000086a1a17221 */ /* 0x000fe80000010000 */
[C---:B------:R-:W-:Y:S01]  /*7590*/  HMMA.16816.F32 R12, R100.reuse, R116, R12 ;  /* 0x00000074640c723c */ /* 0x040fe2000000180c */
[----:B---3--:R-:W-:Y:S03]  /*75a0*/  LDSM.16.MT88.4 R144, [R190+0x3900] ;  /* 0x00390000be90783b */ /* 0x008fe60000004200 */
[----:B------:R-:W-:Y:S04]  /*75b0*/  FADD.FTZ R166, R166, R161 ;  /* 0x000000a1a6a67221 */ /* 0x000fe80000010000 */
[C---:B------:R-:W-:Y:S01]  /*75c0*/  HMMA.16816.F32 R16, R100.reuse, R118, R16 ;  /* 0x000000766410723c */ /* 0x040fe20000001810 */
[----:B------:R-:W-:Y:S03]  /*75d0*/  LDSM.16.MT88.4 R116, [R189+0x4900] ;  /* 0x00490000bd74783b */ /* 0x000fe60000004200 */
[----:B------:R-:W-:Y:S04]  /*75e0*/  FADD.FTZ R167, R167, R166 ;  /* 0x000000a6a7a77221 */ /* 0x000fe80000010000 */
[C---:B--2---:R-:W-:Y:S04]  /*75f0*/  HMMA.16816.F32 R20, R100.reuse, R104, R20 ;  /* 0x000000686414723c */ /* 0x044fe80000001814 */
[----:B------:R-:W-:Y:S04]  /*7600*/  FADD.FTZ R168, R168, R167 ;  /* 0x000000a7a8a87221 */ /* 0x000fe80000010000 */
[C---:B------:R-:W-:Y:S01]  /*7610*/  HMMA.16816.F32 R24, R100.reuse, R106, R24 ;  /* 0x0000006a6418723c */ /* 0x040fe20000001818 */
[----:B------:R-:W2:Y:S03]  /*7620*/  LDSM.16.MT88.4 R104, [R195+0x4900] ;  /* 0x00490000c368783b */ /* 0x000ea60000004200 */
[----:B------:R-:W-:Y:S04]  /*7630*/  FADD.FTZ R169, R169, R168 ;  /* 0x000000a8a9a97221 */ /* 0x000fe80000010000 */
        /* <DEDUP_REMOVED lines=20> */
[----:B------:R-:W3:Y:S07]  /*7780*/  LDSM.16.MT88.4 R112, [R189+0x1100] ;  /* 0x00110000bd70783b */ /* 0x000eee0000004200 */
[C---:B------:R-:W-:Y:S08]  /*7790*/  HMMA.16816.F32 R84, R100.reuse, R116, R84 ;  /* 0x000000746454723c */ /* 0x040ff00000001854 */
[C---:B------:R-:W-:Y:S01]  /*77a0*/  HMMA.16816.F32 R88, R100.reuse, R118, R88 ;  /* 0x000000766458723c */ /* 0x040fe20000001858 */
[----:B------:R-:W5:Y:S07]  /*77b0*/  LDSM.16.MT88.4 R116, [R195+0x3100] ;  /* 0x00310000c374783b */ /* 0x000f6e0000004200 */
[C---:B-1----:R-:W-:Y:S08]  /*77c0*/  HMMA.16816.F32 R92, R100.reuse, R108, R92 ;  /* 0x0000006c645c723c */ /* 0x042ff0000000185c */
[----:B------:R-:W-:Y:S01]  /*77d0*/  HMMA.16816.F32 R96, R100, R110, R96 ;  /* 0x0000006e6460723c */ /* 0x000fe20000001860 */
[----:B------:R-:W-:Y:S06]  /*77e0*/  LDSM.16.MT88.4 R108, [R195+0x5100] ;  /* 0x00510000c36c783b */ /* 0x000fec0000004200 */
[----:B------:R-:W-:Y:S01]  /*77f0*/  F2FP.PACK_AB R100, R221, R174 ;  /* 0x000000aedd64723e */ /* 0x000fe200000000ff */
[----:B------:R-:W-:Y:S01]  /*7800*/  FADD.FTZ R174, R174, R169 ;  /* 0x000000a9aeae7221 */ /* 0x000fe20000010000 */
[----:B------:R-:W-:Y:S03]  /*7810*/  F2FP.PACK_AB R102, R223, R222 ;  /* 0x000000dedf66723e */ /* 0x000fe600000000ff */
[----:B----4-:R-:W-:Y:S01]  /*7820*/  F2FP.PACK_AB R101, R224, R175 ;  /* 0x000000afe065723e */ /* 0x010fe200000000ff */
[----:B------:R-:W-:Y:S01]  /*7830*/  FADD.FTZ R221, R221, R174 ;  /* 0x000000aedddd7221 */ /* 0x000fe20000010000 */
[----:B------:R-:W-:Y:S03]  /*7840*/  F2FP.PACK_AB R103, R226, R225 ;  /* 0x000000e1e267723e */ /* 0x000fe600000000ff */
[----:B------:R-:W-:Y:S04]  /*7850*/  FADD.FTZ R222, R222, R221 ;  /* 0x000000dddede7221 */ /* 0x000fe80000010000 */
[C---:B--2---:R-:W-:Y:S03]  /*7860*/  HMMA.16816.F32 R4, R100.reuse, R104, R4 ;  /* 0x000000686404723c */ /* 0x044fe60000001804 */
[----:B------:R-:W-:Y:S05]  /*7870*/  FADD.FTZ R222, R223, R222 ;  /* 0x000000dedfde7221 */ /* 0x000fea0000010000 */
[C---:B------:R-:W-:Y:S01]  /*7880*/  HMMA.16816.F32 R8, R100.reuse, R106, R8 ;  /* 0x0000006a6408723c */ /* 0x040fe20000001808 */
[----:B------:R-:W1:Y:S07]  /*7890*/  LDSM.16.MT88.4 R104, [R188+0x3100] ;  /* 0x00310000bc68783b */ /* 0x000e6e0000004200 */
[C---:B------:R-:W-:Y:S08]  /*78a0*/  HMMA.16816.F32 R12, R100.reuse, R120, R12 ;  /* 0x00000078640c723c */ /* 0x040ff0000000180c */
[C---:B------:R-:W-:Y:S01]  /*78b0*/  HMMA.16816.F32 R16, R100.reuse, R122, R16 ;  /* 0x0000007a6410723c */ /* 0x040fe20000001810 */
[----:B------:R-:W-:Y:S07]  /*78c0*/  LDSM.16.MT88.4 R120, [R188+0x1900] ;  /* 0x00190000bc78783b */ /* 0x000fee0000004200 */
[C---:B---3--:R-:W-:Y:S08]  /*78d0*/  HMMA.16816.F32 R20, R100.reuse, R112, R20 ;  /* 0x000000706414723c */ /* 0x048ff00000001814 */
[C---:B------:R-:W-:Y:S01]  /*78e0*/  HMMA.16816.F32 R24, R100.reuse, R114, R24 ;  /* 0x000000726418723c */ /* 0x040fe20000001818 */
[----:B------:R-:W2:Y:S07]  /*78f0*/  LDSM.16.MT88.4 R112, [R190+0x5100] ;  /* 0x00510000be70783b */ /* 0x000eae0000004200 */
[C---:B------:R-:W-:Y:S08]  /*7900*/  HMMA.16816.F32 R28, R100.reuse, R124, R28 ;  /* 0x0000007c641c723c */ /* 0x040ff0000000181c */
[C---:B------:R-:W-:Y:S01]  /*7910*/  HMMA.16816.F32 R32, R100.reuse, R126, R32 ;  /* 0x0000007e6420723c */ /* 0x040fe20000001820 */
[----:B------:R-:W-:Y:S07]  /*7920*/  LDSM.16.MT88.4 R124, [R195+0x1900] ;  /* 0x00190000c37c783b */ /* 0x000fee0000004200 */
[C---:B-----5:R-:W-:Y:S08]  /*7930*/  HMMA.16816.F32 R36, R100.reuse, R116, R36 ;  /* 0x000000746424723c */ /* 0x060ff00000001824 */
[C---:B------:R-:W-:Y:S01]  /*7940*/  HMMA.16816.F32 R40, R100.reuse, R118, R40 ;  /* 0x000000766428723c */ /* 0x040fe20000001828 */
[----:B------:R-:W3:Y:S07]  /*7950*/  LDSM.16.MT88.4 R116, [R189+0x5100] ;  /* 0x00510000bd74783b */ /* 0x000eee0000004200 */
[C---:B------:R-:W-:Y:S08]  /*7960*/  HMMA.16816.F32 R44, R100.reuse, R128, R44 ;  /* 0x00000080642c723c */ /* 0x040ff0000000182c */
[C---:B------:R-:W-:Y:S08]  /*7970*/  HMMA.16816.F32 R48, R100.reuse, R130, R48 ;  /* 0x000000826430723c */ /* 0x040ff00000001830 */
[C---:B------:R-:W-:Y:S07]  /*7980*/  HMMA.16816.F32 R52, R100.reuse, R136, R52 ;  /* 0x000000886434723c */ /* 0x040fee0000001834 */
[----:B------:R-:W-:Y:S01]  /*7990*/  F2FP.PACK_AB R136, R228, R227 ;  /* 0x000000e3e488723e */ /* 0x000fe200000000ff */
[C---:B------:R-:W-:Y:S04]  /*79a0*/  HMMA.16816.F32 R56, R100.reuse, R138, R56 ;  /* 0x0000008a6438723c */ /* 0x040fe80000001838 */
[----:B------:R-:W-:Y:S01]  /*79b0*/  F2FP.PACK_AB R137, R232, R231 ;  /* 0x000000e7e889723e */ /* 0x000fe200000000ff */
[----:B------:R-:W-:Y:S02]  /*79c0*/  FADD.FTZ R227, R227, R222 ;  /* 0x000000dee3e37221 */ /* 0x000fe40000010000 */
[----:B------:R-:W-:Y:S01]  /*79d0*/  F2FP.PACK_AB R138, R230, R229 ;  /* 0x000000e5e68a723e */ /* 0x000fe200000000ff */
[C---:B-1----:R-:W-:Y:S04]  /*79e0*/  HMMA.16816.F32 R60, R100.reuse, R104, R60 ;  /* 0x00000068643c723c */ /* 0x042fe8000000183c */
[----:B------:R-:W-:Y:S01]  /*79f0*/  F2FP.PACK_AB R139, R234, R233 ;  /* 0x000000e9ea8b723e */ /* 0x000fe200000000ff */
[----:B------:R-:W-:Y:S03]  /*7a00*/  FADD.FTZ R228, R228, R227 ;  /* 0x000000e3e4e47221 */ /* 0x000fe60000010000 */
[C---:B------:R-:W-:Y:S01]  /*7a10*/  HMMA.16816.F32 R64, R100.reuse, R106, R64 ;  /* 0x0000006a6440723c */ /* 0x040fe20000001840 */
[----:B------:R-:W1:Y:S03]  /*7a20*/  LDSM.16.MT88.4 R104, [R188+0x5100] ;  /* 0x00510000bc68783b */ /* 0x000e660000004200 */
[----:B------:R-:W-:Y:S04]  /*7a30*/  FADD.FTZ R229, R229, R228 ;  /* 0x000000e4e5e57221 */ /* 0x000fe80000010000 */
[C---:B------:R-:W-:Y:S04]  /*7a40*/  HMMA.16816.F32 R68, R100.reuse, R108, R68 ;  /* 0x0000006c6444723c */ /* 0x040fe80000001844 */
[----:B------:R-:W-:Y:S04]  /*7a50*/  FADD.FTZ R210, R230, R229 ;  /* 0x000000e5e6d27221 */ /* 0x000fe80000010000 */
[C---:B------:R-:W-:Y:S01]  /*7a60*/  HMMA.16816.F32 R72, R100.reuse, R110, R72 ;  /* 0x0000006e6448723c */ /* 0x040fe20000001848 */
[----:B------:R-:W4:Y:S07]  /*7a70*/  LDSM.16.MT88.4 R108, [R190+0x1900] ;  /* 0x00190000be6c783b */ /* 0x000f2e0000004200 */
[C---:B--2---:R-:W-:Y:S08]  /*7a80*/  HMMA.16816.F32 R76, R100.reuse, R112, R76 ;  /* 0x00000070644c723c */ /* 0x044ff0000000184c */
[C---:B------:R-:W-:Y:S01]  /*7a90*/  HMMA.16816.F32 R80, R100.reuse, R114, R80 ;  /* 0x000000726450723c */ /* 0x040fe20000001850 */
[----:B------:R-:W2:Y:S07]  /*7aa0*/  LDSM.16.MT88.4 R112, [R189+0x1900] ;  /* 0x00190000bd70783b */ /* 0x000eae0000004200 */
[C---:B---3--:R-:W-:Y:S08]  /*7ab0*/  HMMA.16816.F32 R84, R100.reuse, R116, R84 ;  /* 0x000000746454723c */ /* 0x048ff00000001854 */
[C---:B------:R-:W-:Y:S08]  /*7ac0*/  HMMA.16816.F32 R88, R100.reuse, R118, R88 ;  /* 0x000000766458723c */ /* 0x040ff00000001858 */
[C---:B-1----:R-:W-:Y:S08]  /*7ad0*/  HMMA.16816.F32 R92, R100.reuse, R104, R92 ;  /* 0x00000068645c723c */ /* 0x042ff0000000185c */
[----:B------:R-:W-:Y:S08]  /*7ae0*/  HMMA.16816.F32 R96, R100, R106, R96 ;  /* 0x0000006a6460723c */ /* 0x000ff00000001860 */
[C---:B------:R-:W-:Y:S01]  /*7af0*/  HMMA.16816.F32 R128, R136.reuse, R124, R4 ;  /* 0x0000007c8880723c */ /* 0x040fe20000001804 */
[----:B------:R-:W1:Y:S07]  /*7b00*/  LDSM.16.MT88.4 R4, [R190+0x5900] ;  /* 0x00590000be04783b */ /* 0x000e6e0000004200 */
[C---:B------:R-:W-:Y:S01]  /*7b10*/  HMMA.16816.F32 R124, R136.reuse, R126, R8 ;  /* 0x0000007e887c723c */ /* 0x040fe20000001808 */
[----:B------:R-:W3:Y:S07]  /*7b20*/  LDSM.16.MT88.4 R8, [R189+0x5900] ;  /* 0x00590000bd08783b */ /* 0x000eee0000004200 */
[C---:B----4-:R-:W-:Y:S01]  /*7b30*/  HMMA.16816.F32 R100, R136.reuse, R108, R12 ;  /* 0x0000006c8864723c */ /* 0x050fe2000000180c */
[----:B------:R-:W4:Y:S07]  /*7b40*/  LDSM.16.MT88.4 R12, [R188+0x5900] ;  /* 0x00590000bc0c783b */ /* 0x000f2e0000004200 */
[C---:B------:R-:W-:Y:S08]  /*7b50*/  HMMA.16816.F32 R104, R136.reuse, R110, R16 ;  /* 0x0000006e8868723c */ /* 0x040ff00000001810 */
[C---:B--2---:R-:W-:Y:S08]  /*7b60*/  HMMA.16816.F32 R108, R136.reuse, R112, R20 ;  /* 0x00000070886c723c */ /* 0x044ff00000001814 */
        /* <DEDUP_REMOVED lines=17> */
[C---:B---3--:R-:W-:Y:S04]  /*7c80*/  HMMA.16816.F32 R84, R136.reuse, R8, R84 ;  /* 0x000000088854723c */ /* 0x048fe80000001854 */
[----:B------:R-:W-:Y:S04]  /*7c90*/  FADD.FTZ R170, R170, R5 ;  /* 0x00000005aaaa7221 */ /* 0x000fe80000010000 */
[C---:B------:R-:W-:Y:S04]  /*7ca0*/  HMMA.16816.F32 R88, R136.reuse, R10, R88 ;  /* 0x0000000a8858723c */ /* 0x040fe80000001858 */
[----:B------:R-:W-:Y:S04]  /*7cb0*/  FADD.FTZ R171, R171, R170 ;  /* 0x000000aaabab7221 */ /* 0x000fe80000010000 */
[----:B------:R-:W-:Y:S01]  /*7cc0*/  FADD.FTZ R2, R172, R171 ;  /* 0x000000abac027221 */ /* 0x000fe20000010000 */
[C---:B----4-:R-:W-:Y:S03]  /*7cd0*/  HMMA.16816.F32 R92, R136.reuse, R12, R92 ;  /* 0x0000000c885c723c */ /* 0x050fe6000000185c */
[----:B------:R-:W-:Y:S04]  /*7ce0*/  FADD.FTZ R2, R173, R2 ;  /* 0x00000002ad027221 */ /* 0x000fe80000010000 */
[----:B------:R-:W-:Y:S01]  /*7cf0*/  FADD.FTZ R175, R175, R2 ;  /* 0x00000002afaf7221 */ /* 0x000fe20000010000 */
[-C--:B------:R-:W-:Y:S01]  /*7d00*/  MOV R12, R132.reuse ;  /* 0x00000084000c7202 */ /* 0x080fe20000000f00 */
[----:B------:R-:W-:Y:S03]  /*7d10*/  HMMA.16816.F32 R96, R136, R14, R96 ;  /* 0x0000000e8860723c */ /* 0x000fe60000001860 */
[----:B------:R-:W-:Y:S01]  /*7d20*/  FADD.FTZ R224, R224, R175 ;  /* 0x000000afe0e07221 */ /* 0x000fe20000010000 */
[----:B------:R-:W-:Y:S03]  /*7d30*/  MOV R2, R132 ;  /* 0x0000008400027202 */ /* 0x000fe60000000f00 */
[----:B------:R-:W-:Y:S05]  /*7d40*/  FADD.FTZ R225, R225, R224 ;  /* 0x000000e0e1e17221 */ /* 0x000fea0000010000 */
[----:B------:R-:W-:Y:S04]  /*7d50*/  FADD.FTZ R226, R226, R225 ;  /* 0x000000e1e2e27221 */ /* 0x000fe80000010000 */
[----:B------:R-:W-:Y:S04]  /*7d60*/  FADD.FTZ R231, R231, R226 ;  /* 0x000000e2e7e77221 */ /* 0x000fe80000010000 */
[----:B------:R-:W-:Y:S04]  /*7d70*/  FADD.FTZ R232, R232, R231 ;  /* 0x000000e7e8e87221 */ /* 0x000fe80000010000 */
[----:B------:R-:W-:Y:S04]  /*7d80*/  FADD.FTZ R211, R233, R232 ;  /* 0x000000e8e9d37221 */ /* 0x000fe80000010000 */
[----:B------:R-:W-:Y:S01]  /*7d90*/  FADD.FTZ R211, R234, R211 ;  /* 0x000000d3ead37221 */ /* 0x000fe20000010000 */
[----:B------:R-:W-:-:S05]  /*7da0*/  @P0 BRA `(.L_x_175) ;  /* 0xffffcbe000000947 */ /* 0x000fca000383ffff */
.L_x_166:
[----:B------:R-:W1:Y:S01]  /*7db0*/  S2UR UR7, SR_CTAID.X ;  /* 0x00000000000779c3 */ /* 0x000e620000002500 */
[----:B------:R-:W-:Y:S01]  /*7dc0*/  ULDC.64 UR4, c[0x0][0x2c8] ;  /* 0x0000b20000047ab9 */ /* 0x000fe20000000a00 */
[----:B------:R-:W-:Y:S01]  /*7dd0*/  PLOP3.LUT P0, PT, PT, PT, UP1, 0x40, 0x0 ;  /* 0x000000000000781c */ /* 0x000fe20003f0e818 */
[----:B------:R-:W-:-:S02]  /*7de0*/  UMOV UR6, 0x1 ;  /* 0x0000000100067882 */ /* 0x000fc40000000000 */
[----:B-1----:R-:W-:-:S04]  /*7df0*/  ULEA UR7, UR7, 0x7f, 0x7 ;  /* 0x0000007f07077891 */ /* 0x002fc8000f8e383f */
[----:B------:R-:W-:-:S03]  /*7e00*/  UIMAD.WIDE.U32 UR18, UR7, UR4, URZ ;  /* 0x00000004071272a5 */ /* 0x000fc6000f8e003f */
[----:B------:R-:W-:Y:S02]  /*7e10*/  ULDC UR4, c[0x0][0x168] ;  /* 0x00005a0000047ab9 */ /* 0x000fe40000000800 */
[----:B------:R-:W-:Y:S02]  /*7e20*/  UIADD3 UR4, UR6, -UR4, URZ ;  /* 0x8000000406047290 */ /* 0x000fe4000fffe03f */
[----:B------:R-:W-:Y:S02]  /*7e30*/  @UP2 USHF.R.U32.HI UR7, URZ, UR5, UR19 ;  /* 0x000000053f072299 */ /* 0x000fe40008011613 */
[----:B------:R-:W-:Y:S02]  /*7e40*/  ULDC UR6, c[0x0][0x324] ;  /* 0x0000c90000067ab9 */ /* 0x000fe40000000800 */
[----:B------:R-:W-:Y:S02]  /*7e50*/  ULDC UR5, c[0x0][0x1d0] ;  /* 0x0000740000057ab9 */ /* 0x000fe40000000800 */
[----:B------:R-:W-:-:S04]  /*7e60*/  UIADD3 UR7, UR7, UR5, UR4 ;  /* 0x0000000507077290 */ /* 0x000fc8000fffe004 */
[----:B------:R-:W-:Y:S01]  /*7e70*/  UIADD3 UR6, UR7, -UR6, URZ ;  /* 0x8000000607067290 */ /* 0x000fe2000fffe03f */
[----:B------:R-:W-:Y:S05]  /*7e80*/  @P0 BRA `(.L_x_176) ;  /* 0x0000016000000947 */ /* 0x000fea0003800000 */
[----:B------:R-:W-:-:S06]  /*7e90*/  UISETP.GT.AND UP0, UPT, UR7, -0x1, UPT ;  /* 0xffffffff0700788c */ /* 0x000fcc000bf04270 */
[----:B------:R-:W-:-:S13]  /*7ea0*/  PLOP3.LUT P0, PT, PT, PT, UP0, 0x80, 0x0 ;  /* 0x000000000000781c */ /* 0x000fda0003f0f008 */
[----:B------:R-:W-:Y:S05]  /*7eb0*/  @P0 BRA `(.L_x_177) ;  /* 0x0000009000000947 */ /* 0x000fea0003800000 */
[----:B------:R-:W-:Y:S02]  /*7ec0*/  ULDC UR4, c[0x0][0x32c] ;  /* 0x0000cb0000047ab9 */ /* 0x000fe40000000800 */
[----:B------:R-:W-:Y:S02]  /*7ed0*/  UISETP.NE.AND UP0, UPT, UR4, 0x1, UPT ;  /* 0x000000010400788c */ /* 0x000fe4000bf05270 */
[----:B------:R-:W-:Y:S02]  /*7ee0*/  ULOP3.LUT UR7, URZ, UR7, URZ, 0x33, !UPT ;  /* 0x000000073f077292 */ /* 0x000fe4000f8e333f */
[----:B------:R-:W-:Y:S02]  /*7ef0*/  ULDC.64 UR4, c[0x0][0x330] ;  /* 0x0000cc0000047ab9 */ /* 0x000fe40000000a00 */
[----:B------:R-:W-:-:S07]  /*7f00*/  UIMAD.WIDE.U32 UR18, UR7, UR4, URZ ;  /* 0x00000004071272a5 */ /* 0x000fce000f8e003f */
[----:B------:R-:W-:Y:S02]  /*7f10*/  @UP0 UMOV UR15, UR19 ;  /* 0x00000013000f0c82 */ /* 0x000fe40008000000 */
[----:B------:R-:W-:-:S04]  /*7f20*/  @UP0 USHF.R.U32.HI UR7, URZ, UR5, UR15 ;  /* 0x000000053f070299 */ /* 0x000fc8000801160f */
[----:B------:R-:W-:Y:S01]  /*7f30*/  ULOP3.LUT UR7, URZ, UR7, URZ, 0x33, !UPT ;  /* 0x000000073f077292 */ /* 0x000fe2000f8e333f */
[----:B------:R-:W-:Y:S05]  /*7f40*/  BRA `(.L_x_178) ;  /* 0x0000006000007947 */ /* 0x000fea0003800000 */
.L_x_177:
[----:B------:R-:W-:Y:S02]  /*7f50*/  ULDC UR4, c[0x0][0x32c] ;  /* 0x0000cb0000047ab9 */ /* 0x000fe40000000800 */
[----:B------:R-:W-:-:S03]  /*7f60*/  UISETP.NE.AND UP0, UPT, UR4, 0x1, UPT ;  /* 0x000000010400788c */ /* 0x000fc6000bf05270 */
[----:B------:R-:W-:Y:S02]  /*7f70*/  ULDC.64 UR4, c[0x0][0x330] ;  /* 0x0000cc0000047ab9 */ /* 0x000fe40000000a00 */
[----:B------:R-:W-:-:S07]  /*7f80*/  UIMAD.WIDE.U32 UR18, UR7, UR4, URZ ;  /* 0x00000004071272a5 */ /* 0x000fce000f8e003f */
[----:B------:R-:W-:Y:S02]  /*7f90*/  @UP0 UMOV UR15, UR19 ;  /* 0x00000013000f0c82 */ /* 0x000fe40008000000 */
[----:B------:R-:W-:Y:S02]  /*7fa0*/  @UP0 USHF.R.U32.HI UR7, URZ, UR5, UR15 ;  /* 0x000000053f070299 */ /* 0x000fe4000801160f */
.L_x_178:
[----:B------:R-:W-:Y:S02]  /*7fb0*/  ULDC UR4, c[0x0][0x32c] ;  /* 0x0000cb0000047ab9 */ /* 0x000fe40000000800 */
[----:B------:R-:W-:-:S04]  /*7fc0*/  UIMAD UR4, UR7, UR4, URZ ;  /* 0x00000004070472a4 */ /* 0x000fc8000f8e023f */
[----:B------:R-:W-:-:S04]  /*7fd0*/  UISETP.LT.AND UP0, UPT, UR6, UR4, UPT ;  /* 0x000000040600728c */ /* 0x000fc8000bf01270 */
[----:B------:R-:W-:-:S04]  /*7fe0*/  USEL UR6, UR6, UR4, !UP0 ;  /* 0x0000000406067287 */ /* 0x000fc8000c000000 */
.L_x_176:
[----:B------:R-:W-:-:S04]  /*7ff0*/  UIADD3 UR6, UR6, 0x3f, URZ ;  /* 0x0000003f06067890 */ /* 0x000fc8000fffe03f */
        /* <DEDUP_REMOVED lines=8> */
[----:B------:R-:W-:Y:S01]  /*8080*/  IADD3 R218, P6, R206, 0x40, RZ ;  /* 0x00000040ceda7810 */ /* 0x000fe20007fde0ff */
[----:B------:R-:W-:Y:S01]  /*8090*/  IMAD.MOV.U32 R133, RZ, RZ, R12 ;  /* 0x000000ffff857224 */ /* 0x000fe200078e000c */
[----:B------:R-:W-:Y:S01]  /*80a0*/  IADD3 R214, P4, R200, 0x40, RZ ;  /* 0x00000040c8d67810 */ /* 0x000fe20007f9e0ff */
[----:B------:R-:W-:Y:S01]  /*80b0*/  IMAD.MOV.U32 R3, RZ, RZ, R0 ;  /* 0x000000ffff037224 */ /* 0x000fe200078e0000 */
[----:B------:R-:W-:Y:S01]  /*80c0*/  IADD3 R216, P5, R206, 0x80, RZ ;  /* 0x00000080ced87810 */ /* 0x000fe20007fbe0ff */
[----:B------:R-:W-:Y:S01]  /*80d0*/  IMAD.X R217, RZ, RZ, R209, P6 ;  /* 0x000000ffffd97224 */ /* 0x000fe200030e06d1 */
[----:B------:R-:W-:Y:S01]  /*80e0*/  IADD3 R212, P0, R200, 0x80, RZ ;  /* 0x00000080c8d47810 */ /* 0x000fe20007f1e0ff */
[----:B------:R-:W-:Y:S01]  /*80f0*/  IMAD.X R213, RZ, RZ, R203, P4 ;  /* 0x000000ffffd57224 */ /* 0x000fe200020e06cb */
[----:B------:R-:W-:Y:S01]  /*8100*/  IADD3.X R215, RZ, R209, RZ, P5, !PT ;  /* 0x000000d1ffd77210 */ /* 0x000fe20002ffe4ff */
[----:B------:R-:W-:Y:S01]  /*8110*/  UMOV UR18, UR13 ;  /* 0x0000000d00127c82 */ /* 0x000fe20008000000 */
[----:B------:R-:W-:Y:S01]  /*8120*/  IADD3.X R134, RZ, R203, RZ, P0, !PT ;  /* 0x000000cbff867210 */ /* 0x000fe200007fe4ff */
[----:B------:R-:W-:-:S02]  /*8130*/  ULDC.64 UR6, c[0x0][0x208] ;  /* 0x0000820000067ab9 */ /* 0x000fc40000000a00 */
[----:B------:R-:W-:Y:S02]  /*8140*/  ULDC.64 UR4, c[0x0][0x1e0] ;  /* 0x0000780000047ab9 */ /* 0x000fe40000000a00 */
.L_x_180:
        /* <DEDUP_REMOVED lines=10> */
[----:B------:R-:W-:Y:S01]  /*81f0*/  @!UP3 UIADD3 UR13, UR21, UR13, URZ ;  /* 0x0000000d150db290 */ /* 0x000fe2000fffe03f */
[----:B------:R-:W-:Y:S02]  /*8200*/  @!P0 IADD3 R2, P6, R218, UR19, RZ ;  /* 0x00000013da028c10 */ /* 0x000fe4000ffde0ff */
[----:B------:R-:W-:Y:S01]  /*8210*/  @!P0 IADD3 R29, P4, R206, UR19, RZ ;  /* 0x00000013ce1d8c10 */ /* 0x000fe2000ff9e0ff */
[----:B------:R-:W-:Y:S01]  /*8220*/  @!UP3 USHF.L.U64.HI UR13, UR20, 0x6, UR13 ;  /* 0x00000006140db899 */ /* 0x000fe2000801020d */
[----:B------:R-:W-:Y:S01]  /*8230*/  @!P0 IADD3 R0, P5, R216, UR19, RZ ;  /* 0x00000013d8008c10 */ /* 0x000fe2000ffbe0ff */
[----:B------:R-:W-:Y:S01]  /*8240*/  @!UP3 ULEA UR19, UP0, UR6, UR19, 0x5 ;  /* 0x000000130613b291 */ /* 0x000fe2000f80283f */
[----:B------:R-:W1:Y:S03]  /*8250*/  LDSM.16.M88.4 R8, [R197+0x6100] ;  /* 0x00610000c508783b */ /* 0x000e660000000200 */
[----:B------:R-:W-:Y:S02]  /*8260*/  @!P0 IADD3.X R28, R209, UR13, RZ, P4, !PT ;  /* 0x0000000dd11c8c10 */ /* 0x000fe4000a7fe4ff */
[C---:B------:R-:W-:Y:S03]  /*8270*/  @!P0 LEA R164, P4, R29.reuse, c[0x0][0x1f8], 0x1 ;  /* 0x00007e001da48a11 */ /* 0x040fe600078808ff */
[----:B------:R-:W2:Y:S01]  /*8280*/  LDSM.16.M88.4 R16, [R197+0x6900] ;  /* 0x00690000c510783b */ /* 0x000ea20000000200 */
[----:B------:R-:W-:Y:S02]  /*8290*/  @!P0 LEA.HI.X R165, R29, c[0x0][0x1fc], R28, 0x1, P4 ;  /* 0x00007f001da58a11 */ /* 0x000fe400020f0c1c */
[C---:B------:R-:W-:Y:S02]  /*82a0*/  @!P0 LEA R168, P4, R0.reuse, c[0x0][0x1f8], 0x1 ;  /* 0x00007e0000a88a11 */ /* 0x040fe400078808ff */
[----:B------:R-:W-:Y:S03]  /*82b0*/  @!P0 IADD3.X R29, R215, UR13, RZ, P5, !PT ;  /* 0x0000000dd71d8c10 */ /* 0x000fe6000affe4ff */
[----:B------:R-:W3:Y:S01]  /*82c0*/  LDSM.16.M88.4 R24, [R197+0x7100] ;  /* 0x00710000c518783b */ /* 0x000ee20000000200 */
[----:B------:R-:W-:Y:S02]  /*82d0*/  @!P0 LEA.HI.X R169, R0, c[0x0][0x1fc], R29, 0x1, P4 ;  /* 0x00007f0000a98a11 */ /* 0x000fe400020f0c1d */
[----:B------:R-:W-:Y:S05]  /*82e0*/  @!P0 IADD3 R0, P5, R218, UR19, RZ ;  /* 0x00000013da008c10 */ /* 0x000fea000ffbe0ff */
[----:B------:R-:W4:Y:S08]  /*82f0*/  LDSM.16.M88.4 R136, [R197+0x7900] ;  /* 0x00790000c588783b */ /* 0x000f300000000200 */
[----:B------:R-:W-:Y:S01]  /*8300*/  LDSM.16.M88.4 R140, [R194+0xc100] ;  /* 0x00c10000c28c783b */ /* 0x000fe20000000200 */
[C---:B-1----:R-:W-:Y:S07]  /*8310*/  HMMA.16816.F32 R4, R32.reuse, R8, RZ ;  /* 0x000000082004723c */ /* 0x042fee00000018ff */
[----:B------:R-:W1:Y:S01]  /*8320*/  LDSM.16.M88.4 R144, [R196] ;  /* 0x00000000c490783b */ /* 0x000e620000000200 */
[C---:B------:R-:W-:Y:S07]  /*8330*/  HMMA.16816.F32 R8, R32.reuse, R10, RZ ;  /* 0x0000000a2008723c */ /* 0x040fee00000018ff */
[----:B------:R-:W5:Y:S01]  /*8340*/  LDSM.16.M88.4 R148, [R187] ;  /* 0x00000000bb94783b */ /* 0x000f620000000200 */
[C---:B--2---:R-:W-:Y:S07]  /*8350*/  HMMA.16816.F32 R12, R32.reuse, R16, RZ ;  /* 0x00000010200c723c */ /* 0x044fee00000018ff */
[----:B------:R-:W2:Y:S01]  /*8360*/  LDSM.16.M88.4 R152, [R186] ;  /* 0x00000000ba98783b */ /* 0x000ea20000000200 */
[C---:B------:R-:W-:Y:S08]  /*8370*/  HMMA.16816.F32 R16, R32.reuse, R18, RZ ;  /* 0x000000122010723c */ /* 0x040ff000000018ff */
[C---:B---3--:R-:W-:Y:S07]  /*8380*/  HMMA.16816.F32 R20, R32.reuse, R24, RZ ;  /* 0x000000182014723c */ /* 0x048fee00000018ff */
[C---:B------:R-:W-:Y:S01]  /*8390*/  @!P0 IADD3.X R25, R217.reuse, UR13, RZ, P6, !PT ;  /* 0x0000000dd9198c10 */ /* 0x040fe2000b7fe4ff */
[----:B------:R-:W-:Y:S01]  /*83a0*/  @!UP3 ULEA.HI.X UR13, UR6, UR13, UR7, 0x5, UP0 ;  /* 0x0000000d060db291 */ /* 0x000fe200080f2c07 */
[C---:B------:R-:W-:Y:S01]  /*83b0*/  @!P0 LEA R166, P6, R2.reuse, c[0x0][0x1f8], 0x1 ;  /* 0x00007e0002a68a11 */ /* 0x040fe200078c08ff */
[----:B------:R-:W-:Y:S03]  /*83c0*/  UISETP.GT.AND UP3, UPT, UR18, UR8, UPT ;  /* 0x000000081200728c */ /* 0x000fe6000bf64270 */
[----:B------:R-:W-:Y:S02]  /*83d0*/  @!P0 LEA.HI.X R167, R2, c[0x0][0x1fc], R25, 0x1, P6 ;  /* 0x00007f0002a78a11 */ /* 0x000fe400030f0c19 */
[C---:B------:R-:W-:Y:S01]  /*83e0*/  HMMA.16816.F32 R24, R32.reuse, R26, RZ ;  /* 0x0000001a2018723c */ /* 0x040fe200000018ff */
[----:B------:R-:W-:Y:S02]  /*83f0*/  @!P0 IADD3 R2, P4, R216, UR19, RZ ;  /* 0x00000013d8028c10 */ /* 0x000fe4000ff9e0ff */
[----:B------:R-:W-:Y:S02]  /*8400*/  @!P0 IADD3 R132, P6, R206, UR19, RZ ;  /* 0x00000013ce848c10 */ /* 0x000fe4000ffde0ff */
[----:B------:R-:W-:Y:S02]  /*8410*/  @!P0 IADD3.X R135, R217, UR13, RZ, P5, !PT ;  /* 0x0000000dd9878c10 */ /* 0x000fe4000affe4ff */
[----:B------:R-:W-:Y:S01]  /*8420*/  @!P0 IADD3.X R157, R209, UR13, RZ, P6, !PT ;  /* 0x0000000dd19d8c10 */ /* 0x000fe2000b7fe4ff */
[C---:B----4-:R-:W-:Y:S01]  /*8430*/  HMMA.16816.F32 R28, R32.reuse, R136, RZ ;  /* 0x00000088201c723c */ /* 0x050fe200000018ff */
[----:B------:R-:W-:Y:S03]  /*8440*/  @!P0 LEA R174, P6, R132, c[0x0][0x1f8], 0x1 ;  /* 0x00007e0084ae8a11 */ /* 0x000fe600078c08ff */
[----:B------:R-:W-:Y:S02]  /*8450*/  @!P0 LEA R172, P5, R0, c[0x0][0x1f8], 0x1 ;  /* 0x00007e0000ac8a11 */ /* 0x000fe400078a08ff */
[----:B------:R-:W-:Y:S02]  /*8460*/  @!P0 LEA.HI.X R175, R132, c[0x0][0x1fc], R157, 0x1, P6 ;  /* 0x00007f0084af8a11 */ /* 0x000fe400030f0c9d */
[----:B------:R-:W-:Y:S01]  /*8470*/  HMMA.16816.F32 R32, R32, R138, RZ ;  /* 0x0000008a2020723c */ /* 0x000fe200000018ff */
[----:B------:R-:W-:Y:S01]  /*8480*/  @!P0 IADD3.X R137, R215, UR13, RZ, P4, !PT ;  /* 0x0000000dd7898c10 */ /* 0x000fe2000a7fe4ff */
[----:B------:R-:W-:Y:S02]  /*8490*/  UIADD3 UR13, UR18, -0x1, URZ ;  /* 0xffffffff120d7890 */ /* 0x000fe4000fffe03f */
[----:B------:R-:W-:Y:S02]  /*84a0*/  @!P0 LEA R170, P4, R2, c[0x0][0x1f8], 0x1 ;  /* 0x00007e0002aa8a11 */ /* 0x000fe400078808ff */
[----:B------:R-:W-:Y:S01]  /*84b0*/  @!P0 LEA.HI.X R173, R0, c[0x0][0x1fc], R135, 0x1, P5 ;  /* 0x00007f0000ad8a11 */ /* 0x000fe200028f0c87 */
[----:B------:R-:W-:Y:S01]  /*84c0*/  @UP3 UIMAD.WIDE.U32 UR22, UR13, UR4, URZ ;  /* 0x000000040d1632a5 */ /* 0x000fe2000f8e003f */
[C---:B-1----:R-:W-:Y:S01]  /*84d0*/  HMMA.16816.F32 R4, R140.reuse, R144, R4 ;  /* 0x000000908c04723c */ /* 0x042fe20000001804 */
[----:B------:R-:W-:Y:S02]  /*84e0*/  @UP3 USHF.R.S32.HI UR19, URZ, 0x1f, UR13 ;  /* 0x0000001f3f133899 */ /* 0x000fe4000801140d */
[----:B------:R-:W-:Y:S02]  /*84f0*/  @UP3 USHF.L.U32 UR20, UR22, 0x6, URZ ;  /* 0x0000000616143899 */ /* 0x000fe4000800063f */
[----:B------:R-:W-:Y:S01]  /*8500*/  @!P0 LEA.HI.X R171, R2, c[0x0][0x1fc], R137, 0x1, P4 ;  /* 0x00007f0002ab8a11 */ /* 0x000fe200020f0c89 */
[----:B------:R-:W-:Y:S01]  /*8510*/  @UP3 UIMAD UR19, UR19, UR4, URZ ;  /* 0x00000004131332a4 */ /* 0x000fe2000f8e023f */
[----:B------:R-:W1:Y:S01]  /*8520*/  LDSM.16.M88.4 R136, [R185] ;  /* 0x00000000b988783b */ /* 0x000e620000000200 */
[C---:B------:R-:W-:Y:S02]  /*8530*/  HMMA.16816.F32 R8, R140.reuse, R146, R8 ;  /* 0x000000928c08723c */ /* 0x040fe40000001808 */
[----:B------:R-:W-:Y:S04]  /*8540*/  @UP3 UIMAD UR19, UR13, UR5, UR19 ;  /* 0x000000050d1332a4 */ /* 0x000fe8000f8e0213 */
[----:B------:R-:W-:Y:S01]  /*8550*/  @UP3 UIADD3 UR19, UR23, UR19, URZ ;  /* 0x0000001317133290 */ /* 0x000fe2000fffe03f */
[----:B------:R-:W-:Y:S01]  /*8560*/  @!PT LDS RZ, [RZ] ;  /* 0x00000000fffff984 */ /* 0x000fe20000000800 */
[----:B------:R-:W-:Y:S01]  /*8570*/  @!PT LDS RZ, [RZ] ;  /* 0x00000000fffff984 */ /* 0x000fe20000000800 */
[----:B------:R-:W-:Y:S01]  /*8580*/  @!PT LDS RZ, [RZ] ;  /* 0x00000000fffff984 */ /* 0x000fe20000000800 */
[----:B------:R3:W-:Y:S01]  /*8590*/  @!P0 LDGSTS.E.BYPASS.LTC128B.128 [R199+0x100], [R164.64], !P3 ;  /* 0x00100000a4c78fae */ /* 0x0007e2000d901d50 */
[C---:B-----5:R-:W-:Y:S02]  /*85a0*/  HMMA.16816.F32 R12, R140.reuse, R148, R12 ;  /* 0x000000948c0c723c */ /* 0x060fe4000000180c */
[----:B------:R-:W-:Y:S05]  /*85b0*/  @UP3 USHF.L.U64.HI UR19, UR22, 0x6, UR19 ;  /* 0x0000000616133899 */ /* 0x000fea0008010213 */
[----:B------:R3:W-:Y:S01]  /*85c0*/  @!P0 LDGSTS.E.BYPASS.LTC128B.128 [R199+0x2100], [R166.64], !P2 ;  /* 0x02100000a6c78fae */ /* 0x0007e2000d101d50 */
[C---:B------:R-:W-:Y:S07]  /*85d0*/  HMMA.16816.F32 R16, R140.reuse, R150, R16 ;  /* 0x000000968c10723c */ /* 0x040fee0000001810 */
[----:B------:R4:W-:Y:S01]  /*85e0*/  @!P0 LDGSTS.E.BYPASS.LTC128B.128 [R199+0x4100], [R168.64], !P1 ;  /* 0x04100000a8c78fae */ /* 0x0009e2000c901d50 */
[C---:B--2---:R-:W-:Y:S07]  /*85f0*/  HMMA.16816.F32 R20, R140.reuse, R152, R20 ;  /* 0x000000988c14723c */ /* 0x044fee0000001814 */
[----:B------:R2:W-:Y:S01]  /*8600*/  @!P0 LDGSTS.E.BYPASS.LTC128B.128 [R199+0x1100], [R174.64], !P3 ;  /* 0x01100000aec78fae */ /* 0x0005e2000d901d50 */
[C---:B------:R-:W-:Y:S07]  /*8610*/  HMMA.16816.F32 R24, R140.reuse, R154, R24 ;  /* 0x0000009a8c18723c */ /* 0x040fee0000001818 */
[----:B------:R2:W-:Y:S01]  /*8620*/  @!P0 LDGSTS.E.BYPASS.LTC128B.128 [R199+0x3100], [R172.64], !P2 ;  /* 0x03100000acc78fae */ /* 0x0005e2000d101d50 */
[C---:B-1----:R-:W-:Y:S07]  /*8630*/  HMMA.16816.F32 R28, R140.reuse, R136, R28 ;  /* 0x000000888c1c723c */ /* 0x042fee000000181c */
[----:B------:R4:W-:Y:S01]  /*8640*/  @!P0 LDGSTS.E.BYPASS.LTC128B.128 [R199+0x5100], [R170.64], !P1 ;  /* 0x05100000aac78fae */ /* 0x0009e2000c901d50 */
[----:B------:R-:W-:Y:S01]  /*8650*/  HMMA.16816.F32 R32, R140, R138, R32 ;  /* 0x0000008a8c20723c */ /* 0x000fe20000001820 */
[----:B------:R-:W-:Y:S06]  /*8660*/  PLOP3.LUT P0, PT, PT, PT, UP3, 0x80, 0x0 ;  /* 0x000000000000781c */ /* 0x000fec0003f0f038 */
[----:B------:R-:W-:Y:S08]  /*8670*/  LDSM.16.M88.4 R156, [R193+0xc100] ;  /* 0x00c10000c19c783b */ /* 0x000ff00000000200 */
[----:B------:R-:W1:Y:S08]  /*8680*/  LDSM.16.M88.4 R160, [R192+0x6100] ;  /* 0x00610000c0a0783b */ /* 0x000e700000000200 */
[----:B------:R-:W5:Y:S08]  /*8690*/  LDSM.16.M88.4 R144, [R192+0x6900] ;  /* 0x00690000c090783b */ /* 0x000f700000000200 */
[----:B---3--:R-:W3:Y:S08]  /*86a0*/  LDSM.16.M88.4 R164, [R192+0x7100] ;  /* 0x00710000c0a4783b */ /* 0x008ef00000000200 */
[----:B------:R-:W0:Y:S08]  /*86b0*/  LDGDEPBAR ;  /* 0x00000000000079af */ /* 0x000e300000000000 */
[----:B------:R-:W2:Y:S01]  /*86c0*/  LDSM.16.M88.4 R148, [R192+0x7900] ;  /* 0x00790000c094783b */ /* 0x000ea20000000200 */
[C---:B-1----:R-:W-:Y:S07]  /*86d0*/  HMMA.16816.F32 R4, R156.reuse, R160, R4 ;  /* 0x000000a09c04723c */ /* 0x042fee0000001804 */
[----:B------:R-:W-:Y:S01]  /*86e0*/  LDSM.16.M88.4 R152, [R191+0xc100] ;  /* 0x00c10000bf98783b */ /* 0x000fe20000000200 */
[C---:B------:R-:W-:Y:S07]  /*86f0*/  HMMA.16816.F32 R8, R156.reuse, R162, R8 ;  /* 0x000000a29c08723c */ /* 0x040fee0000001808 */
[----:B----4-:R-:W1:Y:S01]  /*8700*/  LDSM.16.M88.4 R168, [R184] ;  /* 0x00000000b8a8783b */ /* 0x010e620000000200 */
[C---:B-----5:R-:W-:Y:S07]  /*8710*/  HMMA.16816.F32 R12, R156.reuse, R144, R12 ;  /* 0x000000909c0c723c */ /* 0x060fee000000180c */
[----:B------:R-:W4:Y:S01]  /*8720*/  LDSM.16.M88.4 R136, [R184+0x800] ;  /* 0x00080000b888783b */ /* 0x000f220000000200 */
[C---:B------:R-:W-:Y:S07]  /*8730*/  HMMA.16816.F32 R16, R156.reuse, R146, R16 ;  /* 0x000000929c10723c */ /* 0x040fee0000001810 */
[----:B------:R-:W5:Y:S01]  /*8740*/  LDSM.16.M88.4 R140, [R184+0x1000] ;  /* 0x00100000b88c783b */ /* 0x000f620000000200 */
[C---:B---3--:R-:W-:Y:S07]  /*8750*/  HMMA.16816.F32 R20, R156.reuse, R164, R20 ;  /* 0x000000a49c14723c */ /* 0x048fee0000001814 */
[----:B------:R-:W3:Y:S01]  /*8760*/  LDSM.16.M88.4 R144, [R184+0x1800] ;  /* 0x00180000b890783b */ /* 0x000ee20000000200 */
[C---:B------:R-:W-:Y:S07]  /*8770*/  HMMA.16816.F32 R24, R156.reuse, R166, R24 ;  /* 0x000000a69c18723c */ /* 0x040fee0000001818 */
[----:B------:R-:W-:Y:S01]  /*8780*/  LDSM.16.M88.4 R160, [R197+0x8900] ;  /* 0x00890000c5a0783b */ /* 0x000fe20000000200 */
[C---:B--2---:R-:W-:Y:S07]  /*8790*/  HMMA.16816.F32 R28, R156.reuse, R148, R28 ;  /* 0x000000949c1c723c */ /* 0x044fee000000181c */
[----:B------:R-:W-:Y:S01]  /*87a0*/  LDSM.16.M88.4 R164, [R194+0x10100] ;  /* 0x01010000c2a4783b */ /* 0x000fe20000000200 */
[----:B------:R-:W-:Y:S07]  /*87b0*/  HMMA.16816.F32 R32, R156, R150, R32 ;  /* 0x000000969c20723c */ /* 0x000fee0000001820 */
[----:B------:R-:W-:Y:S01]  /*87c0*/  LDSM.16.M88.4 R148, [R198+0x10100] ;  /* 0x01010000c694783b */ /* 0x000fe20000000200 */
[C---:B-1----:R-:W-:Y:S07]  /*87d0*/  HMMA.16816.F32 R4, R152.reuse, R168, R4 ;  /* 0x000000a89804723c */ /* 0x042fee0000001804 */
[----:B------:R-:W1:Y:S01]  /*87e0*/  LDSM.16.M88.4 R156, [R197+0x8100] ;  /* 0x00810000c59c783b */ /* 0x000e620000000200 */
[C---:B------:R-:W-:Y:S07]  /*87f0*/  HMMA.16816.F32 R8, R152.reuse, R170, R8 ;  /* 0x000000aa9808723c */ /* 0x040fee0000001808 */
[----:B------:R-:W-:Y:S01]  /*8800*/  LDSM.16.M88.4 R168, [R183] ;  /* 0x00000000b7a8783b */ /* 0x000fe20000000200 */
[C---:B----4-:R-:W-:Y:S07]  /*8810*/  HMMA.16816.F32 R12, R152.reuse, R136, R12 ;  /* 0x00000088980c723c */ /* 0x050fee000000180c */
[----:B------:R-:W-:Y:S01]  /*8820*/  LDSM.16.M88.4 R172, [R184+0x4000] ;  /* 0x00400000b8ac783b */ /* 0x000fe20000000200 */
[C---:B------:R-:W-:Y:S07]  /*8830*/  HMMA.16816.F32 R16, R152.reuse, R138, R16 ;  /* 0x0000008a9810723c */ /* 0x040fee0000001810 */
[----:B------:R-:W2:Y:S01]  /*8840*/  LDSM.16.M88.4 R136, [R197+0x9100] ;  /* 0x00910000c588783b */ /* 0x000ea20000000200 */
[C---:B-----5:R-:W-:Y:S08]  /*8850*/  HMMA.16816.F32 R20, R152.reuse, R140, R20 ;  /* 0x0000008c9814723c */ /* 0x060ff00000001814 */
[C---:B------:R-:W-:Y:S01]  /*8860*/  HMMA.16816.F32 R24, R152.reuse, R142, R24 ;  /* 0x0000008e9818723c */ /* 0x040fe20000001818 */
[----:B------:R-:W4:Y:S07]  /*8870*/  LDSM.16.M88.4 R140, [R197+0x9900] ;  /* 0x00990000c58c783b */ /* 0x000f2e0000000200 */
[C---:B---3--:R-:W-:Y:S08]  /*8880*/  HMMA.16816.F32 R28, R152.reuse, R144, R28 ;  /* 0x00000090981c723c */ /* 0x048ff0000000181c */
[----:B------:R-:W-:Y:S01]  /*8890*/  HMMA.16816.F32 R32, R152, R146, R32 ;  /* 0x000000929820723c */ /* 0x000fe20000001820 */
[----:B------:R-:W3:Y:S07]  /*88a0*/  LDSM.16.M88.4 R144, [R182] ;  /* 0x00000000b690783b */ /* 0x000eee0000000200 */
[C---:B-1----:R-:W-:Y:S01]  /*88b0*/  HMMA.16816.F32 R4, R148.reuse, R156, R4 ;  /* 0x0000009c9404723c */ /* 0x042fe20000001804 */
[----:B------:R-:W1:Y:S07]  /*88c0*/  LDSM.16.M88.4 R152, [R181] ;  /* 0x00000000b598783b */ /* 0x000e6e0000000200 */
[C---:B------:R-:W-:Y:S01]  /*88d0*/  HMMA.16816.F32 R8, R148.reuse, R158, R8 ;  /* 0x0000009e9408723c */ /* 0x040fe20000001808 */
[----:B------:R-:W5:Y:S07]  /*88e0*/  LDSM.16.M88.4 R156, [R180] ;  /* 0x00000000b49c783b */ /* 0x000f6e0000000200 */
[C---:B------:R-:W-:Y:S08]  /*88f0*/  HMMA.16816.F32 R12, R148.reuse, R160, R12 ;  /* 0x000000a0940c723c */ /* 0x040ff0000000180c */
[C---:B------:R-:W-:Y:S01]  /*8900*/  HMMA.16816.F32 R16, R148.reuse, R162, R16 ;  /* 0x000000a29410723c */ /* 0x040fe20000001810 */
[----:B------:R-:W-:Y:S07]  /*8910*/  LDSM.16.M88.4 R160, [R192+0x8100] ;  /* 0x00810000c0a0783b */ /* 0x000fee0000000200 */
[C---:B--2---:R-:W-:Y:S08]  /*8920*/  HMMA.16816.F32 R20, R148.reuse, R136, R20 ;  /* 0x000000889414723c */ /* 0x044ff00000001814 */
[C---:B------:R-:W-:Y:S01]  /*8930*/  HMMA.16816.F32 R24, R148.reuse, R138, R24 ;  /* 0x0000008a9418723c */ /* 0x040fe20000001818 */
[----:B------:R-:W2:Y:S07]  /*8940*/  LDSM.16.M88.4 R136, [R193+0x10100] ;  /* 0x01010000c188783b */ /* 0x000eae0000000200 */
[C---:B----4-:R-:W-:Y:S08]  /*8950*/  HMMA.16816.F32 R28, R148.reuse, R140, R28 ;  /* 0x0000008c941c723c */ /* 0x050ff0000000181c */
[----:B------:R-:W-:Y:S01]  /*8960*/  HMMA.16816.F32 R32, R148, R142, R32 ;  /* 0x0000008e9420723c */ /* 0x000fe20000001820 */
[----:B------:R-:W4:Y:S07]  /*8970*/  LDSM.16.M88.4 R140, [R192+0x8900] ;  /* 0x00890000c08c783b */ /* 0x000f2e0000000200 */
[C---:B------:R-:W-:Y:S01]  /*8980*/  HMMA.16816.F32 R4, R164.reuse, R168, R4 ;  /* 0x000000a8a404723c */ /* 0x040fe20000001804 */
[----:B------:R-:W-:Y:S07]  /*8990*/  LDSM.16.M88.4 R148, [R192+0x9900] ;  /* 0x00990000c094783b */ /* 0x000fee0000000200 */
[C---:B------:R-:W-:Y:S01]  /*89a0*/  HMMA.16816.F32 R8, R164.reuse, R170, R8 ;  /* 0x000000aaa408723c */ /* 0x040fe20000001808 */
[----:B------:R-:W-:Y:S07]  /*89b0*/  LDSM.16.M88.4 R168, [R184+0x2000] ;  /* 0x00200000b8a8783b */ /* 0x000fee0000000200 */
[C---:B---3--:R-:W-:Y:S08]  /*89c0*/  HMMA.16816.F32 R12, R164.reuse, R144, R12 ;  /* 0x00000090a40c723c */ /* 0x048ff0000000180c */
[C---:B------:R-:W-:Y:S01]  /*89d0*/  HMMA.16816.F32 R16, R164.reuse, R146, R16 ;  /* 0x00000092a410723c */ /* 0x040fe20000001810 */
[----:B------:R-:W3:Y:S07]  /*89e0*/  LDSM.16.M88.4 R144, [R192+0x9100] ;  /* 0x00910000c090783b */ /* 0x000eee0000000200 */
[C---:B-1----:R-:W-:Y:S08]  /*89f0*/  HMMA.16816.F32 R20, R164.reuse, R152, R20 ;  /* 0x00000098a414723c */ /* 0x042ff00000001814 */
[C---:B------:R-:W-:Y:S01]  /*8a00*/  HMMA.16816.F32 R24, R164.reuse, R154, R24 ;  /* 0x0000009aa418723c */ /* 0x040fe20000001818 */
[----:B------:R-:W1:Y:S07]  /*8a10*/  LDSM.16.M88.4 R152, [R191+0x10100] ;  /* 0x01010000bf98783b */ /* 0x000e6e0000000200 */
[C---:B-----5:R-:W-:Y:S08]  /*8a20*/  HMMA.16816.F32 R28, R164.reuse, R156, R28 ;  /* 0x0000009ca41c723c */ /* 0x060ff0000000181c */
[----:B------:R-:W-:Y:S01]  /*8a30*/  HMMA.16816.F32 R32, R164, R158, R32 ;  /* 0x0000009ea420723c */ /* 0x000fe20000001820 */
[----:B------:R-:W5:Y:S07]  /*8a40*/  LDSM.16.M88.4 R156, [R184+0x2800] ;  /* 0x00280000b89c783b */ /* 0x000f6e0000000200 */
[C---:B--2---:R-:W-:Y:S01]  /*8a50*/  HMMA.16816.F32 R4, R136.reuse, R160, R4 ;  /* 0x000000a08804723c */ /* 0x044fe20000001804 */
[----:B------:R-:W-:Y:S07]  /*8a60*/  LDSM.16.M88.4 R164, [R197+0xb100] ;  /* 0x00b10000c5a4783b */ /* 0x000fee0000000200 */
[C---:B------:R-:W-:Y:S01]  /*8a70*/  HMMA.16816.F32 R8, R136.reuse, R162, R8 ;  /* 0x000000a28808723c */ /* 0x040fe20000001808 */
[----:B------:R-:W-:Y:S07]  /*8a80*/  LDSM.16.M88.4 R160, [R197+0xa900] ;  /* 0x00a90000c5a0783b */ /* 0x000fee0000000200 */
[C---:B----4-:R-:W-:Y:S08]  /*8a90*/  HMMA.16816.F32 R12, R136.reuse, R140, R12 ;  /* 0x0000008c880c723c */ /* 0x050ff0000000180c */
[C---:B------:R-:W-:Y:S01]  /*8aa0*/  HMMA.16816.F32 R16, R136.reuse, R142, R16 ;  /* 0x0000008e8810723c */ /* 0x040fe20000001810 */
[----:B------:R-:W2:Y:S07]  /*8ab0*/  LDSM.16.M88.4 R140, [R184+0x3000] ;  /* 0x00300000b88c783b */ /* 0x000eae0000000200 */
[C---:B---3--:R-:W-:Y:S08]  /*8ac0*/  HMMA.16816.F32 R20, R136.reuse, R144, R20 ;  /* 0x000000908814723c */ /* 0x048ff00000001814 */
[C---:B------:R-:W-:Y:S01]  /*8ad0*/  HMMA.16816.F32 R24, R136.reuse, R146, R24 ;  /* 0x000000928818723c */ /* 0x040fe20000001818 */
[----:B------:R-:W3:Y:S07]  /*8ae0*/  LDSM.16.M88.4 R144, [R184+0x3800] ;  /* 0x00380000b890783b */ /* 0x000eee0000000200 */
[C---:B------:R-:W-:Y:S08]  /*8af0*/  HMMA.16816.F32 R28, R136.reuse, R148, R28 ;  /* 0x00000094881c723c */ /* 0x040ff0000000181c */
[----:B------:R-:W-:Y:S01]  /*8b00*/  HMMA.16816.F32 R32, R136, R150, R32 ;  /* 0x000000968820723c */ /* 0x000fe20000001820 */
[----:B------:R-:W-:Y:S07]  /*8b10*/  LDSM.16.M88.4 R136, [R198+0x14100] ;  /* 0x01410000c688783b */ /* 0x000fee0000000200 */
[C---:B-1----:R-:W-:Y:S01]  /*8b20*/  HMMA.16816.F32 R4, R152.reuse, R168, R4 ;  /* 0x000000a89804723c */ /* 0x042fe20000001804 */
[----:B------:R-:W1:Y:S07]  /*8b30*/  LDSM.16.M88.4 R148, [R197+0xa100] ;  /* 0x00a10000c594783b */ /* 0x000e6e0000000200 */
[C---:B------:R-:W-:Y:S01]  /*8b40*/  HMMA.16816.F32 R8, R152.reuse, R170, R8 ;  /* 0x000000aa9808723c */ /* 0x040fe20000001808 */
[----:B------:R-:W-:Y:S07]  /*8b50*/  LDSM.16.M88.4 R168, [R179] ;  /* 0x00000000b3a8783b */ /* 0x000fee0000000200 */
[C---:B-----5:R-:W-:Y:S08]  /*8b60*/  HMMA.16816.F32 R12, R152.reuse, R156, R12 ;  /* 0x0000009c980c723c */ /* 0x060ff0000000180c */
[C---:B------:R-:W-:Y:S01]  /*8b70*/  HMMA.16816.F32 R16, R152.reuse, R158, R16 ;  /* 0x0000009e9810723c */ /* 0x040fe20000001810 */
[----:B------:R-:W4:Y:S07]  /*8b80*/  LDSM.16.M88.4 R156, [R197+0xb900] ;  /* 0x00b90000c59c783b */ /* 0x000f2e0000000200 */
[C---:B--2---:R-:W-:Y:S08]  /*8b90*/  HMMA.16816.F32 R20, R152.reuse, R140, R20 ;  /* 0x0000008c9814723c */ /* 0x044ff00000001814 */
[C---:B------:R-:W-:Y:S01]  /*8ba0*/  HMMA.16816.F32 R24, R152.reuse, R142, R24 ;  /* 0x0000008e9818723c */ /* 0x040fe20000001818 */
[----:B------:R-:W2:Y:S07]  /*8bb0*/  LDSM.16.M88.4 R140, [R194+0x14100] ;  /* 0x01410000c28c783b */ /* 0x000eae0000000200 */
[C---:B---3--:R-:W-:Y:S08]  /*8bc0*/  HMMA.16816.F32 R28, R152.reuse, R144, R28 ;  /* 0x00000090981c723c */ /* 0x048ff0000000181c */
[----:B------:R-:W-:Y:S01]  /*8bd0*/  HMMA.16816.F32 R32, R152, R146, R32 ;  /* 0x000000929820723c */ /* 0x000fe20000001820 */
[----:B------:R-:W3:Y:S07]  /*8be0*/  LDSM.16.M88.4 R144, [R178] ;  /* 0x00000000b290783b */ /* 0x000eee0000000200 */
[C---:B-1----:R-:W-:Y:S01]  /*8bf0*/  HMMA.16816.F32 R4, R136.reuse, R148, R4 ;  /* 0x000000948804723c */ /* 0x042fe20000001804 */
[----:B------:R-:W-:Y:S07]  /*8c00*/  LDSM.16.M88.4 R152, [R176] ;  /* 0x00000000b098783b */ /* 0x000fee0000000200 */
[C---:B------:R-:W-:Y:S01]  /*8c10*/  HMMA.16816.F32 R8, R136.reuse, R150, R8 ;  /* 0x000000968808723c */ /* 0x040fe20000001808 */
[----:B------:R-:W1:Y:S07]  /*8c20*/  LDSM.16.M88.4 R148, [R177] ;  /* 0x00000000b194783b */ /* 0x000e6e0000000200 */
[C---:B------:R-:W-:Y:S08]  /*8c30*/  HMMA.16816.F32 R12, R136.reuse, R160, R12 ;  /* 0x000000a0880c723c */ /* 0x040ff0000000180c */
[C---:B------:R-:W-:Y:S01]  /*8c40*/  HMMA.16816.F32 R16, R136.reuse, R162, R16 ;  /* 0x000000a28810723c */ /* 0x040fe20000001810 */
[----:B------:R-:W-:Y:S07]  /*8c50*/  LDSM.16.M88.4 R160, [R193+0x14100] ;  /* 0x01410000c1a0783b */ /* 0x000fee0000000200 */
[C---:B------:R-:W-:Y:S08]  /*8c60*/  HMMA.16816.F32 R20, R136.reuse, R164, R20 ;  /* 0x000000a48814723c */ /* 0x040ff00000001814 */
[C---:B------:R-:W-:Y:S01]  /*8c70*/  HMMA.16816.F32 R24, R136.reuse, R166, R24 ;  /* 0x000000a68818723c */ /* 0x040fe20000001818 */
[----:B------:R-:W5:Y:S07]  /*8c80*/  LDSM.16.M88.4 R164, [R192+0xa100] ;  /* 0x00a10000c0a4783b */ /* 0x000f6e0000000200 */
[C---:B----4-:R-:W-:Y:S08]  /*8c90*/  HMMA.16816.F32 R28, R136.reuse, R156, R28 ;  /* 0x0000009c881c723c */ /* 0x050ff0000000181c */
[----:B------:R-:W-:Y:S01]  /*8ca0*/  HMMA.16816.F32 R32, R136, R158, R32 ;  /* 0x0000009e8820723c */ /* 0x000fe20000001820 */
[----:B------:R-:W4:Y:S07]  /*8cb0*/  LDSM.16.M88.4 R136, [R192+0xa900] ;  /* 0x00a90000c088783b */ /* 0x000f2e0000000200 */
[C---:B--2---:R-:W-:Y:S01]  /*8cc0*/  HMMA.16816.F32 R4, R140.reuse, R168, R4 ;  /* 0x000000a88c04723c */ /* 0x044fe20000001804 */
[----:B------:R-:W2:Y:S07]  /*8cd0*/  LDSM.16.M88.4 R156, [R192+0xb100] ;  /* 0x00b10000c09c783b */ /* 0x000eae0000000200 */
[C---:B------:R-:W-:Y:S01]  /*8ce0*/  HMMA.16816.F32 R8, R140.reuse, R170, R8 ;  /* 0x000000aa8c08723c */ /* 0x040fe20000001808 */
[----:B------:R-:W-:Y:S07]  /*8cf0*/  LDSM.16.M88.4 R168, [R191+0x14100] ;  /* 0x01410000bfa8783b */ /* 0x000fee0000000200 */
[C---:B---3--:R-:W-:Y:S08]  /*8d00*/  HMMA.16816.F32 R12, R140.reuse, R144, R12 ;  /* 0x000000908c0c723c */ /* 0x048ff0000000180c */
[C---:B------:R-:W-:Y:S01]  /*8d10*/  HMMA.16816.F32 R16, R140.reuse, R146, R16 ;  /* 0x000000928c10723c */ /* 0x040fe20000001810 */
[----:B------:R-:W3:Y:S07]  /*8d20*/  LDSM.16.M88.4 R144, [R192+0xb900] ;  /* 0x00b90000c090783b */ /* 0x000eee0000000200 */
[C---:B-1----:R-:W-:Y:S08]  /*8d30*/  HMMA.16816.F32 R20, R140.reuse, R148, R20 ;  /* 0x000000948c14723c */ /* 0x042ff00000001814 */
[C---:B------:R-:W-:Y:S08]  /*8d40*/  HMMA.16816.F32 R24, R140.reuse, R150, R24 ;  /* 0x000000968c18723c */ /* 0x040ff00000001818 */
[C---:B------:R-:W-:Y:S08]  /*8d50*/  HMMA.16816.F32 R28, R140.reuse, R152, R28 ;  /* 0x000000988c1c723c */ /* 0x040ff0000000181c */
[----:B------:R-:W-:Y:S01]  /*8d60*/  HMMA.16816.F32 R32, R140, R154, R32 ;  /* 0x0000009a8c20723c */ /* 0x000fe20000001820 */
[----:B------:R-:W1:Y:S07]  /*8d70*/  LDSM.16.M88.4 R140, [R184+0x4800] ;  /* 0x00480000b88c783b */ /* 0x000e6e0000000200 */
[C---:B-----5:R-:W-:Y:S08]  /*8d80*/  HMMA.16816.F32 R4, R160.reuse, R164, R4 ;  /* 0x000000a4a004723c */ /* 0x060ff00000001804 */
[C---:B------:R-:W-:Y:S08]  /*8d90*/  HMMA.16816.F32 R8, R160.reuse, R166, R8 ;  /* 0x000000a6a008723c */ /* 0x040ff00000001808 */
[C---:B----4-:R-:W-:Y:S08]  /*8da0*/  HMMA.16816.F32 R12, R160.reuse, R136, R12 ;  /* 0x00000088a00c723c */ /* 0x050ff0000000180c */
[C---:B------:R-:W-:Y:S01]  /*8db0*/  HMMA.16816.F32 R16, R160.reuse, R138, R16 ;  /* 0x0000008aa010723c */ /* 0x040fe20000001810 */
[----:B------:R-:W4:Y:S07]  /*8dc0*/  LDSM.16.M88.4 R136, [R184+0x5000] ;  /* 0x00500000b888783b */ /* 0x000f2e0000000200 */
[C---:B--2---:R-:W-:Y:S08]  /*8dd0*/  HMMA.16816.F32 R20, R160.reuse, R156, R20 ;  /* 0x0000009ca014723c */ /* 0x044ff00000001814 */
[C---:B------:R-:W-:Y:S08]  /*8de0*/  HMMA.16816.F32 R24, R160.reuse, R158, R24 ;  /* 0x0000009ea018723c */ /* 0x040ff00000001818 */
[C---:B---3--:R-:W-:Y:S08]  /*8df0*/  HMMA.16816.F32 R28, R160.reuse, R144, R28 ;  /* 0x00000090a01c723c */ /* 0x048ff0000000181c */
[----:B------:R-:W-:Y:S01]  /*8e00*/  HMMA.16816.F32 R32, R160, R146, R32 ;  /* 0x00000092a020723c */ /* 0x000fe20000001820 */
[----:B------:R-:W2:Y:S01]  /*8e10*/  LDSM.16.M88.4 R144, [R184+0x5800] ;  /* 0x00580000b890783b */ /* 0x000ea20000000200 */
[----:B------:R-:W-:Y:S06]  /*8e20*/  DEPBAR.LE SB0, 0x0 ;  /* 0x000080000000791a */ /* 0x000fec0000000000 */
[C---:B------:R-:W-:Y:S01]  /*8e30*/  HMMA.16816.F32 R4, R168.reuse, R172, R4 ;  /* 0x000000aca804723c */ /* 0x040fe20000001804 */
[----:B------:R-:W-:Y:S07]  /*8e40*/  BAR.SYNC.DEFER_BLOCKING 0x0 ;  /* 0x0000000000007b1d */ /* 0x000fee0000010000 */
[C---:B------:R-:W-:Y:S08]  /*8e50*/  HMMA.16816.F32 R8, R168.reuse, R174, R8 ;  /* 0x000000aea808723c */ /* 0x040ff00000001808 */
[C---:B-1----:R-:W-:Y:S08]  /*8e60*/  HMMA.16816.F32 R12, R168.reuse, R140, R12 ;  /* 0x0000008ca80c723c */ /* 0x042ff0000000180c */
[C---:B------:R-:W-:Y:S04]  /*8e70*/  HMMA.16816.F32 R16, R168.reuse, R142, R16 ;  /* 0x0000008ea810723c */ /* 0x040fe80000001810 */
[----:B------:R-:W-:Y:S02]  /*8e80*/  FMNMX.FTZ R0, R4, R3, !PT ;  /* 0x0000000304007209 */ /* 0x000fe40007810000 */
[----:B------:R-:W-:Y:S02]  /*8e90*/  FMNMX.FTZ R2, R6, R133, !PT ;  /* 0x0000008506027209 */ /* 0x000fe40007810000 */
[C---:B----4-:R-:W-:Y:S04]  /*8ea0*/  HMMA.16816.F32 R20, R168.reuse, R136, R20 ;  /* 0x00000088a814723c */ /* 0x050fe80000001814 */
[----:B------:R-:W-:Y:S03]  /*8eb0*/  FMNMX.FTZ R135, R5, R0, !PT ;  /* 0x0000000005877209 */ /* 0x000fe60007810000 */
[----:B------:R-:W-:Y:S01]  /*8ec0*/  FMNMX.FTZ R137, R7, R2, !PT ;  /* 0x0000000207897209 */ /* 0x000fe20007810000 */
[C---:B------:R-:W-:Y:S04]  /*8ed0*/  HMMA.16816.F32 R24, R168.reuse, R138, R24 ;  /* 0x0000008aa818723c */ /* 0x040fe80000001818 */
[----:B------:R-:W-:Y:S02]  /*8ee0*/  FMNMX.FTZ R0, R8, R135, !PT ;  /* 0x0000008708007209 */ /* 0x000fe40007810000 */
[----:B------:R-:W-:Y:S02]  /*8ef0*/  FMNMX.FTZ R2, R10, R137, !PT ;  /* 0x000000890a027209 */ /* 0x000fe40007810000 */
[C---:B--2---:R-:W-:Y:S04]  /*8f00*/  HMMA.16816.F32 R28, R168.reuse, R144, R28 ;  /* 0x00000090a81c723c */ /* 0x044fe8000000181c */
        /* <DEDUP_REMOVED lines=31> */
[----:B--2---:R-:W-:Y:S07]  /*9100*/  FMNMX.FTZ R135, R137, R0, !PT ;  /* 0x0000000089877209 */ /* 0x004fee0007810000 */
[----:B------:R-:W2:Y:S01]  /*9110*/  SHFL.BFLY PT, R132, R135, 0x1, 0x1f ;  /* 0x0c201f0087847f89 */ /* 0x000ea200000e0000 */
[----:B-1----:R-:W-:Y:S05]  /*9120*/  FMNMX.FTZ R0, R141, R2, !PT ;  /* 0x000000028d007209 */ /* 0x002fea0007810000 */
[C---:B------:R-:W-:Y:S02]  /*9130*/  FMUL.FTZ R167, R0.reuse, c[0x0][0x2d0] ;  /* 0x0000b40000a77a20 */ /* 0x040fe40000410000 */
[----:B------:R-:W-:Y:S01]  /*9140*/  FADD.FTZ R2, -R0, R3 ;  /* 0x0000000300027221 */ /* 0x000fe20000010100 */
[----:B--2---:R-:W-:Y:S01]  /*9150*/  FMNMX.FTZ R132, R135, R132, !PT ;  /* 0x0000008487847209 */ /* 0x004fe20007810000 */
[----:B------:R-:W-:Y:S01]  /*9160*/  FFMA.FTZ R162, R4, c[0x0][0x2d0], -R167 ;  /* 0x0000b40004a27a23 */ /* 0x000fe200000108a7 */
[----:B------:R-:W-:Y:S01]  /*9170*/  @P0 IADD3 R4, P4, R200, UR20, RZ ;  /* 0x00000014c8040c10 */ /* 0x000fe2000ff9e0ff */
[----:B------:R-:W-:Y:S01]  /*9180*/  FMUL.FTZ R3, R2, c[0x0][0x2d0] ;  /* 0x0000b40002037a20 */ /* 0x000fe20000410000 */
[----:B------:R-:W-:Y:S01]  /*9190*/  @P0 IADD3 R135, P5, R214, UR20, RZ ;  /* 0x00000014d6870c10 */ /* 0x000fe2000ffbe0ff */
[----:B------:R-:W-:Y:S01]  /*91a0*/  FADD.FTZ R133, -R132, R133 ;  /* 0x0000008584857221 */ /* 0x000fe20000010100 */
[----:B------:R-:W-:Y:S01]  /*91b0*/  @P0 LEA R140, P6, R4, c[0x0][0x1c8], 0x1 ;  /* 0x00007200048c0a11 */ /* 0x000fe200078c08ff */
[--C-:B------:R-:W-:Y:S01]  /*91c0*/  FFMA.FTZ R160, R9, c[0x0][0x2d0], -R167.reuse ;  /* 0x0000b40009a07a23 */ /* 0x100fe200000108a7 */
[----:B------:R-:W-:Y:S01]  /*91d0*/  @P0 IADD3.X R136, R213, UR19, RZ, P5, !PT ;  /* 0x00000013d5880c10 */ /* 0x000fe2000affe4ff */
[----:B------:R-:W-:Y:S01]  /*91e0*/  FMUL.FTZ R2, R133, c[0x0][0x2d0] ;  /* 0x0000b40085027a20 */ /* 0x000fe20000410000 */
[----:B------:R-:W1:Y:S01]  /*91f0*/  MUFU.EX2 R3, R3 ;  /* 0x0000000300037308 */ /* 0x000e620000000800 */
[--C-:B------:R-:W-:Y:S01]  /*9200*/  FFMA.FTZ R133, R5, c[0x0][0x2d0], -R167.reuse ;  /* 0x0000b40005857a23 */ /* 0x100fe200000108a7 */
[----:B------:R-:W-:Y:S01]  /*9210*/  @P0 IADD3.X R5, R203, UR19, RZ, P4, !PT ;  /* 0x00000013cb050c10 */ /* 0x000fe2000a7fe4ff */
[----:B------:R-:W-:Y:S01]  /*9220*/  FMUL.FTZ R165, R132, c[0x0][0x2d0] ;  /* 0x0000b40084a57a20 */ /* 0x000fe20000410000 */
[C---:B------:R-:W-:Y:S01]  /*9230*/  @P0 LEA R142, P4, R135.reuse, c[0x0][0x1c8], 0x1 ;  /* 0x00007200878e0a11 */ /* 0x040fe200078808ff */
[----:B------:R-:W-:Y:S01]  /*9240*/  FFMA.FTZ R170, R16, c[0x0][0x2d0], -R167 ;  /* 0x0000b40010aa7a23 */ /* 0x000fe200000108a7 */
[----:B------:R-:W-:Y:S01]  /*9250*/  @P0 LEA.HI.X R141, R4, c[0x0][0x1cc], R5, 0x1, P6 ;  /* 0x00007300048d0a11 */ /* 0x000fe200030f0c05 */
[----:B------:R-:W-:Y:S01]  /*9260*/  FFMA.FTZ R166, R6, c[0x0][0x2d0], -R165 ;  /* 0x0000b40006a67a23 */ /* 0x000fe200000108a5 */
[----:B------:R-:W-:Y:S01]  /*9270*/  @P0 LEA.HI.X R143, R135, c[0x0][0x1cc], R136, 0x1, P4 ;  /* 0x00007300878f0a11 */ /* 0x000fe200020f0c88 */
[----:B------:R-:W-:Y:S01]  /*9280*/  FFMA.FTZ R135, R8, c[0x0][0x2d0], -R167 ;  /* 0x0000b40008877a23 */ /* 0x000fe200000108a7 */
[----:B------:R-:W-:Y:S01]  /*9290*/  @P0 IADD3 R4, P5, R212, UR20, RZ ;  /* 0x00000014d4040c10 */ /* 0x000fe2000ffbe0ff */
[----:B------:R2:W-:Y:S01]  /*92a0*/  @P0 LDGSTS.E.BYPASS.LTC128B.128 [R199+0x6100], [R140.64], !P3 ;  /* 0x061000008cc70fae */ /* 0x0005e2000d901d50 */
[----:B------:R-:W-:Y:S01]  /*92b0*/  @UP3 UIADD3 UR20, UP0, UR12, UR20, URZ ;  /* 0x000000140c143290 */ /* 0x000fe2000ff1e03f */
[--C-:B------:R-:W-:Y:S01]  /*92c0*/  FFMA.FTZ R161, R7, c[0x0][0x2d0], -R165.reuse ;  /* 0x0000b40007a17a23 */ /* 0x100fe200000108a5 */
[----:B------:R-:W-:Y:S01]  /*92d0*/  @P0 LEA R144, P4, R4, c[0x0][0x1c8], 0x1 ;  /* 0x0000720004900a11 */ /* 0x000fe200078808ff */
[--C-:B------:R-:W-:Y:S01]  /*92e0*/  FFMA.FTZ R163, R10, c[0x0][0x2d0], -R165.reuse ;  /* 0x0000b4000aa37a23 */ /* 0x100fe200000108a5 */
[----:B------:R-:W-:Y:S01]  /*92f0*/  @P0 IADD3.X R5, R134, UR19, RZ, P5, !PT ;  /* 0x0000001386050c10 */ /* 0x000fe2000affe4ff */
[----:B------:R-:W-:Y:S01]  /*9300*/  @UP3 UIADD3.X UR19, UR11, UR19, URZ, UP0, !UPT ;  /* 0x000000130b133290 */ /* 0x000fe200087fe43f */
[----:B------:R-:W-:Y:S01]  /*9310*/  FFMA.FTZ R164, R11, c[0x0][0x2d0], -R165 ;  /* 0x0000b4000ba47a23 */ /* 0x000fe200000108a5 */
[----:B------:R2:W-:Y:S01]  /*9320*/  @P0 LDGSTS.E.BYPASS.LTC128B.128 [R199+0x8100], [R142.64], !P2 ;  /* 0x081000008ec70fae */ /* 0x0005e2000d101d50 */
[----:B------:R-:W-:Y:S01]  /*9330*/  @P0 LEA.HI.X R145, R4, c[0x0][0x1cc], R5, 0x1, P4 ;  /* 0x0000730004910a11 */ /* 0x000fe200020f0c05 */
[----:B------:R-:W3:Y:S01]  /*9340*/  MUFU.EX2 R2, R2 ;  /* 0x0000000200027308 */ /* 0x000ee20000000800 */
[----:B------:R-:W-:Y:S01]  /*9350*/  @P0 IADD3 R4, P6, R200, UR20, RZ ;  /* 0x00000014c8040c10 */ /* 0x000fe2000ffde0ff */
[----:B------:R-:W-:Y:S01]  /*9360*/  FFMA.FTZ R171, R17, c[0x0][0x2d0], -R167 ;  /* 0x0000b40011ab7a23 */ /* 0x000fe200000108a7 */
[----:B------:R-:W-:Y:S01]  /*9370*/  @P0 IADD3 R5, P5, R214, UR20, RZ ;  /* 0x00000014d6050c10 */ /* 0x000fe2000ffbe0ff */
[----:B-1----:R-:W-:Y:S01]  /*9380*/  FMUL.FTZ R100, R3, R100 ;  /* 0x0000006403647220 */ /* 0x002fe20000410000 */
[----:B------:R-:W-:Y:S01]  /*9390*/  @P0 IADD3.X R9, R203, UR19, RZ, P6, !PT ;  /* 0x00000013cb090c10 */ /* 0x000fe2000b7fe4ff */
[----:B------:R1:W-:Y:S01]  /*93a0*/  @P0 LDGSTS.E.BYPASS.LTC128B.128 [R199+0xa100], [R144.64], !P1 ;  /* 0x0a10000090c70fae */ /* 0x0003e2000c901d50 */
[C---:B------:R-:W-:Y:S01]  /*93b0*/  @P0 LEA R150, P6, R4.reuse, c[0x0][0x1c8], 0x1 ;  /* 0x0000720004960a11 */ /* 0x040fe200078c08ff */
[----:B------:R-:W-:Y:S01]  /*93c0*/  FMUL.FTZ R101, R3, R101 ;  /* 0x0000006503657220 */ /* 0x000fe20000410000 */
[----:B------:R-:W-:Y:S01]  /*93d0*/  @P0 IADD3.X R136, R213, UR19, RZ, P5, !PT ;  /* 0x00000013d5880c10 */ /* 0x000fe2000affe4ff */
[----:B------:R-:W-:Y:S01]  /*93e0*/  MUFU.EX2 R162, R162 ;  /* 0x000000a200a27308 */ /* 0x000fe20000000800 */
[----:B------:R-:W-:Y:S01]  /*93f0*/  @P0 LEA.HI.X R151, R4, c[0x0][0x1cc], R9, 0x1, P6 ;  /* 0x0000730004970a11 */ /* 0x000fe200030f0c09 */
[----:B------:R-:W-:Y:S01]  /*9400*/  FMUL.FTZ R4, R3, R128 ;  /* 0x0000008003047220 */ /* 0x000fe20000410000 */
[----:B------:R-:W-:Y:S01]  /*9410*/  @P0 LEA R148, P5, R5, c[0x0][0x1c8], 0x1 ;  /* 0x0000720005940a11 */ /* 0x000fe200078a08ff */
[----:B------:R-:W-:Y:S01]  /*9420*/  FMUL.FTZ R9, R3, R125 ;  /* 0x0000007d03097220 */ /* 0x000fe20000410000 */
[----:B------:R-:W-:Y:S01]  /*9430*/  @P0 IADD3 R8, P4, R212, UR20, RZ ;  /* 0x00000014d4080c10 */ /* 0x000fe2000ff9e0ff */
[----:B------:R4:W-:Y:S01]  /*9440*/  @P0 LDGSTS.E.BYPASS.LTC128B.128 [R199+0x7100], [R150.64], !P3 ;  /* 0x0710000096c70fae */ /* 0x0009e2000d901d50 */
[----:B------:R-:W-:Y:S01]  /*9450*/  @P0 LEA.HI.X R149, R5, c[0x0][0x1cc], R136, 0x1, P5 ;  /* 0x0000730005950a11 */ /* 0x000fe200028f0c88 */
[C---:B------:R-:W-:Y:S01]  /*9460*/  FMUL.FTZ R5, R3.reuse, R129 ;  /* 0x0000008103057220 */ /* 0x040fe20000410000 */
[----:B------:R-:W-:Y:S01]  /*9470*/  @P0 IADD3.X R137, R134, UR19, RZ, P4, !PT ;  /* 0x0000001386890c10 */ /* 0x000fe2000a7fe4ff */
[----:B------:R-:W5:Y:S01]  /*9480*/  MUFU.EX2 R133, R133 ;  /* 0x0000008500857308 */ /* 0x000f620000000800 */
[C---:B------:R-:W-:Y:S01]  /*9490*/  @P0 LEA R146, P4, R8.reuse, c[0x0][0x1c8], 0x1 ;  /* 0x0000720008920a11 */ /* 0x040fe200078808ff */
[C---:B------:R-:W-:Y:S01]  /*94a0*/  FMUL.FTZ R104, R3.reuse, R104 ;  /* 0x0000006803687220 */ /* 0x040fe20000410000 */
[----:B------:R-:W-:Y:S01]  /*94b0*/  UISETP.GT.AND UP0, UPT, UR18, UR15, UPT ;  /* 0x0000000f1200728c */ /* 0x000fe2000bf04270 */
[----:B------:R4:W-:Y:S01]  /*94c0*/  @P0 LDGSTS.E.BYPASS.LTC128B.128 [R199+0x9100], [R148.64], !P2 ;  /* 0x0910000094c70fae */ /* 0x0009e2000d101d50 */
[----:B------:R-:W-:Y:S01]  /*94d0*/  @P0 LEA.HI.X R147, R8, c[0x0][0x1cc], R137, 0x1, P4 ;  /* 0x0000730008930a11 */ /* 0x000fe200020f0c89 */
[C---:B---3--:R-:W-:Y:S01]  /*94e0*/  FMUL.FTZ R6, R2.reuse, R130 ;  /* 0x0000008202067220 */ /* 0x048fe20000410000 */
[----:B------:R-:W-:Y:S01]  /*94f0*/  UMOV UR18, UR13 ;  /* 0x0000000d00127c82 */ /* 0x000fe20008000000 */
[C---:B------:R-:W-:Y:S02]  /*9500*/  FMUL.FTZ R7, R2.reuse, R131 ;  /* 0x0000008302077220 */ /* 0x040fe40000410000 */
[----:B------:R-:W-:Y:S01]  /*9510*/  MUFU.EX2 R135, R135 ;  /* 0x0000008700877308 */ /* 0x000fe20000000800 */
[C---:B------:R-:W-:Y:S01]  /*9520*/  FMUL.FTZ R8, R3.reuse, R124 ;  /* 0x0000007c03087220 */ /* 0x040fe20000410000 */
[----:B------:R1:W-:Y:S01]  /*9530*/  @P0 LDGSTS.E.BYPASS.LTC128B.128 [R199+0xb100], [R146.64], !P1 ;  /* 0x0b10000092c70fae */ /* 0x0003e2000c901d50 */
[C---:B------:R-:W-:Y:S01]  /*9540*/  FMUL.FTZ R10, R2.reuse, R126 ;  /* 0x0000007e020a7220 */ /* 0x040fe20000410000 */
[----:B------:R-:W-:Y:S01]  /*9550*/  PLOP3.LUT P0, PT, PT, PT, UP0, 0x80, 0x0 ;  /* 0x000000000000781c */ /* 0x000fe20003f0f008 */
[C---:B------:R-:W-:Y:S02]  /*9560*/  FMUL.FTZ R11, R2.reuse, R127 ;  /* 0x0000007f020b7220 */ /* 0x040fe40000410000 */
[C---:B------:R-:W-:Y:S02]  /*9570*/  FMUL.FTZ R102, R2.reuse, R102 ;  /* 0x0000006602667220 */ /* 0x040fe40000410000 */
[C---:B------:R-:W-:Y:S01]  /*9580*/  FMUL.FTZ R103, R2.reuse, R103 ;  /* 0x0000006702677220 */ /* 0x040fe20000410000 */
[----:B------:R-:W3:Y:S01]  /*9590*/  LDSM.16.MT88.4 R136, [R195+0x100] ;  /* 0x00010000c388783b */ /* 0x000ee20000004200 */
[----:B------:R-:W4:Y:S01]  /*95a0*/  MUFU.EX2 R160, R160 ;  /* 0x000000a000a07308 */ /* 0x000f220000000800 */
[----:B------:R-:W-:Y:S01]  /*95b0*/  FMUL.FTZ R105, R3, R105 ;  /* 0x0000006903697220 */ /* 0x000fe20000410000 */
[----:B-----5:R-:W-:Y:S01]  /*95c0*/  F2FP.PACK_AB R128, R133, R162 ;  /* 0x000000a28580723e */ /* 0x020fe200000000ff */
[C---:B------:R-:W-:Y:S02]  /*95d0*/  FMUL.FTZ R106, R2.reuse, R106 ;  /* 0x0000006a026a7220 */ /* 0x040fe40000410000 */
[C---:B------:R-:W-:Y:S02]  /*95e0*/  FMUL.FTZ R107, R2.reuse, R107 ;  /* 0x0000006b026b7220 */ /* 0x040fe40000410000 */
[----:B--2---:R-:W2:Y:S01]  /*95f0*/  LDSM.16.MT88.4 R140, [R190+0x100] ;  /* 0x00010000be8c783b */ /* 0x004ea20000004200 */
[C---:B------:R-:W-:Y:S02]  /*9600*/  FMUL.FTZ R108, R3.reuse, R108 ;  /* 0x0000006c036c7220 */ /* 0x040fe40000410000 */
[----:B------:R-:W-:Y:S01]  /*9610*/  MUFU.EX2 R166, R166 ;  /* 0x000000a600a67308 */ /* 0x000fe20000000800 */
[----:B------:R-:W-:Y:S02]  /*9620*/  FMUL.FTZ R109, R3, R109 ;  /* 0x0000006d036d7220 */ /* 0x000fe40000410000 */
[C---:B------:R-:W-:Y:S02]  /*9630*/  FMUL.FTZ R110, R2.reuse, R110 ;  /* 0x0000006e026e7220 */ /* 0x040fe40000410000 */
[----:B------:R-:W-:Y:S01]  /*9640*/  LDSM.16.MT88.4 R124, [R188+0x100] ;  /* 0x00010000bc7c783b */ /* 0x000fe20000004200 */
[----:B------:R-:W-:Y:S02]  /*9650*/  FMUL.FTZ R111, R2, R111 ;  /* 0x0000006f026f7220 */ /* 0x000fe40000410000 */
[--C-:B------:R-:W-:Y:S02]  /*9660*/  FFMA.FTZ R174, R18, c[0x0][0x2d0], -R165.reuse ;  /* 0x0000b40012ae7a23 */ /* 0x100fe400000108a5 */
[----:B------:R-:W5:Y:S01]  /*9670*/  MUFU.EX2 R161, R161 ;  /* 0x000000a100a17308 */ /* 0x000f620000000800 */
[----:B------:R-:W-:Y:S02]  /*9680*/  FFMA.FTZ R175, R19, c[0x0][0x2d0], -R165 ;  /* 0x0000b40013af7a23 */ /* 0x000fe400000108a5 */
[----:B-1----:R-:W1:Y:S01]  /*9690*/  LDSM.16.MT88.4 R144, [R189+0x100] ;  /* 0x00010000bd90783b */ /* 0x002e620000004200 */
[----:B----4-:R-:W-:Y:S01]  /*96a0*/  F2FP.PACK_AB R130, R160, R135 ;  /* 0x00000087a082723e */ /* 0x010fe200000000ff */
[--C-:B------:R-:W-:Y:S02]  /*96b0*/  FFMA.FTZ R219, R28, c[0x0][0x2d0], -R167.reuse ;  /* 0x0000b4001cdb7a23 */ /* 0x100fe400000108a7 */
[--C-:B------:R-:W-:Y:S02]  /*96c0*/  FFMA.FTZ R220, R29, c[0x0][0x2d0], -R167.reuse ;  /* 0x0000b4001ddc7a23 */ /* 0x100fe400000108a7 */
[----:B------:R-:W-:Y:S01]  /*96d0*/  FFMA.FTZ R221, R32, c[0x0][0x2d0], -R167 ;  /* 0x0000b40020dd7a23 */ /* 0x000fe200000108a7 */
[----:B------:R-:W-:Y:S01]  /*96e0*/  MUFU.EX2 R163, R163 ;  /* 0x000000a300a37308 */ /* 0x000fe20000000800 */
[----:B------:R-:W-:Y:S01]  /*96f0*/  LDSM.16.MT88.4 R16, [R190+0x900] ;  /* 0x00090000be10783b */ /* 0x000fe20000004200 */
[--C-:B------:R-:W-:Y:S02]  /*9700*/  FFMA.FTZ R223, R30, c[0x0][0x2d0], -R165.reuse ;  /* 0x0000b4001edf7a23 */ /* 0x100fe400000108a5 */
[--C-:B------:R-:W-:Y:S02]  /*9710*/  FFMA.FTZ R224, R31, c[0x0][0x2d0], -R165.reuse ;  /* 0x0000b4001fe07a23 */ /* 0x100fe400000108a5 */
[----:B------:R-:W-:Y:S02]  /*9720*/  FFMA.FTZ R225, R34, c[0x0][0x2d0], -R165 ;  /* 0x0000b40022e17a23 */ /* 0x000fe400000108a5 */
[C---:B------:R-:W-:Y:S01]  /*9730*/  FMUL.FTZ R112, R3.reuse, R112 ;  /* 0x0000007003707220 */ /* 0x040fe20000410000 */
[----:B------:R-:W-:Y:S01]  /*9740*/  LDSM.16.MT88.4 R148, [R195+0x2900] ;  /* 0x00290000c394783b */ /* 0x000fe20000004200 */
[----:B------:R-:W4:Y:S01]  /*9750*/  MUFU.EX2 R164, R164 ;  /* 0x000000a400a47308 */ /* 0x000f220000000800 */
[----:B------:R-:W-:Y:S02]  /*9760*/  FMUL.FTZ R113, R3, R113 ;  /* 0x0000007103717220 */ /* 0x000fe40000410000 */
[C---:B------:R-:W-:Y:S01]  /*9770*/  FMUL.FTZ R114, R2.reuse, R114 ;  /* 0x0000007202727220 */ /* 0x040fe20000410000 */
[----:B-----5:R-:W-:Y:S01]  /*9780*/  F2FP.PACK_AB R129, R161, R166 ;  /* 0x000000a6a181723e */ /* 0x020fe200000000ff */
[C---:B------:R-:W-:Y:S02]  /*9790*/  FMUL.FTZ R115, R2.reuse, R115 ;  /* 0x0000007302737220 */ /* 0x040fe40000410000 */
[----:B------:R-:W-:Y:S01]  /*97a0*/  LDSM.16.MT88.4 R152, [R190+0x2900] ;  /* 0x00290000be98783b */ /* 0x000fe20000004200 */
[C---:B------:R-:W-:Y:S02]  /*97b0*/  FMUL.FTZ R116, R3.reuse, R116 ;  /* 0x0000007403747220 */ /* 0x040fe40000410000 */
[C---:B------:R-:W-:Y:S01]  /*97c0*/  FMUL.FTZ R117, R3.reuse, R117 ;  /* 0x0000007503757220 */ /* 0x040fe20000410000 */
[----:B------:R-:W-:Y:S01]  /*97d0*/  MUFU.EX2 R170, R170 ;  /* 0x000000aa00aa7308 */ /* 0x000fe20000000800 */
[C---:B------:R-:W-:Y:S02]  /*97e0*/  FMUL.FTZ R118, R2.reuse, R118 ;  /* 0x0000007602767220 */ /* 0x040fe40000410000 */
[C---:B------:R-:W-:Y:S01]  /*97f0*/  FMUL.FTZ R119, R2.reuse, R119 ;  /* 0x0000007702777220 */ /* 0x040fe20000410000 */
[----:B------:R-:W-:Y:S01]  /*9800*/  LDSM.16.MT88.4 R156, [R189+0x2900] ;  /* 0x00290000bd9c783b */ /* 0x000fe20000004200 */
[C---:B------:R-:W-:Y:S02]  /*9810*/  FMUL.FTZ R120, R3.reuse, R120 ;  /* 0x0000007803787220 */ /* 0x040fe40000410000 */
[C---:B------:R-:W-:Y:S02]  /*9820*/  FMUL.FTZ R121, R3.reuse, R121 ;  /* 0x0000007903797220 */ /* 0x040fe40000410000 */
[C---:B------:R-:W-:Y:S01]  /*9830*/  FMUL.FTZ R122, R2.reuse, R122 ;  /* 0x0000007a027a7220 */ /* 0x040fe20000410000 */
[----:B------:R-:W5:Y:S01]  /*9840*/  MUFU.EX2 R171, R171 ;  /* 0x000000ab00ab7308 */ /* 0x000f620000000800 */
[----:B------:R-:W-:Y:S01]  /*9850*/  FMUL.FTZ R123, R2, R123 ;  /* 0x0000007b027b7220 */ /* 0x000fe20000410000 */
[----:B------:R-:W-:Y:S01]  /*9860*/  LDSM.16.MT88.4 R28, [R189+0x1900] ;  /* 0x00190000bd1c783b */ /* 0x000fe20000004200 */
[----:B----4-:R-:W-:Y:S01]  /*9870*/  F2FP.PACK_AB R131, R164, R163 ;  /* 0x000000a3a483723e */ /* 0x010fe200000000ff */
[C---:B------:R-:W-:Y:S02]  /*9880*/  FMUL.FTZ R36, R3.reuse, R36 ;  /* 0x0000002403247220 */ /* 0x040fe40000410000 */
[C---:B------:R-:W-:Y:S02]  /*9890*/  FMUL.FTZ R37, R3.reuse, R37 ;  /* 0x0000002503257220 */ /* 0x040fe40000410000 */
[C---:B------:R-:W-:Y:S02]  /*98a0*/  FMUL.FTZ R38, R2.reuse, R38 ;  /* 0x0000002602267220 */ /* 0x040fe40000410000 */
[C---:B---3--:R-:W-:Y:S01]  /*98b0*/  HMMA.16816.F32 R4, R128.reuse, R136, R4 ;  /* 0x000000888004723c */ /* 0x048fe20000001804 */
[----:B------:R-:W0:Y:S01]  /*98c0*/  LDGDEPBAR ;  /* 0x00000000000079af */ /* 0x000e220000000000 */
[----:B------:R-:W-:Y:S03]  /*98d0*/  MUFU.EX2 R174, R174 ;  /* 0x000000ae00ae7308 */ /* 0x000fe60000000800 */
[C---:B------:R-:W-:Y:S02]  /*98e0*/  FMUL.FTZ R39, R2.reuse, R39 ;  /* 0x0000002702277220 */ /* 0x040fe40000410000 */
[C---:B------:R-:W-:Y:S01]  /*98f0*/  FMUL.FTZ R40, R3.reuse, R40 ;  /* 0x0000002803287220 */ /* 0x040fe20000410000 */
[C---:B------:R-:W-:Y:S01]  /*9900*/  HMMA.16816.F32 R8, R128.reuse, R138, R8 ;  /* 0x0000008a8008723c */ /* 0x040fe20000001808 */
[----:B------:R-:W3:Y:S03]  /*9910*/  LDSM.16.MT88.4 R136, [R195+0x2100] ;  /* 0x00210000c388783b */ /* 0x000ee60000004200 */
[C---:B------:R-:W-:Y:S01]  /*9920*/  FMUL.FTZ R41, R3.reuse, R41 ;  /* 0x0000002903297220 */ /* 0x040fe20000410000 */
[----:B------:R-:W4:Y:S01]  /*9930*/  MUFU.EX2 R175, R175 ;  /* 0x000000af00af7308 */ /* 0x000f220000000800 */
[C---:B------:R-:W-:Y:S02]  /*9940*/  FMUL.FTZ R42, R2.reuse, R42 ;  /* 0x0000002a022a7220 */ /* 0x040fe40000410000 */
[C---:B--2---:R-:W-:Y:S04]  /*9950*/  HMMA.16816.F32 R100, R128.reuse, R140, R100 ;  /* 0x0000008c8064723c */ /* 0x044fe80000001864 */
[C---:B------:R-:W-:Y:S02]  /*9960*/  FMUL.FTZ R43, R2.reuse, R43 ;  /* 0x0000002b022b7220 */ /* 0x040fe40000410000 */
[C---:B------:R-:W-:Y:S01]  /*9970*/  FMUL.FTZ R44, R3.reuse, R44 ;  /* 0x0000002c032c7220 */ /* 0x040fe20000410000 */
[----:B------:R-:W-:Y:S01]  /*9980*/  MUFU.EX2 R219, R219 ;  /* 0x000000db00db7308 */ /* 0x000fe20000000800 */
[C---:B------:R-:W-:Y:S01]  /*9990*/  HMMA.16816.F32 R104, R128.reuse, R142, R104 ;  /* 0x0000008e8068723c */ /* 0x040fe20000001868 */
[----:B------:R-:W2:Y:S03]  /*99a0*/  LDSM.16.MT88.4 R140, [R190+0x2100] ;  /* 0x00210000be8c783b */ /* 0x000ea60000004200 */
[C---:B------:R-:W-:Y:S02]  /*99b0*/  FMUL.FTZ R45, R3.reuse, R45 ;  /* 0x0000002d032d7220 */ /* 0x040fe40000410000 */
[C---:B------:R-:W-:Y:S02]  /*99c0*/  FMUL.FTZ R46, R2.reuse, R46 ;  /* 0x0000002e022e7220 */ /* 0x040fe40000410000 */
[C---:B-1----:R-:W-:Y:S01]  /*99d0*/  HMMA.16816.F32 R108, R128.reuse, R144, R108 ;  /* 0x00000090806c723c */ /* 0x042fe2000000186c */
[----:B------:R-:W-:Y:S03]  /*99e0*/  MUFU.EX2 R220, R220 ;  /* 0x000000dc00dc7308 */ /* 0x000fe60000000800 */
[C---:B------:R-:W-:Y:S02]  /*99f0*/  FMUL.FTZ R47, R2.reuse, R47 ;  /* 0x0000002f022f7220 */ /* 0x040fe40000410000 */
[C---:B------:R-:W-:Y:S02]  /*9a00*/  FMUL.FTZ R48, R3.reuse, R48 ;  /* 0x0000003003307220 */ /* 0x040fe40000410000 */
[C---:B------:R-:W-:Y:S01]  /*9a10*/  HMMA.16816.F32 R112, R128.reuse, R146, R112 ;  /* 0x000000928070723c */ /* 0x040fe20000001870 */
[----:B------:R-:W-:Y:S02]  /*9a20*/  LDSM.16.MT88.4 R144, [R188+0x900] ;  /* 0x00090000bc90783b */ /* 0x000fe40000004200 */
[----:B------:R-:W-:Y:S01]  /*9a30*/  MUFU.EX2 R221, R221 ;  /* 0x000000dd00dd7308 */ /* 0x000fe20000000800 */
[C---:B------:R-:W-:Y:S02]  /*9a40*/  FMUL.FTZ R49, R3.reuse, R49 ;  /* 0x0000003103317220 */ /* 0x040fe40000410000 */
[C---:B------:R-:W-:Y:S02]  /*9a50*/  FMUL.FTZ R50, R2.reuse, R50 ;  /* 0x0000003202327220 */ /* 0x040fe40000410000 */
[C---:B------:R-:W-:Y:S04]  /*9a60*/  HMMA.16816.F32 R116, R128.reuse, R124, R116 ;  /* 0x0000007c8074723c */ /* 0x040fe80000001874 */
        /* <DEDUP_REMOVED lines=8> */
[C---:B---3--:R-:W-:Y:S04]  /*9af0*/  HMMA.16816.F32 R36, R128.reuse, R136, R36 ;  /* 0x000000888024723c */ /* 0x048fe80000001824 */
[C---:B------:R-:W-:Y:S02]  /*9b00*/  FMUL.FTZ R55, R2.reuse, R55 ;  /* 0x0000003702377220 */ /* 0x040fe40000410000 */
[C---:B------:R-:W-:Y:S02]  /*9b10*/  FMUL.FTZ R56, R3.reuse, R56 ;  /* 0x0000003803387220 */ /* 0x040fe40000410000 */
[C---:B------:R-:W-:Y:S01]  /*9b20*/  HMMA.16816.F32 R40, R128.reuse, R138, R40 ;  /* 0x0000008a8028723c */ /* 0x040fe20000001828 */
[----:B------:R-:W3:Y:S01]  /*9b30*/  LDSM.16.MT88.4 R136, [R188+0x2100] ;  /* 0x00210000bc88783b */ /* 0x000ee20000004200 */
[----:B------:R-:W-:Y:S02]  /*9b40*/  MUFU.EX2 R225, R225 ;  /* 0x000000e100e17308 */ /* 0x000fe40000000800 */
[C---:B------:R-:W-:Y:S02]  /*9b50*/  FMUL.FTZ R57, R3.reuse, R57 ;  /* 0x0000003903397220 */ /* 0x040fe40000410000 */
[C---:B------:R-:W-:Y:S02]  /*9b60*/  FMUL.FTZ R58, R2.reuse, R58 ;  /* 0x0000003a023a7220 */ /* 0x040fe40000410000 */
[C---:B--2---:R-:W-:Y:S04]  /*9b70*/  HMMA.16816.F32 R44, R128.reuse, R140, R44 ;  /* 0x0000008c802c723c */ /* 0x044fe8000000182c */
[C---:B------:R-:W-:Y:S02]  /*9b80*/  FMUL.FTZ R59, R2.reuse, R59 ;  /* 0x0000003b023b7220 */ /* 0x040fe40000410000 */
[C---:B------:R-:W-:Y:S02]  /*9b90*/  FMUL.FTZ R60, R3.reuse, R60 ;  /* 0x0000003c033c7220 */ /* 0x040fe40000410000 */
[C---:B------:R-:W-:Y:S01]  /*9ba0*/  HMMA.16816.F32 R48, R128.reuse, R142, R48 ;  /* 0x0000008e8030723c */ /* 0x040fe20000001830 */
[----:B------:R-:W2:Y:S03]  /*9bb0*/  LDSM.16.MT88.4 R140, [R195+0x4100] ;  /* 0x00410000c38c783b */ /* 0x000ea60000004200 */
[C---:B------:R-:W-:Y:S02]  /*9bc0*/  FMUL.FTZ R61, R3.reuse, R61 ;  /* 0x0000003d033d7220 */ /* 0x040fe40000410000 */
[C---:B------:R-:W-:Y:S02]  /*9bd0*/  FMUL.FTZ R62, R2.reuse, R62 ;  /* 0x0000003e023e7220 */ /* 0x040fe40000410000 */
[C---:B------:R-:W-:Y:S01]  /*9be0*/  FMUL.FTZ R63, R2.reuse, R63 ;  /* 0x0000003f023f7220 */ /* 0x040fe20000410000 */
[C---:B-1----:R-:W-:Y:S03]  /*9bf0*/  HMMA.16816.F32 R52, R128.reuse, R124, R52 ;  /* 0x0000007c8034723c */ /* 0x042fe60000001834 */
[C---:B------:R-:W-:Y:S02]  /*9c00*/  FMUL.FTZ R64, R3.reuse, R64 ;  /* 0x0000004003407220 */ /* 0x040fe40000410000 */
[C---:B------:R-:W-:Y:S02]  /*9c10*/  FMUL.FTZ R65, R3.reuse, R65 ;  /* 0x0000004103417220 */ /* 0x040fe40000410000 */
[C---:B------:R-:W-:Y:S01]  /*9c20*/  FMUL.FTZ R66, R2.reuse, R66 ;  /* 0x0000004202427220 */ /* 0x040fe20000410000 */
[C---:B------:R-:W-:Y:S01]  /*9c30*/  HMMA.16816.F32 R56, R128.reuse, R126, R56 ;  /* 0x0000007e8038723c */ /* 0x040fe20000001838 */
[----:B------:R-:W1:Y:S03]  /*9c40*/  LDSM.16.MT88.4 R124, [R190+0x4100] ;  /* 0x00410000be7c783b */ /* 0x000e660000004200 */
[C---:B------:R-:W-:Y:S02]  /*9c50*/  FMUL.FTZ R67, R2.reuse, R67 ;  /* 0x0000004302437220 */ /* 0x040fe40000410000 */
[C---:B------:R-:W-:Y:S02]  /*9c60*/  FMUL.FTZ R68, R3.reuse, R68 ;  /* 0x0000004403447220 */ /* 0x040fe40000410000 */
[C---:B---3--:R-:W-:Y:S04]  /*9c70*/  HMMA.16816.F32 R60, R128.reuse, R136, R60 ;  /* 0x00000088803c723c */ /* 0x048fe8000000183c */
[C---:B------:R-:W-:Y:S02]  /*9c80*/  FMUL.FTZ R69, R3.reuse, R69 ;  /* 0x0000004503457220 */ /* 0x040fe40000410000 */
[C---:B------:R-:W-:Y:S02]  /*9c90*/  FMUL.FTZ R70, R2.reuse, R70 ;  /* 0x0000004602467220 */ /* 0x040fe40000410000 */
[C---:B------:R-:W-:Y:S01]  /*9ca0*/  HMMA.16816.F32 R64, R128.reuse, R138, R64 ;  /* 0x0000008a8040723c */ /* 0x040fe20000001840 */
[----:B------:R-:W3:Y:S03]  /*9cb0*/  LDSM.16.MT88.4 R136, [R189+0x4100] ;  /* 0x00410000bd88783b */ /* 0x000ee60000004200 */
[C---:B------:R-:W-:Y:S02]  /*9cc0*/  FMUL.FTZ R71, R2.reuse, R71 ;  /* 0x0000004702477220 */ /* 0x040fe40000410000 */
[C---:B------:R-:W-:Y:S02]  /*9cd0*/  FMUL.FTZ R72, R3.reuse, R72 ;  /* 0x0000004803487220 */ /* 0x040fe40000410000 */
[C---:B------:R-:W-:Y:S03]  /*9ce0*/  FMUL.FTZ R73, R3.reuse, R73 ;  /* 0x0000004903497220 */ /* 0x040fe60000410000 */
[C---:B--2---:R-:W-:Y:S03]  /*9cf0*/  HMMA.16816.F32 R68, R128.reuse, R140, R68 ;  /* 0x0000008c8044723c */ /* 0x044fe60000001844 */
[C---:B------:R-:W-:Y:S02]  /*9d00*/  FMUL.FTZ R74, R2.reuse, R74 ;  /* 0x0000004a024a7220 */ /* 0x040fe40000410000 */
[C---:B------:R-:W-:Y:S02]  /*9d10*/  FMUL.FTZ R75, R2.reuse, R75 ;  /* 0x0000004b024b7220 */ /* 0x040fe40000410000 */
[C---:B------:R-:W-:Y:S02]  /*9d20*/  FMUL.FTZ R76, R3.reuse, R76 ;  /* 0x0000004c034c7220 */ /* 0x040fe40000410000 */
[C---:B------:R-:W-:Y:S03]  /*9d30*/  FMUL.FTZ R77, R3.reuse, R77 ;  /* 0x0000004d034d7220 */ /* 0x040fe60000410000 */
[C---:B------:R-:W-:Y:S01]  /*9d40*/  HMMA.16816.F32 R72, R128.reuse, R142, R72 ;  /* 0x0000008e8048723c */ /* 0x040fe20000001848 */
[----:B------:R-:W2:Y:S02]  /*9d50*/  LDSM.16.MT88.4 R140, [R188+0x4100] ;  /* 0x00410000bc8c783b */ /* 0x000ea40000004200 */
[C---:B------:R-:W-:Y:S02]  /*9d60*/  FMUL.FTZ R78, R2.reuse, R78 ;  /* 0x0000004e024e7220 */ /* 0x040fe40000410000 */
[C---:B------:R-:W-:Y:S02]  /*9d70*/  FMUL.FTZ R79, R2.reuse, R79 ;  /* 0x0000004f024f7220 */ /* 0x040fe40000410000 */
[C---:B------:R-:W-:Y:S02]  /*9d80*/  FMUL.FTZ R80, R3.reuse, R80 ;  /* 0x0000005003507220 */ /* 0x040fe40000410000 */
[C---:B------:R-:W-:Y:S03]  /*9d90*/  FMUL.FTZ R81, R3.reuse, R81 ;  /* 0x0000005103517220 */ /* 0x040fe60000410000 */
[C---:B-1----:R-:W-:Y:S03]  /*9da0*/  HMMA.16816.F32 R76, R128.reuse, R124, R76 ;  /* 0x0000007c804c723c */ /* 0x042fe6000000184c */
[C---:B------:R-:W-:Y:S02]  /*9db0*/  FMUL.FTZ R82, R2.reuse, R82 ;  /* 0x0000005202527220 */ /* 0x040fe40000410000 */
[C---:B------:R-:W-:Y:S02]  /*9dc0*/  FMUL.FTZ R83, R2.reuse, R83 ;  /* 0x0000005302537220 */ /* 0x040fe40000410000 */
[C---:B------:R-:W-:Y:S02]  /*9dd0*/  FMUL.FTZ R84, R3.reuse, R84 ;  /* 0x0000005403547220 */ /* 0x040fe40000410000 */
[----:B------:R-:W-:Y:S03]  /*9de0*/  FMUL.FTZ R85, R3, R85 ;  /* 0x0000005503557220 */ /* 0x000fe60000410000 */
[C---:B------:R-:W-:Y:S01]  /*9df0*/  HMMA.16816.F32 R80, R128.reuse, R126, R80 ;  /* 0x0000007e8050723c */ /* 0x040fe20000001850 */
[----:B------:R-:W1:Y:S02]  /*9e00*/  LDSM.16.MT88.4 R124, [R195+0x900] ;  /* 0x00090000c37c783b */ /* 0x000e640000004200 */
[C---:B------:R-:W-:Y:S02]  /*9e10*/  FMUL.FTZ R86, R2.reuse, R86 ;  /* 0x0000005602567220 */ /* 0x040fe40000410000 */
[----:B------:R-:W-:Y:S02]  /*9e20*/  FMUL.FTZ R87, R2, R87 ;  /* 0x0000005702577220 */ /* 0x000fe40000410000 */
[--C-:B------:R-:W-:Y:S02]  /*9e30*/  FFMA.FTZ R168, R12, c[0x0][0x2d0], -R167.reuse ;  /* 0x0000b4000ca87a23 */ /* 0x100fe400000108a7 */
[----:B------:R-:W-:Y:S03]  /*9e40*/  FFMA.FTZ R169, R13, c[0x0][0x2d0], -R167 ;  /* 0x0000b4000da97a23 */ /* 0x000fe600000108a7 */
[C---:B---3--:R-:W-:Y:S01]  /*9e50*/  HMMA.16816.F32 R84, R128.reuse, R136, R84 ;  /* 0x000000888054723c */ /* 0x048fe20000001854 */
[----:B------:R-:W-:Y:S02]  /*9e60*/  MUFU.EX2 R168, R168 ;  /* 0x000000a800a87308 */ /* 0x000fe40000000800 */
[--C-:B------:R-:W-:Y:S01]  /*9e70*/  FFMA.FTZ R172, R14, c[0x0][0x2d0], -R165.reuse ;  /* 0x0000b4000eac7a23 */ /* 0x100fe200000108a5 */
[----:B-----5:R-:W-:Y:S01]  /*9e80*/  F2FP.PACK_AB R14, R171, R170 ;  /* 0x000000aaab0e723e */ /* 0x020fe200000000ff */
[----:B------:R-:W-:Y:S01]  /*9e90*/  FFMA.FTZ R173, R15, c[0x0][0x2d0], -R165 ;  /* 0x0000b4000fad7a23 */ /* 0x000fe200000108a5 */
[----:B----4-:R-:W-:Y:S01]  /*9ea0*/  F2FP.PACK_AB R15, R175, R174 ;  /* 0x000000aeaf0f723e */ /* 0x010fe200000000ff */
[C---:B------:R-:W-:Y:S02]  /*9eb0*/  FMUL.FTZ R88, R3.reuse, R88 ;  /* 0x0000005803587220 */ /* 0x040fe40000410000 */
[C---:B------:R-:W-:Y:S02]  /*9ec0*/  FMUL.FTZ R89, R3.reuse, R89 ;  /* 0x0000005903597220 */ /* 0x040fe40000410000 */
[----:B------:R-:W3:Y:S01]  /*9ed0*/  MUFU.EX2 R169, R169 ;  /* 0x000000a900a97308 */ /* 0x000ee20000000800 */
[C---:B------:R-:W-:Y:S02]  /*9ee0*/  FMUL.FTZ R90, R2.reuse, R90 ;  /* 0x0000005a025a7220 */ /* 0x040fe40000410000 */
[C---:B------:R-:W-:Y:S02]  /*9ef0*/  FMUL.FTZ R91, R2.reuse, R91 ;  /* 0x0000005b025b7220 */ /* 0x040fe40000410000 */
[C---:B------:R-:W-:Y:S02]  /*9f00*/  FMUL.FTZ R92, R3.reuse, R92 ;  /* 0x0000005c035c7220 */ /* 0x040fe40000410000 */
[C---:B------:R-:W-:Y:S02]  /*9f10*/  FMUL.FTZ R93, R3.reuse, R93 ;  /* 0x0000005d035d7220 */ /* 0x040fe40000410000 */
[C---:B------:R-:W-:Y:S01]  /*9f20*/  FMUL.FTZ R94, R2.reuse, R94 ;  /* 0x0000005e025e7220 */ /* 0x040fe20000410000 */
[C---:B------:R-:W-:Y:S01]  /*9f30*/  HMMA.16816.F32 R88, R128.reuse, R138, R88 ;  /* 0x0000008a8058723c */ /* 0x040fe20000001858 */
[----:B------:R-:W-:Y:S01]  /*9f40*/  MUFU.EX2 R172, R172 ;  /* 0x000000ac00ac7308 */ /* 0x000fe20000000800 */
[----:B------:R-:W4:Y:S01]  /*9f50*/  LDSM.16.MT88.4 R136, [R189+0x900] ;  /* 0x00090000bd88783b */ /* 0x000f220000004200 */
[C---:B------:R-:W-:Y:S02]  /*9f60*/  FMUL.FTZ R95, R2.reuse, R95 ;  /* 0x0000005f025f7220 */ /* 0x040fe40000410000 */
[C---:B------:R-:W-:Y:S02]  /*9f70*/  FMUL.FTZ R96, R3.reuse, R96 ;  /* 0x0000006003607220 */ /* 0x040fe40000410000 */
[----:B------:R-:W-:Y:S02]  /*9f80*/  FMUL.FTZ R97, R3, R97 ;  /* 0x0000006103617220 */ /* 0x000fe40000410000 */
[C---:B------:R-:W-:Y:S01]  /*9f90*/  FMUL.FTZ R98, R2.reuse, R98 ;  /* 0x0000006202627220 */ /* 0x040fe20000410000 */
[C---:B--2---:R-:W-:Y:S01]  /*9fa0*/  HMMA.16816.F32 R92, R128.reuse, R140, R92 ;  /* 0x0000008c805c723c */ /* 0x044fe2000000185c */
[----:B------:R-:W2:Y:S02]  /*9fb0*/  MUFU.EX2 R173, R173 ;  /* 0x000000ad00ad7308 */ /* 0x000ea40000000800 */
[C---:B------:R-:W-:Y:S01]  /*9fc0*/  FMUL.FTZ R99, R2.reuse, R99 ;  /* 0x0000006302637220 */ /* 0x040fe20000410000 */
[----:B---3--:R-:W-:Y:S01]  /*9fd0*/  F2FP.PACK_AB R12, R169, R168 ;  /* 0x000000a8a90c723e */ /* 0x008fe200000000ff */
[----:B------:R-:W-:Y:S01]  /*9fe0*/  FFMA.FTZ R162, R3, R210, R162 ;  /* 0x000000d203a27223 */ /* 0x000fe200000100a2 */
[----:B------:R-:W-:Y:S01]  /*9ff0*/  MOV R3, R0 ;  /* 0x0000000000037202 */ /* 0x000fe20000000f00 */
[----:B------:R-:W-:Y:S02]  /*a000*/  FFMA.FTZ R166, R2, R211, R166 ;  /* 0x000000d302a67223 */ /* 0x000fe400000100a6 */
[----:B------:R-:W-:Y:S01]  /*a010*/  FADD.FTZ R162, R133, R162 ;  /* 0x000000a285a27221 */ /* 0x000fe20000010000 */
[----:B------:R-:W-:Y:S01]  /*a020*/  HMMA.16816.F32 R96, R128, R142, R96 ;  /* 0x0000008e8060723c */ /* 0x000fe20000001860 */
[----:B------:R-:W-:Y:S02]  /*a030*/  LDSM.16.MT88.4 R128, [R190+0x4900] ;  /* 0x00490000be80783b */ /* 0x000fe40000004200 */
[----:B------:R-:W-:Y:S01]  /*a040*/  FADD.FTZ R166, R161, R166 ;  /* 0x000000a6a1a67221 */ /* 0x000fe20000010000 */
[----:B------:R-:W-:Y:S01]  /*a050*/  MOV R133, R132 ;  /* 0x0000008400857202 */ /* 0x000fe20000000f00 */
[----:B------:R-:W-:Y:S02]  /*a060*/  FADD.FTZ R135, R135, R162 ;  /* 0x000000a287877221 */ /* 0x000fe40000010000 */
[----:B------:R-:W-:Y:S02]  /*a070*/  FADD.FTZ R163, R163, R166 ;  /* 0x000000a6a3a37221 */ /* 0x000fe40000010000 */
[----:B------:R-:W-:Y:S03]  /*a080*/  LDSM.16.MT88.4 R140, [R190+0x3100] ;  /* 0x00310000be8c783b */ /* 0x000fe60000004200 */
[----:B------:R-:W-:Y:S02]  /*a090*/  FADD.FTZ R135, R160, R135 ;  /* 0x00000087a0877221 */ /* 0x000fe40000010000 */
[----:B------:R-:W-:Y:S01]  /*a0a0*/  FADD.FTZ R163, R164, R163 ;  /* 0x000000a3a4a37221 */ /* 0x000fe20000010000 */
[----:B--2---:R-:W-:Y:S01]  /*a0b0*/  F2FP.PACK_AB R13, R173, R172 ;  /* 0x000000acad0d723e */ /* 0x004fe200000000ff */
[----:B------:R-:W-:Y:S02]  /*a0c0*/  FADD.FTZ R168, R168, R135 ;  /* 0x00000087a8a87221 */ /* 0x000fe40000010000 */
[----:B------:R-:W-:Y:S02]  /*a0d0*/  FADD.FTZ R172, R172, R163 ;  /* 0x000000a3acac7221 */ /* 0x000fe40000010000 */
[----:B------:R-:W-:Y:S02]  /*a0e0*/  FADD.FTZ R169, R169, R168 ;  /* 0x000000a8a9a97221 */ /* 0x000fe40000010000 */
[C---:B-1----:R-:W-:Y:S05]  /*a0f0*/  HMMA.16816.F32 R4, R12.reuse, R124, R4 ;  /* 0x0000007c0c04723c */ /* 0x042fea0000001804 */
[----:B------:R-:W-:Y:S02]  /*a100*/  FADD.FTZ R173, R173, R172 ;  /* 0x000000acadad7221 */ /* 0x000fe40000010000 */
[----:B------:R-:W-:Y:S01]  /*a110*/  FADD.FTZ R170, R170, R169 ;  /* 0x000000a9aaaa7221 */ /* 0x000fe20000010000 */
[C---:B------:R-:W-:Y:S01]  /*a120*/  HMMA.16816.F32 R8, R12.reuse, R126, R8 ;  /* 0x0000007e0c08723c */ /* 0x040fe20000001808 */
[----:B------:R-:W1:Y:S03]  /*a130*/  LDSM.16.MT88.4 R124, [R188+0x2900] ;  /* 0x00290000bc7c783b */ /* 0x000e660000004200 */
[----:B------:R-:W-:Y:S02]  /*a140*/  FADD.FTZ R174, R174, R173 ;  /* 0x000000adaeae7221 */ /* 0x000fe40000010000 */
[----:B------:R-:W-:Y:S02]  /*a150*/  FADD.FTZ R171, R171, R170 ;  /* 0x000000aaabab7221 */ /* 0x000fe40000010000 */
[C---:B------:R-:W-:Y:S04]  /*a160*/  HMMA.16816.F32 R100, R12.reuse, R16, R100 ;  /* 0x000000100c64723c */ /* 0x040fe80000001864 */
[----:B------:R-:W-:Y:S04]  /*a170*/  FADD.FTZ R175, R175, R174 ;  /* 0x000000aeafaf7221 */ /* 0x000fe80000010000 */
[C---:B------:R-:W-:Y:S01]  /*a180*/  HMMA.16816.F32 R104, R12.reuse, R18, R104 ;  /* 0x000000120c68723c */ /* 0x040fe20000001868 */
[----:B------:R-:W2:Y:S07]  /*a190*/  LDSM.16.MT88.4 R16, [R195+0x4900] ;  /* 0x00490000c310783b */ /* 0x000eae0000004200 */
[C---:B----4-:R-:W-:Y:S08]  /*a1a0*/  HMMA.16816.F32 R108, R12.reuse, R136, R108 ;  /* 0x000000880c6c723c */ /* 0x050ff0000000186c */
[C---:B------:R-:W-:Y:S01]  /*a1b0*/  HMMA.16816.F32 R112, R12.reuse, R138, R112 ;  /* 0x0000008a0c70723c */ /* 0x040fe20000001870 */
[----:B------:R-:W3:Y:S07]  /*a1c0*/  LDSM.16.MT88.4 R136, [R189+0x4900] ;  /* 0x00490000bd88783b */ /* 0x000eee0000004200 */
[C---:B------:R-:W-:Y:S08]  /*a1d0*/  HMMA.16816.F32 R116, R12.reuse, R144, R116 ;  /* 0x000000900c74723c */ /* 0x040ff00000001874 */
[C---:B------:R-:W-:Y:S01]  /*a1e0*/  HMMA.16816.F32 R120, R12.reuse, R146, R120 ;  /* 0x000000920c78723c */ /* 0x040fe20000001878 */
[----:B------:R-:W-:Y:S07]  /*a1f0*/  LDSM.16.MT88.4 R144, [R189+0x3100] ;  /* 0x00310000bd90783b */ /* 0x000fee0000004200 */
[C---:B------:R-:W-:Y:S08]  /*a200*/  HMMA.16816.F32 R36, R12.reuse, R148, R36 ;  /* 0x000000940c24723c */ /* 0x040ff00000001824 */
[C---:B------:R-:W-:Y:S01]  /*a210*/  HMMA.16816.F32 R40, R12.reuse, R150, R40 ;  /* 0x000000960c28723c */ /* 0x040fe20000001828 */
[----:B------:R-:W-:Y:S07]  /*a220*/  LDSM.16.MT88.4 R148, [R195+0x5900] ;  /* 0x00590000c394783b */ /* 0x000fee0000004200 */
[C---:B------:R-:W-:Y:S07]  /*a230*/  HMMA.16816.F32 R44, R12.reuse, R152, R44 ;  /* 0x000000980c2c723c */ /* 0x040fee000000182c */
[--C-:B------:R-:W-:Y:S01]  /*a240*/  FFMA.FTZ R152, R20, c[0x0][0x2d0], -R167.reuse ;  /* 0x0000b40014987a23 */ /* 0x100fe200000108a7 */
[C---:B------:R-:W-:Y:S04]  /*a250*/  HMMA.16816.F32 R48, R12.reuse, R154, R48 ;  /* 0x0000009a0c30723c */ /* 0x040fe80000001830 */
[--C-:B------:R-:W-:Y:S01]  /*a260*/  FFMA.FTZ R153, R21, c[0x0][0x2d0], -R167.reuse ;  /* 0x0000b40015997a23 */ /* 0x100fe200000108a7 */
[----:B------:R-:W-:Y:S02]  /*a270*/  MUFU.EX2 R152, R152 ;  /* 0x0000009800987308 */ /* 0x000fe40000000800 */
[--C-:B------:R-:W-:Y:S01]  /*a280*/  FFMA.FTZ R154, R24, c[0x0][0x2d0], -R167.reuse ;  /* 0x0000b400189a7a23 */ /* 0x100fe200000108a7 */
[C---:B------:R-:W-:Y:S04]  /*a290*/  HMMA.16816.F32 R52, R12.reuse, R156, R52 ;  /* 0x0000009c0c34723c */ /* 0x040fe80000001834 */
[--C-:B------:R-:W-:Y:S02]  /*a2a0*/  FFMA.FTZ R155, R25, c[0x0][0x2d0], -R167.reuse ;  /* 0x0000b400199b7a23 */ /* 0x100fe400000108a7 */
[----:B------:R-:W-:Y:S01]  /*a2b0*/  FFMA.FTZ R167, R33, c[0x0][0x2d0], -R167 ;  /* 0x0000b40021a77a23 */ /* 0x000fe200000108a7 */
[----:B------:R-:W4:Y:S01]  /*a2c0*/  MUFU.EX2 R153, R153 ;  /* 0x0000009900997308 */ /* 0x000f220000000800 */
[C---:B------:R-:W-:Y:S04]  /*a2d0*/  HMMA.16816.F32 R56, R12.reuse, R158, R56 ;  /* 0x0000009e0c38723c */ /* 0x040fe80000001838 */
[--C-:B------:R-:W-:Y:S02]  /*a2e0*/  FFMA.FTZ R156, R22, c[0x0][0x2d0], -R165.reuse ;  /* 0x0000b400169c7a23 */ /* 0x100fe400000108a5 */
[--C-:B------:R-:W-:Y:S02]  /*a2f0*/  FFMA.FTZ R157, R23, c[0x0][0x2d0], -R165.reuse ;  /* 0x0000b400179d7a23 */ /* 0x100fe400000108a5 */
[C---:B-1----:R-:W-:Y:S01]  /*a300*/  HMMA.16816.F32 R60, R12.reuse, R124, R60 ;  /* 0x0000007c0c3c723c */ /* 0x042fe2000000183c */
[----:B------:R-:W-:Y:S01]  /*a310*/  LDSM.16.MT88.4 R20, [R190+0x1100] ;  /* 0x00110000be14783b */ /* 0x000fe20000004200 */
[----:B------:R-:W-:Y:S02]  /*a320*/  MUFU.EX2 R154, R154 ;  /* 0x0000009a009a7308 */ /* 0x000fe40000000800 */
[--C-:B------:R-:W-:Y:S02]  /*a330*/  FFMA.FTZ R158, R26, c[0x0][0x2d0], -R165.reuse ;  /* 0x0000b4001a9e7a23 */ /* 0x100fe400000108a5 */
[--C-:B------:R-:W-:Y:S02]  /*a340*/  FFMA.FTZ R159, R27, c[0x0][0x2d0], -R165.reuse ;  /* 0x0000b4001b9f7a23 */ /* 0x100fe400000108a5 */
[C---:B------:R-:W-:Y:S01]  /*a350*/  HMMA.16816.F32 R64, R12.reuse, R126, R64 ;  /* 0x0000007e0c40723c */ /* 0x040fe20000001840 */
[----:B------:R-:W1:Y:S03]  /*a360*/  LDSM.16.MT88.4 R124, [R188+0x4900] ;  /* 0x00490000bc7c783b */ /* 0x000e660000004200 */
[----:B------:R-:W-:Y:S01]  /*a370*/  FFMA.FTZ R165, R35, c[0x0][0x2d0], -R165 ;  /* 0x0000b40023a57a23 */ /* 0x000fe200000108a5 */
[----:B------:R-:W5:Y:S03]  /*a380*/  MUFU.EX2 R155, R155 ;  /* 0x0000009b009b7308 */ /* 0x000f660000000800 */
[C---:B--2---:R-:W-:Y:S01]  /*a390*/  HMMA.16816.F32 R68, R12.reuse, R16, R68 ;  /* 0x000000100c44723c */ /* 0x044fe20000001844 */
[----:B------:R-:W-:Y:S06]  /*a3a0*/  LDSM.16.MT88.4 R24, [R189+0x1100] ;  /* 0x00110000bd18783b */ /* 0x000fec0000004200 */
[----:B------:R-:W-:Y:S01]  /*a3b0*/  MUFU.EX2 R156, R156 ;  /* 0x0000009c009c7308 */ /* 0x000fe20000000800 */
[C---:B------:R-:W-:Y:S01]  /*a3c0*/  HMMA.16816.F32 R72, R12.reuse, R18, R72 ;  /* 0x000000120c48723c */ /* 0x040fe20000001848 */
[----:B------:R-:W2:Y:S07]  /*a3d0*/  LDSM.16.MT88.4 R16, [R195+0x1100] ;  /* 0x00110000c310783b */ /* 0x000eae0000004200 */
[C---:B------:R-:W-:Y:S01]  /*a3e0*/  HMMA.16816.F32 R76, R12.reuse, R128, R76 ;  /* 0x000000800c4c723c */ /* 0x040fe2000000184c */
[----:B------:R-:W-:Y:S01]  /*a3f0*/  LDSM.16.MT88.4 R32, [R188+0x1900] ;  /* 0x00190000bc20783b */ /* 0x000fe20000004200 */
[----:B------:R-:W1:Y:S06]  /*a400*/  MUFU.EX2 R157, R157 ;  /* 0x0000009d009d7308 */ /* 0x000e6c0000000800 */
[C---:B------:R-:W-:Y:S01]  /*a410*/  HMMA.16816.F32 R80, R12.reuse, R130, R80 ;  /* 0x000000820c50723c */ /* 0x040fe20000001850 */
[----:B------:R-:W2:Y:S03]  /*a420*/  LDSM.16.MT88.4 R128, [R188+0x1100] ;  /* 0x00110000bc80783b */ /* 0x000ea60000004200 */
[----:B------:R-:W-:Y:S04]  /*a430*/  MUFU.EX2 R158, R158 ;  /* 0x0000009e009e7308 */ /* 0x000fe80000000800 */
[C---:B---3--:R-:W-:Y:S06]  /*a440*/  HMMA.16816.F32 R84, R12.reuse, R136, R84 ;  /* 0x000000880c54723c */ /* 0x048fec0000001854 */
[----:B------:R-:W3:Y:S02]  /*a450*/  MUFU.EX2 R159, R159 ;  /* 0x0000009f009f7308 */ /* 0x000ee40000000800 */
[C---:B------:R-:W-:Y:S01]  /*a460*/  HMMA.16816.F32 R88, R12.reuse, R138, R88 ;  /* 0x0000008a0c58723c */ /* 0x040fe20000001858 */
[----:B------:R-:W2:Y:S07]  /*a470*/  LDSM.16.MT88.4 R136, [R195+0x3100] ;  /* 0x00310000c388783b */ /* 0x000eae0000004200 */
[C---:B-1----:R-:W-:Y:S01]  /*a480*/  HMMA.16816.F32 R92, R12.reuse, R124, R92 ;  /* 0x0000007c0c5c723c */ /* 0x042fe2000000185c */
[----:B------:R-:W1:Y:S07]  /*a490*/  MUFU.EX2 R222, R167 ;  /* 0x000000a700de7308 */ /* 0x000e6e0000000800 */
[----:B------:R-:W-:Y:S01]  /*a4a0*/  HMMA.16816.F32 R96, R12, R126, R96 ;  /* 0x0000007e0c60723c */ /* 0x000fe20000001860 */
[----:B------:R-:W-:Y:S02]  /*a4b0*/  LDSM.16.MT88.4 R124, [R189+0x5100] ;  /* 0x00510000bd7c783b */ /* 0x000fe40000004200 */
[----:B------:R-:W1:Y:S04]  /*a4c0*/  MUFU.EX2 R226, R165 ;  /* 0x000000a500e27308 */ /* 0x000e680000000800 */
[----:B----4-:R-:W-:Y:S01]  /*a4d0*/  F2FP.PACK_AB R12, R153, R152 ;  /* 0x00000098990c723e */ /* 0x010fe200000000ff */
[----:B------:R-:W-:Y:S01]  /*a4e0*/  FADD.FTZ R152, R152, R171 ;  /* 0x000000ab98987221 */ /* 0x000fe20000010000 */
[----:B-----5:R-:W-:Y:S03]  /*a4f0*/  F2FP.PACK_AB R14, R155, R154 ;  /* 0x0000009a9b0e723e */ /* 0x020fe600000000ff */
[----:B------:R-:W-:Y:S01]  /*a500*/  F2FP.PACK_AB R13, R157, R156 ;  /* 0x0000009c9d0d723e */ /* 0x000fe200000000ff */
[----:B------:R-:W-:Y:S01]  /*a510*/  FADD.FTZ R156, R156, R175 ;  /* 0x000000af9c9c7221 */ /* 0x000fe20000010000 */
[----:B---3--:R-:W-:Y:S01]  /*a520*/  F2FP.PACK_AB R15, R159, R158 ;  /* 0x0000009e9f0f723e */ /* 0x008fe200000000ff */
[----:B------:R-:W-:Y:S02]  /*a530*/  FADD.FTZ R153, R153, R152 ;  /* 0x0000009899997221 */ /* 0x000fe40000010000 */
[----:B------:R-:W-:Y:S02]  /*a540*/  FADD.FTZ R157, R157, R156 ;  /* 0x0000009c9d9d7221 */ /* 0x000fe40000010000 */
[----:B------:R-:W-:Y:S02]  /*a550*/  FADD.FTZ R154, R154, R153 ;  /* 0x000000999a9a7221 */ /* 0x000fe40000010000 */
[C---:B--2---:R-:W-:Y:S03]  /*a560*/  HMMA.16816.F32 R4, R12.reuse, R16, R4 ;  /* 0x000000100c04723c */ /* 0x044fe60000001804 */
[----:B------:R-:W-:Y:S02]  /*a570*/  FADD.FTZ R158, R158, R157 ;  /* 0x0000009d9e9e7221 */ /* 0x000fe40000010000 */
[----:B------:R-:W-:Y:S02]  /*a580*/  FADD.FTZ R154, R155, R154 ;  /* 0x0000009a9b9a7221 */ /* 0x000fe40000010000 */
[----:B------:R-:W-:Y:S01]  /*a590*/  FADD.FTZ R158, R159, R158 ;  /* 0x0000009e9f9e7221 */ /* 0x000fe20000010000 */
[C---:B------:R-:W-:Y:S01]  /*a5a0*/  HMMA.16816.F32 R8, R12.reuse, R18, R8 ;  /* 0x000000120c08723c */ /* 0x040fe20000001808 */
[----:B------:R-:W2:Y:S07]  /*a5b0*/  LDSM.16.MT88.4 R16, [R188+0x3100] ;  /* 0x00310000bc10783b */ /* 0x000eae0000004200 */
[C---:B------:R-:W-:Y:S08]  /*a5c0*/  HMMA.16816.F32 R100, R12.reuse, R20, R100 ;  /* 0x000000140c64723c */ /* 0x040ff00000001864 */
[C---:B------:R-:W-:Y:S01]  /*a5d0*/  HMMA.16816.F32 R104, R12.reuse, R22, R104 ;  /* 0x000000160c68723c */ /* 0x040fe20000001868 */
[----:B------:R-:W3:Y:S07]  /*a5e0*/  LDSM.16.MT88.4 R20, [R195+0x5100] ;  /* 0x00510000c314783b */ /* 0x000eee0000004200 */
[C---:B------:R-:W-:Y:S08]  /*a5f0*/  HMMA.16816.F32 R108, R12.reuse, R24, R108 ;  /* 0x000000180c6c723c */ /* 0x040ff0000000186c */
[C---:B------:R-:W-:Y:S01]  /*a600*/  HMMA.16816.F32 R112, R12.reuse, R26, R112 ;  /* 0x0000001a0c70723c */ /* 0x040fe20000001870 */
[----:B------:R-:W4:Y:S07]  /*a610*/  LDSM.16.MT88.4 R24, [R190+0x5100] ;  /* 0x00510000be18783b */ /* 0x000f2e0000004200 */
[C---:B------:R-:W-:Y:S08]  /*a620*/  HMMA.16816.F32 R116, R12.reuse, R128, R116 ;  /* 0x000000800c74723c */ /* 0x040ff00000001874 */
[C---:B------:R-:W-:Y:S08]  /*a630*/  HMMA.16816.F32 R120, R12.reuse, R130, R120 ;  /* 0x000000820c78723c */ /* 0x040ff00000001878 */
        /* <DEDUP_REMOVED lines=9> */
[C---:B--2---:R-:W-:Y:S08]  /*a6d0*/  HMMA.16816.F32 R60, R12.reuse, R16, R60 ;  /* 0x000000100c3c723c */ /* 0x044ff0000000183c */
[C---:B------:R-:W-:Y:S01]  /*a6e0*/  HMMA.16816.F32 R64, R12.reuse, R18, R64 ;  /* 0x000000120c40723c */ /* 0x040fe20000001840 */
[----:B------:R-:W2:Y:S07]  /*a6f0*/  LDSM.16.MT88.4 R16, [R188+0x5100] ;  /* 0x00510000bc10783b */ /* 0x000eae0000004200 */
[C---:B---3--:R-:W-:Y:S08]  /*a700*/  HMMA.16816.F32 R68, R12.reuse, R20, R68 ;  /* 0x000000140c44723c */ /* 0x048ff00000001844 */
[C---:B------:R-:W-:Y:S01]  /*a710*/  HMMA.16816.F32 R72, R12.reuse, R22, R72 ;  /* 0x000000160c48723c */ /* 0x040fe20000001848 */
[----:B------:R-:W3:Y:S07]  /*a720*/  LDSM.16.MT88.4 R20, [R195+0x1900] ;  /* 0x00190000c314783b */ /* 0x000eee0000004200 */
[C---:B----4-:R-:W-:Y:S08]  /*a730*/  HMMA.16816.F32 R76, R12.reuse, R24, R76 ;  /* 0x000000180c4c723c */ /* 0x050ff0000000184c */
[C---:B------:R-:W-:Y:S01]  /*a740*/  HMMA.16816.F32 R80, R12.reuse, R26, R80 ;  /* 0x0000001a0c50723c */ /* 0x040fe20000001850 */
[----:B------:R-:W4:Y:S07]  /*a750*/  LDSM.16.MT88.4 R24, [R190+0x1900] ;  /* 0x00190000be18783b */ /* 0x000f2e0000004200 */
[C---:B------:R-:W-:Y:S08]  /*a760*/  HMMA.16816.F32 R84, R12.reuse, R124, R84 ;  /* 0x0000007c0c54723c */ /* 0x040ff00000001854 */
[C---:B------:R-:W-:Y:S08]  /*a770*/  HMMA.16816.F32 R88, R12.reuse, R126, R88 ;  /* 0x0000007e0c58723c */ /* 0x040ff00000001858 */
[C---:B--2---:R-:W-:Y:S08]  /*a780*/  HMMA.16816.F32 R92, R12.reuse, R16, R92 ;  /* 0x000000100c5c723c */ /* 0x044ff0000000185c */
[----:B------:R-:W-:Y:S01]  /*a790*/  HMMA.16816.F32 R96, R12, R18, R96 ;  /* 0x000000120c60723c */ /* 0x000fe20000001860 */
[----:B------:R-:W2:Y:S06]  /*a7a0*/  LDSM.16.MT88.4 R16, [R189+0x3900] ;  /* 0x00390000bd10783b */ /* 0x000eac0000004200 */
[----:B------:R-:W-:Y:S01]  /*a7b0*/  F2FP.PACK_AB R12, R220, R219 ;  /* 0x000000dbdc0c723e */ /* 0x000fe200000000ff */
[----:B------:R-:W-:Y:S01]  /*a7c0*/  FADD.FTZ R219, R219, R154 ;  /* 0x0000009adbdb7221 */ /* 0x000fe20000010000 */
[----:B-1----:R-:W-:Y:S03]  /*a7d0*/  F2FP.PACK_AB R14, R222, R221 ;  /* 0x000000ddde0e723e */ /* 0x002fe600000000ff */
[----:B------:R-:W-:Y:S01]  /*a7e0*/  F2FP.PACK_AB R13, R224, R223 ;  /* 0x000000dfe00d723e */ /* 0x000fe200000000ff */
[----:B------:R-:W-:Y:S01]  /*a7f0*/  FADD.FTZ R223, R223, R158 ;  /* 0x0000009edfdf7221 */ /* 0x000fe20000010000 */
[----:B------:R-:W-:Y:S01]  /*a800*/  F2FP.PACK_AB R15, R226, R225 ;  /* 0x000000e1e20f723e */ /* 0x000fe200000000ff */
[----:B------:R-:W-:Y:S02]  /*a810*/  FADD.FTZ R220, R220, R219 ;  /* 0x000000dbdcdc7221 */ /* 0x000fe40000010000 */
[----:B------:R-:W-:Y:S02]  /*a820*/  FADD.FTZ R224, R224, R223 ;  /* 0x000000dfe0e07221 */ /* 0x000fe40000010000 */
[----:B------:R-:W-:Y:S02]  /*a830*/  FADD.FTZ R221, R221, R220 ;  /* 0x000000dcdddd7221 */ /* 0x000fe40000010000 */
[C---:B---3--:R-:W-:Y:S01]  /*a840*/  HMMA.16816.F32 R128, R12.reuse, R20, R4 ;  /* 0x000000140c80723c */ /* 0x048fe20000001804 */
[----:B------:R-:W1:Y:S02]  /*a850*/  LDSM.16.MT88.4 R4, [R190+0x5900] ;  /* 0x00590000be04783b */ /* 0x000e640000004200 */
[----:B------:R-:W-:Y:S02]  /*a860*/  FADD.FTZ R211, R225, R224 ;  /* 0x000000e0e1d37221 */ /* 0x000fe40000010000 */
[----:B------:R-:W-:Y:S02]  /*a870*/  FADD.FTZ R210, R222, R221 ;  /* 0x000000ddded27221 */ /* 0x000fe40000010000 */
[----:B------:R-:W-:Y:S01]  /*a880*/  FADD.FTZ R211, R226, R211 ;  /* 0x000000d3e2d37221 */ /* 0x000fe20000010000 */
[C---:B------:R-:W-:Y:S01]  /*a890*/  HMMA.16816.F32 R124, R12.reuse, R22, R8 ;  /* 0x000000160c7c723c */ /* 0x040fe20000001808 */
[----:B------:R-:W3:Y:S07]  /*a8a0*/  LDSM.16.MT88.4 R8, [R189+0x5900] ;  /* 0x00590000bd08783b */ /* 0x000eee0000004200 */
        /* <DEDUP_REMOVED lines=10> */
[C---:B--2---:R-:W-:Y:S08]  /*a950*/  HMMA.16816.F32 R52, R12.reuse, R16, R52 ;  /* 0x000000100c34723c */ /* 0x044ff00000001834 */
[C---:B------:R-:W-:Y:S01]  /*a960*/  HMMA.16816.F32 R56, R12.reuse, R18, R56 ;  /* 0x000000120c38723c */ /* 0x040fe20000001838 */
[----:B------:R-:W2:Y:S07]  /*a970*/  LDSM.16.MT88.4 R16, [R188+0x5900] ;  /* 0x00590000bc10783b */ /* 0x000eae0000004200 */
[C---:B------:R-:W-:Y:S08]  /*a980*/  HMMA.16816.F32 R60, R12.reuse, R144, R60 ;  /* 0x000000900c3c723c */ /* 0x040ff0000000183c */
[C---:B------:R-:W-:Y:S08]  /*a990*/  HMMA.16816.F32 R64, R12.reuse, R146, R64 ;  /* 0x000000920c40723c */ /* 0x040ff00000001840 */
[C---:B------:R-:W-:Y:S08]  /*a9a0*/  HMMA.16816.F32 R68, R12.reuse, R148, R68 ;  /* 0x000000940c44723c */ /* 0x040ff00000001844 */
[C---:B------:R-:W-:Y:S08]  /*a9b0*/  HMMA.16816.F32 R72, R12.reuse, R150, R72 ;  /* 0x000000960c48723c */ /* 0x040ff00000001848 */
[C---:B-1----:R-:W-:Y:S08]  /*a9c0*/  HMMA.16816.F32 R76, R12.reuse, R4, R76 ;  /* 0x000000040c4c723c */ /* 0x042ff0000000184c */
[C---:B------:R-:W-:Y:S08]  /*a9d0*/  HMMA.16816.F32 R80, R12.reuse, R6, R80 ;  /* 0x000000060c50723c */ /* 0x040ff00000001850 */
[C---:B---3--:R-:W-:Y:S08]  /*a9e0*/  HMMA.16816.F32 R84, R12.reuse, R8, R84 ;  /* 0x000000080c54723c */ /* 0x048ff00000001854 */
[C---:B------:R-:W-:Y:S08]  /*a9f0*/  HMMA.16816.F32 R88, R12.reuse, R10, R88 ;  /* 0x0000000a0c58723c */ /* 0x040ff00000001858 */
[C---:B--2---:R-:W-:Y:S08]  /*aa00*/  HMMA.16816.F32 R92, R12.reuse, R16, R92 ;  /* 0x000000100c5c723c */ /* 0x044ff0000000185c */
[----:B------:R-:W-:Y:S07]  /*aa10*/  HMMA.16816.F32 R96, R12, R18, R96 ;  /* 0x000000120c60723c */ /* 0x000fee0000001860 */
[----:B------:R-:W-:Y:S01]  /*aa20*/  MOV R12, R132 ;  /* 0x00000084000c7202 */ /* 0x000fe20000000f00 */
[----:B------:R-:W-:-:S05]  /*aa30*/  @P0 BRA `(.L_x_180) ;  /* 0xffffd71000000947 */ /* 0x000fca000383ffff */
.L_x_179:
[----:B------:R-:W-:-:S06]  /*aa40*/  UISETP.GE.AND UP0, UPT, UR13, UR8, UPT ;  /* 0x000000080d00728c */ /* 0x000fcc000bf06270 */
[----:B------:R-:W-:-:S13]  /*aa50*/  PLOP3.LUT P0, PT, PT, PT, UP0, 0x80, 0x0 ;  /* 0x000000000000781c */ /* 0x000fda0003f0f008 */
[----:B------:R-:W-:Y:S05]  /*aa60*/  @!P0 BRA `(.L_x_181) ;  /* 0x000034f000008947 */ /* 0x000fea0003800000 */
[----:B------:R-:W-:Y:S01]  /*aa70*/  IADD3 R216, P5, R206, 0x80, RZ ;  /* 0x00000080ced87810 */ /* 0x000fe20007fbe0ff */
[----:B------:R-:W-:Y:S01]  /*aa80*/  ULDC.64 UR4, c[0x0][0x208] ;  /* 0x0000820000047ab9 */ /* 0x000fe20000000a00 */
[----:B------:R-:W-:Y:S01]  /*aa90*/  IADD3 R213, P0, R200, 0x80, RZ ;  /* 0x00000080c8d57810 */ /* 0x000fe20007f1e0ff */
[----:B------:R-:W-:Y:S01]  /*aaa0*/  IMAD.MOV.U32 R2, RZ, RZ, R12 ;  /* 0x000000ffff027224 */ /* 0x000fe200078e000c */
[----:B------:R-:W-:Y:S01]  /*aab0*/  IADD3 R218, P6, R206, 0x40, RZ ;  /* 0x00000040ceda7810 */ /* 0x000fe20007fde0ff */
[----:B------:R-:W-:Y:S01]  /*aac0*/  IMAD.MOV.U32 R3, RZ, RZ, R0 ;  /* 0x000000ffff037224 */ /* 0x000fe200078e0000 */
[----:B------:R-:W-:Y:S01]  /*aad0*/  IADD3 R215, P4, R200, 0x40, RZ ;  /* 0x00000040c8d77810 */ /* 0x000fe20007f9e0ff */
[----:B------:R-:W-:Y:S01]  /*aae0*/  IMAD.X R217, RZ, RZ, R209, P5 ;  /* 0x000000ffffd97224 */ /* 0x000fe200028e06d1 */
[----:B------:R-:W-:Y:S01]  /*aaf0*/  IADD3.X R219, RZ, R209, RZ, P6, !PT ;  /* 0x000000d1ffdb7210 */ /* 0x000fe200037fe4ff */
[----:B------:R-:W-:Y:S01]  /*ab00*/  IMAD.X R212, RZ, RZ, R203, P0 ;  /* 0x000000ffffd47224 */ /* 0x000fe200000e06cb */
[----:B------:R-:W-:Y:S01]  /*ab10*/  IADD3.X R214, RZ, R203, RZ, P4, !PT ;  /* 0x000000cbffd67210 */ /* 0x000fe200027fe4ff */
[----:B------:R-:W-:Y:S01]  /*ab20*/  USHF.L.U64.HI UR19, UR4, 0x5, UR5 ;  /* 0x0000000504137899 */ /* 0x000fe20008010205 */
[----:B------:R-:W-:Y:S01]  /*ab30*/  MOV R208, R206 ;  /* 0x000000ce00d07202 */ /* 0x000fe20000000f00 */
[----:B------:R-:W-:-:S03]  /*ab40*/  USHF.L.U32 UR18, UR4, 0x5, URZ ;  /* 0x0000000504127899 */ /* 0x000fc6000800063f */
[----:B------:R-:W-:Y:S02]  /*ab50*/  ULDC.64 UR4, c[0x0][0x1e0] ;  /* 0x0000780000047ab9 */ /* 0x000fe40000000a00 */
.L_x_190:
[----:B------:R-:W-:Y:S04]  /*ab60*/  DEPBAR.LE SB0, 0x0 ;  /* 0x000080000000791a */ /* 0x000fe80000000000 */
[----:B------:R-:W-:Y:S01]  /*ab70*/  BAR.SYNC.DEFER_BLOCKING 0x0 ;  /* 0x0000000000007b1d */ /* 0x000fe20000010000 */
[----:B------:R-:W-:Y:S01]  /*ab80*/  USHF.R.S32.HI UR7, URZ, 0x1f, UR13 ;  /* 0x0000001f3f077899 */ /* 0x000fe2000801140d */
[----:B------:R-:W-:Y:S01]  /*ab90*/  IMAD.U32 R15, RZ, RZ, UR13 ;  /* 0x0000000dff0f7e24 */ /* 0x000fe2000f8e00ff */
[----:B------:R-:W-:Y:S01]  /*aba0*/  UIMAD UR6, UR9, UR13, URZ ;  /* 0x0000000d090672a4 */ /* 0x000fe2000f8e023f */
[----:B------:R-:W-:Y:S01]  /*abb0*/  IMAD.U32 R21, RZ, RZ, UR13 ;  /* 0x0000000dff157e24 */ /* 0x000fe2000f8e00ff */
[----:B------:R-:W-:Y:S01]  /*abc0*/  UIMAD.WIDE.U32 UR20, UR13, UR10, UR18 ;  /* 0x0000000a0d1472a5 */ /* 0x000fe2000f8e0012 */
[----:B------:R-:W-:Y:S01]  /*abd0*/  IMAD.WIDE.U32 R14, R15, UR10, R218 ;  /* 0x0000000a0f0e7c25 */ /* 0x000fe2000f8e00da */
[----:B------:R-:W-:Y:S02]  /*abe0*/  UIMAD UR6, UR7, UR10, UR6 ;  /* 0x0000000a070672a4 */ /* 0x000fe4000f8e0206 */
[----:B------:R-:W-:Y:S01]  /*abf0*/  UISETP.GT.AND UP3, UPT, UR13, UR8, UPT ;  /* 0x000000080d00728c */ /* 0x000fe2000bf64270 */
[----:B------:R-:W-:Y:S01]  /*ac00*/  IMAD.WIDE.U32 R20, R21, UR10, R208 ;  /* 0x0000000a15147c25 */ /* 0x000fe2000f8e00d0 */
[----:B------:R-:W-:Y:S01]  /*ac10*/  LEA R224, P0, R14, c[0x0][0x1f8], 0x1 ;  /* 0x00007e000ee07a11 */ /* 0x000fe200078008ff */
[----:B------:R-:W-:Y:S01]  /*ac20*/  UIADD3 UR7, UR6, UR21, URZ ;  /* 0x0000001506077290 */ /* 0x000fe2000fffe03f */
[----:B------:R-:W-:Y:S01]  /*ac30*/  IADD3 R12, R15, UR6, RZ ;  /* 0x000000060f0c7c10 */ /* 0x000fe2000fffe0ff */
[----:B------:R-:W-:Y:S01]  /*ac40*/  IMAD.U32 R13, RZ, RZ, UR13 ;  /* 0x0000000dff0d7e24 */ /* 0x000fe2000f8e00ff */
[----:B------:R-:W-:Y:S02]  /*ac50*/  LEA R168, P4, R20, c[0x0][0x1f8], 0x1 ;  /* 0x00007e0014a87a11 */ /* 0x000fe400078808ff */
[----:B------:R-:W-:Y:S01]  /*ac60*/  LEA.HI.X R225, R14, c[0x0][0x1fc], R12, 0x1, P0 ;  /* 0x00007f000ee17a11 */ /* 0x000fe200000f0c0c */
[----:B------:R-:W-:Y:S01]  /*ac70*/  IMAD.WIDE.U32 R22, R13, UR10, R216 ;  /* 0x0000000a0d167c25 */ /* 0x000fe2000f8e00d8 */
[----:B------:R-:W-:Y:S04]  /*ac80*/  IADD3 R0, R21, UR6, RZ ;  /* 0x0000000615007c10 */ /* 0x000fe8000fffe0ff */
[----:B------:R-:W-:Y:S01]  /*ac90*/  LEA.HI.X R169, R20, c[0x0][0x1fc], R0, 0x1, P4 ;  /* 0x00007f0014a97a11 */ /* 0x000fe200020f0c00 */
[----:B------:R-:W-:Y:S01]  /*aca0*/  LDSM.16.M88.4 R32, [R198+0xc100] ;  /* 0x00c10000c620783b */ /* 0x000fe20000000200 */
[----:B------:R-:W-:Y:S02]  /*acb0*/  IADD3 R20, P5, R206, UR20, RZ ;  /* 0x00000014ce147c10 */ /* 0x000fe4000ffbe0ff */
[----:B------:R-:W-:Y:S02]  /*acc0*/  LEA R174, P4, R22, c[0x0][0x1f8], 0x1 ;  /* 0x00007e0016ae7a11 */ /* 0x000fe400078808ff */
[----:B------:R-:W1:Y:S01]  /*acd0*/  LDSM.16.M88.4 R8, [R197+0x6100] ;  /* 0x00610000c508783b */ /* 0x000e620000000200 */
[----:B------:R-:W-:Y:S02]  /*ace0*/  LEA R222, P0, R20, c[0x0][0x1f8], 0x1 ;  /* 0x00007e0014de7a11 */ /* 0x000fe400078008ff */
[----:B------:R-:W-:Y:S02]  /*acf0*/  IADD3 R21, R23, UR6, RZ ;  /* 0x0000000617157c10 */ /* 0x000fe4000fffe0ff */
[----:B------:R-:W2:Y:S01]  /*ad00*/  LDSM.16.M88.4 R16, [R197+0x6900] ;  /* 0x00690000c510783b */ /* 0x000ea20000000200 */
[----:B------:R-:W-:Y:S02]  /*ad10*/  IADD3 R0, P6, R218, UR20, RZ ;  /* 0x00000014da007c10 */ /* 0x000fe4000ffde0ff */
[----:B------:R-:W-:Y:S02]  /*ad20*/  LEA.HI.X R175, R22, c[0x0][0x1fc], R21, 0x1, P4 ;  /* 0x00007f0016af7a11 */ /* 0x000fe400020f0c15 */
[----:B------:R-:W3:Y:S01]  /*ad30*/  LDSM.16.M88.4 R24, [R197+0x7100] ;  /* 0x00710000c518783b */ /* 0x000ee20000000200 */
[----:B------:R-:W-:Y:S02]  /*ad40*/  IADD3 R28, P4, R216, UR20, RZ ;  /* 0x00000014d81c7c10 */ /* 0x000fe4000ff9e0ff */
[----:B------:R-:W-:Y:S02]  /*ad50*/  IADD3.X R29, R219, UR7, RZ, P6, !PT ;  /* 0x00000007db1d7c10 */ /* 0x000fe4000b7fe4ff */
[----:B------:R-:W4:Y:S01]  /*ad60*/  LDSM.16.M88.4 R132, [R197+0x7900] ;  /* 0x00790000c584783b */ /* 0x000f220000000200 */
[----:B------:R-:W-:Y:S02]  /*ad70*/  IADD3.X R31, R217, UR7, RZ, P4, !PT ;  /* 0x00000007d91f7c10 */ /* 0x000fe4000a7fe4ff */
[----:B------:R-:W-:Y:S02]  /*ad80*/  PLOP3.LUT P4, PT, PT, PT, UP2, 0x80, 0x0 ;  /* 0x000000000000781c */ /* 0x000fe40003f8f028 */
[----:B------:R-:W-:Y:S05]  /*ad90*/  LDSM.16.M88.4 R136, [R194+0xc100] ;  /* 0x00c10000c288783b */ /* 0x000fea0000000200 */
[----:B------:R-:W5:Y:S05]  /*ada0*/  LDSM.16.M88.4 R140, [R196] ;  /* 0x00000000c48c783b */ /* 0x000f6a0000000200 */
[----:B------:R-:W3:Y:S05]  /*adb0*/  LDSM.16.M88.4 R144, [R187] ;  /* 0x00000000bb90783b */ /* 0x000eea0000000200 */
[----:B------:R-:W3:Y:S01]  /*adc0*/  LDSM.16.M88.4 R148, [R186] ;  /* 0x00000000ba94783b */ /* 0x000ee20000000200 */
[C---:B-1----:R-:W-:Y:S04]  /*add0*/  HMMA.16816.F32 R4, R32.reuse, R8, RZ ;  /* 0x000000082004723c */ /* 0x042fe800000018ff */
[----:B------:R-:W1:Y:S05]  /*ade0*/  LDSM.16.M88.4 R152, [R185] ;  /* 0x00000000b998783b */ /* 0x000e6a0000000200 */
[----:B------:R-:W-:Y:S01]  /*adf0*/  @!PT LDS RZ, [RZ] ;  /* 0x00000000fffff984 */ /* 0x000fe20000000800 */
[----:B------:R-:W-:Y:S01]  /*ae00*/  @!PT LDS RZ, [RZ] ;  /* 0x00000000fffff984 */ /* 0x000fe20000000800 */
[----:B------:R-:W-:Y:S01]  /*ae10*/  @!PT LDS RZ, [RZ] ;  /* 0x00000000fffff984 */ /* 0x000fe20000000800 */
[----:B------:R1:W-:Y:S01]  /*ae20*/  LDGSTS.E.BYPASS.LTC128B.128 [R199+0x100], [R168.64], !P3 ;  /* 0x00100000a8c77fae */ /* 0x0003e2000d901d50 */
[C---:B------:R-:W-:Y:S04]  /*ae30*/  HMMA.16816.F32 R8, R32.reuse, R10, RZ ;  /* 0x0000000a2008723c */ /* 0x040fe800000018ff */
[----:B------:R1:W-:Y:S04]  /*ae40*/  LDGSTS.E.BYPASS.LTC128B.128 [R199+0x2100], [R224.64], !P2 ;  /* 0x02100000e0c77fae */ /* 0x0003e8000d101d50 */
[C---:B--2---:R-:W-:Y:S01]  /*ae50*/  HMMA.16816.F32 R12, R32.reuse, R16, RZ ;  /* 0x00000010200c723c */ /* 0x044fe200000018ff */
[----:B------:R2:W-:Y:S06]  /*ae60*/  LDGSTS.E.BYPASS.LTC128B.128 [R199+0x4100], [R174.64], !P1 ;  /* 0x04100000aec77fae */ /* 0x0005ec000c901d50 */
[----:B------:R-:W-:Y:S01]  /*ae70*/  IADD3.X R17, R209, UR7, RZ, P5, !PT ;  /* 0x00000007d1117c10 */ /* 0x000fe2000affe4ff */
[----:B------:R-:W-:Y:S01]  /*ae80*/  @UP3 UIADD3 UR7, UR13, -0x1, URZ ;  /* 0xffffffff0d073890 */ /* 0x000fe2000fffe03f */
[----:B------:R-:W-:Y:S03]  /*ae90*/  LEA R220, P5, R0, c[0x0][0x1f8], 0x1 ;  /* 0x00007e0000dc7a11 */ /* 0x000fe600078a08ff */
[----:B------:R-:W-:Y:S01]  /*aea0*/  LEA.HI.X R223, R20, c[0x0][0x1fc], R17, 0x1, P0 ;  /* 0x00007f0014df7a11 */ /* 0x000fe200000f0c11 */
[----:B------:R-:W-:Y:S01]  /*aeb0*/  @UP3 USHF.R.S32.HI UR6, URZ, 0x1f, UR7 ;  /* 0x0000001f3f063899 */ /* 0x000fe20008011407 */
[C---:B------:R-:W-:Y:S01]  /*aec0*/  HMMA.16816.F32 R16, R32.reuse, R18, RZ ;  /* 0x000000122010723c */ /* 0x040fe200000018ff */
[----:B------:R-:W-:Y:S01]  /*aed0*/  LEA R172, P0, R28, c[0x0][0x1f8], 0x1 ;  /* 0x00007e001cac7a11 */ /* 0x000fe200078008ff */
[----:B------:R-:W-:Y:S01]  /*aee0*/  @UP3 UIMAD.WIDE.U32 UR20, UR7, UR4, URZ ;  /* 0x00000004071432a5 */ /* 0x000fe2000f8e003f */
[----:B------:R1:W-:Y:S01]  /*aef0*/  LDGSTS.E.BYPASS.LTC128B.128 [R199+0x1100], [R222.64], !P3 ;  /* 0x01100000dec77fae */ /* 0x0003e2000d901d50 */
[----:B------:R-:W-:Y:S01]  /*af00*/  LEA.HI.X R221, R0, c[0x0][0x1fc], R29, 0x1, P5 ;  /* 0x00007f0000dd7a11 */ /* 0x000fe200028f0c1d */
[----:B------:R-:W-:Y:S01]  /*af10*/  IMAD.MOV.U32 R0, RZ, RZ, R204 ;  /* 0x000000ffff007224 */ /* 0x000fe200078e00cc */
[----:B------:R-:W-:Y:S01]  /*af20*/  LEA.HI.X R173, R28, c[0x0][0x1fc], R31, 0x1, P0 ;  /* 0x00007f001cad7a11 */ /* 0x000fe200000f0c1f */
[----:B------:R-:W-:Y:S01]  /*af30*/  @UP3 UIMAD UR6, UR6, UR4, URZ ;  /* 0x00000004060632a4 */ /* 0x000fe2000f8e023f */
[C---:B---3--:R-:W-:Y:S01]  /*af40*/  HMMA.16816.F32 R20, R32.reuse, R24, RZ ;  /* 0x000000182014723c */ /* 0x048fe200000018ff */
[----:B------:R3:W-:Y:S01]  /*af50*/  LDGSTS.E.BYPASS.LTC128B.128 [R199+0x3100], [R220.64], !P2 ;  /* 0x03100000dcc77fae */ /* 0x0007e2000d101d50 */
[----:B------:R-:W-:Y:S01]  /*af60*/  PLOP3.LUT P0, PT, PT, PT, UP3, 0x80, 0x0 ;  /* 0x000000000000781c */ /* 0x000fe20003f0f038 */
[----:B------:R-:W-:Y:S01]  /*af70*/  @UP3 UIMAD UR6, UR7, UR5, UR6 ;  /* 0x00000005070632a4 */ /* 0x000fe2000f8e0206 */
[----:B------:R-:W-:Y:S01]  /*af80*/  PLOP3.LUT P5, PT, PT, PT, UP2, 0x80, 0x0 ;  /* 0x000000000000781c */ /* 0x000fe20003faf028 */
[----:B------:R-:W-:Y:S01]  /*af90*/  @UP3 USHF.L.U32 UR7, UR20, 0x6, URZ ;  /* 0x0000000614073899 */ /* 0x000fe2000800063f */
[----:B------:R2:W-:Y:S01]  /*afa0*/  LDGSTS.E.BYPASS.LTC128B.128 [R199+0x5100], [R172.64], !P1 ;  /* 0x05100000acc77fae */ /* 0x0005e2000c901d50 */
[----:B------:R-:W-:Y:S01]  /*afb0*/  @UP3 UIADD3 UR6, UR21, UR6, URZ ;  /* 0x0000000615063290 */ /* 0x000fe2000fffe03f */
[C---:B------:R-:W-:Y:S01]  /*afc0*/  HMMA.16816.F32 R24, R32.reuse, R26, RZ ;  /* 0x0000001a2018723c */ /* 0x040fe200000018ff */
[----:B------:R-:W-:Y:S02]  /*afd0*/  @UP3 UIADD3 UR15, UP0, UR12, UR7, URZ ;  /* 0x000000070c0f3290 */ /* 0x000fe4000ff1e03f */
[----:B------:R-:W-:Y:S01]  /*afe0*/  LDSM.16.M88.4 R156, [R193+0xc100] ;  /* 0x00c10000c19c783b */ /* 0x000fe20000000200 */
[----:B------:R-:W-:Y:S04]  /*aff0*/  @UP3 USHF.L.U64.HI UR6, UR20, 0x6, UR6 ;  /* 0x0000000614063899 */ /* 0x000fe80008010206 */
[C---:B----4-:R-:W-:Y:S01]  /*b000*/  HMMA.16816.F32 R28, R32.reuse, R132, RZ ;  /* 0x00000084201c723c */ /* 0x050fe200000018ff */
[----:B------:R-:W0:Y:S05]  /*b010*/  LDGDEPBAR ;  /* 0x00000000000079af */ /* 0x000e2a0000000000 */
[----:B------:R-:W4:Y:S02]  /*b020*/  LDSM.16.M88.4 R160, [R192+0x6100] ;  /* 0x00610000c0a0783b */ /* 0x000f240000000200 */
[----:B------:R-:W-:Y:S03]  /*b030*/  HMMA.16816.F32 R32, R32, R134, RZ ;  /* 0x000000862020723c */ /* 0x000fe600000018ff */
[----:B------:R-:W3:Y:S05]  /*b040*/  LDSM.16.M88.4 R164, [R192+0x6900] ;  /* 0x00690000c0a4783b */ /* 0x000eea0000000200 */
[C---:B-----5:R-:W-:Y:S01]  /*b050*/  HMMA.16816.F32 R4, R136.reuse, R140, R4 ;  /* 0x0000008c8804723c */ /* 0x060fe20000001804 */
[----:B-1----:R-:W1:Y:S05]  /*b060*/  LDSM.16.M88.4 R168, [R192+0x7100] ;  /* 0x00710000c0a8783b */ /* 0x002e6a0000000200 */
[----:B------:R-:W5:Y:S02]  /*b070*/  LDSM.16.M88.4 R132, [R192+0x7900] ;  /* 0x00790000c084783b */ /* 0x000f640000000200 */
[C---:B------:R-:W-:Y:S03]  /*b080*/  HMMA.16816.F32 R8, R136.reuse, R142, R8 ;  /* 0x0000008e8808723c */ /* 0x040fe60000001808 */
[----:B------:R-:W-:Y:S05]  /*b090*/  LDSM.16.M88.4 R140, [R191+0xc100] ;  /* 0x00c10000bf8c783b */ /* 0x000fea0000000200 */
[C---:B------:R-:W-:Y:S01]  /*b0a0*/  HMMA.16816.F32 R12, R136.reuse, R144, R12 ;  /* 0x00000090880c723c */ /* 0x040fe2000000180c */
[----:B--2---:R-:W-:Y:S07]  /*b0b0*/  LDSM.16.M88.4 R172, [R184+0x1000] ;  /* 0x00100000b8ac783b */ /* 0x004fee0000000200 */
[C---:B------:R-:W-:Y:S01]  /*b0c0*/  HMMA.16816.F32 R16, R136.reuse, R146, R16 ;  /* 0x000000928810723c */ /* 0x040fe20000001810 */
[----:B------:R-:W2:Y:S07]  /*b0d0*/  LDSM.16.M88.4 R144, [R184] ;  /* 0x00000000b890783b */ /* 0x000eae0000000200 */
[C---:B------:R-:W-:Y:S08]  /*b0e0*/  HMMA.16816.F32 R20, R136.reuse, R148, R20 ;  /* 0x000000948814723c */ /* 0x040ff00000001814 */
[C---:B------:R-:W-:Y:S01]  /*b0f0*/  HMMA.16816.F32 R24, R136.reuse, R150, R24 ;  /* 0x000000968818723c */ /* 0x040fe20000001818 */
[----:B------:R-:W1:Y:S07]  /*b100*/  LDSM.16.M88.4 R148, [R184+0x800] ;  /* 0x00080000b894783b */ /* 0x000e6e0000000200 */
[C---:B------:R-:W-:Y:S08]  /*b110*/  HMMA.16816.F32 R28, R136.reuse, R152, R28 ;  /* 0x00000098881c723c */ /* 0x040ff0000000181c */
[----:B------:R-:W-:Y:S01]  /*b120*/  HMMA.16816.F32 R32, R136, R154, R32 ;  /* 0x0000009a8820723c */ /* 0x000fe20000001820 */
[----:B------:R-:W2:Y:S05]  /*b130*/  LDSM.16.M88.4 R136, [R184+0x1800] ;  /* 0x00180000b888783b */ /* 0x000eaa0000000200 */
[----:B------:R-:W-:Y:S02]  /*b140*/  LDSM.16.M88.4 R152, [R198+0x10100] ;  /* 0x01010000c698783b */ /* 0x000fe40000000200 */
[C---:B----4-:R-:W-:Y:S08]  /*b150*/  HMMA.16816.F32 R4, R156.reuse, R160, R4 ;  /* 0x000000a09c04723c */ /* 0x050ff00000001804 */
[C---:B------:R-:W-:Y:S01]  /*b160*/  HMMA.16816.F32 R8, R156.reuse, R162, R8 ;  /* 0x000000a29c08723c */ /* 0x040fe20000001808 */
[----:B------:R-:W4:Y:S07]  /*b170*/  LDSM.16.M88.4 R160, [R197+0x8100] ;  /* 0x00810000c5a0783b */ /* 0x000f2e0000000200 */
        /* <DEDUP_REMOVED lines=8> */
[----:B------:R-:W5:Y:S05]  /*b200*/  LDSM.16.M88.4 R132, [R197+0x9900] ;  /* 0x00990000c584783b */ /* 0x000f6a0000000200 */
[----:B------:R-:W-:Y:S02]  /*b210*/  LDSM.16.M88.4 R156, [R182] ;  /* 0x00000000b69c783b */ /* 0x000fe40000000200 */
[C---:B--2---:R-:W-:Y:S08]  /*b220*/  HMMA.16816.F32 R4, R140.reuse, R144, R4 ;  /* 0x000000908c04723c */ /* 0x044ff00000001804 */
[C---:B------:R-:W-:Y:S01]  /*b230*/  HMMA.16816.F32 R8, R140.reuse, R146, R8 ;  /* 0x000000928c08723c */ /* 0x040fe20000001808 */
[----:B------:R-:W-:Y:S07]  /*b240*/  LDSM.16.M88.4 R144, [R194+0x10100] ;  /* 0x01010000c290783b */ /* 0x000fee0000000200 */
[C---:B------:R-:W-:Y:S08]  /*b250*/  HMMA.16816.F32 R12, R140.reuse, R148, R12 ;  /* 0x000000948c0c723c */ /* 0x040ff0000000180c */
[C---:B------:R-:W-:Y:S01]  /*b260*/  HMMA.16816.F32 R16, R140.reuse, R150, R16 ;  /* 0x000000968c10723c */ /* 0x040fe20000001810 */
[----:B------:R-:W2:Y:S07]  /*b270*/  LDSM.16.M88.4 R148, [R183] ;  /* 0x00000000b794783b */ /* 0x000eae0000000200 */
[C---:B------:R-:W-:Y:S08]  /*b280*/  HMMA.16816.F32 R20, R140.reuse, R172, R20 ;  /* 0x000000ac8c14723c */ /* 0x040ff00000001814 */
[C---:B------:R-:W-:Y:S01]  /*b290*/  HMMA.16816.F32 R24, R140.reuse, R174, R24 ;  /* 0x000000ae8c18723c */ /* 0x040fe20000001818 */
[----:B------:R-:W1:Y:S07]  /*b2a0*/  LDSM.16.M88.4 R172, [R181] ;  /* 0x00000000b5ac783b */ /* 0x000e6e0000000200 */
[C---:B------:R-:W-:Y:S08]  /*b2b0*/  HMMA.16816.F32 R28, R140.reuse, R136, R28 ;  /* 0x000000888c1c723c */ /* 0x040ff0000000181c */
[----:B------:R-:W-:Y:S01]  /*b2c0*/  HMMA.16816.F32 R32, R140, R138, R32 ;  /* 0x0000008a8c20723c */ /* 0x000fe20000001820 */
[----:B------:R-:W2:Y:S05]  /*b2d0*/  LDSM.16.M88.4 R136, [R180] ;  /* 0x00000000b488783b */ /* 0x000eaa0000000200 */
        /* <DEDUP_REMOVED lines=13> */
[----:B------:R-:W-:Y:S02]  /*b3b0*/  LDSM.16.M88.4 R152, [R184+0x2000] ;  /* 0x00200000b898783b */ /* 0x000fe40000000200 */
[C---:B--2---:R-:W-:Y:S08]  /*b3c0*/  HMMA.16816.F32 R4, R144.reuse, R148, R4 ;  /* 0x000000949004723c */ /* 0x044ff00000001804 */
[C---:B------:R-:W-:Y:S01]  /*b3d0*/  HMMA.16816.F32 R8, R144.reuse, R150, R8 ;  /* 0x000000969008723c */ /* 0x040fe20000001808 */
[----:B------:R-:W2:Y:S07]  /*b3e0*/  LDSM.16.M88.4 R148, [R191+0x10100] ;  /* 0x01010000bf94783b */ /* 0x000eae0000000200 */
[C---:B------:R-:W-:Y:S08]  /*b3f0*/  HMMA.16816.F32 R12, R144.reuse, R156, R12 ;  /* 0x0000009c900c723c */ /* 0x040ff0000000180c */
[C---:B------:R-:W-:Y:S01]  /*b400*/  HMMA.16816.F32 R16, R144.reuse, R158, R16 ;  /* 0x0000009e9010723c */ /* 0x040fe20000001810 */
[----:B------:R-:W1:Y:S07]  /*b410*/  LDSM.16.M88.4 R156, [R184+0x2800] ;  /* 0x00280000b89c783b */ /* 0x000e6e0000000200 */
        /* <DEDUP_REMOVED lines=22> */
[----:B------:R-:W2:Y:S07]  /*b580*/  LDSM.16.M88.4 R152, [R179] ;  /* 0x00000000b398783b */ /* 0x000eae0000000200 */
[C---:B------:R-:W-:Y:S08]  /*b590*/  HMMA.16816.F32 R12, R148.reuse, R156, R12 ;  /* 0x0000009c940c723c */ /* 0x040ff0000000180c */
[C---:B------:R-:W-:Y:S01]  /*b5a0*/  HMMA.16816.F32 R16, R148.reuse, R158, R16 ;  /* 0x0000009e9410723c */ /* 0x040fe20000001810 */
[----:B------:R-:W1:Y:S07]  /*b5b0*/  LDSM.16.M88.4 R156, [R178] ;  /* 0x00000000b29c783b */ /* 0x000e6e0000000200 */
[C---:B------:R-:W-:Y:S08]  /*b5c0*/  HMMA.16816.F32 R20, R148.reuse, R172, R20 ;  /* 0x000000ac9414723c */ /* 0x040ff00000001814 */
[C---:B------:R-:W-:Y:S08]  /*b5d0*/  HMMA.16816.F32 R24, R148.reuse, R174, R24 ;  /* 0x000000ae9418723c */ /* 0x040ff00000001818 */
[C---:B------:R-:W-:Y:S08]  /*b5e0*/  HMMA.16816.F32 R28, R148.reuse, R136, R28 ;  /* 0x00000088941c723c */ /* 0x040ff0000000181c */
[----:B------:R-:W-:Y:S01]  /*b5f0*/  HMMA.16816.F32 R32, R148, R138, R32 ;  /* 0x0000008a9420723c */ /* 0x000fe20000001820 */
[----:B------:R-:W2:Y:S05]  /*b600*/  LDSM.16.M88.4 R136, [R177] ;  /* 0x00000000b188783b */ /* 0x000eaa0000000200 */
[----:B------:R-:W2:Y:S02]  /*b610*/  LDSM.16.M88.4 R148, [R176] ;  /* 0x00000000b094783b */ /* 0x000ea40000000200 */
[C---:B----4-:R-:W-:Y:S08]  /*b620*/  HMMA.16816.F32 R4, R144.reuse, R160, R4 ;  /* 0x000000a09004723c */ /* 0x050ff00000001804 */
[C---:B------:R-:W-:Y:S01]  /*b630*/  HMMA.16816.F32 R8, R144.reuse, R162, R8 ;  /* 0x000000a29008723c */ /* 0x040fe20000001808 */
[----:B------:R-:W-:Y:S07]  /*b640*/  LDSM.16.M88.4 R160, [R192+0xb900] ;  /* 0x00b90000c0a0783b */ /* 0x000fee0000000200 */
[C---:B---3--:R-:W-:Y:S08]  /*b650*/  HMMA.16816.F32 R12, R144.reuse, R164, R12 ;  /* 0x000000a4900c723c */ /* 0x048ff0000000180c */
[C---:B------:R-:W-:Y:S01]  /*b660*/  HMMA.16816.F32 R16, R144.reuse, R166, R16 ;  /* 0x000000a69010723c */ /* 0x040fe20000001810 */
[----:B------:R-:W-:Y:S07]  /*b670*/  LDSM.16.M88.4 R164, [R184+0x4000] ;  /* 0x00400000b8a4783b */ /* 0x000fee0000000200 */
[C---:B-1----:R-:W-:Y:S08]  /*b680*/  HMMA.16816.F32 R20, R144.reuse, R168, R20 ;  /* 0x000000a89014723c */ /* 0x042ff00000001814 */
[C---:B------:R-:W-:Y:S08]  /*b690*/  HMMA.16816.F32 R24, R144.reuse, R170, R24 ;  /* 0x000000aa9018723c */ /* 0x040ff00000001818 */
[C---:B-----5:R-:W-:Y:S08]  /*b6a0*/  HMMA.16816.F32 R28, R144.reuse, R132, R28 ;  /* 0x00000084901c723c */ /* 0x060ff0000000181c */
[----:B------:R-:W-:Y:S01]  /*b6b0*/  HMMA.16816.F32 R32, R144, R134, R32 ;  /* 0x000000869020723c */ /* 0x000fe20000001820 */
[----:B------:R-:W-:Y:S05]  /*b6c0*/  LDSM.16.M88.4 R132, [R193+0x14100] ;  /* 0x01410000c184783b */ /* 0x000fea0000000200 */
[----:B------:R-:W1:Y:S02]  /*b6d0*/  LDSM.16.M88.4 R144, [R192+0xa100] ;  /* 0x00a10000c090783b */ /* 0x000e640000000200 */
[C---:B--2---:R-:W-:Y:S08]  /*b6e0*/  HMMA.16816.F32 R4, R140.reuse, R152, R4 ;  /* 0x000000988c04723c */ /* 0x044ff00000001804 */
[C---:B------:R-:W-:Y:S01]  /*b6f0*/  HMMA.16816.F32 R8, R140.reuse, R154, R8 ;  /* 0x0000009a8c08723c */ /* 0x040fe20000001808 */
[----:B------:R-:W2:Y:S07]  /*b700*/  LDSM.16.M88.4 R152, [R192+0xa900] ;  /* 0x00a90000c098783b */ /* 0x000eae0000000200 */
[C---:B------:R-:W-:Y:S08]  /*b710*/  HMMA.16816.F32 R12, R140.reuse, R156, R12 ;  /* 0x0000009c8c0c723c */ /* 0x040ff0000000180c */
[C---:B------:R-:W-:Y:S01]  /*b720*/  HMMA.16816.F32 R16, R140.reuse, R158, R16 ;  /* 0x0000009e8c10723c */ /* 0x040fe20000001810 */
[----:B------:R-:W3:Y:S07]  /*b730*/  LDSM.16.M88.4 R156, [R192+0xb100] ;  /* 0x00b10000c09c783b */ /* 0x000eee0000000200 */
[C---:B------:R-:W-:Y:S08]  /*b740*/  HMMA.16816.F32 R20, R140.reuse, R136, R20 ;  /* 0x000000888c14723c */ /* 0x040ff00000001814 */
[C---:B------:R-:W-:Y:S01]  /*b750*/  HMMA.16816.F32 R24, R140.reuse, R138, R24 ;  /* 0x0000008a8c18723c */ /* 0x040fe20000001818 */
[----:B------:R-:W4:Y:S07]  /*b760*/  LDSM.16.M88.4 R136, [R191+0x14100] ;  /* 0x01410000bf88783b */ /* 0x000f2e0000000200 */
[C---:B------:R-:W-:Y:S08]  /*b770*/  HMMA.16816.F32 R28, R140.reuse, R148, R28 ;  /* 0x000000948c1c723c */ /* 0x040ff0000000181c */
[----:B------:R-:W-:Y:S01]  /*b780*/  HMMA.16816.F32 R32, R140, R150, R32 ;  /* 0x000000968c20723c */ /* 0x000fe20000001820 */
[----:B------:R-:W5:Y:S07]  /*b790*/  LDSM.16.M88.4 R140, [R184+0x4800] ;  /* 0x00480000b88c783b */ /* 0x000f6e0000000200 */
[C---:B-1----:R-:W-:Y:S07]  /*b7a0*/  HMMA.16816.F32 R4, R132.reuse, R144, R4 ;  /* 0x000000908404723c */ /* 0x042fee0000001804 */
[C---:B------:R-:W-:Y:S01]  /*b7b0*/  @P0 IADD3 R145, P6, R200.reuse, UR7, RZ ;  /* 0x00000007c8910c10 */ /* 0x040fe2000ffde0ff */
[C---:B------:R-:W-:Y:S04]  /*b7c0*/  HMMA.16816.F32 R8, R132.reuse, R146, R8 ;  /* 0x000000928408723c */ /* 0x040fe80000001808 */
[----:B------:R-:W-:Y:S02]  /*b7d0*/  @P0 IADD3.X R144, R203, UR6, RZ, P6, !PT ;  /* 0x00000006cb900c10 */ /* 0x000fe4000b7fe4ff */
[C---:B------:R-:W-:Y:S02]  /*b7e0*/  @P0 LEA R150, P6, R145.reuse, c[0x0][0x1c8], 0x1 ;  /* 0x0000720091960a11 */ /* 0x040fe400078c08ff */
[C---:B--2---:R-:W-:Y:S04]  /*b7f0*/  HMMA.16816.F32 R12, R132.reuse, R152, R12 ;  /* 0x00000098840c723c */ /* 0x044fe8000000180c */
[----:B------:R-:W-:Y:S02]  /*b800*/  @P0 LEA.HI.X R151, R145, c[0x0][0x1cc], R144, 0x1, P6 ;  /* 0x0000730091970a11 */ /* 0x000fe400030f0c90 */
[----:B------:R-:W-:Y:S02]  /*b810*/  @P0 IADD3 R144, P6, R200, UR15, RZ ;  /* 0x0000000fc8900c10 */ /* 0x000fe4000ffde0ff */
[C---:B------:R-:W-:Y:S08]  /*b820*/  HMMA.16816.F32 R16, R132.reuse, R154, R16 ;  /* 0x0000009a8410723c */ /* 0x040ff00000001810 */
[C---:B---3--:R-:W-:Y:S08]  /*b830*/  HMMA.16816.F32 R20, R132.reuse, R156, R20 ;  /* 0x0000009c8414723c */ /* 0x048ff00000001814 */
[C---:B------:R-:W-:Y:S08]  /*b840*/  HMMA.16816.F32 R24, R132.reuse, R158, R24 ;  /* 0x0000009e8418723c */ /* 0x040ff00000001818 */
[C---:B------:R-:W-:Y:S08]  /*b850*/  HMMA.16816.F32 R28, R132.reuse, R160, R28 ;  /* 0x000000a0841c723c */ /* 0x040ff0000000181c */
[----:B------:R-:W-:Y:S01]  /*b860*/  HMMA.16816.F32 R32, R132, R162, R32 ;  /* 0x000000a28420723c */ /* 0x000fe20000001820 */
[----:B------:R-:W1:Y:S07]  /*b870*/  LDSM.16.M88.4 R132, [R184+0x5000] ;  /* 0x00500000b884783b */ /* 0x000e6e0000000200 */
[C---:B----4-:R-:W-:Y:S08]  /*b880*/  HMMA.16816.F32 R4, R136.reuse, R164, R4 ;  /* 0x000000a48804723c */ /* 0x050ff00000001804 */
[C---:B------:R-:W-:Y:S08]  /*b890*/  HMMA.16816.F32 R8, R136.reuse, R166, R8 ;  /* 0x000000a68808723c */ /* 0x040ff00000001808 */
[C---:B-----5:R-:W-:Y:S07]  /*b8a0*/  HMMA.16816.F32 R12, R136.reuse, R140, R12 ;  /* 0x0000008c880c723c */ /* 0x060fee000000180c */
[----:B------:R-:W-:Y:S01]  /*b8b0*/  @P5 IMAD.HI.U32 R140, R204, c[0x0][0x2c8], RZ ;  /* 0x0000b200cc8c5a27 */ /* 0x000fe200078e00ff */
[----:B------:R-:W-:Y:S01]  /*b8c0*/  @P0 IADD3 R152, P5, R215, UR7, RZ ;  /* 0x00000007d7980c10 */ /* 0x000fe2000ffbe0ff */
[C---:B------:R-:W-:Y:S03]  /*b8d0*/  HMMA.16816.F32 R16, R136.reuse, R142, R16 ;  /* 0x0000008e8810723c */ /* 0x040fe60000001810 */
[----:B------:R-:W-:Y:S02]  /*b8e0*/  @P4 SHF.R.U32.HI R0, RZ, c[0x0][0x2cc], R140 ;  /* 0x0000b300ff004a19 */ /* 0x000fe4000001168c */
[----:B------:R-:W2:Y:S01]  /*b8f0*/  LDSM.16.M88.4 R140, [R184+0x5800] ;  /* 0x00580000b88c783b */ /* 0x000ea20000000200 */
[----:B------:R-:W-:Y:S02]  /*b900*/  @P0 IADD3 R154, P4, R213, UR7, RZ ;  /* 0x00000007d59a0c10 */ /* 0x000fe4000ff9e0ff */
[----:B------:R-:W-:Y:S01]  /*b910*/  @P0 IADD3.X R147, R214, UR6, RZ, P5, !PT ;  /* 0x00000006d6930c10 */ /* 0x000fe2000affe4ff */
[----:B------:R-:W-:Y:S04]  /*b920*/  DEPBAR.LE SB0, 0x0 ;  /* 0x000080000000791a */ /* 0x000fe80000000000 */
[----:B------:R-:W-:Y:S01]  /*b930*/  BAR.SYNC.DEFER_BLOCKING 0x0 ;  /* 0x0000000000007b1d */ /* 0x000fe20000010000 */
[----:B------:R-:W-:Y:S01]  /*b940*/  @P0 LEA R148, P5, R152, c[0x0][0x1c8], 0x1 ;  /* 0x0000720098940a11 */ /* 0x000fe200078a08ff */
[C---:B-1----:R-:W-:Y:S05]  /*b950*/  HMMA.16816.F32 R20, R136.reuse, R132, R20 ;  /* 0x000000848814723c */ /* 0x042fea0000001814 */
[----:B------:R-:W-:Y:S01]  /*b960*/  @P0 IADD3.X R153, R212, UR6, RZ, P4, !PT ;  /* 0x00000006d4990c10 */ /* 0x000fe2000a7fe4ff */
[----:B------:R-:W-:Y:S01]  /*b970*/  @UP3 UIADD3.X UR6, UR11, UR6, URZ, UP0, !UPT ;  /* 0x000000060b063290 */ /* 0x000fe200087fe43f */
[----:B------:R-:W-:Y:S01]  /*b980*/  @P0 LEA.HI.X R149, R152, c[0x0][0x1cc], R147, 0x1, P5 ;  /* 0x0000730098950a11 */ /* 0x000fe200028f0c93 */
[C---:B------:R-:W-:Y:S04]  /*b990*/  HMMA.16816.F32 R24, R136.reuse, R134, R24 ;  /* 0x000000868818723c */ /* 0x040fe80000001818 */
[C---:B------:R-:W-:Y:S02]  /*b9a0*/  @P0 LEA R146, P4, R154.reuse, c[0x0][0x1c8], 0x1 ;  /* 0x000072009a920a11 */ /* 0x040fe400078808ff */
[----:B------:R-:W-:Y:S02]  /*b9b0*/  @P0 IADD3.X R133, R203, UR6, RZ, P6, !PT ;  /* 0x00000006cb850c10 */ /* 0x000fe4000b7fe4ff */
[----:B------:R-:W-:Y:S04]  /*b9c0*/  @P0 LEA.HI.X R147, R154, c[0x0][0x1cc], R153, 0x1, P4 ;  /* 0x000073009a930a11 */ /* 0x000fe800020f0c99 */
[C---:B------:R-:W-:Y:S01]  /*b9d0*/  @P0 LEA R158, P6, R144.reuse, c[0x0][0x1c8], 0x1 ;  /* 0x00007200909e0a11 */ /* 0x040fe200078c08ff */
[----:B------:R-:W-:Y:S01]  /*b9e0*/  @!PT LDS RZ, [RZ] ;  /* 0x00000000fffff984 */ /* 0x000fe20000000800 */
[----:B------:R-:W-:Y:S01]  /*b9f0*/  @!PT LDS RZ, [RZ] ;  /* 0x00000000fffff984 */ /* 0x000fe20000000800 */
[----:B------:R-:W-:Y:S01]  /*ba00*/  @!PT LDS RZ, [RZ] ;  /* 0x00000000fffff984 */ /* 0x000fe20000000800 */
[----:B------:R1:W-:Y:S01]  /*ba10*/  @P0 LDGSTS.E.BYPASS.LTC128B.128 [R199+0x6100], [R150.64], !P3 ;  /* 0x0610000096c70fae */ /* 0x0003e2000d901d50 */
[----:B------:R-:W-:Y:S02]  /*ba20*/  @P0 IADD3 R145, P5, R215, UR15, RZ ;  /* 0x0000000fd7910c10 */ /* 0x000fe4000ffbe0ff */
[----:B------:R-:W-:Y:S02]  /*ba30*/  @P0 LEA.HI.X R159, R144, c[0x0][0x1cc], R133, 0x1, P6 ;  /* 0x00007300909f0a11 */ /* 0x000fe400030f0c85 */
[----:B------:R1:W-:Y:S01]  /*ba40*/  @P0 LDGSTS.E.BYPASS.LTC128B.128 [R199+0x8100], [R148.64], !P2 ;  /* 0x0810000094c70fae */ /* 0x0003e2000d101d50 */
[----:B------:R-:W-:Y:S02]  /*ba50*/  @P0 IADD3.X R132, R214, UR6, RZ, P5, !PT ;  /* 0x00000006d6840c10 */ /* 0x000fe4000affe4ff */
[----:B------:R-:W-:Y:S01]  /*ba60*/  @P0 LEA R156, P5, R145, c[0x0][0x1c8], 0x1 ;  /* 0x00007200919c0a11 */ /* 0x000fe200078a08ff */
[C---:B--2---:R-:W-:Y:S01]  /*ba70*/  HMMA.16816.F32 R28, R136.reuse, R140, R28 ;  /* 0x0000008c881c723c */ /* 0x044fe2000000181c */
[----:B------:R1:W-:Y:S02]  /*ba80*/  @P0 LDGSTS.E.BYPASS.LTC128B.128 [R199+0xa100], [R146.64], !P1 ;  /* 0x0a10000092c70fae */ /* 0x0003e4000c901d50 */
[----:B------:R-:W-:Y:S02]  /*ba90*/  @P0 IADD3 R153, P4, R213, UR15, RZ ;  /* 0x0000000fd5990c10 */ /* 0x000fe4000ff9e0ff */
[----:B------:R-:W-:Y:S01]  /*baa0*/  @P0 LEA.HI.X R157, R145, c[0x0][0x1cc], R132, 0x1, P5 ;  /* 0x00007300919d0a11 */ /* 0x000fe200028f0c84 */
[----:B------:R1:W-:Y:S01]  /*bab0*/  @P0 LDGSTS.E.BYPASS.LTC128B.128 [R199+0x7100], [R158.64], !P3 ;  /* 0x071000009ec70fae */ /* 0x0003e2000d901d50 */
[----:B------:R-:W-:Y:S01]  /*bac0*/  @P0 IADD3.X R152, R212, UR6, RZ, P4, !PT ;  /* 0x00000006d4980c10 */ /* 0x000fe2000a7fe4ff */
[----:B------:R-:W-:Y:S01]  /*bad0*/  USHF.L.U32 UR6, UR13, 0x6, URZ ;  /* 0x000000060d067899 */ /* 0x000fe2000800063f */
[C---:B------:R-:W-:Y:S01]  /*bae0*/  @P0 LEA R154, P4, R153.reuse, c[0x0][0x1c8], 0x1 ;  /* 0x00007200999a0a11 */ /* 0x040fe200078808ff */
[----:B------:R-:W-:Y:S01]  /*baf0*/  HMMA.16816.F32 R32, R136, R142, R32 ;  /* 0x0000008e8820723c */ /* 0x000fe20000001820 */
[----:B------:R1:W-:Y:S02]  /*bb00*/  @P0 LDGSTS.E.BYPASS.LTC128B.128 [R199+0x9100], [R156.64], !P2 ;  /* 0x091000009cc70fae */ /* 0x0003e4000d101d50 */
[----:B------:R-:W-:Y:S01]  /*bb10*/  @P0 LEA.HI.X R155, R153, c[0x0][0x1cc], R152, 0x1, P4 ;  /* 0x00007300999b0a11 */ /* 0x000fe200020f0c98 */
[----:B------:R-:W-:Y:S02]  /*bb20*/  IMAD.U32 R134, RZ, RZ, UR6 ;  /* 0x00000006ff867e24 */ /* 0x000fe4000f8e00ff */
[----:B------:R-:W2:Y:S03]  /*bb30*/  SHFL.IDX PT, R132, R0, RZ, 0x1c1f ;  /* 0x001c1fff00847589 */ /* 0x000ea600000e0000 */
[----:B------:R-:W-:Y:S02]  /*bb40*/  IADD3 R133, -R205, 0x1, -R134 ;  /* 0x00000001cd857810 */ /* 0x000fe40007ffe986 */
[----:B------:R1:W-:Y:S01]  /*bb50*/  @P0 LDGSTS.E.BYPASS.LTC128B.128 [R199+0xb100], [R154.64], !P1 ;  /* 0x0b1000009ac70fae */ /* 0x0003e2000c901d50 */
[----:B------:R-:W-:Y:S02]  /*bb60*/  PLOP3.LUT P0, PT, PT, PT, UP1, 0x40, 0x0 ;  /* 0x000000000000781c */ /* 0x000fe40003f0e818 */
[----:B------:R-:W-:Y:S02]  /*bb70*/  IADD3 R133, R133, c[0x0][0x1d0], RZ ;  /* 0x0000740085857a10 */ /* 0x000fe40007ffe0ff */
[----:B------:R-:W0:Y:S02]  /*bb80*/  LDGDEPBAR ;  /* 0x00000000000079af */ /* 0x000e240000000000 */
[----:B------:R-:W-:Y:S04]  /*bb90*/  IADD3 R133, R133, -c[0x0][0x168], RZ ;  /* 0x80005a0085857a10 */ /* 0x000fe80007ffe0ff */
[C---:B------:R-:W-:Y:S02]  /*bba0*/  IADD3 R135, R133.reuse, c[0x0][0x328], RZ ;  /* 0x0000ca0085877a10 */ /* 0x040fe40007ffe0ff */
[----:B------:R-:W-:Y:S03]  /*bbb0*/  IADD3 R133, R133, UR14, RZ ;  /* 0x0000000e85857c10 */ /* 0x000fe6000fffe0ff */
[--C-:B--2---:R-:W-:Y:S02]  /*bbc0*/  IMAD.IADD R139, R135, 0x1, R132.reuse ;  /* 0x00000001878b7824 */ /* 0x104fe400078e0284 */
        /* <DEDUP_REMOVED lines=16> */
.L_x_184:
[----:B------:R-:W-:Y:S04]  /*bcd0*/  MOV R132, c[0x0][0x32c] ;  /* 0x0000cb0000847a02 */ /* 0x000fe80000000f00 */
[----:B------:R-:W-:Y:S11]  /*bce0*/  ISETP.NE.AND P0, PT, R132, 0x1, PT ;  /* 0x000000018400780c */ /* 0x000ff60003f05270 */
[----:B------:R-:W-:Y:S02]  /*bcf0*/  @!UPT UIADD3 URZ, URZ, URZ, URZ ;  /* 0x0000003f3f3ff290 */ /* 0x000fe4000fffe03f */
[----:B------:R-:W-:Y:S05]  /*bd00*/  @P0 IMAD.HI.U32 R132, R141, c[0x0][0x330], RZ ;  /* 0x0000cc008d840a27 */ /* 0x000fea00078e00ff */
[----:B------:R-:W-:Y:S02]  /*bd10*/  @P0 SHF.R.U32.HI R141, RZ, c[0x0][0x334], R132 ;  /* 0x0000cd00ff8d0a19 */ /* 0x000fe40000011684 */
.L_x_185:
[----:B------:R-:W-:Y:S05]  /*bd20*/  BSYNC B0 ;  /* 0x0000000000007941 */ /* 0x000fea0003800000 */
.L_x_183:
[----:B------:R-:W-:Y:S04]  /*bd30*/  IMAD.MOV.U32 R132, RZ, RZ, c[0x0][0x32c] ;  /* 0x0000cb00ff847624 */ /* 0x000fe800078e00ff */
[----:B------:R-:W-:Y:S04]  /*bd40*/  IMAD R132, R141, R132, -UR6 ;  /* 0x800000068d847e24 */ /* 0x000fe8000f8e0284 */
[----:B------:R-:W-:Y:S05]  /*bd50*/  IMAD.IADD R134, R132, 0x1, -R205 ;  /* 0x0000000184867824 */ /* 0x000fea00078e0acd */
[----:B------:R-:W-:Y:S02]  /*bd60*/  IADD3 R132, R134, c[0x0][0x32c], RZ ;  /* 0x0000cb0086847a10 */ /* 0x000fe40007ffe0ff */
[----:B------:R-:W-:Y:S02]  /*bd70*/  IMNMX R137, R137, R134, !PT ;  /* 0x0000008689897217 */ /* 0x000fe40007800200 */
[----:B------:R-:W-:Y:S02]  /*bd80*/  IMNMX R139, R139, R132, PT ;  /* 0x000000848b8b7217 */ /* 0x000fe40003800200 */
.L_x_182:
[----:B------:R-:W-:Y:S06]  /*bd90*/  UISETP.GT.AND UP0, UPT, UR13, -0x1, UPT ;  /* 0xffffffff0d00788c */ /* 0x000fec000bf04270 */
[----:B------:R-:W-:Y:S04]  /*bda0*/  PLOP3.LUT P0, PT, PT, PT, UP0, 0x80, 0x0 ;  /* 0x000000000000781c */ /* 0x000fe80003f0f008 */
[C---:B------:R-:W-:Y:S02]  /*bdb0*/  ISETP.GT.AND P4, PT, R137.reuse, 0x1, P0 ;  /* 0x000000018900780c */ /* 0x040fe40000784270 */
[----:B------:R-:W-:Y:S02]  /*bdc0*/  ISETP.GT.AND P5, PT, R137, RZ, P0 ;  /* 0x000000ff8900720c */ /* 0x000fe400007a4270 */
[C---:B------:R-:W-:Y:S02]  /*bdd0*/  ISETP.LT.OR P4, PT, R139.reuse, 0x2, P4 ;  /* 0x000000028b00780c */ /* 0x040fe40002781670 */
[----:B------:R-:W-:Y:S02]  /*bde0*/  ISETP.LT.OR P5, PT, R139, 0x1, P5 ;  /* 0x000000018b00780c */ /* 0x000fe40002fa1670 */
[----:B-1----:R-:W-:Y:S02]  /*bdf0*/  FSEL R150, R5, -INF , !P4 ;  /* 0xff80000005967808 */ /* 0x002fe40006000000 */
[C---:B------:R-:W-:Y:S02]  /*be00*/  ISETP.GT.AND P4, PT, R137.reuse, 0x10, P0 ;  /* 0x000000108900780c */ /* 0x040fe40000784270 */
[----:B------:R-:W-:Y:S02]  /*be10*/  ISETP.GT.AND P6, PT, R137, 0x8, P0 ;  /* 0x000000088900780c */ /* 0x000fe400007c4270 */
[----:B------:R-:W-:Y:S02]  /*be20*/  ISETP.LT.OR P4, PT, R139, 0x11, P4 ;  /* 0x000000118b00780c */ /* 0x000fe40002781670 */
[----:B------:R-:W-:Y:S02]  /*be30*/  FSEL R148, R4, -INF , !P5 ;  /* 0xff80000004947808 */ /* 0x000fe40006800000 */
[C---:B------:R-:W-:Y:S02]  /*be40*/  ISETP.GT.AND P5, PT, R137.reuse, 0x9, P0 ;  /* 0x000000098900780c */ /* 0x040fe400007a4270 */
[----:B------:R-:W-:Y:S02]  /*be50*/  FSEL R138, R12, -INF , !P4 ;  /* 0xff8000000c8a7808 */ /* 0x000fe40006000000 */
[----:B------:R-:W-:Y:S01]  /*be60*/  ISETP.GT.AND P4, PT, R137, 0x19, P0 ;  /* 0x000000198900780c */ /* 0x000fe20000784270 */
[----:B------:R-:W1:Y:S01]  /*be70*/  SHFL.IDX PT, R12, R0, 0x1, 0x1c1f ;  /* 0x003c1f00000c7f89 */ /* 0x000e6200000e0000 */
        /* <DEDUP_REMOVED lines=8> */
[----:B------:R-:W-:Y:S02]  /*bf00*/  ISETP.GT.AND P4, PT, R137, 0x28, P0 ;  /* 0x000000288900780c */ /* 0x000fe40000784270 */
[C---:B------:R-:W-:Y:S02]  /*bf10*/  ISETP.LT.OR P6, PT, R139.reuse, 0x12, P6 ;  /* 0x000000128b00780c */ /* 0x040fe400037c1670 */
[C---:B------:R-:W-:Y:S02]  /*bf20*/  ISETP.LT.OR P5, PT, R139.reuse, 0x19, P5 ;  /* 0x000000198b00780c */ /* 0x040fe40002fa1670 */
[----:B------:R-:W-:Y:S01]  /*bf30*/  ISETP.LT.OR P4, PT, R139, 0x29, P4 ;  /* 0x000000298b00780c */ /* 0x000fe20002781670 */
[--C-:B-1----:R-:W-:Y:S01]  /*bf40*/  IMAD.IADD R0, R135, 0x1, R12.reuse ;  /* 0x0000000187007824 */ /* 0x102fe200078e020c */
[----:B------:R-:W-:Y:S01]  /*bf50*/  FSEL R136, R13, -INF , !P6 ;  /* 0xff8000000d887808 */ /* 0x000fe20007000000 */
[----:B------:R-:W-:Y:S01]  /*bf60*/  IMAD.IADD R4, R133, 0x1, R12 ;  /* 0x0000000185047824 */ /* 0x000fe200078e020c */
        /* <DEDUP_REMOVED lines=39> */
.L_x_188:
[----:B------:R-:W-:Y:S04]  /*c1e0*/  MOV R5, c[0x0][0x32c] ;  /* 0x0000cb0000057a02 */ /* 0x000fe80000000f00 */
[----:B------:R-:W-:Y:S11]  /*c1f0*/  ISETP.NE.AND P4, PT, R5, 0x1, PT ;  /* 0x000000010500780c */ /* 0x000ff60003f85270 */
[----:B------:R-:W-:Y:S02]  /*c200*/  @!UPT UIADD3 URZ, URZ, URZ, URZ ;  /* 0x0000003f3f3ff290 */ /* 0x000fe4000fffe03f */
[----:B------:R-:W-:Y:S05]  /*c210*/  @P4 IMAD.HI.U32 R5, R12, c[0x0][0x330], RZ ;  /* 0x0000cc000c054a27 */ /* 0x000fea00078e00ff */
[----:B------:R-:W-:Y:S02]  /*c220*/  @P4 SHF.R.U32.HI R12, RZ, c[0x0][0x334], R5 ;  /* 0x0000cd00ff0c4a19 */ /* 0x000fe40000011605 */
.L_x_189:
[----:B------:R-:W-:Y:S05]  /*c230*/  BSYNC B0 ;  /* 0x0000000000007941 */ /* 0x000fea0003800000 */
.L_x_187:
[----:B------:R-:W-:Y:S04]  /*c240*/  IMAD.MOV.U32 R5, RZ, RZ, c[0x0][0x32c] ;  /* 0x0000cb00ff057624 */ /* 0x000fe800078e00ff */
[----:B------:R-:W-:Y:S04]  /*c250*/  IMAD R12, R12, R5, -UR6 ;  /* 0x800000060c0c7e24 */ /* 0x000fe8000f8e0205 */
[----:B------:R-:W-:Y:S05]  /*c260*/  IMAD.IADD R9, R12, 0x1, -R205 ;  /* 0x000000010c097824 */ /* 0x000fea00078e0acd */
[----:B------:R-:W-:Y:S02]  /*c270*/  IADD3 R5, R9, c[0x0][0x32c], RZ ;  /* 0x0000cb0009057a10 */ /* 0x000fe40007ffe0ff */
[----:B------:R-:W-:Y:S02]  /*c280*/  IMNMX R4, R4, R9, !PT ;  /* 0x0000000904047217 */ /* 0x000fe40007800200 */
[----:B------:R-:W-:Y:S02]  /*c290*/  IMNMX R0, R0, R5, PT ;  /* 0x0000000500007217 */ /* 0x000fe40003800200 */
.L_x_186:
        /* <DEDUP_REMOVED lines=9> */
[----:B------:R-:W-:Y:S02]  /*c330*/  FSEL R21, R6, -INF , !P6 ;  /* 0xff80000006157808 */ /* 0x000fe40007000000 */
[----:B------:R-:W-:Y:S02]  /*c340*/  FMNMX.FTZ R5, R138, R5, !PT ;  /* 0x000000058a057209 */ /* 0x000fe40007810000 */
[----:B------:R-:W-:Y:S02]  /*c350*/  ISETP.LT.OR P5, PT, R0, 0x2, P5 ;  /* 0x000000020000780c */ /* 0x000fe40002fa1670 */
[----:B------:R-:W-:Y:S02]  /*c360*/  FMNMX.FTZ R5, R136, R5, !PT ;  /* 0x0000000588057209 */ /* 0x000fe40007810000 */
[----:B------:R-:W-:Y:S02]  /*c370*/  ISETP.GT.AND P4, PT, R4, 0x8, P0 ;  /* 0x000000080400780c */ /* 0x000fe40000784270 */
[----:B------:R-:W-:Y:S02]  /*c380*/  FMNMX.FTZ R5, R134, R5, !PT ;  /* 0x0000000586057209 */ /* 0x000fe40007810000 */
[----:B------:R-:W-:Y:S02]  /*c390*/  FMNMX.FTZ R6, R21, R2, !PT ;  /* 0x0000000215067209 */ /* 0x000fe40007810000 */
[----:B------:R-:W-:Y:S02]  /*c3a0*/  FMNMX.FTZ R5, R132, R5, !PT ;  /* 0x0000000584057209 */ /* 0x000fe40007810000 */
[----:B------:R-:W-:Y:S02]  /*c3b0*/  ISETP.GT.AND P6, PT, R4, 0x9, P0 ;  /* 0x000000090400780c */ /* 0x000fe400007c4270 */
[----:B------:R-:W-:Y:S02]  /*c3c0*/  ISETP.LT.OR P4, PT, R0, 0x9, P4 ;  /* 0x000000090000780c */ /* 0x000fe40002781670 */
[----:B------:R-:W-:Y:S02]  /*c3d0*/  FSEL R17, R7, -INF , !P5 ;  /* 0xff80000007117808 */ /* 0x000fe40006800000 */
[----:B------:R-:W-:Y:S02]  /*c3e0*/  FMNMX.FTZ R5, R168, R5, !PT ;  /* 0x00000005a8057209 */ /* 0x000fe40007810000 */
[----:B------:R-:W-:Y:S02]  /*c3f0*/  ISETP.GT.AND P5, PT, R4, 0x10, P0 ;  /* 0x000000100400780c */ /* 0x000fe400007a4270 */
[----:B------:R-:W-:Y:S02]  /*c400*/  ISETP.LT.OR P6, PT, R0, 0xa, P6 ;  /* 0x0000000a0000780c */ /* 0x000fe400037c1670 */
[----:B------:R-:W-:Y:S02]  /*c410*/  FSEL R9, R10, -INF , !P4 ;  /* 0xff8000000a097808 */ /* 0x000fe40006000000 */
[----:B------:R-:W-:Y:S02]  /*c420*/  ISETP.GT.AND P4, PT, R4, 0x11, P0 ;  /* 0x000000110400780c */ /* 0x000fe40000784270 */
[----:B------:R-:W-:Y:S02]  /*c430*/  FMNMX.FTZ R5, R166, R5, !PT ;  /* 0x00000005a6057209 */ /* 0x000fe40007810000 */
        /* <DEDUP_REMOVED lines=8> */
[----:B------:R-:W-:Y:S02]  /*c4c0*/  FMNMX.FTZ R10, R162, R5, !PT ;  /* 0x00000005a20a7209 */ /* 0x000fe40007810000 */
[C---:B------:R-:W-:Y:S02]  /*c4d0*/  ISETP.GT.AND P5, PT, R4.reuse, 0x18, P0 ;  /* 0x000000180400780c */ /* 0x040fe400007a4270 */
[----:B------:R-:W-:Y:S02]  /*c4e0*/  ISETP.GT.AND P4, PT, R4, 0x19, P0 ;  /* 0x000000190400780c */ /* 0x000fe40000784270 */
[----:B------:R-:W-:Y:S02]  /*c4f0*/  FMNMX.FTZ R6, R11, R6, !PT ;  /* 0x000000060b067209 */ /* 0x000fe40007810000 */
[----:B------:R-:W-:Y:S02]  /*c500*/  FMNMX.FTZ R5, R147, R10, !PT ;  /* 0x0000000a93057209 */ /* 0x000fe40007810000 */
[----:B------:R-:W-:Y:S02]  /*c510*/  FMNMX.FTZ R10, R137, R6, !PT ;  /* 0x00000006890a7209 */ /* 0x000fe40007810000 */
[C---:B------:R-:W-:Y:S02]  /*c520*/  ISETP.LT.OR P5, PT, R0.reuse, 0x19, P5 ;  /* 0x000000190000780c */ /* 0x040fe40002fa1670 */
[----:B------:R-:W-:Y:S02]  /*c530*/  ISETP.LT.OR P4, PT, R0, 0x1a, P4 ;  /* 0x0000001a0000780c */ /* 0x000fe40002781670 */
[----:B------:R-:W-:Y:S02]  /*c540*/  FSEL R33, R18, -INF , !P5 ;  /* 0xff80000012217808 */ /* 0x000fe40006800000 */
[----:B------:R-:W-:Y:S02]  /*c550*/  FSEL R133, R19, -INF , !P4 ;  /* 0xff80000013857808 */ /* 0x000fe40006000000 */
[----:B------:R-:W-:Y:S02]  /*c560*/  FMNMX.FTZ R10, R135, R10, !PT ;  /* 0x0000000a870a7209 */ /* 0x000fe40007810000 */
[C---:B------:R-:W-:Y:S02]  /*c570*/  ISETP.GT.AND P4, PT, R4.reuse, 0x20, P0 ;  /* 0x000000200400780c */ /* 0x040fe40000784270 */
[----:B------:R-:W-:Y:S02]  /*c580*/  FMNMX.FTZ R10, R33, R10, !PT ;  /* 0x0000000a210a7209 */ /* 0x000fe40007810000 */
[----:B------:R-:W-:Y:S02]  /*c590*/  ISETP.GT.AND P6, PT, R4, 0x21, P0 ;  /* 0x000000210400780c */ /* 0x000fe400007c4270 */
[----:B------:R-:W-:Y:S02]  /*c5a0*/  ISETP.LT.OR P4, PT, R0, 0x21, P4 ;  /* 0x000000210000780c */ /* 0x000fe40002781670 */
[----:B------:R-:W-:Y:S02]  /*c5b0*/  FMNMX.FTZ R10, R133, R10, !PT ;  /* 0x0000000a850a7209 */ /* 0x000fe40007810000 */
[----:B------:R-:W-:Y:S02]  /*c5c0*/  FSEL R171, R22, -INF , !P4 ;  /* 0xff80000016ab7808 */ /* 0x000fe40006000000 */
[----:B------:R-:W-:Y:S02]  /*c5d0*/  ISETP.GT.AND P5, PT, R4, 0x28, P0 ;  /* 0x000000280400780c */ /* 0x000fe400007a4270 */
[----:B------:R-:W-:Y:S02]  /*c5e0*/  ISETP.LT.OR P6, PT, R0, 0x22, P6 ;  /* 0x000000220000780c */ /* 0x000fe400037c1670 */
[----:B------:R-:W-:Y:S02]  /*c5f0*/  ISETP.GT.AND P4, PT, R4, 0x29, P0 ;  /* 0x000000290400780c */ /* 0x000fe40000784270 */
[----:B------:R-:W-:Y:S02]  /*c600*/  FSEL R169, R23, -INF , !P6 ;  /* 0xff80000017a97808 */ /* 0x000fe40007000000 */
[----:B------:R-:W-:Y:S02]  /*c610*/  ISETP.LT.OR P5, PT, R0, 0x29, P5 ;  /* 0x000000290000780c */ /* 0x000fe40002fa1670 */
[----:B------:R-:W-:Y:S02]  /*c620*/  FMNMX.FTZ R10, R171, R10, !PT ;  /* 0x0000000aab0a7209 */ /* 0x000fe40007810000 */
[----:B------:R-:W-:Y:S02]  /*c630*/  FSEL R167, R26, -INF , !P5 ;  /* 0xff8000001aa77808 */ /* 0x000fe40006800000 */
[----:B------:R-:W-:Y:S02]  /*c640*/  ISETP.LT.OR P4, PT, R0, 0x2a, P4 ;  /* 0x0000002a0000780c */ /* 0x000fe40002781670 */
[C---:B------:R-:W-:Y:S02]  /*c650*/  ISETP.GT.AND P6, PT, R4.reuse, 0x30, P0 ;  /* 0x000000300400780c */ /* 0x040fe400007c4270 */
[----:B------:R-:W-:Y:S02]  /*c660*/  FMNMX.FTZ R10, R169, R10, !PT ;  /* 0x0000000aa90a7209 */ /* 0x000fe40007810000 */
[----:B------:R-:W-:Y:S02]  /*c670*/  FSEL R165, R27, -INF , !P4 ;  /* 0xff8000001ba57808 */ /* 0x000fe40006000000 */
[----:B------:R-:W-:Y:S01]  /*c680*/  ISETP.GT.AND P5, PT, R4, 0x31, P0 ;  /* 0x000000310400780c */ /* 0x000fe200007a4270 */
[----:B------:R-:W-:Y:S01]  /*c690*/  LDSM.16.MT88.4 R24, [R190+0x100] ;  /* 0x00010000be18783b */ /* 0x000fe20000004200 */
[----:B------:R-:W-:Y:S02]  /*c6a0*/  ISETP.LT.OR P6, PT, R0, 0x31, P6 ;  /* 0x000000310000780c */ /* 0x000fe400037c1670 */
[----:B------:R-:W-:Y:S02]  /*c6b0*/  FMNMX.FTZ R10, R167, R10, !PT ;  /* 0x0000000aa70a7209 */ /* 0x000fe40007810000 */
[----:B------:R-:W-:Y:S02]  /*c6c0*/  FMNMX.FTZ R5, R146, R5, !PT ;  /* 0x0000000592057209 */ /* 0x000fe40007810000 */
[----:B------:R-:W-:Y:S02]  /*c6d0*/  FSEL R145, R30, -INF , !P6 ;  /* 0xff8000001e917808 */ /* 0x000fe40007000000 */
[----:B------:R-:W-:Y:S02]  /*c6e0*/  ISETP.GT.AND P4, PT, R4, 0x38, P0 ;  /* 0x000000380400780c */ /* 0x000fe40000784270 */
[----:B------:R-:W-:Y:S02]  /*c6f0*/  ISETP.LT.OR P5, PT, R0, 0x32, P5 ;  /* 0x000000320000780c */ /* 0x000fe40002fa1670 */
[----:B------:R-:W-:Y:S02]  /*c700*/  FMNMX.FTZ R10, R165, R10, !PT ;  /* 0x0000000aa50a7209 */ /* 0x000fe40007810000 */
[----:B------:R-:W-:Y:S02]  /*c710*/  FMNMX.FTZ R5, R144, R5, !PT ;  /* 0x0000000590057209 */ /* 0x000fe40007810000 */
[----:B------:R-:W-:Y:S02]  /*c720*/  FSEL R143, R31, -INF , !P5 ;  /* 0xff8000001f8f7808 */ /* 0x000fe40006800000 */
[----:B------:R-:W-:Y:S01]  /*c730*/  ISETP.GT.AND P0, PT, R4, 0x39, P0 ;  /* 0x000000390400780c */ /* 0x000fe20000704270 */
[----:B------:R-:W-:Y:S01]  /*c740*/  LDSM.16.MT88.4 R28, [R189+0x100] ;  /* 0x00010000bd1c783b */ /* 0x000fe20000004200 */
[----:B------:R-:W-:Y:S02]  /*c750*/  FMNMX.FTZ R4, R145, R10, !PT ;  /* 0x0000000a91047209 */ /* 0x000fe40007810000 */
[----:B------:R-:W-:Y:S02]  /*c760*/  ISETP.LT.OR P4, PT, R0, 0x39, P4 ;  /* 0x000000390000780c */ /* 0x000fe40002781670 */
[----:B------:R-:W-:Y:S02]  /*c770*/  FMNMX.FTZ R6, R142, R5, !PT ;  /* 0x000000058e067209 */ /* 0x000fe40007810000 */
[----:B------:R-:W-:Y:S02]  /*c780*/  FSEL R141, R34, -INF , !P4 ;  /* 0xff800000228d7808 */ /* 0x000fe40006000000 */
[----:B------:R-:W-:Y:S01]  /*c790*/  ISETP.LT.OR P0, PT, R0, 0x3a, P0 ;  /* 0x0000003a0000780c */ /* 0x000fe20000701670 */
[----:B------:R-:W1:Y:S01]  /*c7a0*/  SHFL.BFLY PT, R5, R6, 0x2, 0x1f ;  /* 0x0c401f0006057f89 */ /* 0x000e6200000e0000 */
[----:B------:R-:W-:Y:S02]  /*c7b0*/  FMNMX.FTZ R0, R143, R4, !PT ;  /* 0x000000048f007209 */ /* 0x000fe40007810000 */
[----:B------:R-:W-:Y:S02]  /*c7c0*/  FSEL R13, R35, -INF , !P0 ;  /* 0xff800000230d7808 */ /* 0x000fe40004000000 */
[----:B------:R-:W-:Y:S04]  /*c7d0*/  FMNMX.FTZ R0, R141, R0, !PT ;  /* 0x000000008d007209 */ /* 0x000fe80007810000 */
[----:B------:R-:W-:Y:S05]  /*c7e0*/  FMNMX.FTZ R7, R13, R0, !PT ;  /* 0x000000000d077209 */ /* 0x000fea0007810000 */
[----:B------:R-:W2:Y:S01]  /*c7f0*/  SHFL.BFLY PT, R4, R7, 0x2, 0x1f ;  /* 0x0c401f0007047f89 */ /* 0x000ea200000e0000 */
[----:B-1----:R-:W-:Y:S07]  /*c800*/  FMNMX.FTZ R6, R6, R5, !PT ;  /* 0x0000000506067209 */ /* 0x002fee0007810000 */
[----:B------:R-:W1:Y:S01]  /*c810*/  SHFL.BFLY PT, R15, R6, 0x1, 0x1f ;  /* 0x0c201f00060f7f89 */ /* 0x000e6200000e0000 */
[----:B--2---:R-:W-:Y:S07]  /*c820*/  FMNMX.FTZ R5, R7, R4, !PT ;  /* 0x0000000407057209 */ /* 0x004fee0007810000 */
[----:B------:R-:W2:Y:S01]  /*c830*/  SHFL.BFLY PT, R12, R5, 0x1, 0x1f ;  /* 0x0c201f00050c7f89 */ /* 0x000ea200000e0000 */
[----:B-1----:R-:W-:Y:S04]  /*c840*/  FMNMX.FTZ R0, R6, R15, !PT ;  /* 0x0000000f06007209 */ /* 0x002fe80007810000 */
[C---:B------:R-:W-:Y:S01]  /*c850*/  FSETP.NEU.FTZ.AND P0, PT, R0.reuse, -INF , PT ;  /* 0xff8000000000780b */ /* 0x040fe20003f1d000 */
[C---:B------:R-:W-:Y:S03]  /*c860*/  FMUL.FTZ R155, R0.reuse, c[0x0][0x2d0] ;  /* 0x0000b400009b7a20 */ /* 0x040fe60000410000 */
[----:B------:R-:W-:Y:S02]  /*c870*/  FSEL R4, R0, RZ, P0 ;  /* 0x000000ff00047208 */ /* 0x000fe40000000000 */
[----:B------:R-:W-:Y:S03]  /*c880*/  FSEL R155, R155, RZ, P0 ;  /* 0x000000ff9b9b7208 */ /* 0x000fe60000000000 */
[----:B------:R-:W-:Y:S01]  /*c890*/  FADD.FTZ R3, -R4, R3 ;  /* 0x0000000304037221 */ /* 0x000fe20000010100 */
[----:B--2---:R-:W-:Y:S01]  /*c8a0*/  FMNMX.FTZ R12, R5, R12, !PT ;  /* 0x0000000c050c7209 */ /* 0x004fe20007810000 */
[--C-:B------:R-:W-:Y:S02]  /*c8b0*/  FFMA.FTZ R14, R140, c[0x0][0x2d0], -R155.reuse ;  /* 0x0000b4008c0e7a23 */ /* 0x100fe4000001089b */
[--C-:B------:R-:W-:Y:S01]  /*c8c0*/  FFMA.FTZ R148, R148, c[0x0][0x2d0], -R155.reuse ;  /* 0x0000b40094947a23 */ /* 0x100fe2000001089b */
[C---:B------:R-:W-:Y:S01]  /*c8d0*/  FSETP.NEU.FTZ.AND P0, PT, R12.reuse, -INF , PT ;  /* 0xff8000000c00780b */ /* 0x040fe20003f1d000 */
[----:B------:R-:W-:Y:S02]  /*c8e0*/  FMUL.FTZ R140, R12, c[0x0][0x2d0] ;  /* 0x0000b4000c8c7a20 */ /* 0x000fe40000410000 */
[--C-:B------:R-:W-:Y:S01]  /*c8f0*/  FFMA.FTZ R15, R150, c[0x0][0x2d0], -R155.reuse ;  /* 0x0000b400960f7a23 */ /* 0x100fe2000001089b */
[----:B------:R-:W-:Y:S01]  /*c900*/  FSEL R5, R12, RZ, P0 ;  /* 0x000000ff0c057208 */ /* 0x000fe20000000000 */
[--C-:B------:R-:W-:Y:S01]  /*c910*/  FFMA.FTZ R149, R8, c[0x0][0x2d0], -R155.reuse ;  /* 0x0000b40008957a23 */ /* 0x100fe2000001089b */
[----:B------:R-:W-:Y:S01]  /*c920*/  FSEL R140, R140, RZ, P0 ;  /* 0x000000ff8c8c7208 */ /* 0x000fe20000000000 */
[----:B------:R-:W-:Y:S01]  /*c930*/  FMUL.FTZ R6, R3, c[0x0][0x2d0] ;  /* 0x0000b40003067a20 */ /* 0x000fe20000410000 */
[----:B------:R-:W-:Y:S01]  /*c940*/  MUFU.EX2 R148, R148 ;  /* 0x0000009400947308 */ /* 0x000fe20000000800 */
[----:B------:R-:W-:Y:S01]  /*c950*/  FADD.FTZ R5, -R5, R2 ;  /* 0x0000000205057221 */ /* 0x000fe20000010100 */
[----:B------:R-:W-:Y:S01]  /*c960*/  PLOP3.LUT P0, PT, PT, PT, UP0, 0x80, 0x0 ;  /* 0x000000000000781c */ /* 0x000fe20003f0f008 */
[--C-:B------:R-:W-:Y:S02]  /*c970*/  FFMA.FTZ R153, R21, c[0x0][0x2d0], -R140.reuse ;  /* 0x0000b40015997a23 */ /* 0x100fe4000001088c */
[----:B------:R-:W1:Y:S01]  /*c980*/  LDSM.16.MT88.4 R20, [R195+0x100] ;  /* 0x00010000c314783b */ /* 0x000e620000004200 */
[--C-:B------:R-:W-:Y:S02]  /*c990*/  FFMA.FTZ R152, R17, c[0x0][0x2d0], -R140.reuse ;  /* 0x0000b40011987a23 */ /* 0x100fe4000001088c */
[--C-:B------:R-:W-:Y:S02]  /*c9a0*/  FFMA.FTZ R151, R9, c[0x0][0x2d0], -R140.reuse ;  /* 0x0000b40009977a23 */ /* 0x100fe4000001088c */
[--C-:B------:R-:W-:Y:S01]  /*c9b0*/  FFMA.FTZ R150, R11, c[0x0][0x2d0], -R140.reuse ;  /* 0x0000b4000b967a23 */ /* 0x100fe2000001088c */
[----:B------:R-:W2:Y:S01]  /*c9c0*/  MUFU.EX2 R3, R6 ;  /* 0x0000000600037308 */ /* 0x000ea20000000800 */
[----:B------:R-:W-:Y:S02]  /*c9d0*/  FMUL.FTZ R2, R5, c[0x0][0x2d0] ;  /* 0x0000b40005027a20 */ /* 0x000fe40000410000 */
[--C-:B------:R-:W-:Y:S02]  /*c9e0*/  FFMA.FTZ R154, R138, c[0x0][0x2d0], -R155.reuse ;  /* 0x0000b4008a9a7a23 */ /* 0x100fe4000001089b */
[--C-:B------:R-:W-:Y:S02]  /*c9f0*/  FFMA.FTZ R157, R136, c[0x0][0x2d0], -R155.reuse ;  /* 0x0000b400889d7a23 */ /* 0x100fe4000001089b */
[--C-:B------:R-:W-:Y:S02]  /*ca00*/  FFMA.FTZ R156, R134, c[0x0][0x2d0], -R155.reuse ;  /* 0x0000b400869c7a23 */ /* 0x100fe4000001089b */
[--C-:B------:R-:W-:Y:S01]  /*ca10*/  FFMA.FTZ R159, R132, c[0x0][0x2d0], -R155.reuse ;  /* 0x0000b400849f7a23 */ /* 0x100fe2000001089b */
[----:B------:R-:W3:Y:S01]  /*ca20*/  MUFU.EX2 R2, R2 ;  /* 0x0000000200027308 */ /* 0x000ee20000000800 */
[--C-:B------:R-:W-:Y:S02]  /*ca30*/  FFMA.FTZ R158, R137, c[0x0][0x2d0], -R140.reuse ;  /* 0x0000b400899e7a23 */ /* 0x100fe4000001088c */
[----:B------:R-:W-:Y:S01]  /*ca40*/  LDSM.16.MT88.4 R136, [R189+0x2900] ;  /* 0x00290000bd88783b */ /* 0x000fe20000004200 */
[--C-:B------:R-:W-:Y:S02]  /*ca50*/  FFMA.FTZ R161, R135, c[0x0][0x2d0], -R140.reuse ;  /* 0x0000b40087a17a23 */ /* 0x100fe4000001088c */
[--C-:B------:R-:W-:Y:S02]  /*ca60*/  FFMA.FTZ R160, R33, c[0x0][0x2d0], -R140.reuse ;  /* 0x0000b40021a07a23 */ /* 0x100fe4000001088c */
[--C-:B------:R-:W-:Y:S02]  /*ca70*/  FFMA.FTZ R163, R133, c[0x0][0x2d0], -R140.reuse ;  /* 0x0000b40085a37a23 */ /* 0x100fe4000001088c */
[----:B------:R-:W4:Y:S01]  /*ca80*/  MUFU.EX2 R15, R15 ;  /* 0x0000000f000f7308 */ /* 0x000f220000000800 */
[----:B------:R-:W-:Y:S01]  /*ca90*/  LDSM.16.MT88.4 R32, [R190+0x900] ;  /* 0x00090000be20783b */ /* 0x000fe20000004200 */
[--C-:B------:R-:W-:Y:S02]  /*caa0*/  FFMA.FTZ R170, R146, c[0x0][0x2d0], -R155.reuse ;  /* 0x0000b40092aa7a23 */ /* 0x100fe4000001089b */
[C---:B--2---:R-:W-:Y:S02]  /*cab0*/  FMUL.FTZ R4, R3.reuse, R128 ;  /* 0x0000008003047220 */ /* 0x044fe40000410000 */
[C---:B------:R-:W-:Y:S02]  /*cac0*/  FMUL.FTZ R5, R3.reuse, R129 ;  /* 0x0000008103057220 */ /* 0x040fe40000410000 */
[C---:B------:R-:W-:Y:S01]  /*cad0*/  FMUL.FTZ R8, R3.reuse, R124 ;  /* 0x0000007c03087220 */ /* 0x040fe20000410000 */
[----:B------:R-:W-:Y:S01]  /*cae0*/  LDSM.16.MT88.4 R132, [R190+0x2900] ;  /* 0x00290000be84783b */ /* 0x000fe20000004200 */
[----:B------:R-:W-:Y:S01]  /*caf0*/  MUFU.EX2 R14, R14 ;  /* 0x0000000e000e7308 */ /* 0x000fe20000000800 */
[C---:B------:R-:W-:Y:S02]  /*cb00*/  FMUL.FTZ R9, R3.reuse, R125 ;  /* 0x0000007d03097220 */ /* 0x040fe40000410000 */
[C---:B------:R-:W-:Y:S02]  /*cb10*/  FMUL.FTZ R100, R3.reuse, R100 ;  /* 0x0000006403647220 */ /* 0x040fe40000410000 */
[C---:B---3--:R-:W-:Y:S02]  /*cb20*/  FMUL.FTZ R6, R2.reuse, R130 ;  /* 0x0000008202067220 */ /* 0x048fe40000410000 */
[C---:B------:R-:W-:Y:S02]  /*cb30*/  FMUL.FTZ R7, R2.reuse, R131 ;  /* 0x0000008302077220 */ /* 0x040fe40000410000 */
[C---:B------:R-:W-:Y:S01]  /*cb40*/  FMUL.FTZ R10, R2.reuse, R126 ;  /* 0x0000007e020a7220 */ /* 0x040fe20000410000 */
[----:B------:R-:W2:Y:S01]  /*cb50*/  MUFU.EX2 R149, R149 ;  /* 0x0000009500957308 */ /* 0x000ea20000000800 */
[C---:B------:R-:W-:Y:S01]  /*cb60*/  FMUL.FTZ R11, R2.reuse, R127 ;  /* 0x0000007f020b7220 */ /* 0x040fe20000410000 */
[----:B------:R-:W-:Y:S01]  /*cb70*/  LDSM.16.MT88.4 R128, [R195+0x2900] ;  /* 0x00290000c380783b */ /* 0x000fe20000004200 */
[----:B------:R-:W-:Y:S01]  /*cb80*/  FMUL.FTZ R101, R3, R101 ;  /* 0x0000006503657220 */ /* 0x000fe20000410000 */
[----:B----4-:R-:W-:Y:S01]  /*cb90*/  F2FP.PACK_AB R16, R15, R148 ;  /* 0x000000940f10723e */ /* 0x010fe200000000ff */
[C---:B------:R-:W-:Y:S02]  /*cba0*/  FMUL.FTZ R102, R2.reuse, R102 ;  /* 0x0000006602667220 */ /* 0x040fe40000410000 */
[C---:B------:R-:W-:Y:S02]  /*cbb0*/  FMUL.FTZ R103, R2.reuse, R103 ;  /* 0x0000006702677220 */ /* 0x040fe40000410000 */
[C---:B------:R-:W-:Y:S01]  /*cbc0*/  FMUL.FTZ R104, R3.reuse, R104 ;  /* 0x0000006803687220 */ /* 0x040fe20000410000 */
[----:B------:R-:W-:Y:S01]  /*cbd0*/  MUFU.EX2 R153, R153 ;  /* 0x0000009900997308 */ /* 0x000fe20000000800 */
[C---:B------:R-:W-:Y:S01]  /*cbe0*/  FMUL.FTZ R105, R3.reuse, R105 ;  /* 0x0000006903697220 */ /* 0x040fe20000410000 */
[----:B------:R-:W-:Y:S01]  /*cbf0*/  LDSM.16.MT88.4 R124, [R188+0x900] ;  /* 0x00090000bc7c783b */ /* 0x000fe20000004200 */
[C---:B------:R-:W-:Y:S02]  /*cc00*/  FMUL.FTZ R106, R2.reuse, R106 ;  /* 0x0000006a026a7220 */ /* 0x040fe40000410000 */
[C---:B------:R-:W-:Y:S02]  /*cc10*/  FMUL.FTZ R107, R2.reuse, R107 ;  /* 0x0000006b026b7220 */ /* 0x040fe40000410000 */
[C---:B------:R-:W-:Y:S02]  /*cc20*/  FMUL.FTZ R108, R3.reuse, R108 ;  /* 0x0000006c036c7220 */ /* 0x040fe40000410000 */
[----:B------:R-:W-:Y:S01]  /*cc30*/  FMUL.FTZ R109, R3, R109 ;  /* 0x0000006d036d7220 */ /* 0x000fe20000410000 */
[----:B------:R-:W3:Y:S01]  /*cc40*/  MUFU.EX2 R152, R152 ;  /* 0x0000009800987308 */ /* 0x000ee20000000800 */
[C---:B------:R-:W-:Y:S02]  /*cc50*/  FMUL.FTZ R110, R2.reuse, R110 ;  /* 0x0000006e026e7220 */ /* 0x040fe40000410000 */
[C---:B------:R-:W-:Y:S01]  /*cc60*/  FMUL.FTZ R111, R2.reuse, R111 ;  /* 0x0000006f026f7220 */ /* 0x040fe20000410000 */
[----:B--2---:R-:W-:Y:S01]  /*cc70*/  F2FP.PACK_AB R18, R149, R14 ;  /* 0x0000000e9512723e */ /* 0x004fe200000000ff */
[--C-:B------:R-:W-:Y:S02]  /*cc80*/  FFMA.FTZ R174, R145, c[0x0][0x2d0], -R140.reuse ;  /* 0x0000b40091ae7a23 */ /* 0x100fe4000001088c */
[--C-:B------:R-:W-:Y:S02]  /*cc90*/  FFMA.FTZ R221, R143, c[0x0][0x2d0], -R140.reuse ;  /* 0x0000b4008fdd7a23 */ /* 0x100fe4000001088c */
[--C-:B------:R-:W-:Y:S01]  /*cca0*/  FFMA.FTZ R220, R141, c[0x0][0x2d0], -R140.reuse ;  /* 0x0000b4008ddc7a23 */ /* 0x100fe2000001088c */
        /* <DEDUP_REMOVED lines=9> */
[----:B---3--:R-:W-:Y:S01]  /*cd40*/  F2FP.PACK_AB R17, R152, R153 ;  /* 0x000000999811723e */ /* 0x008fe200000000ff */
[C---:B------:R-:W-:Y:S02]  /*cd50*/  FMUL.FTZ R119, R2.reuse, R119 ;  /* 0x0000007702777220 */ /* 0x040fe40000410000 */
        /* <DEDUP_REMOVED lines=8> */
[----:B------:R-:W3:Y:S01]  /*cde0*/  MUFU.EX2 R157, R157 ;  /* 0x0000009d009d7308 */ /* 0x000ee20000000800 */
[----:B------:R-:W-:Y:S02]  /*cdf0*/  FMUL.FTZ R39, R2, R39 ;  /* 0x0000002702277220 */ /* 0x000fe40000410000 */
[C---:B------:R-:W-:Y:S01]  /*ce00*/  FMUL.FTZ R40, R3.reuse, R40 ;  /* 0x0000002803287220 */ /* 0x040fe20000410000 */
[----:B--2---:R-:W-:Y:S01]  /*ce10*/  F2FP.PACK_AB R19, R150, R151 ;  /* 0x000000979613723e */ /* 0x004fe200000000ff */
[C---:B------:R-:W-:Y:S02]  /*ce20*/  FMUL.FTZ R41, R3.reuse, R41 ;  /* 0x0000002903297220 */ /* 0x040fe40000410000 */
[C---:B------:R-:W-:Y:S02]  /*ce30*/  FMUL.FTZ R42, R2.reuse, R42 ;  /* 0x0000002a022a7220 */ /* 0x040fe40000410000 */
[C---:B------:R-:W-:Y:S01]  /*ce40*/  FMUL.FTZ R43, R2.reuse, R43 ;  /* 0x0000002b022b7220 */ /* 0x040fe20000410000 */
[----:B------:R-:W-:Y:S01]  /*ce50*/  MUFU.EX2 R156, R156 ;  /* 0x0000009c009c7308 */ /* 0x000fe20000000800 */
[C---:B-1----:R-:W-:Y:S05]  /*ce60*/  HMMA.16816.F32 R4, R16.reuse, R20, R4 ;  /* 0x000000141004723c */ /* 0x042fea0000001804 */
[C---:B------:R-:W-:Y:S02]  /*ce70*/  FMUL.FTZ R44, R3.reuse, R44 ;  /* 0x0000002c032c7220 */ /* 0x040fe40000410000 */
[C---:B------:R-:W-:Y:S01]  /*ce80*/  FMUL.FTZ R45, R3.reuse, R45 ;  /* 0x0000002d032d7220 */ /* 0x040fe20000410000 */
[C---:B------:R-:W-:Y:S01]  /*ce90*/  HMMA.16816.F32 R8, R16.reuse, R22, R8 ;  /* 0x000000161008723c */ /* 0x040fe20000001808 */
[----:B------:R-:W1:Y:S01]  /*cea0*/  LDSM.16.MT88.4 R20, [R188+0x100] ;  /* 0x00010000bc14783b */ /* 0x000e620000004200 */
[----:B------:R-:W2:Y:S02]  /*ceb0*/  MUFU.EX2 R159, R159 ;  /* 0x0000009f009f7308 */ /* 0x000ea40000000800 */
[C---:B------:R-:W-:Y:S02]  /*cec0*/  FMUL.FTZ R46, R2.reuse, R46 ;  /* 0x0000002e022e7220 */ /* 0x040fe40000410000 */
[C---:B------:R-:W-:Y:S02]  /*ced0*/  FMUL.FTZ R47, R2.reuse, R47 ;  /* 0x0000002f022f7220 */ /* 0x040fe40000410000 */
[C---:B------:R-:W-:Y:S04]  /*cee0*/  HMMA.16816.F32 R100, R16.reuse, R24, R100 ;  /* 0x000000181064723c */ /* 0x040fe80000001864 */
[C---:B------:R-:W-:Y:S01]  /*cef0*/  FMUL.FTZ R48, R3.reuse, R48 ;  /* 0x0000003003307220 */ /* 0x040fe20000410000 */
[----:B------:R-:W-:Y:S01]  /*cf00*/  MUFU.EX2 R158, R158 ;  /* 0x0000009e009e7308 */ /* 0x000fe20000000800 */
[C---:B------:R-:W-:Y:S02]  /*cf10*/  FMUL.FTZ R49, R3.reuse, R49 ;  /* 0x0000003103317220 */ /* 0x040fe40000410000 */
[C---:B------:R-:W-:Y:S01]  /*cf20*/  HMMA.16816.F32 R104, R16.reuse, R26, R104 ;  /* 0x0000001a1068723c */ /* 0x040fe20000001868 */
[----:B------:R-:W4:Y:S03]  /*cf30*/  LDSM.16.MT88.4 R24, [R195+0x2100] ;  /* 0x00210000c318783b */ /* 0x000f260000004200 */
[C---:B------:R-:W-:Y:S02]  /*cf40*/  FMUL.FTZ R50, R2.reuse, R50 ;  /* 0x0000003202327220 */ /* 0x040fe40000410000 */
[C---:B------:R-:W-:Y:S01]  /*cf50*/  FMUL.FTZ R51, R2.reuse, R51 ;  /* 0x0000003302337220 */ /* 0x040fe20000410000 */
[----:B------:R-:W5:Y:S01]  /*cf60*/  MUFU.EX2 R161, R161 ;  /* 0x000000a100a17308 */ /* 0x000f620000000800 */
[C---:B------:R-:W-:Y:S04]  /*cf70*/  HMMA.16816.F32 R108, R16.reuse, R28, R108 ;  /* 0x0000001c106c723c */ /* 0x040fe8000000186c */
[C---:B------:R-:W-:Y:S02]  /*cf80*/  FMUL.FTZ R52, R3.reuse, R52 ;  /* 0x0000003403347220 */ /* 0x040fe40000410000 */
[C---:B------:R-:W-:Y:S02]  /*cf90*/  FMUL.FTZ R53, R3.reuse, R53 ;  /* 0x0000003503357220 */ /* 0x040fe40000410000 */
[C---:B------:R-:W-:Y:S01]  /*cfa0*/  HMMA.16816.F32 R112, R16.reuse, R30, R112 ;  /* 0x0000001e1070723c */ /* 0x040fe20000001870 */
[----:B------:R-:W2:Y:S01]  /*cfb0*/  LDSM.16.MT88.4 R28, [R190+0x2100] ;  /* 0x00210000be1c783b */ /* 0x000ea20000004200 */
[----:B------:R-:W-:Y:S02]  /*cfc0*/  MUFU.EX2 R160, R160 ;  /* 0x000000a000a07308 */ /* 0x000fe40000000800 */
[C---:B------:R-:W-:Y:S02]  /*cfd0*/  FMUL.FTZ R54, R2.reuse, R54 ;  /* 0x0000003602367220 */ /* 0x040fe40000410000 */
[C---:B------:R-:W-:Y:S02]  /*cfe0*/  FMUL.FTZ R55, R2.reuse, R55 ;  /* 0x0000003702377220 */ /* 0x040fe40000410000 */
[C---:B------:R-:W-:Y:S01]  /*cff0*/  FMUL.FTZ R56, R3.reuse, R56 ;  /* 0x0000003803387220 */ /* 0x040fe20000410000 */
[C---:B-1----:R-:W-:Y:S03]  /*d000*/  HMMA.16816.F32 R116, R16.reuse, R20, R116 ;  /* 0x000000141074723c */ /* 0x042fe60000001874 */
[C---:B------:R-:W-:Y:S01]  /*d010*/  FMUL.FTZ R57, R3.reuse, R57 ;  /* 0x0000003903397220 */ /* 0x040fe20000410000 */
[----:B------:R-:W1:Y:S01]  /*d020*/  MUFU.EX2 R163, R163 ;  /* 0x000000a300a37308 */ /* 0x000e620000000800 */
[C---:B------:R-:W-:Y:S02]  /*d030*/  FMUL.FTZ R58, R2.reuse, R58 ;  /* 0x0000003a023a7220 */ /* 0x040fe40000410000 */
[C---:B------:R-:W-:Y:S01]  /*d040*/  FMUL.FTZ R59, R2.reuse, R59 ;  /* 0x0000003b023b7220 */ /* 0x040fe20000410000 */
        /* <DEDUP_REMOVED lines=12> */
[C---:B------:R-:W-:Y:S02]  /*d110*/  FMUL.FTZ R65, R3.reuse, R65 ;  /* 0x0000004103417220 */ /* 0x040fe40000410000 */
[C---:B--2---:R-:W-:Y:S04]  /*d120*/  HMMA.16816.F32 R44, R16.reuse, R28, R44 ;  /* 0x0000001c102c723c */ /* 0x044fe8000000182c */
[C---:B------:R-:W-:Y:S01]  /*d130*/  FMUL.FTZ R66, R2.reuse, R66 ;  /* 0x0000004202427220 */ /* 0x040fe20000410000 */
[----:B------:R-:W-:Y:S01]  /*d140*/  MUFU.EX2 R221, R221 ;  /* 0x000000dd00dd7308 */ /* 0x000fe20000000800 */
[C---:B------:R-:W-:Y:S02]  /*d150*/  FMUL.FTZ R67, R2.reuse, R67 ;  /* 0x0000004302437220 */ /* 0x040fe40000410000 */
[C---:B------:R-:W-:Y:S01]  /*d160*/  HMMA.16816.F32 R48, R16.reuse, R30, R48 ;  /* 0x0000001e1030723c */ /* 0x040fe20000001830 */
[----:B------:R-:W2:Y:S03]  /*d170*/  LDSM.16.MT88.4 R28, [R195+0x4100] ;  /* 0x00410000c31c783b */ /* 0x000ea60000004200 */
[C---:B------:R-:W-:Y:S02]  /*d180*/  FMUL.FTZ R68, R3.reuse, R68 ;  /* 0x0000004403447220 */ /* 0x040fe40000410000 */
[C---:B------:R-:W-:Y:S01]  /*d190*/  FMUL.FTZ R69, R3.reuse, R69 ;  /* 0x0000004503457220 */ /* 0x040fe20000410000 */
[----:B------:R-:W-:Y:S01]  /*d1a0*/  MUFU.EX2 R220, R220 ;  /* 0x000000dc00dc7308 */ /* 0x000fe20000000800 */
        /* <DEDUP_REMOVED lines=9> */
[C---:B----4-:R-:W-:Y:S04]  /*d240*/  HMMA.16816.F32 R60, R16.reuse, R24, R60 ;  /* 0x00000018103c723c */ /* 0x050fe8000000183c */
[C---:B------:R-:W-:Y:S02]  /*d250*/  FMUL.FTZ R76, R3.reuse, R76 ;  /* 0x0000004c034c7220 */ /* 0x040fe40000410000 */
[C---:B------:R-:W-:Y:S02]  /*d260*/  FMUL.FTZ R77, R3.reuse, R77 ;  /* 0x0000004d034d7220 */ /* 0x040fe40000410000 */
[C---:B------:R-:W-:Y:S01]  /*d270*/  HMMA.16816.F32 R64, R16.reuse, R26, R64 ;  /* 0x0000001a1040723c */ /* 0x040fe20000001840 */
[----:B------:R-:W4:Y:S03]  /*d280*/  LDSM.16.MT88.4 R24, [R189+0x4100] ;  /* 0x00410000bd18783b */ /* 0x000f260000004200 */
        /* <DEDUP_REMOVED lines=21> */
[C---:B------:R-:W-:Y:S04]  /*d3e0*/  FMUL.FTZ R92, R3.reuse, R92 ;  /* 0x0000005c035c7220 */ /* 0x040fe80000410000 */
[C---:B------:R-:W-:Y:S01]  /*d3f0*/  FMUL.FTZ R93, R3.reuse, R93 ;  /* 0x0000005d035d7220 */ /* 0x040fe20000410000 */
[C---:B------:R-:W-:Y:S01]  /*d400*/  HMMA.16816.F32 R88, R16.reuse, R26, R88 ;  /* 0x0000001a1058723c */ /* 0x040fe20000001858 */
[----:B------:R-:W4:Y:S02]  /*d410*/  LDSM.16.MT88.4 R24, [R189+0x900] ;  /* 0x00090000bd18783b */ /* 0x000f240000004200 */
[C---:B------:R-:W-:Y:S02]  /*d420*/  FMUL.FTZ R94, R2.reuse, R94 ;  /* 0x0000005e025e7220 */ /* 0x040fe40000410000 */
[C---:B------:R-:W-:Y:S02]  /*d430*/  FMUL.FTZ R95, R2.reuse, R95 ;  /* 0x0000005f025f7220 */ /* 0x040fe40000410000 */
[C---:B------:R-:W-:Y:S02]  /*d440*/  FMUL.FTZ R96, R3.reuse, R96 ;  /* 0x0000006003607220 */ /* 0x040fe40000410000 */
[----:B------:R-:W-:Y:S03]  /*d450*/  FMUL.FTZ R97, R3, R97 ;  /* 0x0000006103617220 */ /* 0x000fe60000410000 */
[C---:B--2---:R-:W-:Y:S03]  /*d460*/  HMMA.16816.F32 R92, R16.reuse, R28, R92 ;  /* 0x0000001c105c723c */ /* 0x044fe6000000185c */
[C---:B------:R-:W-:Y:S02]  /*d470*/  FMUL.FTZ R98, R2.reuse, R98 ;  /* 0x0000006202627220 */ /* 0x040fe40000410000 */
[----:B------:R-:W-:Y:S02]  /*d480*/  FMUL.FTZ R99, R2, R99 ;  /* 0x0000006302637220 */ /* 0x000fe40000410000 */
[--C-:B------:R-:W-:Y:S02]  /*d490*/  FFMA.FTZ R168, R168, c[0x0][0x2d0], -R155.reuse ;  /* 0x0000b400a8a87a23 */ /* 0x100fe4000001089b */
[--C-:B------:R-:W-:Y:S03]  /*d4a0*/  FFMA.FTZ R173, R166, c[0x0][0x2d0], -R155.reuse ;  /* 0x0000b400a6ad7a23 */ /* 0x100fe6000001089b */
[----:B------:R-:W-:Y:S01]  /*d4b0*/  HMMA.16816.F32 R96, R16, R30, R96 ;  /* 0x0000001e1060723c */ /* 0x000fe20000001860 */
[----:B------:R-:W-:Y:S01]  /*d4c0*/  LDSM.16.MT88.4 R28, [R190+0x4900] ;  /* 0x00490000be1c783b */ /* 0x000fe20000004200 */
[----:B------:R-:W-:Y:S01]  /*d4d0*/  MUFU.EX2 R168, R168 ;  /* 0x000000a800a87308 */ /* 0x000fe20000000800 */
[--C-:B------:R-:W-:Y:S02]  /*d4e0*/  FFMA.FTZ R164, R164, c[0x0][0x2d0], -R155.reuse ;  /* 0x0000b400a4a47a23 */ /* 0x100fe4000001089b */
[--C-:B------:R-:W-:Y:S02]  /*d4f0*/  FFMA.FTZ R175, R162, c[0x0][0x2d0], -R155.reuse ;  /* 0x0000b400a2af7a23 */ /* 0x100fe4000001089b */
[----:B---3--:R-:W-:Y:S01]  /*d500*/  F2FP.PACK_AB R16, R157, R154 ;  /* 0x0000009a9d10723e */ /* 0x008fe200000000ff */
[--C-:B------:R-:W-:Y:S01]  /*d510*/  FFMA.FTZ R162, R171, c[0x0][0x2d0], -R140.reuse ;  /* 0x0000b400aba27a23 */ /* 0x100fe2000001088c */
[----:B------:R-:W-:Y:S03]  /*d520*/  F2FP.PACK_AB R18, R159, R156 ;  /* 0x0000009c9f12723e */ /* 0x000fe600000000ff */
[----:B-----5:R-:W-:Y:S01]  /*d530*/  F2FP.PACK_AB R17, R161, R158 ;  /* 0x0000009ea111723e */ /* 0x020fe200000000ff */
[--C-:B------:R-:W-:Y:S01]  /*d540*/  FFMA.FTZ R171, R144, c[0x0][0x2d0], -R155.reuse ;  /* 0x0000b40090ab7a23 */ /* 0x100fe2000001089b */
[----:B------:R-:W-:Y:S01]  /*d550*/  F2FP.PACK_AB R19, R163, R160 ;  /* 0x000000a0a313723e */ /* 0x000fe200000000ff */
[--C-:B------:R-:W-:Y:S01]  /*d560*/  FFMA.FTZ R169, R169, c[0x0][0x2d0], -R140.reuse ;  /* 0x0000b400a9a97a23 */ /* 0x100fe2000001088c */
[----:B------:R-:W2:Y:S01]  /*d570*/  MUFU.EX2 R173, R173 ;  /* 0x000000ad00ad7308 */ /* 0x000ea20000000800 */
[--C-:B------:R-:W-:Y:S02]  /*d580*/  FFMA.FTZ R166, R167, c[0x0][0x2d0], -R140.reuse ;  /* 0x0000b400a7a67a23 */ /* 0x100fe4000001088c */
[--C-:B------:R-:W-:Y:S02]  /*d590*/  FFMA.FTZ R167, R147, c[0x0][0x2d0], -R155.reuse ;  /* 0x0000b40093a77a23 */ /* 0x100fe4000001089b */
[C---:B-1----:R-:W-:Y:S01]  /*d5a0*/  HMMA.16816.F32 R4, R16.reuse, R20, R4 ;  /* 0x000000141004723c */ /* 0x042fe20000001804 */
[----:B------:R-:W-:Y:S02]  /*d5b0*/  LDSM.16.MT88.4 R144, [R195+0x5900] ;  /* 0x00590000c390783b */ /* 0x000fe40000004200 */
[----:B------:R-:W-:Y:S02]  /*d5c0*/  FFMA.FTZ R155, R142, c[0x0][0x2d0], -R155 ;  /* 0x0000b4008e9b7a23 */ /* 0x000fe4000001089b */
[--C-:B------:R-:W-:Y:S01]  /*d5d0*/  FFMA.FTZ R165, R165, c[0x0][0x2d0], -R140.reuse ;  /* 0x0000b400a5a57a23 */ /* 0x100fe2000001088c */
[----:B------:R-:W-:Y:S01]  /*d5e0*/  MUFU.EX2 R164, R164 ;  /* 0x000000a400a47308 */ /* 0x000fe20000000800 */
[----:B------:R-:W-:Y:S01]  /*d5f0*/  FFMA.FTZ R140, R13, c[0x0][0x2d0], -R140 ;  /* 0x0000b4000d8c7a23 */ /* 0x000fe2000001088c */
[C---:B------:R-:W-:Y:S01]  /*d600*/  HMMA.16816.F32 R8, R16.reuse, R22, R8 ;  /* 0x000000161008723c */ /* 0x040fe20000001808 */
[----:B------:R-:W1:Y:S03]  /*d610*/  LDSM.16.MT88.4 R20, [R188+0x2900] ;  /* 0x00290000bc14783b */ /* 0x000e660000004200 */
[----:B------:R-:W-:Y:S01]  /*d620*/  FFMA.FTZ R148, R3, R210, R148 ;  /* 0x000000d203947223 */ /* 0x000fe20000010094 */
[----:B------:R-:W-:Y:S01]  /*d630*/  MOV R3, R0 ;  /* 0x0000000000037202 */ /* 0x000fe20000000f00 */
[----:B------:R-:W-:Y:S01]  /*d640*/  FFMA.FTZ R153, R2, R211, R153 ;  /* 0x000000d302997223 */ /* 0x000fe20000010099 */
[----:B------:R-:W-:Y:S01]  /*d650*/  MOV R2, R12 ;  /* 0x0000000c00027202 */ /* 0x000fe20000000f00 */
[C---:B------:R-:W-:Y:S01]  /*d660*/  HMMA.16816.F32 R100, R16.reuse, R32, R100 ;  /* 0x000000201064723c */ /* 0x040fe20000001864 */
[----:B------:R3:W-:Y:S03]  /*d670*/  MUFU.EX2 R13, R140 ;  /* 0x0000008c000d7308 */ /* 0x0007e60000000800 */
[----:B------:R-:W-:Y:S02]  /*d680*/  FADD.FTZ R15, R15, R148 ;  /* 0x000000940f0f7221 */ /* 0x000fe40000010000 */
[----:B------:R-:W-:Y:S02]  /*d690*/  FADD.FTZ R152, R152, R153 ;  /* 0x0000009998987221 */ /* 0x000fe40000010000 */
[C---:B------:R-:W-:Y:S01]  /*d6a0*/  HMMA.16816.F32 R104, R16.reuse, R34, R104 ;  /* 0x000000221068723c */ /* 0x040fe20000001868 */
[----:B------:R-:W-:Y:S02]  /*d6b0*/  LDSM.16.MT88.4 R32, [R189+0x4900] ;  /* 0x00490000bd20783b */ /* 0x000fe40000004200 */
[----:B------:R-:W5:Y:S01]  /*d6c0*/  MUFU.EX2 R175, R175 ;  /* 0x000000af00af7308 */ /* 0x000f620000000800 */
[----:B------:R-:W-:Y:S04]  /*d6d0*/  FADD.FTZ R14, R14, R15 ;  /* 0x0000000f0e0e7221 */ /* 0x000fe80000010000 */
[C---:B----4-:R-:W-:Y:S04]  /*d6e0*/  HMMA.16816.F32 R108, R16.reuse, R24, R108 ;  /* 0x00000018106c723c */ /* 0x050fe8000000186c */
[----:B------:R-:W-:Y:S01]  /*d6f0*/  FADD.FTZ R149, R149, R14 ;  /* 0x0000000e95957221 */ /* 0x000fe20000010000 */
[----:B------:R-:W-:Y:S03]  /*d700*/  MUFU.EX2 R162, R162 ;  /* 0x000000a200a27308 */ /* 0x000fe60000000800 */
[C---:B------:R-:W-:Y:S01]  /*d710*/  HMMA.16816.F32 R112, R16.reuse, R26, R112 ;  /* 0x0000001a1070723c */ /* 0x040fe20000001870 */
[----:B------:R-:W4:Y:S03]  /*d720*/  LDSM.16.MT88.4 R24, [R195+0x4900] ;  /* 0x00490000c318783b */ /* 0x000f260000004200 */
[----:B------:R-:W-:Y:S03]  /*d730*/  FADD.FTZ R154, R154, R149 ;  /* 0x000000959a9a7221 */ /* 0x000fe60000010000 */
[----:B------:R-:W1:Y:S01]  /*d740*/  MUFU.EX2 R169, R169 ;  /* 0x000000a900a97308 */ /* 0x000e620000000800 */
[C---:B------:R-:W-:Y:S01]  /*d750*/  HMMA.16816.F32 R116, R16.reuse, R124, R116 ;  /* 0x0000007c1074723c */ /* 0x040fe20000001874 */
[----:B---3--:R-:W-:Y:S03]  /*d760*/  LDSM.16.MT88.4 R140, [R188+0x3900] ;  /* 0x00390000bc8c783b */ /* 0x008fe60000004200 */
[----:B------:R-:W-:Y:S04]  /*d770*/  FADD.FTZ R157, R157, R154 ;  /* 0x0000009a9d9d7221 */ /* 0x000fe80000010000 */
[C---:B------:R-:W-:Y:S01]  /*d780*/  HMMA.16816.F32 R120, R16.reuse, R126, R120 ;  /* 0x0000007e1078723c */ /* 0x040fe20000001878 */
[----:B------:R-:W-:Y:S01]  /*d790*/  LDSM.16.MT88.4 R124, [R190+0x1100] ;  /* 0x00110000be7c783b */ /* 0x000fe20000004200 */
[----:B------:R-:W-:Y:S02]  /*d7a0*/  MUFU.EX2 R166, R166 ;  /* 0x000000a600a67308 */ /* 0x000fe40000000800 */
[----:B------:R-:W-:Y:S04]  /*d7b0*/  FADD.FTZ R156, R156, R157 ;  /* 0x0000009d9c9c7221 */ /* 0x000fe80000010000 */
[C---:B------:R-:W-:Y:S04]  /*d7c0*/  HMMA.16816.F32 R36, R16.reuse, R128, R36 ;  /* 0x000000801024723c */ /* 0x040fe80000001824 */
[----:B------:R-:W3:Y:S01]  /*d7d0*/  MUFU.EX2 R165, R165 ;  /* 0x000000a500a57308 */ /* 0x000ee20000000800 */
[----:B------:R-:W-:Y:S03]  /*d7e0*/  FADD.FTZ R159, R159, R156 ;  /* 0x0000009c9f9f7221 */ /* 0x000fe60000010000 */
[C---:B------:R-:W-:Y:S01]  /*d7f0*/  HMMA.16816.F32 R40, R16.reuse, R130, R40 ;  /* 0x000000821028723c */ /* 0x040fe20000001828 */
[----:B------:R-:W-:Y:S05]  /*d800*/  LDSM.16.MT88.4 R128, [R188+0x1100] ;  /* 0x00110000bc80783b */ /* 0x000fea0000004200 */
[----:B------:R-:W1:Y:S02]  /*d810*/  MUFU.EX2 R167, R167 ;  /* 0x000000a700a77308 */ /* 0x000e640000000800 */
[C---:B------:R-:W-:Y:S08]  /*d820*/  HMMA.16816.F32 R44, R16.reuse, R132, R44 ;  /* 0x00000084102c723c */ /* 0x040ff0000000182c */
[C---:B------:R-:W-:Y:S01]  /*d830*/  HMMA.16816.F32 R48, R16.reuse, R134, R48 ;  /* 0x000000861030723c */ /* 0x040fe20000001830 */
[----:B------:R-:W-:Y:S01]  /*d840*/  LDSM.16.MT88.4 R132, [R190+0x3100] ;  /* 0x00310000be84783b */ /* 0x000fe20000004200 */
[----:B------:R-:W-:Y:S06]  /*d850*/  MUFU.EX2 R171, R171 ;  /* 0x000000ab00ab7308 */ /* 0x000fec0000000800 */
[C---:B------:R-:W-:Y:S04]  /*d860*/  HMMA.16816.F32 R52, R16.reuse, R136, R52 ;  /* 0x000000881034723c */ /* 0x040fe80000001834 */
[----:B------:R-:W2:Y:S04]  /*d870*/  MUFU.EX2 R172, R155 ;  /* 0x0000009b00ac7308 */ /* 0x000ea80000000800 */
[C---:B------:R-:W-:Y:S01]  /*d880*/  HMMA.16816.F32 R56, R16.reuse, R138, R56 ;  /* 0x0000008a1038723c */ /* 0x040fe20000001838 */
[----:B------:R-:W-:Y:S07]  /*d890*/  LDSM.16.MT88.4 R136, [R189+0x3100] ;  /* 0x00310000bd88783b */ /* 0x000fee0000004200 */
[C---:B-1----:R-:W-:Y:S08]  /*d8a0*/  HMMA.16816.F32 R60, R16.reuse, R20, R60 ;  /* 0x00000014103c723c */ /* 0x042ff0000000183c */
[C---:B------:R-:W-:Y:S01]  /*d8b0*/  HMMA.16816.F32 R64, R16.reuse, R22, R64 ;  /* 0x000000161040723c */ /* 0x040fe20000001840 */
[----:B------:R-:W1:Y:S07]  /*d8c0*/  LDSM.16.MT88.4 R20, [R188+0x4900] ;  /* 0x00490000bc14783b */ /* 0x000e6e0000004200 */
[C---:B----4-:R-:W-:Y:S08]  /*d8d0*/  HMMA.16816.F32 R68, R16.reuse, R24, R68 ;  /* 0x000000181044723c */ /* 0x050ff00000001844 */
        /* <DEDUP_REMOVED lines=8> */
[C---:B-1----:R-:W-:Y:S08]  /*d960*/  HMMA.16816.F32 R92, R16.reuse, R20, R92 ;  /* 0x00000014105c723c */ /* 0x042ff0000000185c */
[----:B------:R-:W-:Y:S01]  /*d970*/  HMMA.16816.F32 R96, R16, R22, R96 ;  /* 0x000000161060723c */ /* 0x000fe20000001860 */
[----:B------:R-:W1:Y:S06]  /*d980*/  LDSM.16.MT88.4 R20, [R188+0x3100] ;  /* 0x00310000bc14783b */ /* 0x000e6c0000004200 */
[----:B--2---:R-:W-:Y:S01]  /*d990*/  F2FP.PACK_AB R16, R173, R168 ;  /* 0x000000a8ad10723e */ /* 0x004fe200000000ff */
[----:B------:R-:W-:Y:S01]  /*d9a0*/  FADD.FTZ R168, R168, R159 ;  /* 0x0000009fa8a87221 */ /* 0x000fe20000010000 */
[----:B-----5:R-:W-:Y:S03]  /*d9b0*/  F2FP.PACK_AB R18, R175, R164 ;  /* 0x000000a4af12723e */ /* 0x020fe600000000ff */
[----:B------:R-:W-:Y:S01]  /*d9c0*/  F2FP.PACK_AB R17, R169, R162 ;  /* 0x000000a2a911723e */ /* 0x000fe200000000ff */
[----:B------:R-:W-:Y:S01]  /*d9d0*/  FADD.FTZ R173, R173, R168 ;  /* 0x000000a8adad7221 */ /* 0x000fe20000010000 */
[----:B---3--:R-:W-:Y:S03]  /*d9e0*/  F2FP.PACK_AB R19, R165, R166 ;  /* 0x000000a6a513723e */ /* 0x008fe600000000ff */
[----:B------:R-:W-:Y:S04]  /*d9f0*/  FADD.FTZ R164, R164, R173 ;  /* 0x000000ada4a47221 */ /* 0x000fe80000010000 */
[C---:B----4-:R-:W-:Y:S03]  /*da00*/  HMMA.16816.F32 R4, R16.reuse, R24, R4 ;  /* 0x000000181004723c */ /* 0x050fe60000001804 */
[----:B------:R-:W-:Y:S05]  /*da10*/  FADD.FTZ R164, R175, R164 ;  /* 0x000000a4afa47221 */ /* 0x000fea0000010000 */
[C---:B------:R-:W-:Y:S01]  /*da20*/  HMMA.16816.F32 R8, R16.reuse, R26, R8 ;  /* 0x0000001a1008723c */ /* 0x040fe20000001808 */
[----:B------:R-:W2:Y:S07]  /*da30*/  LDSM.16.MT88.4 R24, [R195+0x5100] ;  /* 0x00510000c318783b */ /* 0x000eae0000004200 */
[C---:B------:R-:W-:Y:S08]  /*da40*/  HMMA.16816.F32 R100, R16.reuse, R124, R100 ;  /* 0x0000007c1064723c */ /* 0x040ff00000001864 */
[C---:B------:R-:W-:Y:S01]  /*da50*/  HMMA.16816.F32 R104, R16.reuse, R126, R104 ;  /* 0x0000007e1068723c */ /* 0x040fe20000001868 */
[----:B------:R-:W-:Y:S07]  /*da60*/  LDSM.16.MT88.4 R124, [R195+0x1900] ;  /* 0x00190000c37c783b */ /* 0x000fee0000004200 */
[C---:B------:R-:W-:Y:S08]  /*da70*/  HMMA.16816.F32 R108, R16.reuse, R28, R108 ;  /* 0x0000001c106c723c */ /* 0x040ff0000000186c */
[C---:B------:R-:W-:Y:S01]  /*da80*/  HMMA.16816.F32 R112, R16.reuse, R30, R112 ;  /* 0x0000001e1070723c */ /* 0x040fe20000001870 */
[----:B------:R-:W3:Y:S07]  /*da90*/  LDSM.16.MT88.4 R28, [R190+0x5100] ;  /* 0x00510000be1c783b */ /* 0x000eee0000004200 */
[C---:B------:R-:W-:Y:S08]  /*daa0*/  HMMA.16816.F32 R116, R16.reuse, R128, R116 ;  /* 0x000000801074723c */ /* 0x040ff00000001874 */
[C---:B------:R-:W-:Y:S08]  /*dab0*/  HMMA.16816.F32 R120, R16.reuse, R130, R120 ;  /* 0x000000821078723c */ /* 0x040ff00000001878 */
[C---:B------:R-:W-:Y:S08]  /*dac0*/  HMMA.16816.F32 R36, R16.reuse, R32, R36 ;  /* 0x000000201024723c */ /* 0x040ff00000001824 */
[C---:B------:R-:W-:Y:S01]  /*dad0*/  HMMA.16816.F32 R40, R16.reuse, R34, R40 ;  /* 0x000000221028723c */ /* 0x040fe20000001828 */
[----:B------:R-:W4:Y:S07]  /*dae0*/  LDSM.16.MT88.4 R32, [R189+0x5100] ;  /* 0x00510000bd20783b */ /* 0x000f2e0000004200 */
        /* <DEDUP_REMOVED lines=22> */
[----:B------:R-:W-:Y:S01]  /*dc50*/  FADD.FTZ R167, R167, R164 ;  /* 0x000000a4a7a77221 */ /* 0x000fe20000010000 */
[----:B------:R-:W-:Y:S03]  /*dc60*/  F2FP.PACK_AB R18, R172, R171 ;  /* 0x000000abac12723e */ /* 0x000fe600000000ff */
[----:B------:R-:W-:Y:S01]  /*dc70*/  F2FP.PACK_AB R17, R221, R174 ;  /* 0x000000aedd11723e */ /* 0x000fe200000000ff */
[----:B------:R-:W-:Y:S01]  /*dc80*/  FADD.FTZ R170, R170, R167 ;  /* 0x000000a7aaaa7221 */ /* 0x000fe20000010000 */
[----:B------:R-:W-:Y:S03]  /*dc90*/  F2FP.PACK_AB R19, R13, R220 ;  /* 0x000000dc0d13723e */ /* 0x000fe600000000ff */
[----:B------:R-:W-:Y:S04]  /*dca0*/  FADD.FTZ R171, R171, R170 ;  /* 0x000000aaabab7221 */ /* 0x000fe80000010000 */
[C---:B------:R-:W-:Y:S01]  /*dcb0*/  HMMA.16816.F32 R128, R16.reuse, R124, R4 ;  /* 0x0000007c1080723c */ /* 0x040fe20000001804 */
[----:B------:R-:W5:Y:S02]  /*dcc0*/  LDSM.16.MT88.4 R4, [R190+0x5900] ;  /* 0x00590000be04783b */ /* 0x000f640000004200 */
[----:B------:R-:W-:Y:S05]  /*dcd0*/  FADD.FTZ R210, R172, R171 ;  /* 0x000000abacd27221 */ /* 0x000fea0000010000 */
[C---:B------:R-:W-:Y:S01]  /*dce0*/  HMMA.16816.F32 R124, R16.reuse, R126, R8 ;  /* 0x0000007e107c723c */ /* 0x040fe20000001808 */
[----:B------:R-:W1:Y:S07]  /*dcf0*/  LDSM.16.MT88.4 R8, [R189+0x5900] ;  /* 0x00590000bd08783b */ /* 0x000e6e0000004200 */
[C---:B--2---:R-:W-:Y:S08]  /*dd00*/  HMMA.16816.F32 R100, R16.reuse, R24, R100 ;  /* 0x000000181064723c */ /* 0x044ff00000001864 */
[C---:B------:R-:W-:Y:S08]  /*dd10*/  HMMA.16816.F32 R104, R16.reuse, R26, R104 ;  /* 0x0000001a1068723c */ /* 0x040ff00000001868 */
[C---:B---3--:R-:W-:Y:S08]  /*dd20*/  HMMA.16816.F32 R108, R16.reuse, R28, R108 ;  /* 0x0000001c106c723c */ /* 0x048ff0000000186c */
[C---:B------:R-:W-:Y:S08]  /*dd30*/  HMMA.16816.F32 R112, R16.reuse, R30, R112 ;  /* 0x0000001e1070723c */ /* 0x040ff00000001870 */
[C---:B----4-:R-:W-:Y:S08]  /*dd40*/  HMMA.16816.F32 R116, R16.reuse, R32, R116 ;  /* 0x000000201074723c */ /* 0x050ff00000001874 */
[C---:B------:R-:W-:Y:S08]  /*dd50*/  HMMA.16816.F32 R120, R16.reuse, R34, R120 ;  /* 0x000000221078723c */ /* 0x040ff00000001878 */
[C---:B------:R-:W-:Y:S08]  /*dd60*/  HMMA.16816.F32 R36, R16.reuse, R132, R36 ;  /* 0x000000841024723c */ /* 0x040ff00000001824 */
[C---:B------:R-:W-:Y:S08]  /*dd70*/  HMMA.16816.F32 R40, R16.reuse, R134, R40 ;  /* 0x000000861028723c */ /* 0x040ff00000001828 */
[C---:B------:R-:W-:Y:S08]  /*dd80*/  HMMA.16816.F32 R44, R16.reuse, R136, R44 ;  /* 0x00000088102c723c */ /* 0x040ff0000000182c */
[C---:B------:R-:W-:Y:S08]  /*dd90*/  HMMA.16816.F32 R48, R16.reuse, R138, R48 ;  /* 0x0000008a1030723c */ /* 0x040ff00000001830 */
[C---:B-1----:R-:W-:Y:S08]  /*dda0*/  HMMA.16816.F32 R52, R16.reuse, R20, R52 ;  /* 0x000000141034723c */ /* 0x042ff00000001834 */
[C---:B------:R-:W-:Y:S01]  /*ddb0*/  HMMA.16816.F32 R56, R16.reuse, R22, R56 ;  /* 0x000000161038723c */ /* 0x040fe20000001838 */
[----:B------:R-:W1:Y:S07]  /*ddc0*/  LDSM.16.MT88.4 R20, [R188+0x5900] ;  /* 0x00590000bc14783b */ /* 0x000e6e0000004200 */
[C---:B------:R-:W-:Y:S08]  /*ddd0*/  HMMA.16816.F32 R60, R16.reuse, R140, R60 ;  /* 0x0000008c103c723c */ /* 0x040ff0000000183c */
[C---:B------:R-:W-:Y:S08]  /*dde0*/  HMMA.16816.F32 R64, R16.reuse, R142, R64 ;  /* 0x0000008e1040723c */ /* 0x040ff00000001840 */
[C---:B------:R-:W-:Y:S08]  /*ddf0*/  HMMA.16816.F32 R68, R16.reuse, R144, R68 ;  /* 0x000000901044723c */ /* 0x040ff00000001844 */
[C---:B------:R-:W-:Y:S08]  /*de00*/  HMMA.16816.F32 R72, R16.reuse, R146, R72 ;  /* 0x000000921048723c */ /* 0x040ff00000001848 */
[C---:B-----5:R-:W-:Y:S07]  /*de10*/  HMMA.16816.F32 R76, R16.reuse, R4, R76 ;  /* 0x00000004104c723c */ /* 0x060fee000000184c */
[----:B------:R-:W-:Y:S01]  /*de20*/  FADD.FTZ R5, R151, R152 ;  /* 0x0000009897057221 */ /* 0x000fe20000010000 */
[C---:B------:R-:W-:Y:S04]  /*de30*/  HMMA.16816.F32 R80, R16.reuse, R6, R80 ;  /* 0x000000061050723c */ /* 0x040fe80000001850 */
[----:B------:R-:W-:Y:S04]  /*de40*/  FADD.FTZ R5, R150, R5 ;  /* 0x0000000596057221 */ /* 0x000fe80000010000 */
[C---:B------:R-:W-:Y:S04]  /*de50*/  HMMA.16816.F32 R84, R16.reuse, R8, R84 ;  /* 0x000000081054723c */ /* 0x040fe80000001854 */
[----:B------:R-:W-:Y:S04]  /*de60*/  FADD.FTZ R158, R158, R5 ;  /* 0x000000059e9e7221 */ /* 0x000fe80000010000 */
[C---:B------:R-:W-:Y:S04]  /*de70*/  HMMA.16816.F32 R88, R16.reuse, R10, R88 ;  /* 0x0000000a1058723c */ /* 0x040fe80000001858 */
[----:B------:R-:W-:Y:S04]  /*de80*/  FADD.FTZ R161, R161, R158 ;  /* 0x0000009ea1a17221 */ /* 0x000fe80000010000 */
[----:B------:R-:W-:Y:S01]  /*de90*/  FADD.FTZ R160, R160, R161 ;  /* 0x000000a1a0a07221 */ /* 0x000fe20000010000 */
[C---:B-1----:R-:W-:Y:S03]  /*dea0*/  HMMA.16816.F32 R92, R16.reuse, R20, R92 ;  /* 0x00000014105c723c */ /* 0x042fe6000000185c */
[----:B------:R-:W-:Y:S04]  /*deb0*/  FADD.FTZ R163, R163, R160 ;  /* 0x000000a0a3a37221 */ /* 0x000fe80000010000 */
[----:B------:R-:W-:Y:S01]  /*dec0*/  FADD.FTZ R162, R162, R163 ;  /* 0x000000a3a2a27221 */ /* 0x000fe20000010000 */
[----:B------:R-:W-:Y:S04]  /*ded0*/  HMMA.16816.F32 R96, R16, R22, R96 ;  /* 0x000000161060723c */ /* 0x000fe80000001860 */
[----:B------:R-:W-:Y:S04]  /*dee0*/  FADD.FTZ R169, R169, R162 ;  /* 0x000000a2a9a97221 */ /* 0x000fe80000010000 */
[----:B------:R-:W-:Y:S04]  /*def0*/  FADD.FTZ R166, R166, R169 ;  /* 0x000000a9a6a67221 */ /* 0x000fe80000010000 */
[----:B------:R-:W-:Y:S04]  /*df00*/  FADD.FTZ R165, R165, R166 ;  /* 0x000000a6a5a57221 */ /* 0x000fe80000010000 */
[----:B------:R-:W-:Y:S04]  /*df10*/  FADD.FTZ R174, R174, R165 ;  /* 0x000000a5aeae7221 */ /* 0x000fe80000010000 */
[----:B------:R-:W-:Y:S04]  /*df20*/  FADD.FTZ R221, R221, R174 ;  /* 0x000000aedddd7221 */ /* 0x000fe80000010000 */
[----:B------:R-:W-:Y:S04]  /*df30*/  FADD.FTZ R220, R220, R221 ;  /* 0x000000dddcdc7221 */ /* 0x000fe80000010000 */
[----:B------:R-:W-:Y:S01]  /*df40*/  FADD.FTZ R211, R13, R220 ;  /* 0x000000dc0dd37221 */ /* 0x000fe20000010000 */
[----:B------:R-:W-:-:S05]  /*df50*/  @P0 BRA `(.L_x_190) ;  /* 0xffffcc0000000947 */ /* 0x000fca000383ffff */
.L_x_181:
[----:B------:R-:W1:Y:S01]  /*df60*/  SHFL.BFLY PT, R3, R210, 0x2, 0x1f ;  /* 0x0c401f00d2037f89 */ /* 0x000e6200000e0000 */
[----:B------:R-:W-:Y:S01]  /*df70*/  CS2R R4, SRZ ;  /* 0x0000000000047805 */ /* 0x000fe2000001ff00 */
[----:B------:R-:W-:-:S02]  /*df80*/  MOV R8, 0xff800000 ;  /* 0xff80000000087802 */ /* 0x000fc40000000f00 */
[----:B------:R-:W2:Y:S01]  /*df90*/  SHFL.BFLY PT, R2, R211, 0x2, 0x1f ;  /* 0x0c401f00d3027f89 */ /* 0x000ea200000e0000 */
        /* <DEDUP_REMOVED lines=8> */
[----:B------:R-:W-:Y:S02]  /*e020*/  MOV R7, 0xff800000 ;  /* 0xff80000000077802 */ /* 0x000fe40000000f00 */
[----:B------:R-:W-:-:S09]  /*e030*/  FSETP.NE.FTZ.AND P0, PT, R2, RZ, PT ;  /* 0x000000ff0200720b */ /* 0x000fd20003f15000 */
[----:B------:R-:W1:Y:S01]  /*e040*/  @P1 MUFU.RCP R5, R3 ;  /* 0x0000000300051308 */ /* 0x000e620000001000 */
[----:B------:R-:W-:-:S03]  /*e050*/  @P1 MOV R10, 0x3f317218 ;  /* 0x3f317218000a1802 */ /* 0x000fc60000000f00 */
[----:B------:R-:W-:Y:S02]  /*e060*/  @P0 MOV R9, 0x3f317218 ;  /* 0x3f31721800090802 */ /* 0x000fe40000000f00 */
[----:B------:R-:W-:Y:S02]  /*e070*/  @P1 FMUL.FTZ R10, R10, c[0x0][0x2d0] ;  /* 0x0000b4000a0a1a20 */ /* 0x000fe40000410000 */
[----:B------:R-:W-:Y:S01]  /*e080*/  @P0 MUFU.RCP R4, R2 ;  /* 0x0000000200040308 */ /* 0x000fe20000001000 */
[----:B------:R-:W-:-:S07]  /*e090*/  @P0 FMUL.FTZ R9, R9, c[0x0][0x2d0] ;  /* 0x0000b40009090a20 */ /* 0x000fce0000410000 */
[----:B------:R-:W2:Y:S01]  /*e0a0*/  @P1 MUFU.LG2 R3, R3 ;  /* 0x0000000300031308 */ /* 0x000ea20000000c00 */
[C---:B-1----:R-:W-:Y:S02]  /*e0b0*/  FMUL.FTZ R128, R5.reuse, R128 ;  /* 0x0000008005807220 */ /* 0x042fe40000410000 */
[C---:B------:R-:W-:Y:S02]  /*e0c0*/  FMUL.FTZ R129, R5.reuse, R129 ;  /* 0x0000008105817220 */ /* 0x040fe40000410000 */
[C---:B------:R-:W-:Y:S02]  /*e0d0*/  FMUL.FTZ R124, R5.reuse, R124 ;  /* 0x0000007c057c7220 */ /* 0x040fe40000410000 */
[C---:B------:R-:W-:Y:S01]  /*e0e0*/  FMUL.FTZ R125, R5.reuse, R125 ;  /* 0x0000007d057d7220 */ /* 0x040fe20000410000 */
[----:B------:R-:W1:Y:S01]  /*e0f0*/  @P0 MUFU.LG2 R2, R2 ;  /* 0x0000000200020308 */ /* 0x000e620000000c00 */
[C---:B------:R-:W-:Y:S02]  /*e100*/  FMUL.FTZ R100, R5.reuse, R100 ;  /* 0x0000006405647220 */ /* 0x040fe40000410000 */
[----:B------:R-:W-:-:S02]  /*e110*/  FMUL.FTZ R101, R5, R101 ;  /* 0x0000006505657220 */ /* 0x000fc40000410000 */
[C---:B------:R-:W-:Y:S02]  /*e120*/  FMUL.FTZ R104, R5.reuse, R104 ;  /* 0x0000006805687220 */ /* 0x040fe40000410000 */
[----:B------:R-:W-:Y:S02]  /*e130*/  FMUL.FTZ R105, R5, R105 ;  /* 0x0000006905697220 */ /* 0x000fe40000410000 */
[----:B--2---:R-:W-:Y:S02]  /*e140*/  @P1 FMUL.FTZ R3, R3, 0.69314718246459960938 ;  /* 0x3f31721803031820 */ /* 0x004fe40000410000 */
[C---:B------:R-:W-:Y:S02]  /*e150*/  FMUL.FTZ R108, R5.reuse, R108 ;  /* 0x0000006c056c7220 */ /* 0x040fe40000410000 */
        /* <DEDUP_REMOVED lines=90> */
.L_x_154:
[----:B------:R-:W-:Y:S05]  /*e700*/  @P2 BRA `(.L_x_191) ;  /* 0x0000153000002947 */ /* 0x000fea0003800000 */
[----:B------:R-:W1:Y:S01]  /*e710*/  S2R R0, SR_CTAID.Y ;  /* 0x0000000000007919 */ /* 0x000e620000002600 */
[----:B------:R-:W-:Y:S01]  /*e720*/  F2FP.PACK_AB R128, R129, R128 ;  /* 0x000000808180723e */ /* 0x000fe200000000ff */
[----:B------:R-:W-:Y:S01]  /*e730*/  BSSY B0, `(.L_x_192) ;  /* 0x0000108000007945 */ /* 0x000fe20003800000 */
[----:B------:R-:W-:Y:S01]  /*e740*/  F2FP.PACK_AB R130, R131, R130 ;  /* 0x000000828382723e */ /* 0x000fe200000000ff */
[----:B------:R-:W2:Y:S01]  /*e750*/  S2R R2, SR_TID.X ;  /* 0x0000000000027919 */ /* 0x000ea20000002100 */
[----:B------:R-:W-:-:S02]  /*e760*/  F2FP.PACK_AB R124, R125, R124 ;  /* 0x0000007c7d7c723e */ /* 0x000fc400000000ff */
[----:B------:R-:W-:Y:S01]  /*e770*/  F2FP.PACK_AB R126, R127, R126 ;  /* 0x0000007e7f7e723e */ /* 0x000fe200000000ff */
[----:B------:R-:W3:Y:S01]  /*e780*/  S2R R22, SR_CTAID.Z ;  /* 0x0000000000167919 */ /* 0x000ee20000002700 */
[----:B------:R-:W-:Y:S02]  /*e790*/  F2FP.PACK_AB R100, R101, R100 ;  /* 0x000000646564723e */ /* 0x000fe400000000ff */
[----:B------:R-:W-:Y:S01]  /*e7a0*/  F2FP.PACK_AB R102, R103, R102 ;  /* 0x000000666766723e */ /* 0x000fe200000000ff */
[----:B------:R-:W-:Y:S01]  /*e7b0*/  BAR.SYNC.DEFER_BLOCKING 0x1, 0x100 ;  /* 0x0044000000007b1d */ /* 0x000fe20000010000 */
[----:B------:R-:W-:Y:S02]  /*e7c0*/  F2FP.PACK_AB R104, R105, R104 ;  /* 0x000000686968723e */ /* 0x000fe400000000ff */
[----:B------:R-:W-:Y:S02]  /*e7d0*/  F2FP.PACK_AB R106, R107, R106 ;  /* 0x0000006a6b6a723e */ /* 0x000fe400000000ff */
[----:B------:R-:W-:-:S02]  /*e7e0*/  F2FP.PACK_AB R108, R109, R108 ;  /* 0x0000006c6d6c723e */ /* 0x000fc400000000ff */
[----:B------:R-:W-:Y:S02]  /*e7f0*/  F2FP.PACK_AB R110, R111, R110 ;  /* 0x0000006e6f6e723e */ /* 0x000fe400000000ff */
[----:B------:R-:W-:Y:S02]  /*e800*/  F2FP.PACK_AB R112, R113, R112 ;  /* 0x000000707170723e */ /* 0x000fe400000000ff */
[----:B------:R-:W-:Y:S01]  /*e810*/  F2FP.PACK_AB R114, R115, R114 ;  /* 0x000000727372723e */ /* 0x000fe200000000ff */
[C---:B-1----:R-:W-:Y:S01]  /*e820*/  IMAD.WIDE.U32 R26, R0.reuse, c[0x0][0x490], RZ ;  /* 0x00012400001a7a25 */ /* 0x042fe200078e00ff */
[----:B------:R-:W-:Y:S02]  /*e830*/  SHF.R.S32.HI R3, RZ, 0x1f, R0 ;  /* 0x0000001fff037819 */ /* 0x000fe40000011400 */
[----:B------:R-:W-:Y:S01]  /*e840*/  F2FP.PACK_AB R116, R117, R116 ;  /* 0x000000747574723e */ /* 0x000fe200000000ff */
[----:B------:R-:W-:Y:S01]  /*e850*/  IMAD.WIDE.U32 R16, R0, c[0x0][0x3e8], RZ ;  /* 0x0000fa0000107a25 */ /* 0x000fe200078e00ff */
[----:B--2---:R-:W-:-:S02]  /*e860*/  SHF.R.S32.HI R11, RZ, 0x1f, R2 ;  /* 0x0000001fff0b7819 */ /* 0x004fc40000011402 */
[----:B------:R-:W-:Y:S01]  /*e870*/  F2FP.PACK_AB R118, R119, R118 ;  /* 0x000000767776723e */ /* 0x000fe200000000ff */
[----:B------:R-:W-:Y:S01]  /*e880*/  IMAD R9, R3, c[0x0][0x490], RZ ;  /* 0x0001240003097a24 */ /* 0x000fe200078e02ff */
[-C--:B------:R-:W-:Y:S01]  /*e890*/  LEA.HI R19, R11, R2.reuse, RZ, 0x5 ;  /* 0x000000020b137211 */ /* 0x080fe200078f28ff */
[----:B------:R-:W-:Y:S01]  /*e8a0*/  IMAD R3, R3, c[0x0][0x3e8], RZ ;  /* 0x0000fa0003037a24 */ /* 0x000fe200078e02ff */
[CC--:B------:R-:W-:Y:S01]  /*e8b0*/  LEA.HI R4, R11.reuse, R2.reuse, RZ, 0x3 ;  /* 0x000000020b047211 */ /* 0x0c0fe200078f18ff */
[C---:B------:R-:W-:Y:S01]  /*e8c0*/  IMAD R24, R0.reuse, c[0x0][0x494], R9 ;  /* 0x0001250000187a24 */ /* 0x040fe200078e0209 */
[-C--:B------:R-:W-:Y:S01]  /*e8d0*/  LEA.HI R9, R11, R2.reuse, RZ, 0x2 ;  /* 0x000000020b097211 */ /* 0x080fe200078f10ff */
[----:B------:R-:W-:Y:S01]  /*e8e0*/  IMAD R3, R0, c[0x0][0x3ec], R3 ;  /* 0x0000fb0000037a24 */ /* 0x000fe200078e0203 */
[----:B------:R-:W-:Y:S01]  /*e8f0*/  LOP3.LUT R13, R19, 0xffffffe0, RZ, 0xc0, !PT ;  /* 0xffffffe0130d7812 */ /* 0x000fe200078ec0ff */
[----:B------:R-:W-:Y:S01]  /*e900*/  IMAD.IADD R25, R27, 0x1, R24 ;  /* 0x000000011b197824 */ /* 0x000fe200078e0218 */
[----:B------:R-:W-:Y:S01]  /*e910*/  SHF.R.S32.HI R21, RZ, 0x2, R9 ;  /* 0x00000002ff157819 */ /* 0x000fe20000011409 */
[----:B------:R-:W-:Y:S01]  /*e920*/  IMAD.IADD R3, R17, 0x1, R3 ;  /* 0x0000000111037824 */ /* 0x000fe200078e0203 */
[----:B------:R-:W-:Y:S01]  /*e930*/  SHF.R.S32.HI R10, RZ, 0x1f, R9 ;  /* 0x0000001fff0a7819 */ /* 0x000fe20000011409 */
[----:B------:R-:W-:Y:S01]  /*e940*/  IMAD.MOV.U32 R24, RZ, RZ, R26 ;  /* 0x000000ffff187224 */ /* 0x000fe200078e001a */
[----:B------:R-:W-:-:S02]  /*e950*/  LEA.HI R0, R11, R2, RZ, 0x6 ;  /* 0x000000020b007211 */ /* 0x000fc400078f30ff */
[----:B------:R-:W-:Y:S01]  /*e960*/  LEA.HI R11, R10, R21, RZ, 0x3 ;  /* 0x000000150a0b7211 */ /* 0x000fe200078f18ff */
[----:B------:R-:W-:Y:S01]  /*e970*/  IMAD.IADD R10, R2, 0x1, -R13 ;  /* 0x00000001020a7824 */ /* 0x000fe200078e0a0d */
[----:B------:R-:W-:Y:S01]  /*e980*/  SHF.R.S32.HI R20, RZ, 0x5, R19 ;  /* 0x00000005ff147819 */ /* 0x000fe20000011413 */
[----:B---3--:R-:W-:Y:S01]  /*e990*/  IMAD.WIDE.U32 R24, R22, c[0x0][0x498], R24 ;  /* 0x0001260016187a25 */ /* 0x008fe200078e0018 */
[----:B------:R-:W-:Y:S02]  /*e9a0*/  LOP3.LUT R12, R11, 0xfffffff8, RZ, 0xc0, !PT ;  /* 0xfffffff80b0c7812 */ /* 0x000fe400078ec0ff */
[----:B------:R-:W-:Y:S02]  /*e9b0*/  SHF.R.S32.HI R11, RZ, 0x1f, R10 ;  /* 0x0000001fff0b7819 */ /* 0x000fe4000001140a */
[----:B------:R-:W-:Y:S01]  /*e9c0*/  LOP3.LUT P4, RZ, R10, 0x3, RZ, 0xc0, !PT ;  /* 0x000000030aff7812 */ /* 0x000fe2000788c0ff */
[----:B------:R-:W-:Y:S01]  /*e9d0*/  IMAD.IADD R21, R21, 0x1, -R12 ;  /* 0x0000000115157824 */ /* 0x000fe200078e0a0c */
[----:B------:R-:W-:Y:S01]  /*e9e0*/  LEA.HI R10, R11, R10, RZ, 0x2 ;  /* 0x0000000a0b0a7211 */ /* 0x000fe200078f10ff */
[----:B------:R-:W-:Y:S01]  /*e9f0*/  IMAD.MOV.U32 R12, RZ, RZ, c[0x0][0x4e8] ;  /* 0x00013a00ff0c7624 */ /* 0x000fe200078e00ff */
[----:B------:R-:W1:Y:S01]  /*ea00*/  S2R R11, SR_CTAID.X ;  /* 0x00000000000b7919 */ /* 0x000e620000002500 */
[----:B------:R-:W-:-:S02]  /*ea10*/  LOP3.LUT R9, R9, 0xfffffffc, RZ, 0xc0, !PT ;  /* 0xfffffffc09097812 */ /* 0x000fc400078ec0ff */
[----:B------:R-:W-:Y:S02]  /*ea20*/  SHF.R.S32.HI R13, RZ, 0x1f, R22 ;  /* 0x0000001fff0d7819 */ /* 0x000fe40000011416 */
[----:B------:R-:W-:Y:S01]  /*ea30*/  SHF.R.S32.HI R19, RZ, 0x1f, R19 ;  /* 0x0000001fff137819 */ /* 0x000fe20000011413 */
[----:B------:R-:W-:Y:S01]  /*ea40*/  IMAD.IADD R9, R2, 0x1, -R9 ;  /* 0x0000000102097824 */ /* 0x000fe200078e0a09 */
[----:B------:R-:W-:Y:S01]  /*ea50*/  LOP3.LUT R15, R4, 0xfffffff8, RZ, 0xc0, !PT ;  /* 0xfffffff8040f7812 */ /* 0x000fe200078ec0ff */
[----:B------:R-:W-:Y:S01]  /*ea60*/  IMAD R17, R13, c[0x0][0x498], RZ ;  /* 0x000126000d117a24 */ /* 0x000fe200078e02ff */
[----:B------:R-:W-:Y:S01]  /*ea70*/  LEA.HI R19, R19, R20, RZ, 0x3 ;  /* 0x0000001413137211 */ /* 0x000fe200078f18ff */
[----:B------:R-:W-:Y:S01]  /*ea80*/  IMAD R13, R13, c[0x0][0x3f0], RZ ;  /* 0x0000fc000d0d7a24 */ /* 0x000fe200078e02ff */
[----:B------:R-:W-:Y:S01]  /*ea90*/  SHF.R.S32.HI R4, RZ, 0x3, R4 ;  /* 0x00000003ff047819 */ /* 0x000fe20000011404 */
[----:B------:R-:W-:Y:S01]  /*eaa0*/  IMAD.IADD R15, R2, 0x1, -R15 ;  /* 0x00000001020f7824 */ /* 0x000fe200078e0a0f */
[----:B------:R-:W-:Y:S01]  /*eab0*/  ISETP.NE.AND P0, PT, R12, 0x1, PT ;  /* 0x000000010c00780c */ /* 0x000fe20003f05270 */
[----:B------:R-:W-:Y:S01]  /*eac0*/  IMAD.MOV.U32 R2, RZ, RZ, R16 ;  /* 0x000000ffff027224 */ /* 0x000fe200078e0010 */
[----:B------:R-:W-:Y:S01]  /*ead0*/  LOP3.LUT R19, R19, 0xffffff8, RZ, 0xc0, !PT ;  /* 0x0ffffff813137812 */ /* 0x000fe200078ec0ff */
[C---:B------:R-:W-:Y:S01]  /*eae0*/  IMAD R14, R22.reuse, c[0x0][0x49c], R17 ;  /* 0x00012700160e7a24 */ /* 0x040fe200078e0211 */
[----:B------:R-:W-:Y:S01]  /*eaf0*/  LEA.HI R16, R9, R9, RZ, 0x1 ;  /* 0x0000000909107211 */ /* 0x000fe200078f08ff */
[----:B------:R-:W-:Y:S01]  /*eb00*/  IMAD R13, R22, c[0x0][0x3f4], R13 ;  /* 0x0000fd00160d7a24 */ /* 0x000fe200078e020d */
[----:B------:R-:W-:Y:S01]  /*eb10*/  R2P PR, R21, 0x6 ;  /* 0x0000000615007804 */ /* 0x000fe20000000000 */
[----:B------:R-:W-:Y:S01]  /*eb20*/  IMAD.SHL.U32 R26, R4, 0x40, RZ ;  /* 0x00000040041a7824 */ /* 0x000fe200078e00ff */
[----:B------:R-:W-:Y:S01]  /*eb30*/  LOP3.LUT R16, R16, 0x1ffffffe, RZ, 0xc0, !PT ;  /* 0x1ffffffe10107812 */ /* 0x000fe200078ec0ff */
[----:B------:R-:W-:Y:S01]  /*eb40*/  IMAD.WIDE.U32 R22, R22, c[0x0][0x3f0], R2 ;  /* 0x0000fc0016167a25 */ /* 0x000fe200078e0002 */
[----:B------:R-:W-:-:S02]  /*eb50*/  SHF.R.S32.HI R10, RZ, 0x2, R10 ;  /* 0x00000002ff0a7819 */ /* 0x000fc4000001140a */
[----:B------:R-:W-:Y:S01]  /*eb60*/  LOP3.LUT R26, R26, 0x1c0, RZ, 0xc0, !PT ;  /* 0x000001c01a1a7812 */ /* 0x000fe200078ec0ff */
[----:B------:R-:W-:Y:S01]  /*eb70*/  IMAD.SHL.U32 R3, R15, 0x8, RZ ;  /* 0x000000080f037824 */ /* 0x000fe200078e00ff */
[----:B------:R-:W-:Y:S01]  /*eb80*/  F2FP.PACK_AB R120, R121, R120 ;  /* 0x000000787978723e */ /* 0x000fe200000000ff */
[----:B------:R-:W-:Y:S01]  /*eb90*/  IMAD R18, R15, 0x20, R4 ;  /* 0x000000200f127824 */ /* 0x000fe200078e0204 */
[----:B------:R-:W-:Y:S01]  /*eba0*/  SHF.R.U32.HI R2, RZ, 0x3, R26 ;  /* 0x00000003ff027819 */ /* 0x000fe2000001161a */
[----:B------:R-:W-:Y:S01]  /*ebb0*/  IMAD.IADD R19, R20, 0x1, -R19 ;  /* 0x0000000114137824 */ /* 0x000fe200078e0a13 */
[----:B------:R-:W-:Y:S01]  /*ebc0*/  LOP3.LUT R17, R26, 0x38, R3, 0xf8, !PT ;  /* 0x000000381a117812 */ /* 0x000fe200078ef803 */
[----:B------:R-:W-:Y:S01]  /*ebd0*/  IMAD R15, R20, 0x200, R9 ;  /* 0x00000200140f7824 */ /* 0x000fe200078e0209 */
[C---:B------:R-:W-:Y:S01]  /*ebe0*/  LOP3.LUT R20, R21.reuse, 0x1, RZ, 0xc0, !PT ;  /* 0x0000000115147812 */ /* 0x040fe200078ec0ff */
[----:B------:R-:W-:Y:S01]  /*ebf0*/  IMAD.SHL.U32 R21, R21, 0x40, RZ ;  /* 0x0000004015157824 */ /* 0x000fe200078e00ff */
[----:B------:R-:W-:Y:S01]  /*ec00*/  LOP3.LUT R2, R17, R2, RZ, 0x3c, !PT ;  /* 0x0000000211027212 */ /* 0x000fe200078e3cff */
[----:B-1----:R-:W-:Y:S01]  /*ec10*/  IMAD R18, R11, 0x80, R18 ;  /* 0x000000800b127824 */ /* 0x002fe200078e0212 */
[----:B------:R-:W-:Y:S01]  /*ec20*/  ISETP.NE.U32.AND P3, PT, R20, 0x1, PT ;  /* 0x000000011400780c */ /* 0x000fe20003f65070 */
[----:B------:R-:W-:Y:S01]  /*ec30*/  IMAD.IADD R9, R9, 0x1, -R16 ;  /* 0x0000000109097824 */ /* 0x000fe200078e0a10 */
[----:B------:R-:W-:Y:S01]  /*ec40*/  LOP3.LUT R21, R21, 0x1c0, RZ, 0xc0, !PT ;  /* 0x000001c015157812 */ /* 0x000fe200078ec0ff */
[----:B------:R-:W-:Y:S01]  /*ec50*/  @P0 IMAD.HI.U32 R16, R18, c[0x0][0x4ec], RZ ;  /* 0x00013b0012100a27 */ /* 0x000fe200078e00ff */
[----:B------:R-:W-:-:S02]  /*ec60*/  F2FP.PACK_AB R122, R123, R122 ;  /* 0x0000007a7b7a723e */ /* 0x000fc400000000ff */
[----:B------:R-:W-:Y:S01]  /*ec70*/  F2FP.PACK_AB R36, R37, R36 ;  /* 0x000000242524723e */ /* 0x000fe200000000ff */
[----:B------:R-:W-:Y:S01]  /*ec80*/  IMAD.IADD R23, R23, 0x1, R13 ;  /* 0x0000000117177824 */ /* 0x000fe200078e020d */
[----:B------:R-:W-:Y:S01]  /*ec90*/  F2FP.PACK_AB R38, R39, R38 ;  /* 0x000000262726723e */ /* 0x000fe200000000ff */
[----:B------:R-:W-:Y:S01]  /*eca0*/  IMAD R10, R19, 0x10, R10 ;  /* 0x00000010130a7824 */ /* 0x000fe200078e020a */
[----:B------:R-:W-:Y:S01]  /*ecb0*/  F2FP.PACK_AB R40, R41, R40 ;  /* 0x000000282928723e */ /* 0x000fe200000000ff */
[----:B------:R-:W-:Y:S01]  /*ecc0*/  IMAD.SHL.U32 R13, R0, 0x8, RZ ;  /* 0x00000008000d7824 */ /* 0x000fe200078e00ff */
[----:B------:R-:W-:Y:S01]  /*ecd0*/  LEA.HI R0, R21, R21, RZ, 0x1d ;  /* 0x0000001515007211 */ /* 0x000fe200078fe8ff */
[----:B------:R-:W-:Y:S01]  /*ece0*/  IMAD.MOV.U32 R17, RZ, RZ, R18 ;  /* 0x000000ffff117224 */ /* 0x000fe200078e0012 */
[----:B------:R-:W-:Y:S01]  /*ecf0*/  @P0 SHF.R.U32.HI R17, RZ, c[0x0][0x4f0], R16 ;  /* 0x00013c00ff110a19 */ /* 0x000fe20000011610 */
[----:B------:R-:W-:Y:S01]  /*ed00*/  IMAD R16, R9, 0x8, R10 ;  /* 0x0000000809107824 */ /* 0x000fe200078e020a */
[----:B------:R-:W-:Y:S01]  /*ed10*/  LOP3.LUT R13, R2, 0x7ffffe00, R13, 0xf8, !PT ;  /* 0x7ffffe00020d7812 */ /* 0x000fe200078ef80d */
[----:B------:R-:W-:Y:S01]  /*ed20*/  IMAD.U32 R0, R15, 0x2, R0 ;  /* 0x000000020f007824 */ /* 0x000fe200078e0000 */
[----:B------:R-:W-:Y:S01]  /*ed30*/  SHF.R.S32.HI R2, RZ, 0x1f, R17 ;  /* 0x0000001fff027819 */ /* 0x000fe20000011411 */
[----:B------:R-:W-:Y:S01]  /*ed40*/  IMAD R16, R11, 0x80, R16 ;  /* 0x000000800b107824 */ /* 0x000fe200078e0210 */
[----:B------:R-:W-:Y:S01]  /*ed50*/  F2FP.PACK_AB R42, R43, R42 ;  /* 0x0000002a2b2a723e */ /* 0x000fe200000000ff */
[----:B------:R-:W-:Y:S01]  /*ed60*/  IMAD R12, R12, c[0x0][0x388], RZ ;  /* 0x0000e2000c0c7a24 */ /* 0x000fe200078e02ff */
[----:B------:R-:W-:Y:S01]  /*ed70*/  F2FP.PACK_AB R44, R45, R44 ;  /* 0x0000002c2d2c723e */ /* 0x000fe200000000ff */
[----:B------:R-:W-:Y:S01]  /*ed80*/  IMAD R9, R11, 0x80, R10 ;  /* 0x000000800b097824 */ /* 0x000fe200078e020a */
[----:B------:R-:W-:Y:S01]  /*ed90*/  F2FP.PACK_AB R46, R47, R46 ;  /* 0x0000002e2f2e723e */ /* 0x000fe200000000ff */
[----:B------:R-:W-:Y:S01]  /*eda0*/  IMAD.SHL.U32 R21, R0, 0x2, RZ ;  /* 0x0000000200157824 */ /* 0x000fe200078e00ff */
[----:B------:R-:W-:Y:S01]  /*edb0*/  F2FP.PACK_AB R48, R49, R48 ;  /* 0x000000303130723e */ /* 0x000fe200000000ff */
[----:B------:R-:W-:Y:S01]  /*edc0*/  @P0 IMAD.HI.U32 R0, R16, c[0x0][0x4ec], RZ ;  /* 0x00013b0010000a27 */ /* 0x000fe200078e00ff */
[----:B------:R-:W-:-:S02]  /*edd0*/  ISETP.GE.OR P5, PT, R9, R12, P4 ;  /* 0x0000000c0900720c */ /* 0x000fc400027a6670 */
[----:B------:R-:W-:Y:S01]  /*ede0*/  IADD3 R9, R9, 0x8, RZ ;  /* 0x0000000809097810 */ /* 0x000fe20007ffe0ff */
[----:B------:R-:W-:Y:S01]  /*edf0*/  IMAD R2, R2, c[0x0][0x3e0], RZ ;  /* 0x0000f80002027a24 */ /* 0x000fe200078e02ff */
[----:B------:R-:W-:Y:S01]  /*ee00*/  STS [R21+0x80], R128 ;  /* 0x0000808015007388 */ /* 0x000fe20000000800 */
[----:B------:R-:W-:Y:S01]  /*ee10*/  IMAD.MOV.U32 R15, RZ, RZ, R16 ;  /* 0x000000ffff0f7224 */ /* 0x000fe200078e0010 */
[----:B------:R-:W-:Y:S01]  /*ee20*/  @P0 SHF.R.U32.HI R15, RZ, c[0x0][0x4f0], R0 ;  /* 0x00013c00ff0f0a19 */ /* 0x000fe20000011600 */
[----:B------:R-:W-:Y:S01]  /*ee30*/  IMAD.MOV R19, RZ, RZ, -R17 ;  /* 0x000000ffff137224 */ /* 0x000fe200078e0a11 */
[----:B------:R-:W-:Y:S01]  /*ee40*/  ISETP.GE.OR P4, PT, R9, R12, P4 ;  /* 0x0000000c0900720c */ /* 0x000fe20002786670 */
[----:B------:R-:W-:Y:S01]  /*ee50*/  IMAD.WIDE.U32 R22, R17, c[0x0][0x3e0], R22 ;  /* 0x0000f80011167a25 */ /* 0x000fe200078e0016 */
[----:B------:R-:W-:Y:S01]  /*ee60*/  SHF.R.S32.HI R9, RZ, 0x1f, R15 ;  /* 0x0000001fff097819 */ /* 0x000fe2000001140f */
[----:B------:R-:W-:Y:S01]  /*ee70*/  STS [R21+0x480], R130 ;  /* 0x0004808215007388 */ /* 0x000fe20000000800 */
[----:B------:R-:W-:Y:S01]  /*ee80*/  IADD3 R24, P0, R15, R24, RZ ;  /* 0x000000180f187210 */ /* 0x000fe20007f1e0ff */
[----:B------:R-:W-:Y:S01]  /*ee90*/  IMAD R17, R17, c[0x0][0x3e4], R2 ;  /* 0x0000f90011117a24 */ /* 0x000fe200078e0202 */
[----:B------:R-:W-:Y:S01]  /*eea0*/  IADD3 R0, R21, 0x80, RZ ;  /* 0x0000008015007810 */ /* 0x000fe20007ffe0ff */
[----:B------:R-:W-:Y:S01]  /*eeb0*/  IMAD R19, R19, c[0x0][0x4e8], R18 ;  /* 0x00013a0013137a24 */ /* 0x000fe200078e0212 */
[----:B------:R-:W-:Y:S01]  /*eec0*/  IADD3.X R25, R9, R25, R14, P0, !PT ;  /* 0x0000001909197210 */ /* 0x000fe200007fe40e */
[----:B------:R-:W-:Y:S01]  /*eed0*/  IMAD.IADD R23, R23, 0x1, R17 ;  /* 0x0000000117177824 */ /* 0x000fe200078e0211 */
[----:B------:R-:W-:Y:S01]  /*eee0*/  IADD3 R17, R21, 0x70, RZ ;  /* 0x0000007015117810 */ /* 0x000fe20007ffe0ff */
[----:B------:R-:W-:Y:S01]  /*eef0*/  IMAD.MOV R9, RZ, RZ, -R15 ;  /* 0x000000ffff097224 */ /* 0x000fe200078e0a0f */
[----:B------:R-:W-:Y:S01]  /*ef00*/  @P3 IADD3 R17, R0, 0x10, RZ ;  /* 0x0000001000113810 */ /* 0x000fe20007ffe0ff */
[----:B------:R-:W-:Y:S01]  /*ef10*/  IMAD.MOV.U32 R0, RZ, RZ, 0x20 ;  /* 0x00000020ff007424 */ /* 0x000fe200078e00ff */
[----:B------:R-:W-:Y:S01]  /*ef20*/  SHF.R.S32.HI R2, RZ, 0x1f, R19 ;  /* 0x0000001fff027819 */ /* 0x000fe20000011413 */
[----:B------:R-:W-:Y:S01]  /*ef30*/  IMAD R27, R9, c[0x0][0x4e8], R16 ;  /* 0x00013a00091b7a24 */ /* 0x000fe200078e0210 */
[----:B------:R-:W-:Y:S01]  /*ef40*/  F2FP.PACK_AB R50, R51, R50 ;  /* 0x000000323332723e */ /* 0x000fe200000000ff */
[----:B------:R-:W-:Y:S01]  /*ef50*/  IMAD.MOV.U32 R9, RZ, RZ, 0x40 ;  /* 0x00000040ff097424 */ /* 0x000fe200078e00ff */
[----:B------:R-:W-:Y:S01]  /*ef60*/  SEL R0, R0, 0xffffffe0, !P1 ;  /* 0xffffffe000007807 */ /* 0x000fe20004800000 */
[----:B------:R-:W-:Y:S01]  /*ef70*/  IMAD R2, R2, c[0x0][0x3d8], RZ ;  /* 0x0000f60002027a24 */ /* 0x000fe200078e02ff */
[----:B------:R-:W-:Y:S01]  /*ef80*/  STS [R17], R124 ;  /* 0x0000007c11007388 */ /* 0x000fe20000000800 */
[----:B------:R-:W-:Y:S01]  /*ef90*/  IMAD.WIDE.U32 R24, R27, c[0x0][0x488], R24 ;  /* 0x000122001b187a25 */ /* 0x000fe200078e0018 */
[----:B------:R-:W-:-:S02]  /*efa0*/  SEL R10, R9, 0xffffffc0, !P2 ;  /* 0xffffffc0090a7807 */ /* 0x000fc40005000000 */
[----:B------:R-:W-:Y:S01]  /*efb0*/  STS [R17+0x400], R126 ;  /* 0x0004007e11007388 */ /* 0x000fe20000000800 */
[----:B------:R-:W-:Y:S01]  /*efc0*/  IMAD.IADD R15, R21, 0x1, R0 ;  /* 0x00000001150f7824 */ /* 0x000fe200078e0200 */
[----:B------:R-:W-:Y:S01]  /*efd0*/  F2FP.PACK_AB R52, R53, R52 ;  /* 0x000000343534723e */ /* 0x000fe200000000ff */
[----:B------:R-:W-:Y:S01]  /*efe0*/  IMAD.IADD R9, R0, 0x1, R17 ;  /* 0x0000000100097824 */ /* 0x000fe200078e0211 */
[----:B------:R-:W-:Y:S01]  /*eff0*/  SHF.R.S32.HI R0, RZ, 0x1f, R27 ;  /* 0x0000001fff007819 */ /* 0x000fe2000001141b */
[C---:B------:R-:W-:Y:S01]  /*f000*/  IMAD R2, R19.reuse, c[0x0][0x3dc], R2 ;  /* 0x0000f70013027a24 */ /* 0x040fe200078e0202 */
[----:B------:R-:W-:Y:S01]  /*f010*/  STS [R15+0x80], R100 ;  /* 0x000080640f007388 */ /* 0x000fe20000000800 */
[----:B------:R-:W-:Y:S01]  /*f020*/  IMAD.WIDE.U32 R18, R19, c[0x0][0x3d8], R22 ;  /* 0x0000f60013127a25 */ /* 0x000fe200078e0016 */
[----:B------:R-:W-:Y:S02]  /*f030*/  F2FP.PACK_AB R54, R55, R54 ;  /* 0x000000363736723e */ /* 0x000fe400000000ff */
[----:B------:R-:W-:Y:S01]  /*f040*/  STS [R15+0x480], R102 ;  /* 0x000480660f007388 */ /* 0x000fe20000000800 */
[----:B------:R-:W-:Y:S01]  /*f050*/  IMAD R0, R0, c[0x0][0x488], RZ ;  /* 0x0001220000007a24 */ /* 0x000fe200078e02ff */
[----:B------:R-:W-:Y:S01]  /*f060*/  F2FP.PACK_AB R56, R57, R56 ;  /* 0x000000383938723e */ /* 0x000fe200000000ff */
[----:B------:R-:W-:Y:S01]  /*f070*/  IMAD.IADD R23, R21, 0x1, R10 ;  /* 0x0000000115177824 */ /* 0x000fe200078e020a */
[----:B------:R-:W-:Y:S01]  /*f080*/  STS [R9], R104 ;  /* 0x0000006809007388 */ /* 0x000fe20000000800 */
[----:B------:R-:W-:Y:S01]  /*f090*/  IMAD R0, R27, c[0x0][0x48c], R0 ;  /* 0x000123001b007a24 */ /* 0x000fe200078e0200 */
[----:B------:R-:W-:Y:S01]  /*f0a0*/  F2FP.PACK_AB R58, R59, R58 ;  /* 0x0000003a3b3a723e */ /* 0x000fe200000000ff */
[C---:B------:R-:W-:Y:S01]  /*f0b0*/  IMAD.IADD R27, R10.reuse, 0x1, R17 ;  /* 0x000000010a1b7824 */ /* 0x040fe200078e0211 */
[----:B------:R-:W-:Y:S01]  /*f0c0*/  STS [R9+0x400], R106 ;  /* 0x0004006a09007388 */ /* 0x000fe20000000800 */
[----:B------:R-:W-:Y:S01]  /*f0d0*/  IMAD.IADD R29, R10, 0x1, R15 ;  /* 0x000000010a1d7824 */ /* 0x000fe200078e020f */
[----:B------:R-:W-:Y:S01]  /*f0e0*/  F2FP.PACK_AB R60, R61, R60 ;  /* 0x0000003c3d3c723e */ /* 0x000fe200000000ff */
[----:B------:R-:W-:Y:S01]  /*f0f0*/  IMAD.IADD R31, R9, 0x1, R10 ;  /* 0x00000001091f7824 */ /* 0x000fe200078e020a */
[----:B------:R-:W-:Y:S01]  /*f100*/  STS [R23+0x80], R108 ;  /* 0x0000806c17007388 */ /* 0x000fe20000000800 */
[----:B------:R-:W-:Y:S01]  /*f110*/  F2FP.PACK_AB R62, R63, R62 ;  /* 0x0000003e3f3e723e */ /* 0x000fe200000000ff */
[----:B------:R-:W-:Y:S01]  /*f120*/  IMAD.IADD R25, R25, 0x1, R0 ;  /* 0x0000000119197824 */ /* 0x000fe200078e0200 */
[----:B------:R-:W-:Y:S01]  /*f130*/  F2FP.PACK_AB R64, R65, R64 ;  /* 0x000000404140723e */ /* 0x000fe200000000ff */
[----:B------:R-:W-:Y:S01]  /*f140*/  STS [R23+0x480], R110 ;  /* 0x0004806e17007388 */ /* 0x000fe20000000800 */
[----:B------:R-:W-:Y:S01]  /*f150*/  F2FP.PACK_AB R66, R67, R66 ;  /* 0x000000424342723e */ /* 0x000fe200000000ff */
[----:B------:R-:W-:Y:S01]  /*f160*/  IMAD R57, R11, 0x80, R4 ;  /* 0x000000800b397824 */ /* 0x000fe200078e0204 */
        /* <DEDUP_REMOVED lines=15> */
[----:B------:R-:W-:Y:S01]  /*f260*/  LEA R14, P0, R24, c[0x0][0x450], 0x2 ;  /* 0x00011400180e7a11 */ /* 0x000fe200078010ff */
        /* <DEDUP_REMOVED lines=10> */
[----:B------:R-:W-:Y:S02]  /*f310*/  LEA.HI.X R25, R24, c[0x0][0x454], R25, 0x2, P0 ;  /* 0x0001150018197a11 */ /* 0x000fe400000f1419 */
[----:B------:R-:W-:Y:S01]  /*f320*/  LEA R0, P0, R18, c[0x0][0x380], 0x1 ;  /* 0x0000e00012007a11 */ /* 0x000fe200078008ff */
        /* <DEDUP_REMOVED lines=15> */
[----:B-1----:R-:W-:-:S03]  /*f420*/  IMAD.SHL.U32 R58, R13, 0x2, RZ ;  /* 0x000000020d3a7824 */ /* 0x002fc600078e00ff */
        /* <DEDUP_REMOVED lines=14> */
[----:B------:R-:W-:Y:S04]  /*f510*/  SHFL.IDX PT, R80, R14, RZ, 0x1c1f ;  /* 0x001c1fff0e507589 */ /* 0x000fe800000e0000 */
[----:B------:R-:W2:Y:S04]  /*f520*/  SHFL.IDX PT, R81, R25, RZ, 0x1c1f ;  /* 0x001c1fff19517589 */ /* 0x000ea800000e0000 */
[----:B------:R-:W-:Y:S06]  /*f530*/  BAR.SYNC.DEFER_BLOCKING 0x1, 0x100 ;  /* 0x0044000000007b1d */ /* 0x000fec0000010000 */
[----:B------:R-:W-:Y:S01]  /*f540*/  SHFL.IDX PT, R96, R14, 0x1, 0x1c1f ;  /* 0x003c1f000e607f89 */ /* 0x000fe200000e0000 */
[----:B-1----:R-:W-:-:S03]  /*f550*/  IMAD.IADD R5, R19, 0x1, R2 ;  /* 0x0000000113057824 */ /* 0x002fc600078e0202 */
[----:B------:R-:W1:Y:S02]  /*f560*/  SHFL.IDX PT, R97, R25, 0x1, 0x1c1f ;  /* 0x003c1f0019617f89 */ /* 0x000e6400000e0000 */
[----:B------:R-:W-:Y:S02]  /*f570*/  LEA.HI.X R2, R18, c[0x0][0x384], R5, 0x1, P0 ;  /* 0x0000e10012027a11 */ /* 0x000fe400000f0c05 */
[----:B------:R3:W4:Y:S01]  /*f580*/  SHFL.IDX PT, R60, R0, RZ, 0x181f ;  /* 0x00181fff003c7589 */ /* 0x00072200000e0000 */
[----:B------:R-:W-:-:S03]  /*f590*/  ISETP.GE.AND P0, PT, R57, R12, PT ;  /* 0x0000000c3900720c */ /* 0x000fc60003f06270 */
[----:B------:R3:W3:Y:S04]  /*f5a0*/  SHFL.IDX PT, R61, R2, RZ, 0x181f ;  /* 0x00181fff023d7589 */ /* 0x0006e800000e0000 */
[----:B--2---:R2:W-:Y:S04]  /*f5b0*/  @!P5 ST.E [R80.64], R7 ;  /* 0x000000075000d985 */ /* 0x0045e8000c101910 */
[----:B-1----:R2:W-:Y:S04]  /*f5c0*/  @!P4 ST.E [R96.64], R8 ;  /* 0x000000086000c985 */ /* 0x0025e8000c101910 */
[----:B------:R2:W1:Y:S04]  /*f5d0*/  LDS.128 R52, [R58+0x1080] ;  /* 0x001080003a347984 */ /* 0x0004680000000c00 */
[----:B------:R2:W1:Y:S04]  /*f5e0*/  LDS.128 R48, [R58+0x2080] ;  /* 0x002080003a307984 */ /* 0x0004680000000c00 */
[----:B------:R2:W1:Y:S04]  /*f5f0*/  LDS.128 R44, [R58+0x3080] ;  /* 0x003080003a2c7984 */ /* 0x0004680000000c00 */
[----:B------:R2:W1:Y:S04]  /*f600*/  LDS.128 R40, [R58+0x5080] ;  /* 0x005080003a287984 */ /* 0x0004680000000c00 */
[----:B------:R2:W1:Y:S04]  /*f610*/  LDS.128 R36, [R58+0x6080] ;  /* 0x006080003a247984 */ /* 0x0004680000000c00 */
[----:B------:R2:W1:Y:S04]  /*f620*/  LDS.128 R32, [R58+0x7080] ;  /* 0x007080003a207984 */ /* 0x0004680000000c00 */
[----:B------:R2:W1:Y:S04]  /*f630*/  LDS.128 R28, [R58+0x9080] ;  /* 0x009080003a1c7984 */ /* 0x0004680000000c00 */
[----:B------:R2:W1:Y:S04]  /*f640*/  LDS.128 R24, [R58+0xa080] ;  /* 0x00a080003a187984 */ /* 0x0004680000000c00 */
[----:B------:R2:W1:Y:S01]  /*f650*/  LDS.128 R20, [R58+0xb080] ;  /* 0x00b080003a147984 */ /* 0x0004620000000c00 */
[----:B------:R-:W-:Y:S05]  /*f660*/  @P0 BRA `(.L_x_193) ;  /* 0x0000014000000947 */ /* 0x000fea0003800000 */
[----:B---34-:R-:W3:Y:S01]  /*f670*/  LDS.128 R16, [R58+0x80] ;  /* 0x000080003a107984 */ /* 0x018ee20000000c00 */
[----:B------:R-:W-:-:S02]  /*f680*/  IADD3 R56, R3, 0x40, RZ ;  /* 0x0000004003387810 */ /* 0x000fc40007ffe0ff */
[C---:B------:R-:W-:Y:S01]  /*f690*/  IADD3 R14, R3.reuse, 0x80, RZ ;  /* 0x00000080030e7810 */ /* 0x040fe20007ffe0ff */
[----:B--2---:R-:W2:Y:S01]  /*f6a0*/  LDS.128 R8, [R58+0x4080] ;  /* 0x004080003a087984 */ /* 0x004ea20000000c00 */
[----:B------:R-:W-:Y:S02]  /*f6b0*/  ISETP.GE.AND P1, PT, R56, c[0x0][0x3c8], PT ;  /* 0x0000f20038007a0c */ /* 0x000fe40003f26270 */
[----:B------:R-:W-:Y:S01]  /*f6c0*/  ISETP.GE.AND P0, PT, R14, c[0x0][0x3c8], PT ;  /* 0x0000f2000e007a0c */ /* 0x000fe20003f06270 */
[----:B------:R4:W5:Y:S01]  /*f6d0*/  LDS.128 R4, [R58+0x8080] ;  /* 0x008080003a047984 */ /* 0x0009620000000c00 */
[----:B------:R-:W-:-:S09]  /*f6e0*/  ISETP.GE.AND P2, PT, R3, c[0x0][0x3c8], PT ;  /* 0x0000f20003007a0c */ /* 0x000fd20003f46270 */
[----:B------:R-:W-:Y:S02]  /*f6f0*/  @!P1 SHF.R.S32.HI R15, RZ, 0x1f, R56 ;  /* 0x0000001fff0f9819 */ /* 0x000fe40000011438 */
[----:B------:R-:W-:Y:S02]  /*f700*/  @!P0 SHF.R.S32.HI R13, RZ, 0x1f, R14 ;  /* 0x0000001fff0d8819 */ /* 0x000fe4000001140e */
[----:B------:R-:W-:Y:S02]  /*f710*/  @!P1 LEA.HI R15, R15, R56, RZ, 0x3 ;  /* 0x000000380f0f9211 */ /* 0x000fe400078f18ff */
[----:B------:R-:W-:Y:S02]  /*f720*/  @!P0 LEA.HI R13, R13, R14, RZ, 0x3 ;  /* 0x0000000e0d0d8211 */ /* 0x000fe400078f18ff */
[----:B------:R-:W-:Y:S02]  /*f730*/  @!P1 LOP3.LUT R15, R15, 0xfffffff8, RZ, 0xc0, !PT ;  /* 0xfffffff80f0f9812 */ /* 0x000fe400078ec0ff */
[----:B------:R-:W-:Y:S01]  /*f740*/  @!P0 LOP3.LUT R13, R13, 0xfffffff8, RZ, 0xc0, !PT ;  /* 0xfffffff80d0d8812 */ /* 0x000fe200078ec0ff */
[----:B----4-:R-:W-:-:S04]  /*f750*/  @!P2 IMAD.WIDE R58, R3, 0x2, R60 ;  /* 0x00000002033aa825 */ /* 0x010fc800078e023c */
[----:B------:R-:W-:-:S04]  /*f760*/  @!P1 IMAD.WIDE R14, R15, 0x2, R60 ;  /* 0x000000020f0e9825 */ /* 0x000fc800078e023c */
[----:B------:R-:W-:Y:S01]  /*f770*/  @!P0 IMAD.WIDE R60, R13, 0x2, R60 ;  /* 0x000000020d3c8825 */ /* 0x000fe200078e023c */
[----:B---3--:R3:W-:Y:S04]  /*f780*/  @!P2 ST.E.128 [R58.64], R16 ;  /* 0x000000103a00a985 */ /* 0x0087e8000c101d10 */
[----:B--2---:R3:W-:Y:S04]  /*f790*/  @!P1 ST.E.128 [R14.64], R8 ;  /* 0x000000080e009985 */ /* 0x0047e8000c101d10 */
[----:B-----5:R3:W-:Y:S02]  /*f7a0*/  @!P0 ST.E.128 [R60.64], R4 ;  /* 0x000000043c008985 */ /* 0x0207e4000c101d10 */
.L_x_193:
[----:B---34-:R-:W-:Y:S05]  /*f7b0*/  BSYNC B0 ;  /* 0x0000000000007941 */ /* 0x018fea0003800000 */
.L_x_192:
[----:B------:R-:W-:Y:S01]  /*f7c0*/  IADD3 R5, R57, 0x20, RZ ;  /* 0x0000002039057810 */ /* 0x000fe20007ffe0ff */
[----:B------:R3:W4:Y:S01]  /*f7d0*/  SHFL.IDX PT, R9, R2, 0x1, 0x181f ;  /* 0x00381f0002097f89 */ /* 0x00072200000e0000 */
[----:B------:R-:W-:Y:S02]  /*f7e0*/  BSSY B0, `(.L_x_194) ;  /* 0x0000015000007945 */ /* 0x000fe40003800000 */
[----:B------:R-:W-:Y:S01]  /*f7f0*/  ISETP.GE.AND P0, PT, R5, R12, PT ;  /* 0x0000000c0500720c */ /* 0x000fe20003f06270 */
[----:B--2---:R3:W2:-:S12]  /*f800*/  SHFL.IDX PT, R8, R0, 0x1, 0x181f ;  /* 0x00381f0000087f89 */ /* 0x00469800000e0000 */
        /* <DEDUP_REMOVED lines=13> */
[----:B-1----:R1:W-:Y:S02]  /*f8e0*/  @!P2 ST.E.128 [R10.64], R52 ;  /* 0x000000340a00a985 */ /* 0x0023e4000c101d10 */
[----:B------:R-:W-:-:S04]  /*f8f0*/  @!P1 IMAD.WIDE R6, R6, 0x2, R8 ;  /* 0x0000000206069825 */ /* 0x000fc800078e0208 */
[----:B------:R-:W-:Y:S01]  /*f900*/  @!P0 IMAD.WIDE R4, R4, 0x2, R8 ;  /* 0x0000000204048825 */ /* 0x000fe200078e0208 */
[----:B------:R1:W-:Y:S04]  /*f910*/  @!P1 ST.E.128 [R6.64], R40 ;  /* 0x0000002806009985 */ /* 0x0003e8000c101d10 */
[----:B------:R1:W-:Y:S02]  /*f920*/  @!P0 ST.E.128 [R4.64], R28 ;  /* 0x0000001c04008985 */ /* 0x0003e4000c101d10 */
.L_x_195:
[----:B------:R-:W-:Y:S05]  /*f930*/  BSYNC B0 ;  /* 0x0000000000007941 */ /* 0x000fea0003800000 */
.L_x_194:
[----:B-1----:R-:W-:Y:S01]  /*f940*/  IADD3 R5, R57, 0x40, RZ ;  /* 0x0000004039057810 */ /* 0x002fe20007ffe0ff */
[----:B----4-:R1:W4:Y:S01]  /*f950*/  SHFL.IDX PT, R9, R2, 0x2, 0x181f ;  /* 0x00581f0002097f89 */ /* 0x01032200000e0000 */
        /* <DEDUP_REMOVED lines=21> */
.L_x_197:
[----:B------:R-:W-:Y:S05]  /*fab0*/  BSYNC B0 ;  /* 0x0000000000007941 */ /* 0x000fea0003800000 */
.L_x_196:
[----:B------:R-:W-:Y:S01]  /*fac0*/  IADD3 R57, R57, 0x60, RZ ;  /* 0x0000006039397810 */ /* 0x000fe20007ffe0ff */
[----:B--2---:R2:W1:Y:S03]  /*fad0*/  SHFL.IDX PT, R7, R2, 0x3, 0x181f ;  /* 0x00781f0002077f89 */ /* 0x00446600000e0000 */
[----:B------:R-:W-:Y:S01]  /*fae0*/  ISETP.GE.AND P0, PT, R57, R12, PT ;  /* 0x0000000c3900720c */ /* 0x000fe20003f06270 */
[----:B------:R2:W3:-:S12]  /*faf0*/  SHFL.IDX PT, R6, R0, 0x3, 0x181f ;  /* 0x00781f0000067f89 */ /* 0x0004d800000e0000 */
[----:B------:R-:W-:Y:S05]  /*fb00*/  @P0 EXIT ;  /* 0x000000000000094d */ /* 0x000fea0003800000 */
[C---:B------:R-:W-:Y:S02]  /*fb10*/  IADD3 R5, R3.reuse, 0x40, RZ ;  /* 0x0000004003057810 */ /* 0x040fe40007ffe0ff */
[----:B------:R-:W-:Y:S02]  /*fb20*/  ISETP.GE.AND P1, PT, R3, c[0x0][0x3c8], PT ;  /* 0x0000f20003007a0c */ /* 0x000fe40003f26270 */
[----:B------:R-:W-:-:S13]  /*fb30*/  ISETP.GE.AND P0, PT, R5, c[0x0][0x3c8], PT ;  /* 0x0000f20005007a0c */ /* 0x000fda0003f06270 */
[----:B-123--:R-:W-:-:S04]  /*fb40*/  @!P0 SHF.R.S32.HI R0, RZ, 0x1f, R5 ;  /* 0x0000001fff008819 */ /* 0x00efc80000011405 */
[----:B------:R-:W-:Y:S01]  /*fb50*/  @!P0 LEA.HI R0, R0, R5, RZ, 0x3 ;  /* 0x0000000500008211 */ /* 0x000fe200078f18ff */
[C-C-:B------:R-:W-:Y:S01]  /*fb60*/  @!P1 IMAD.WIDE R4, R3.reuse, 0x2, R6.reuse ;  /* 0x0000000203049825 */ /* 0x140fe200078e0206 */
[----:B------:R-:W-:Y:S02]  /*fb70*/  IADD3 R3, R3, 0x80, RZ ;  /* 0x0000008003037810 */ /* 0x000fe40007ffe0ff */
[----:B------:R-:W-:Y:S02]  /*fb80*/  @!P0 LOP3.LUT R0, R0, 0xfffffff8, RZ, 0xc0, !PT ;  /* 0xfffffff800008812 */ /* 0x000fe400078ec0ff */
[----:B------:R1:W-:Y:S03]  /*fb90*/  @!P1 ST.E.128 [R4.64], R44 ;  /* 0x0000002c04009985 */ /* 0x0003e6000c101d10 */
[----:B----4-:R-:W-:-:S05]  /*fba0*/  @!P0 IMAD.WIDE R8, R0, 0x2, R6 ;  /* 0x0000000200088825 */ /* 0x010fca00078e0206 */
[----:B------:R1:W-:Y:S01]  /*fbb0*/  @!P0 ST.E.128 [R8.64], R32 ;  /* 0x0000002008008985 */ /* 0x0003e2000c101d10 */
[----:B------:R-:W-:-:S13]  /*fbc0*/  ISETP.GE.AND P0, PT, R3, c[0x0][0x3c8], PT ;  /* 0x0000f20003007a0c */ /* 0x000fda0003f06270 */
[----:B------:R-:W-:Y:S05]  /*fbd0*/  @P0 EXIT ;  /* 0x000000000000094d */ /* 0x000fea0003800000 */
[----:B------:R-:W-:-:S04]  /*fbe0*/  SHF.R.S32.HI R0, RZ, 0x1f, R3 ;  /* 0x0000001fff007819 */ /* 0x000fc80000011403 */
[----:B------:R-:W-:-:S04]  /*fbf0*/  LEA.HI R3, R0, R3, RZ, 0x3 ;  /* 0x0000000300037211 */ /* 0x000fc800078f18ff */
[----:B------:R-:W-:-:S05]  /*fc00*/  LOP3.LUT R3, R3, 0xfffffff8, RZ, 0xc0, !PT ;  /* 0xfffffff803037812 */ /* 0x000fca00078ec0ff */
[----:B------:R-:W-:-:S05]  /*fc10*/  IMAD.WIDE R6, R3, 0x2, R6 ;  /* 0x0000000203067825 */ /* 0x000fca00078e0206 */
[----:B------:R-:W-:Y:S01]  /*fc20*/  ST.E.128 [R6.64], R20 ;  /* 0x0000001406007985 */ /* 0x000fe2000c101d10 */
[----:B------:R-:W-:Y:S05]  /*fc30*/  EXIT ;  /* 0x000000000000794d */ /* 0x000fea0003800000 */
.L_x_191:
[----:B------:R-:W1:Y:S01]  /*fc40*/  S2R R7, SR_TID.X ;  /* 0x0000000000077919 */ /* 0x000e620000002100 */
[----:B------:R-:W-:Y:S03]  /*fc50*/  BSSY B0, `(.L_x_198) ;  /* 0x0000027000007945 */ /* 0x000fe60003800000 */
[----:B------:R-:W2:Y:S01]  /*fc60*/  S2R R8, SR_CTAID.Z ;  /* 0x0000000000087919 */ /* 0x000ea20000002700 */
[----:B-1----:R-:W-:Y:S02]  /*fc70*/  ISETP.GT.AND P0, PT, R7, 0x7f, PT ;  /* 0x0000007f0700780c */ /* 0x002fe40003f04270 */
[----:B--2---:R-:W-:-:S11]  /*fc80*/  SHF.R.S32.HI R11, RZ, 0x1f, R8 ;  /* 0x0000001fff0b7819 */ /* 0x004fd60000011408 */
[----:B------:R-:W-:Y:S05]  /*fc90*/  @P0 BRA `(.L_x_199) ;  /* 0x0000022000000947 */ /* 0x000fea0003800000 */
[----:B------:R-:W1:Y:S01]  /*fca0*/  S2R R0, SR_CTAID.X ;  /* 0x0000000000007919 */ /* 0x000e620000002500 */
[----:B------:R-:W-:-:S05]  /*fcb0*/  MOV R2, c[0x0][0x4e8] ;  /* 0x00013a0000027a02 */ /* 0x000fca0000000f00 */
[----:B------:R-:W-:Y:S01]  /*fcc0*/  IMAD R3, R2, c[0x0][0x388], RZ ;  /* 0x0000e20002037a24 */ /* 0x000fe200078e02ff */
[----:B-1----:R-:W-:-:S04]  /*fcd0*/  LEA R0, R0, R7, 0x7 ;  /* 0x0000000700007211 */ /* 0x002fc800078e38ff */
[----:B------:R-:W-:-:S13]  /*fce0*/  ISETP.GE.AND P0, PT, R0, R3, PT ;  /* 0x000000030000720c */ /* 0x000fda0003f06270 */
[----:B------:R-:W-:Y:S05]  /*fcf0*/  @P0 BRA `(.L_x_199) ;  /* 0x000001c000000947 */ /* 0x000fea0003800000 */
[----:B------:R-:W1:Y:S01]  /*fd00*/  S2R R9, SR_CTAID.Y ;  /* 0x0000000000097919 */ /* 0x000e620000002600 */
[----:B------:R-:W-:Y:S02]  /*fd10*/  ISETP.NE.AND P0, PT, R2, 0x1, PT ;  /* 0x000000010200780c */ /* 0x000fe40003f05270 */
[----:B------:R-:W-:-:S11]  /*fd20*/  MOV R5, R0 ;  /* 0x0000000000057202 */ /* 0x000fd60000000f00 */
[----:B------:R-:W-:-:S05]  /*fd30*/  @P0 IMAD.HI.U32 R6, R0, c[0x0][0x4ec], RZ ;  /* 0x00013b0000060a27 */ /* 0x000fca00078e00ff */
[----:B------:R-:W-:Y:S02]  /*fd40*/  @P0 SHF.R.U32.HI R5, RZ, c[0x0][0x4f0], R6 ;  /* 0x00013c00ff050a19 */ /* 0x000fe40000011606 */
[----:B-1----:R-:W-:Y:S01]  /*fd50*/  SHF.R.S32.HI R4, RZ, 0x1f, R9 ;  /* 0x0000001fff047819 */ /* 0x002fe20000011409 */
[----:B------:R-:W-:-:S04]  /*fd60*/  IMAD.WIDE.U32 R2, R9, c[0x0][0x490], RZ ;  /* 0x0001240009027a25 */ /* 0x000fc800078e00ff */
[----:B------:R-:W-:Y:S02]  /*fd70*/  IMAD R4, R4, c[0x0][0x490], RZ ;  /* 0x0001240004047a24 */ /* 0x000fe400078e02ff */
[----:B------:R-:W-:Y:S02]  /*fd80*/  IMAD.MOV.U32 R12, RZ, RZ, R2 ;  /* 0x000000ffff0c7224 */ /* 0x000fe400078e0002 */
[----:B------:R-:W-:Y:S01]  /*fd90*/  IMAD R13, R9, c[0x0][0x494], R4 ;  /* 0x00012500090d7a24 */ /* 0x000fe200078e0204 */
[----:B------:R-:W-:-:S04]  /*fda0*/  IADD3 R9, -R5, RZ, RZ ;  /* 0x000000ff05097210 */ /* 0x000fc80007ffe1ff */
[----:B------:R-:W-:Y:S01]  /*fdb0*/  IADD3 R13, R3, R13, RZ ;  /* 0x0000000d030d7210 */ /* 0x000fe20007ffe0ff */
[----:B------:R-:W-:Y:S02]  /*fdc0*/  IMAD R3, R11, c[0x0][0x498], RZ ;  /* 0x000126000b037a24 */ /* 0x000fe400078e02ff */
[----:B------:R-:W-:Y:S02]  /*fdd0*/  IMAD R4, R9, c[0x0][0x4e8], R0 ;  /* 0x00013a0009047a24 */ /* 0x000fe400078e0200 */
[----:B------:R-:W-:-:S03]  /*fde0*/  IMAD.WIDE.U32 R12, R8, c[0x0][0x498], R12 ;  /* 0x00012600080c7a25 */ /* 0x000fc600078e000c */
[----:B------:R-:W-:Y:S01]  /*fdf0*/  SHF.R.S32.HI R2, RZ, 0x1f, R4 ;  /* 0x0000001fff027819 */ /* 0x000fe20000011404 */
[----:B------:R-:W-:Y:S01]  /*fe00*/  IMAD R0, R8, c[0x0][0x49c], R3 ;  /* 0x0001270008007a24 */ /* 0x000fe200078e0203 */
[----:B------:R-:W-:Y:S02]  /*fe10*/  SHF.R.S32.HI R3, RZ, 0x1f, R5 ;  /* 0x0000001fff037819 */ /* 0x000fe40000011405 */
[----:B------:R-:W-:Y:S01]  /*fe20*/  IADD3 R12, P0, R5, R12, RZ ;  /* 0x0000000c050c7210 */ /* 0x000fe20007f1e0ff */
[----:B------:R-:W-:-:S03]  /*fe30*/  IMAD R5, R2, c[0x0][0x488], RZ ;  /* 0x0001220002057a24 */ /* 0x000fc600078e02ff */
[----:B------:R-:W-:Y:S01]  /*fe40*/  IADD3.X R13, R3, R13, R0, P0, !PT ;  /* 0x0000000d030d7210 */ /* 0x000fe200007fe400 */
[----:B------:R-:W-:-:S04]  /*fe50*/  IMAD R5, R4, c[0x0][0x48c], R5 ;  /* 0x0001230004057a24 */ /* 0x000fc800078e0205 */
[----:B------:R-:W-:-:S05]  /*fe60*/  IMAD.WIDE.U32 R12, R4, c[0x0][0x488], R12 ;  /* 0x00012200040c7a25 */ /* 0x000fca00078e000c */
[----:B------:R-:W-:Y:S02]  /*fe70*/  IADD3 R5, R13, R5, RZ ;  /* 0x000000050d057210 */ /* 0x000fe40007ffe0ff */
[----:B------:R-:W-:-:S04]  /*fe80*/  LEA R2, P0, R12, c[0x0][0x450], 0x2 ;  /* 0x000114000c027a11 */ /* 0x000fc800078010ff */
[----:B------:R-:W-:Y:S01]  /*fe90*/  LEA.HI.X R3, R12, c[0x0][0x454], R5, 0x2, P0 ;  /* 0x000115000c037a11 */ /* 0x000fe200000f1405 */
[----:B------:R-:W-:-:S05]  /*fea0*/  IMAD.MOV.U32 R5, RZ, RZ, -0x800000 ;  /* 0xff800000ff057424 */ /* 0x000fca00078e00ff */
[----:B------:R1:W-:Y:S03]  /*feb0*/  STG.E [R2.64], R5 ;  /* 0x0000000502007986 */ /* 0x0003e6000c101910 */
.L_x_199:
[----:B------:R-:W-:Y:S05]  /*fec0*/  BSYNC B0 ;  /* 0x0000000000007941 */ /* 0x000fea0003800000 */
.L_x_198:
[----:B------:R-:W2:Y:S01]  /*fed0*/  S2R R12, SR_CTAID.Y ;  /* 0x00000000000c7919 */ /* 0x000ea20000002600 */
[----:B------:R-:W-:Y:S01]  /*fee0*/  SHF.R.S32.HI R4, RZ, 0x1f, R7 ;  /* 0x0000001fff047819 */ /* 0x000fe20000011407 */
[----:B------:R-:W-:Y:S01]  /*fef0*/  IMAD R11, R11, c[0x0][0x3f0], RZ ;  /* 0x0000fc000b0b7a24 */ /* 0x000fe200078e02ff */
[----:B-1----:R-:W-:Y:S01]  /*ff00*/  MOV R3, c[0x0][0x4e8] ;  /* 0x00013a0000037a02 */ /* 0x002fe20000000f00 */
[----:B------:R-:W1:Y:S01]  /*ff10*/  S2R R5, SR_CTAID.X ;  /* 0x0000000000057919 */ /* 0x000e620000002500 */
[----:B------:R-:W-:Y:S01]  /*ff20*/  LEA.HI R4, R4, R7, RZ, 0x3 ;  /* 0x0000000704047211 */ /* 0x000fe200078f18ff */
[----:B------:R-:W-:Y:S01]  /*ff30*/  BSSY B0, `(.L_x_200) ;  /* 0x0000038000007945 */ /* 0x000fe20003800000 */
[C---:B------:R-:W-:Y:S01]  /*ff40*/  ISETP.NE.AND P0, PT, R3.reuse, 0x1, PT ;  /* 0x000000010300780c */ /* 0x040fe20003f05270 */
[----:B------:R-:W-:Y:S01]  /*ff50*/  IMAD R3, R3, c[0x0][0x388], RZ ;  /* 0x0000e20003037a24 */ /* 0x000fe200078e02ff */
[----:B------:R-:W-:Y:S02]  /*ff60*/  LOP3.LUT R2, R4, 0xfffffff8, RZ, 0xc0, !PT ;  /* 0xfffffff804027812 */ /* 0x000fe400078ec0ff */
[----:B------:R-:W-:-:S03]  /*ff70*/  SHF.R.S32.HI R4, RZ, 0x3, R4 ;  /* 0x00000003ff047819 */ /* 0x000fc60000011404 */
[----:B------:R-:W-:-:S05]  /*ff80*/  IMAD.IADD R7, R7, 0x1, -R2 ;  /* 0x0000000107077824 */ /* 0x000fca00078e0a02 */
[CC--:B------:R-:W-:Y:S02]  /*ff90*/  LEA R6, R7.reuse, R4.reuse, 0x5 ;  /* 0x0000000407067211 */ /* 0x0c0fe400078e28ff */
[----:B------:R-:W-:Y:S02]  /*ffa0*/  SHF.L.U32 R7, R7, 0x3, RZ ;  /* 0x0000000307077819 */ /* 0x000fe400000006ff */
[----:B--2---:R-:W-:Y:S01]  /*ffb0*/  SHF.R.S32.HI R0, RZ, 0x1f, R12 ;  /* 0x0000001fff007819 */ /* 0x004fe2000001140c */
[C---:B-1----:R-:W-:Y:S01]  /*ffc0*/  IMAD R6, R5.reuse, 0x80, R6 ;  /* 0x0000008005067824 */ /* 0x042fe200078e0206 */
[----:B------:R-:W-:-:S03]  /*ffd0*/  LEA R4, R5, R4, 0x7 ;  /* 0x0000000405047211 */ /* 0x000fc600078e38ff */
[----:B------:R-:W-:Y:S01]  /*ffe0*/  IMAD R9, R0, c[0x0][0x3e8], RZ ;  /* 0x0000fa0000097a24 */ /* 0x000fe200078e02ff */
[----:B------:R-:W-:Y:S01]  /*fff0*/  IADD3 R5, R7, 0x80, RZ ;  /* 0x0000008007057810 */ /* 0x000fe20007ffe0ff */
[----:B------:R-:W-:-:S04]  /*10000*/  @P0 IMAD.HI.U32 R2, R6, c[0x0][0x4ec], RZ ;  /* 0x00013b0006020a27 */ /* 0x000fc800078e00ff */
[C---:B------:R-:W-:Y:S02]  /*10010*/  IMAD R9, R12.reuse, c[0x0][0x3ec], R9 ;  /* 0x0000fb000c097a24 */ /* 0x040fe400078e0209 */
[----:B------:R-:W-:-:S04]  /*10020*/  IMAD.WIDE.U32 R12, R12, c[0x0][0x3e8], RZ ;  /* 0x0000fa000c0c7a25 */ /* 0x000fc800078e00ff */
[----:B------:R-:W-:Y:S01]  /*10030*/  IMAD R0, R8, c[0x0][0x3f4], R11 ;  /* 0x0000fd0008007a24 */ /* 0x000fe200078e020b */
[----:B------:R-:W-:Y:S01]  /*10040*/  IADD3 R13, R13, R9, RZ ;  /* 0x000000090d0d7210 */ /* 0x000fe20007ffe0ff */
[----:B------:R-:W-:Y:S01]  /*10050*/  IMAD.MOV.U32 R9, RZ, RZ, R6 ;  /* 0x000000ffff097224 */ /* 0x000fe200078e0006 */
[----:B------:R-:W-:-:S03]  /*10060*/  @P0 SHF.R.U32.HI R9, RZ, c[0x0][0x4f0], R2 ;  /* 0x00013c00ff090a19 */ /* 0x000fc60000011602 */
[----:B------:R-:W-:Y:S01]  /*10070*/  IMAD.WIDE.U32 R12, R8, c[0x0][0x3f0], R12 ;  /* 0x0000fc00080c7a25 */ /* 0x000fe200078e000c */
[----:B------:R-:W-:Y:S02]  /*10080*/  SHF.R.S32.HI R2, RZ, 0x1f, R9 ;  /* 0x0000001fff027819 */ /* 0x000fe40000011409 */
[----:B------:R-:W-:Y:S01]  /*10090*/  IADD3 R11, -R9, RZ, RZ ;  /* 0x000000ff090b7210 */ /* 0x000fe20007ffe1ff */
[----:B------:R-:W-:Y:S02]  /*100a0*/  IMAD.IADD R13, R13, 0x1, R0 ;  /* 0x000000010d0d7824 */ /* 0x000fe400078e0200 */
[----:B------:R-:W-:Y:S02]  /*100b0*/  IMAD R2, R2, c[0x0][0x3e0], RZ ;  /* 0x0000f80002027a24 */ /* 0x000fe400078e02ff */
[----:B------:R-:W-:Y:S01]  /*100c0*/  IMAD R11, R11, c[0x0][0x4e8], R6 ;  /* 0x00013a000b0b7a24 */ /* 0x000fe200078e0206 */
[----:B------:R-:W-:Y:S01]  /*100d0*/  IADD3 R6, R7, 0x40, RZ ;  /* 0x0000004007067810 */ /* 0x000fe20007ffe0ff */
[----:B------:R-:W-:-:S03]  /*100e0*/  IMAD.WIDE.U32 R12, R9, c[0x0][0x3e0], R12 ;  /* 0x0000f800090c7a25 */ /* 0x000fc600078e000c */
[----:B------:R-:W-:Y:S01]  /*100f0*/  SHF.R.S32.HI R0, RZ, 0x1f, R11 ;  /* 0x0000001fff007819 */ /* 0x000fe2000001140b */
[----:B------:R-:W-:-:S04]  /*10100*/  IMAD R9, R9, c[0x0][0x3e4], R2 ;  /* 0x0000f90009097a24 */ /* 0x000fc800078e0202 */
[----:B------:R-:W-:Y:S01]  /*10110*/  IMAD R0, R0, c[0x0][0x3d8], RZ ;  /* 0x0000f60000007a24 */ /* 0x000fe200078e02ff */
[----:B------:R-:W-:-:S03]  /*10120*/  IADD3 R13, R13, R9, RZ ;  /* 0x000000090d0d7210 */ /* 0x000fc60007ffe0ff */
[C---:B------:R-:W-:Y:S02]  /*10130*/  IMAD R0, R11.reuse, c[0x0][0x3dc], R0 ;  /* 0x0000f7000b007a24 */ /* 0x040fe400078e0200 */
[----:B------:R-:W-:-:S04]  /*10140*/  IMAD.WIDE.U32 R8, R11, c[0x0][0x3d8], R12 ;  /* 0x0000f6000b087a25 */ /* 0x000fc800078e000c */
[----:B------:R-:W-:Y:S01]  /*10150*/  IMAD.IADD R11, R9, 0x1, R0 ;  /* 0x00000001090b7824 */ /* 0x000fe200078e0200 */
[----:B------:R-:W-:-:S04]  /*10160*/  LEA R9, P0, R8, c[0x0][0x380], 0x1 ;  /* 0x0000e00008097a11 */ /* 0x000fc800078008ff */
[----:B------:R-:W-:Y:S01]  /*10170*/  LEA.HI.X R8, R8, c[0x0][0x384], R11, 0x1, P0 ;  /* 0x0000e10008087a11 */ /* 0x000fe200000f0c0b */
[----:B------:R1:W2:Y:S01]  /*10180*/  SHFL.IDX PT, R10, R9, RZ, 0x181f ;  /* 0x00181fff090a7589 */ /* 0x0002a200000e0000 */
[----:B------:R-:W-:-:S03]  /*10190*/  ISETP.GE.AND P0, PT, R4, R3, PT ;  /* 0x000000030400720c */ /* 0x000fc60003f06270 */
[----:B------:R1:W3:Y:S10]  /*101a0*/  SHFL.IDX PT, R11, R8, RZ, 0x181f ;  /* 0x00181fff080b7589 */ /* 0x0002f400000e0000 */
        /* <DEDUP_REMOVED lines=16> */
.L_x_201:
[----:B------:R-:W-:Y:S05]  /*102b0*/  BSYNC B0 ;  /* 0x0000000000007941 */ /* 0x000fea0003800000 */
.L_x_200:
        /* <DEDUP_REMOVED lines=21> */
.L_x_203:
[----:B------:R-:W-:Y:S05]  /*10410*/  BSYNC B0 ;  /* 0x0000000000007941 */ /* 0x000fea0003800000 */
.L_x_202:
        /* <DEDUP_REMOVED lines=21> */
.L_x_205:
[----:B------:R-:W-:Y:S05]  /*10570*/  BSYNC B0 ;  /* 0x0000000000007941 */ /* 0x000fea0003800000 */
.L_x_204:
        /* <DEDUP_REMOVED lines=12> */
[----:B------:R-:W-:-:S05]  /*10640*/  @!P0 IMAD.WIDE R2, R3, 0x2, R10 ;  /* 0x0000000203028825 */ /* 0x000fca00078e020a */
        /* <DEDUP_REMOVED lines=9> */
.L_x_206:
        /* <DEDUP_REMOVED lines=10> */
.L_x_1286:


//--------------------- .text._ZN7cutlass13device_kernelIN5flash19enable_sm80_to_sm89INS1_16FlashAttnFwdSm80INS1_25CollectiveMainloopFwdSm80ILi8ELi1ELb0EN4cute5tupleIJNS5_1CILi128EEENS7_ILi64EEENS7_ILi192EEEEEELi192ENS_6half_tEfNS_4arch4Sm80ELb0ELb1ELb0ELb1ELb0ELb0ELb1ELb0EEENS1_21CollectiveEpilogueFwdINS6_IJS8_SA_S9_EEENS6_IJNS7_ILi1EEESI_SI_EEESC_SE_Li256ELb1ELb1ELb0ELb0EEENS1_19SingleTileSchedulerILb1ELb0ELb1ELi128EEEEEEEEEvNT_6ParamsE --------------------------
	.section	.text._ZN7cutlass13device_kernelIN5flash19enable_sm80_to_sm89INS1_16FlashAttnFwdSm80INS1_25CollectiveMainloopFwdSm80ILi8ELi1ELb0EN4cute5tupleIJNS5_1CILi128EEENS7_ILi64EEENS7_ILi192EEEEEELi192ENS_6half_tEfNS_4arch4Sm80ELb0ELb1ELb0ELb1ELb0ELb0ELb1ELb0EEENS1_21CollectiveEpilogueFwdINS6_IJS8_SA_S9_EEENS6_IJNS7_ILi1EEESI_SI_EEESC_SE_Li256ELb1ELb1ELb0ELb0EEENS1_19SingleTileSchedulerILb1ELb0ELb1ELi128EEEEEEEEEvNT_6ParamsE,"ax",@progbits
	.sectioninfo	@"SHI_REGISTERS=240"
	.align	128
.text._ZN7cutlass13device_kernelIN5flash19enable_sm80_to_sm89INS1_16FlashAttnFwdSm80INS1_25CollectiveMainloopFwdSm80ILi8ELi1ELb0EN4cute5tupleIJNS5_1CILi128EEENS7_ILi64EEENS7_ILi192EEEEEELi192ENS_6half_tEfNS_4arch4Sm80ELb0ELb1ELb0ELb1ELb0ELb0ELb1ELb0EEENS1_21CollectiveEpilogueFwdINS6_IJS8_SA_S9_EEENS6_IJNS7_ILi1EEESI_SI_EEESC_SE_Li256ELb1ELb1ELb0ELb0EEENS1_19SingleTileSchedulerILb1ELb0ELb1ELi128EEEEEEEEEvNT_6ParamsE:
        .type           _ZN7cutlass13device_kernelIN5flash19enable_sm80_to_sm89INS1_16FlashAttnFwdSm80INS1_25CollectiveMainloopFwdSm80ILi8ELi1ELb0EN4cute5tupleIJNS5_1CILi128EEENS7_ILi64EEENS7_ILi192EEEEEELi192ENS_6half_tEfNS_4arch4Sm80ELb0ELb1ELb0ELb1ELb0ELb0ELb1ELb0EEENS1_21CollectiveEpilogueFwdINS6_IJS8_SA_S9_EEENS6_IJNS7_ILi1EEESI_SI_EEESC_SE_Li256ELb1ELb1ELb0ELb0EEENS1_19SingleTileSchedulerILb1ELb0ELb1ELi128EEEEEEEEEvNT_6ParamsE,@function
        .size           _ZN7cutlass13device_kernelIN5flash19enable_sm80_to_sm89INS1_16FlashAttnFwdSm80INS1_25CollectiveMainloopFwdSm80ILi8ELi1ELb0EN4cute5tupleIJNS5_1CILi128EEENS7_ILi64EEENS7_ILi192EEEEEELi192ENS_6half_tEfNS_4arch4Sm80ELb0ELb1ELb0ELb1ELb0ELb0ELb1ELb0EEENS1_21CollectiveEpilogueFwdINS6_IJS8_SA_S9_EEENS6_IJNS7_ILi1EEESI_SI_EEESC_SE_Li256ELb1ELb1ELb0ELb0EEENS1_19SingleTileSchedulerILb1ELb0ELb1ELi128EEEEEEEEEvNT_6ParamsE,(.L_x_1287 - _ZN7cutlass13device_kernelIN5flash19enable_sm80_to_sm89INS1_16FlashAttnFwdSm80INS1_25CollectiveMainloopFwdSm80ILi8ELi1ELb0EN4cute5tupleIJNS5_1CILi128EEENS7_ILi64EEENS7_ILi192EEEEEELi192ENS_6half_tEfNS_4arch4Sm80ELb0ELb1ELb0ELb1ELb0ELb0ELb1ELb0EEENS1_21CollectiveEpilogueFwdINS6_IJS8_SA_S9_EEENS6_IJNS7_ILi1EEESI_SI_EEESC_SE_Li256ELb1ELb1ELb0ELb0EEENS1_19SingleTileSchedulerILb1ELb0ELb1ELi128EEEEEEEEEvNT_6ParamsE)
        .other          _ZN7cutlass13device_kernelIN5flash19enable_sm80_to_sm89INS1_16FlashAttnFwdSm80INS1_25CollectiveMainloopFwdSm80ILi8ELi1ELb0EN4cute5tupleIJNS5_1CILi128EEENS7_ILi64EEENS7_ILi192EEEEEELi192ENS_6half_tEfNS_4arch4Sm80ELb0ELb1ELb0ELb1ELb0ELb0ELb1ELb0EEENS1_21CollectiveEpilogueFwdINS6_IJS8_SA_S9_EEENS6_IJNS7_ILi1EEESI_SI_EEESC_SE_Li256ELb1ELb1ELb0ELb0EEENS1_19SingleTileSchedulerILb1ELb0ELb1ELi128EEEEEEEEEvNT_6ParamsE,@"STO_CUDA_ENTRY STV_DEFAULT"
_ZN7cutlass13device_kernelIN5flash19enable_sm80_to_sm89INS1_16FlashAttnFwdSm80INS1_25CollectiveMainloopFwdSm80ILi8ELi1ELb0EN4cute5tupleIJNS5_1CILi128EEENS7_ILi64EEENS7_ILi192EEEEEELi192ENS_6half_tEfNS_4arch4Sm80ELb0ELb1ELb0ELb1ELb0ELb0ELb1ELb0EEENS1_21CollectiveEpilogueFwdINS6_IJS8_SA_S9_EEENS6_IJNS7_ILi1EEESI_SI_EEESC_SE_Li256ELb1ELb1ELb0ELb0EEENS1_19SingleTileSchedulerILb1ELb0ELb1ELi128EEEEEEEEEvNT_6ParamsE:
[----:B------:R-:W-:Y:S02]  /*0000*/  MOV R1, c[0x0][0x28] ;  /* 0x00000a0000017a02 */ /* 0x000fe40000000f00 */
[----:B------:R-:W1:Y:S01]  /*0010*/  S2R R6, SR_TID.X ;  /* 0x0000000000067919 */ /* 0x000e620000002100 */
[----:B------:R-:W-:Y:S01]  /*0020*/  MOV R5, 0x4 ;  /* 0x0000000400057802 */ /* 0x000fe20000000f00 */
[----:B------:R-:W2:Y:S01]  /*0030*/  S2UR UR17, SR_CTAID.X ;  /* 0x00000000001179c3 */ /* 0x000ea20000002500 */
[----:B------:R-:W-:Y:S01]  /*0040*/  ULDC.64 UR18, c[0x0][0x118] ;  /* 0x0000460000127ab9 */ /* 0x000fe20000000a00 */
[----:B------:R-:W3:Y:S01]  /*0050*/  S2R R200, SR_CTAID.Z ;  /* 0x0000000000c87919 */ /* 0x000ee20000002700 */
[----:B-1----:R-:W-:Y:S01]  /*0060*/  SHF.R.U32.HI R0, RZ, 0x5, R6 ;  /* 0x00000005ff007819 */ /* 0x002fe20000011606 */
[----:B---3--:R-:W-:-:S05]  /*0070*/  IMAD.WIDE R2, R200, R5, c[0x0][0x568] ;  /* 0x00015a00c8027625 */ /* 0x008fca00078e0205 */
[----:B------:R-:W1:Y:S02]  /*0080*/  SHFL.IDX PT, R0, R0, RZ, 0x1f ;  /* 0x00001fff00007589 */ /* 0x000e6400000e0000 */
[----:B-1----:R-:W-:-:S13]  /*0090*/  ISETP.NE.AND P0, PT, R0, RZ, PT ;  /* 0x000000ff0000720c */ /* 0x002fda0003f05270 */
[----:B------:R-:W-:Y:S05]  /*00a0*/  @!P0 BRA `(.L_x_207) ;  /* 0x0000013000008947 */ /* 0x000fea0003800000 */
[----:B--2---:R-:W-:-:S04]  /*00b0*/  ISETP.NE.U32.AND P0, PT, RZ, c[0x0][0x568], PT ;  /* 0x00015a00ff007a0c */ /* 0x004fc80003f05070 */
[----:B------:R-:W-:-:S13]  /*00c0*/  ISETP.NE.AND.EX P0, PT, RZ, c[0x0][0x56c], PT, P0 ;  /* 0x00015b00ff007a0c */ /* 0x000fda0003f05300 */
[----:B------:R-:W-:Y:S05]  /*00d0*/  @!P0 BRA `(.L_x_208) ;  /* 0x0000002000008947 */ /* 0x000fea0003800000 */
[----:B------:R1:W5:Y:S01]  /*00e0*/  LDG.E R0, [R2.64] ;  /* 0x0000001202007981 */ /* 0x000362000c1e1900 */
[----:B------:R-:W-:Y:S05]  /*00f0*/  BRA `(.L_x_209) ;  /* 0x0000009000007947 */ /* 0x000fea0003800000 */
.L_x_208:
        /* <DEDUP_REMOVED lines=8> */
.L_x_210:
[----:B------:R-:W-:-:S04]  /*0180*/  MOV R0, c[0x0][0x54c] ;  /* 0x0001530000007a02 */ /* 0x000fc80000000f00 */
.L_x_209:
[----:B------:R-:W-:Y:S01]  /*0190*/  USHF.L.U32 UR7, UR17, 0x7, URZ ;  /* 0x0000000711077899 */ /* 0x000fe2000800063f */
[----:B-----5:R-:W-:-:S05]  /*01a0*/  IMAD R0, R0, c[0x0][0x548], RZ ;  /* 0x0001520000007a24 */ /* 0x020fca00078e02ff */
[----:B------:R-:W-:-:S04]  /*01b0*/  ISETP.LE.AND P0, PT, R0, UR7, PT ;  /* 0x0000000700007c0c */ /* 0x000fc8000bf03270 */
[----:B------:R-:W-:Y:S01]  /*01c0*/  SEL R200, R200, 0xffffffff, !P0 ;  /* 0xffffffffc8c87807 */ /* 0x000fe20004000000 */
[----:B------:R-:W-:Y:S05]  /*01d0*/  BRA `(.L_x_211) ;  /* 0x0000012000007947 */ /* 0x000fea0003800000 */
.L_x_207:
[----:B--2---:R-:W-:-:S04]  /*01e0*/  ISETP.NE.U32.AND P0, PT, RZ, c[0x0][0x568], PT ;  /* 0x00015a00ff007a0c */ /* 0x004fc80003f05070 */
[----:B------:R-:W-:-:S13]  /*01f0*/  ISETP.NE.AND.EX P0, PT, RZ, c[0x0][0x56c], PT, P0 ;  /* 0x00015b00ff007a0c */ /* 0x000fda0003f05300 */
[----:B------:R-:W-:Y:S05]  /*0200*/  @!P0 BRA `(.L_x_212) ;  /* 0x0000002000008947 */ /* 0x000fea0003800000 */
[----:B------:R1:W5:Y:S01]  /*0210*/  LDG.E R0, [R2.64] ;  /* 0x0000001202007981 */ /* 0x000362000c1e1900 */
[----:B------:R-:W-:Y:S05]  /*0220*/  BRA `(.L_x_213) ;  /* 0x0000009000007947 */ /* 0x000fea0003800000 */
.L_x_212:
        /* <DEDUP_REMOVED lines=8> */
.L_x_214:
[----:B------:R-:W-:-:S04]  /*02b0*/  MOV R0, c[0x0][0x54c] ;  /* 0x0001530000007a02 */ /* 0x000fc80000000f00 */
.L_x_213:
[----:B------:R-:W-:Y:S01]  /*02c0*/  USHF.L.U32 UR7, UR17, 0x7, URZ ;  /* 0x0000000711077899 */ /* 0x000fe2000800063f */
[----:B-----5:R-:W-:-:S05]  /*02d0*/  IMAD R0, R0, c[0x0][0x548], RZ ;  /* 0x0001520000007a24 */ /* 0x020fca00078e02ff */
[----:B------:R-:W-:-:S04]  /*02e0*/  ISETP.LE.AND P0, PT, R0, UR7, PT ;  /* 0x0000000700007c0c */ /* 0x000fc8000bf03270 */
[----:B------:R-:W-:-:S04]  /*02f0*/  SEL R200, R200, 0xffffffff, !P0 ;  /* 0xffffffffc8c87807 */ /* 0x000fc80004000000 */
.L_x_211:
[----:B------:R-:W-:-:S13]  /*0300*/  ISETP.GE.AND P0, PT, R200, RZ, PT ;  /* 0x000000ffc800720c */ /* 0x000fda0003f06270 */
[----:B------:R-:W-:Y:S05]  /*0310*/  @!P0 EXIT ;  /* 0x000000000000894d */ /* 0x000fea0003800000 */
[----:B------:R-:W-:Y:S02]  /*0320*/  ISETP.NE.U32.AND P1, PT, RZ, c[0x0][0x370], PT ;  /* 0x0000dc00ff007a0c */ /* 0x000fe40003f25070 */
[----:B------:R-:W-:Y:S02]  /*0330*/  ISETP.NE.U32.AND P0, PT, RZ, c[0x0][0x360], PT ;  /* 0x0000d800ff007a0c */ /* 0x000fe40003f05070 */
[----:B------:R-:W-:Y:S02]  /*0340*/  ISETP.NE.AND.EX P1, PT, RZ, c[0x0][0x374], PT, P1 ;  /* 0x0000dd00ff007a0c */ /* 0x000fe40003f25310 */
[----:B------:R-:W-:Y:S02]  /*0350*/  ISETP.NE.AND.EX P0, PT, RZ, c[0x0][0x364], PT, P0 ;  /* 0x0000d900ff007a0c */ /* 0x000fe40003f05300 */
[----:B------:R-:W-:Y:S02]  /*0360*/  ISETP.NE.U32.AND P5, PT, RZ, c[0x0][0x348], PT ;  /* 0x0000d200ff007a0c */ /* 0x000fe40003fa5070 */
[----:B------:R-:W-:-:S02]  /*0370*/  ISETP.NE.U32.AND P3, PT, RZ, c[0x0][0x350], PT ;  /* 0x0000d400ff007a0c */ /* 0x000fc40003f65070 */
[----:B------:R-:W-:Y:S02]  /*0380*/  ISETP.NE.AND.EX P5, PT, RZ, c[0x0][0x34c], PT, P5 ;  /* 0x0000d300ff007a0c */ /* 0x000fe40003fa5350 */
[----:B------:R-:W-:-:S03]  /*0390*/  ISETP.NE.AND.EX P3, PT, RZ, c[0x0][0x354], PT, P3 ;  /* 0x0000d500ff007a0c */ /* 0x000fc60003f65330 */
[----:B------:R-:W-:-:S04]  /*03a0*/  @P1 IMAD.WIDE R14, R200, R5, c[0x0][0x370] ;  /* 0x0000dc00c80e1625 */ /* 0x000fc800078e0205 */
[----:B------:R-:W-:Y:S01]  /*03b0*/  @P0 IMAD.WIDE R12, R200, R5, c[0x0][0x360] ;  /* 0x0000d800c80c0625 */ /* 0x000fe200078e0205 */
[----:B------:R-:W2:Y:S01]  /*03c0*/  @P1 LDG.E R4, [R14.64] ;  /* 0x000000120e041981 */ /* 0x000ea2000c1e1900 */
[----:B-1----:R-:W-:-:S03]  /*03d0*/  CS2R R2, SRZ ;  /* 0x0000000000027805 */ /* 0x002fc6000001ff00 */
[----:B------:R-:W3:Y:S01]  /*03e0*/  @P0 LDG.E R0, [R12.64] ;  /* 0x000000120c000981 */ /* 0x000ee2000c1e1900 */
[----:B------:R-:W-:-:S04]  /*03f0*/  IMAD.WIDE R10, R200, R5, c[0x0][0x348] ;  /* 0x0000d200c80a7625 */ /* 0x000fc800078e0205 */
[----:B------:R-:W-:Y:S01]  /*0400*/  IMAD.WIDE R8, R200, R5, c[0x0][0x350] ;  /* 0x0000d400c8087625 */ /* 0x000fe200078e0205 */
[----:B------:R1:W5:Y:S04]  /*0410*/  @P5 LDG.E R2, [R10.64] ;  /* 0x000000120a025981 */ /* 0x000368000c1e1900 */
[----:B------:R1:W5:Y:S01]  /*0420*/  @P3 LDG.E R3, [R8.64] ;  /* 0x0000001208033981 */ /* 0x000362000c1e1900 */
[----:B------:R-:W-:Y:S02]  /*0430*/  UMOV UR6, URZ ;  /* 0x0000003f00067c82 */ /* 0x000fe40008000000 */
[----:B------:R-:W-:Y:S02]  /*0440*/  ULDC UR16, c[0x0][0x168] ;  /* 0x00005a0000107ab9 */ /* 0x000fe40000000800 */
[----:B------:R-:W-:Y:S01]  /*0450*/  ULDC UR9, c[0x0][0x1d0] ;  /* 0x0000740000097ab9 */ /* 0x000fe20000000800 */
[----:B--2---:R1:W2:Y:S08]  /*0460*/  @P1 R2UR UR6, R4 ;  /* 0x00000000040613c2 */ /* 0x0042b000000e0000 */
[----:B---3--:R1:W3:Y:S02]  /*0470*/  @P0 R2UR UR16, R0 ;  /* 0x00000000001003c2 */ /* 0x0082e400000e0000 */
[----:B-12---:R-:W-:Y:S05]  /*0480*/  @P0 BRA `(.L_x_215) ;  /* 0x0000006000000947 */ /* 0x006fea0003800000 */
[----:B------:R-:W-:Y:S05]  /*0490*/  @!P5 BRA `(.L_x_215) ;  /* 0x000000500000d947 */ /* 0x000fea0003800000 */
[----:B------:R-:W2:Y:S04]  /*04a0*/  LDG.E R0, [R10.64] ;  /* 0x000000120a007981 */ /* 0x000ea8000c1e1900 */
[----:B------:R-:W4:Y:S01]  /*04b0*/  LDG.E R4, [R10.64+0x4] ;  /* 0x000004120a047981 */ /* 0x000f22000c1e1900 */
[----:B--23--:R-:W1:Y:S08]  /*04c0*/  R2UR UR16, R0 ;  /* 0x00000000001073c2 */ /* 0x00ce7000000e0000 */
[----:B----4-:R-:W1:Y:S02]  /*04d0*/  R2UR UR4, R4 ;  /* 0x00000000040473c2 */ /* 0x010e6400000e0000 */
[----:B-1----:R-:W-:-:S06]  /*04e0*/  UIADD3 UR16, -UR16, UR4, URZ ;  /* 0x0000000410107290 */ /* 0x002fcc000fffe13f */
.L_x_215:
[----:B------:R-:W-:-:S04]  /*04f0*/  ISETP.NE.U32.AND P0, PT, RZ, c[0x0][0x368], PT ;  /* 0x0000da00ff007a0c */ /* 0x000fc80003f05070 */
[----:B------:R-:W-:-:S13]  /*0500*/  ISETP.NE.AND.EX P0, PT, RZ, c[0x0][0x36c], PT, P0 ;  /* 0x0000db00ff007a0c */ /* 0x000fda0003f05300 */
[----:B------:R-:W-:Y:S05]  /*0510*/  @!P0 BRA `(.L_x_216) ;  /* 0x0000004000008947 */ /* 0x000fea0003800000 */
[----:B------:R-:W-:-:S05]  /*0520*/  IMAD.WIDE R8, R200, R5, c[0x0][0x368] ;  /* 0x0000da00c8087625 */ /* 0x000fca00078e0205 */
[----:B------:R-:W2:Y:S02]  /*0530*/  LDG.E R0, [R8.64] ;  /* 0x0000001208007981 */ /* 0x000ea4000c1e1900 */
[----:B--2---:R1:W2:Y:S02]  /*0540*/  R2UR UR9, R0 ;  /* 0x00000000000973c2 */ /* 0x0042a400000e0000 */
[----:B-12---:R-:W-:Y:S05]  /*0550*/  BRA `(.L_x_217) ;  /* 0x0000006000007947 */ /* 0x006fea0003800000 */
.L_x_216:
[----:B------:R-:W-:Y:S05]  /*0560*/  @!P3 BRA `(.L_x_217) ;  /* 0x000000500000b947 */ /* 0x000fea0003800000 */
[----:B------:R-:W2:Y:S04]  /*0570*/  LDG.E R0, [R8.64] ;  /* 0x0000001208007981 */ /* 0x000ea8000c1e1900 */
[----:B------:R-:W4:Y:S01]  /*0580*/  LDG.E R4, [R8.64+0x4] ;  /* 0x0000041208047981 */ /* 0x000f22000c1e1900 */
[----:B--2---:R-:W1:Y:S08]  /*0590*/  R2UR UR9, R0 ;  /* 0x00000000000973c2 */ /* 0x004e7000000e0000 */
[----:B----4-:R-:W1:Y:S02]  /*05a0*/  R2UR UR4, R4 ;  /* 0x00000000040473c2 */ /* 0x010e6400000e0000 */
[----:B-1----:R-:W-:-:S06]  /*05b0*/  UIADD3 UR9, -UR9, UR4, URZ ;  /* 0x0000000409097290 */ /* 0x002fcc000fffe13f */
.L_x_217:
[----:B------:R-:W-:Y:S01]  /*05c0*/  ULDC UR4, c[0x0][0x2c4] ;  /* 0x0000b10000047ab9 */ /* 0x000fe20000000800 */
[----:B-----5:R-:W-:Y:S01]  /*05d0*/  IADD3 R0, R3, UR6, RZ ;  /* 0x0000000603007c10 */ /* 0x020fe2000fffe0ff */
[----:B------:R-:W-:-:S02]  /*05e0*/  UISETP.NE.AND UP2, UPT, UR4, 0x1, UPT ;  /* 0x000000010400788c */ /* 0x000fc4000bf45270 */
[----:B------:R-:W-:Y:S02]  /*05f0*/  ULDC.64 UR10, c[0x0][0x2c8] ;  /* 0x0000b200000a7ab9 */ /* 0x000fe40000000a00 */
[----:B------:R-:W-:Y:S02]  /*0600*/  ULDC.64 UR4, c[0x0][0x328] ;  /* 0x0000ca0000047ab9 */ /* 0x000fe40000000a00 */
[----:B------:R-:W-:Y:S02]  /*0610*/  UISETP.GE.AND UP1, UPT, UR5, 0x1, UPT ;  /* 0x000000010500788c */ /* 0x000fe4000bf26270 */
[----:B------:R-:W-:-:S03]  /*0620*/  UIADD3 UR9, -UR6, UR9, URZ ;  /* 0x0000000906097290 */ /* 0x000fc6000fffe13f */
[----:B------:R-:W-:Y:S01]  /*0630*/  @UP2 UIADD3 UR12, UR7, 0x7f, URZ ;  /* 0x0000007f070c2890 */ /* 0x000fe2000fffe03f */
[----:B------:R-:W-:Y:S01]  /*0640*/  PLOP3.LUT P0, PT, PT, PT, UP1, 0x40, 0x0 ;  /* 0x000000000000781c */ /* 0x000fe20003f0e818 */
[----:B---3--:R-:W-:Y:S02]  /*0650*/  UIADD3 UR8, UR9, 0x1, -UR16 ;  /* 0x0000000109087890 */ /* 0x008fe4000fffe810 */
[----:B------:R-:W-:Y:S02]  /*0660*/  UIMAD.WIDE.U32 UR12, UR12, UR10, URZ ;  /* 0x0000000a0c0c72a5 */ /* 0x000fe4000f8e003f */
[----:B------:R-:W-:Y:S02]  /*0670*/  UIADD3 UR10, UR7, 0x7f, URZ ;  /* 0x0000007f070a7890 */ /* 0x000fe4000fffe03f */
[----:B------:R-:W-:-:S04]  /*0680*/  @UP2 USHF.R.U32.HI UR10, URZ, UR11, UR13 ;  /* 0x0000000b3f0a2299 */ /* 0x000fc8000801160d */
[----:B------:R-:W-:-:S04]  /*0690*/  UIADD3 UR8, UR8, UR10, URZ ;  /* 0x0000000a08087290 */ /* 0x000fc8000fffe03f */
[----:B------:R-:W-:Y:S01]  /*06a0*/  UIADD3 UR4, UR8, UR4, URZ ;  /* 0x0000000408047290 */ /* 0x000fe2000fffe03f */
[----:B------:R-:W-:Y:S05]  /*06b0*/  @P0 BRA `(.L_x_218) ;  /* 0x0000012000000947 */ /* 0x000fea0003800000 */
[----:B------:R-:W-:Y:S01]  /*06c0*/  ISETP.LT.AND P0, PT, RZ, UR8, PT ;  /* 0x00000008ff007c0c */ /* 0x000fe2000bf01270 */
[----:B------:R-:W-:-:S12]  /*06d0*/  UIADD3 UR6, UR8, -0x1, URZ ;  /* 0xffffffff08067890 */ /* 0x000fd8000fffe03f */
[----:B------:R-:W-:Y:S05]  /*06e0*/  @P0 BRA `(.L_x_219) ;  /* 0x0000007000000947 */ /* 0x000fea0003800000 */
[----:B------:R-:W-:Y:S02]  /*06f0*/  UISETP.NE.AND UP0, UPT, UR5, 0x1, UPT ;  /* 0x000000010500788c */ /* 0x000fe4000bf05270 */
[----:B------:R-:W-:Y:S02]  /*0700*/  UIADD3 UR6, -UR8, URZ, URZ ;  /* 0x0000003f08067290 */ /* 0x000fe4000fffe13f */
[----:B------:R-:W-:Y:S02]  /*0710*/  ULDC.64 UR10, c[0x0][0x330] ;  /* 0x0000cc00000a7ab9 */ /* 0x000fe40000000a00 */
[----:B------:R-:W-:-:S05]  /*0720*/  UIMAD.WIDE.U32 UR12, UR6, UR10, URZ ;  /* 0x0000000a060c72a5 */ /* 0x000fca000f8e003f */
[----:B------:R-:W-:-:S04]  /*0730*/  @UP0 USHF.R.U32.HI UR6, URZ, UR11, UR13 ;  /* 0x0000000b3f060299 */ /* 0x000fc8000801160d */
[----:B------:R-:W-:Y:S01]  /*0740*/  ULOP3.LUT UR6, URZ, UR6, URZ, 0x33, !UPT ;  /* 0x000000063f067292 */ /* 0x000fe2000f8e333f */
[----:B------:R-:W-:Y:S05]  /*0750*/  BRA `(.L_x_220) ;  /* 0x0000004000007947 */ /* 0x000fea0003800000 */
.L_x_219:
[----:B------:R-:W-:Y:S02]  /*0760*/  UISETP.NE.AND UP0, UPT, UR5, 0x1, UPT ;  /* 0x000000010500788c */ /* 0x000fe4000bf05270 */
[----:B------:R-:W-:Y:S02]  /*0770*/  ULDC.64 UR10, c[0x0][0x330] ;  /* 0x0000cc00000a7ab9 */ /* 0x000fe40000000a00 */
[----:B------:R-:W-:-:S07]  /*0780*/  UIMAD.WIDE.U32 UR12, UR6, UR10, URZ ;  /* 0x0000000a060c72a5 */ /* 0x000fce000f8e003f */
[----:B------:R-:W-:Y:S02]  /*0790*/  @UP0 USHF.R.U32.HI UR6, URZ, UR11, UR13 ;  /* 0x0000000b3f060299 */ /* 0x000fe4000801160d */
.L_x_220:
[----:B------:R-:W-:Y:S02]  /*07a0*/  ULDC UR8, c[0x0][0x32c] ;  /* 0x0000cb0000087ab9 */ /* 0x000fe40000000800 */
[----:B------:R-:W-:-:S04]  /*07b0*/  UIMAD UR8, UR6, UR5, UR8 ;  /* 0x00000005060872a4 */ /* 0x000fc8000f8e0208 */
[----:B------:R-:W-:-:S04]  /*07c0*/  UISETP.LT.AND UP0, UPT, UR4, UR8, UPT ;  /* 0x000000080400728c */ /* 0x000fc8000bf01270 */
[----:B------:R-:W-:Y:S02]  /*07d0*/  USEL UR4, UR4, UR8, UP0 ;  /* 0x0000000804047287 */ /* 0x000fe40008000000 */
.L_x_218:
[----:B------:R-:W-:Y:S01]  /*07e0*/  UIADD3 UR12, UR9, 0x3f, URZ ;  /* 0x0000003f090c7890 */ /* 0x000fe2000fffe03f */
[----:B------:R-:W-:Y:S01]  /*07f0*/  PLOP3.LUT P0, PT, PT, PT, UP1, 0x40, 0x0 ;  /* 0x000000000000781c */ /* 0x000fe20003f0e818 */
[----:B------:R-:W-:Y:S02]  /*0800*/  UIADD3 UR6, UR4, 0x3f, URZ ;  /* 0x0000003f04067890 */ /* 0x000fe4000fffe03f */
[----:B------:R-:W-:Y:S02]  /*0810*/  ULDC.64 UR10, c[0x0][0x2c8] ;  /* 0x0000b200000a7ab9 */ /* 0x000fe40000000a00 */
[----:B------:R-:W-:Y:S02]  /*0820*/  UIMAD.WIDE.U32 UR14, UR7, UR10, URZ ;  /* 0x0000000a070e72a5 */ /* 0x000fe4000f8e003f */
[----:B------:R-:W-:Y:S02]  /*0830*/  USHF.R.S32.HI UR8, URZ, 0x1f, UR12 ;  /* 0x0000001f3f087899 */ /* 0x000fe4000801140c */
[----:B------:R-:W-:-:S02]  /*0840*/  USHF.R.S32.HI UR10, URZ, 0x1f, UR6 ;  /* 0x0000001f3f0a7899 */ /* 0x000fc40008011406 */
[----:B------:R-:W-:Y:S02]  /*0850*/  ULEA.HI UR8, UR8, UR12, URZ, 0x6 ;  /* 0x0000000c08087291 */ /* 0x000fe4000f8f303f */
[----:B------:R-:W-:Y:S02]  /*0860*/  ULEA.HI UR10, UR10, UR6, URZ, 0x6 ;  /* 0x000000060a0a7291 */ /* 0x000fe4000f8f303f */
[----:B------:R-:W-:Y:S02]  /*0870*/  UMOV UR4, UR7 ;  /* 0x0000000700047c82 */ /* 0x000fe40008000000 */
[----:B------:R-:W-:Y:S02]  /*0880*/  @UP2 USHF.R.U32.HI UR4, URZ, UR11, UR15 ;  /* 0x0000000b3f042299 */ /* 0x000fe4000801160f */
[----:B------:R-:W-:Y:S02]  /*0890*/  USHF.R.S32.HI UR14, URZ, 0x6, UR8 ;  /* 0x000000063f0e7899 */ /* 0x000fe40008011408 */
[----:B------:R-:W-:-:S02]  /*08a0*/  USHF.R.S32.HI UR11, URZ, 0x6, UR10 ;  /* 0x000000063f0b7899 */ /* 0x000fc4000801140a */
[----:B------:R-:W-:Y:S02]  /*08b0*/  UIADD3 UR6, UR9, -UR16, URZ ;  /* 0x8000001009067290 */ /* 0x000fe4000fffe03f */
[----:B------:R-:W-:Y:S02]  /*08c0*/  UISETP.LT.AND UP0, UPT, UR14, UR11, UPT ;  /* 0x0000000b0e00728c */ /* 0x000fe4000bf01270 */
[----:B------:R-:W-:Y:S02]  /*08d0*/  UIADD3 UR10, UR6, UR4, URZ ;  /* 0x00000004060a7290 */ /* 0x000fe4000fffe03f */
[----:B------:R-:W-:Y:S02]  /*08e0*/  ULDC UR8, c[0x0][0x324] ;  /* 0x0000c90000087ab9 */ /* 0x000fe40000000800 */
[----:B------:R-:W-:Y:S02]  /*08f0*/  USEL UR14, UR14, UR11, UP0 ;  /* 0x0000000b0e0e7287 */ /* 0x000fe40008000000 */
[----:B------:R-:W-:Y:S01]  /*0900*/  UIADD3 UR8, UR10, -UR8, URZ ;  /* 0x800000080a087290 */ /* 0x000fe2000fffe03f */
[----:B------:R-:W-:Y:S05]  /*0910*/  @P0 BRA `(.L_x_221) ;  /* 0x0000014000000947 */ /* 0x000fea0003800000 */
[----:B------:R-:W-:-:S06]  /*0920*/  UISETP.GT.AND UP0, UPT, UR10, -0x1, UPT ;  /* 0xffffffff0a00788c */ /* 0x000fcc000bf04270 */
[----:B------:R-:W-:-:S13]  /*0930*/  PLOP3.LUT P0, PT, PT, PT, UP0, 0x80, 0x0 ;  /* 0x000000000000781c */ /* 0x000fda0003f0f008 */
[----:B------:R-:W-:Y:S05]  /*0940*/  @P0 BRA `(.L_x_222) ;  /* 0x0000008000000947 */ /* 0x000fea0003800000 */
        /* <DEDUP_REMOVED lines=8> */
.L_x_222:
[----:B------:R-:W-:-:S03]  /*09d0*/  UISETP.NE.AND UP0, UPT, UR5, 0x1, UPT ;  /* 0x000000010500788c */ /* 0x000fc6000bf05270 */
[----:B------:R-:W-:Y:S02]  /*09e0*/  ULDC.64 UR4, c[0x0][0x330] ;  /* 0x0000cc0000047ab9 */ /* 0x000fe40000000a00 */
[----:B------:R-:W-:-:S07]  /*09f0*/  UIMAD.WIDE.U32 UR12, UR10, UR4, URZ ;  /* 0x000000040a0c72a5 */ /* 0x000fce000f8e003f */
[----:B------:R-:W-:Y:S02]  /*0a00*/  @UP0 UMOV UR11, UR13 ;  /* 0x0000000d000b0c82 */ /* 0x000fe40008000000 */
[----:B------:R-:W-:Y:S02]  /*0a10*/  @UP0 USHF.R.U32.HI UR10, URZ, UR5, UR11 ;  /* 0x000000053f0a0299 */ /* 0x000fe4000801160b */
.L_x_223:
[----:B------:R-:W-:Y:S02]  /*0a20*/  ULDC UR4, c[0x0][0x32c] ;  /* 0x0000cb0000047ab9 */ /* 0x000fe40000000800 */
[----:B------:R-:W-:-:S04]  /*0a30*/  UIMAD UR4, UR10, UR4, URZ ;  /* 0x000000040a0472a4 */ /* 0x000fc8000f8e023f */
[----:B------:R-:W-:-:S04]  /*0a40*/  UISETP.LT.AND UP0, UPT, UR8, UR4, UPT ;  /* 0x000000040800728c */ /* 0x000fc8000bf01270 */
[----:B------:R-:W-:-:S04]  /*0a50*/  USEL UR8, UR8, UR4, !UP0 ;  /* 0x0000000408087287 */ /* 0x000fc8000c000000 */
.L_x_221:
[----:B------:R-:W-:Y:S01]  /*0a60*/  USHF.R.S32.HI UR4, URZ, 0x1f, UR8 ;  /* 0x0000001f3f047899 */ /* 0x000fe20008011408 */
[----:B------:R-:W-:Y:S01]  /*0a70*/  PLOP3.LUT P1, PT, PT, PT, PT, 0x80, 0x0 ;  /* 0x000000000000781c */ /* 0x000fe20003f2f070 */
[----:B------:R-:W-:Y:S01]  /*0a80*/  IMAD.MOV.U32 R3, RZ, RZ, RZ ;  /* 0x000000ffff037224 */ /* 0x000fe200078e00ff */
[----:B------:R-:W-:Y:S01]  /*0a90*/  CS2R R96, SRZ ;  /* 0x0000000000607805 */ /* 0x000fe2000001ff00 */
[----:B------:R-:W-:Y:S01]  /*0aa0*/  ULEA.HI UR8, UR4, UR8, URZ, 0x6 ;  /* 0x0000000804087291 */ /* 0x000fe2000f8f303f */
[----:B------:R-:W-:Y:S01]  /*0ab0*/  IMAD.MOV.U32 R98, RZ, RZ, RZ ;  /* 0x000000ffff627224 */ /* 0x000fe200078e00ff */
[----:B------:R-:W-:Y:S01]  /*0ac0*/  CS2R R94, SRZ ;  /* 0x00000000005e7805 */ /* 0x000fe2000001ff00 */
[----:B------:R-:W-:Y:S01]  /*0ad0*/  CS2R R92, SRZ ;  /* 0x00000000005c7805 */ /* 0x000fe2000001ff00 */
        /* <DEDUP_REMOVED lines=9> */
[----:B------:R-:W-:Y:S01]  /*0b70*/  CS2R R78, SRZ ;  /* 0x00000000004e7805 */ /* 0x000fe2000001ff00 */
        /* <DEDUP_REMOVED lines=40> */
[----:B------:R-:W-:Y:S01]  /*0e00*/  IMAD.MOV.U32 R4, RZ, RZ, RZ ;  /* 0x000000ffff047224 */ /* 0x000fe200078e00ff */
[----:B------:R-:W-:Y:S05]  /*0e10*/  @!P0 BRA `(.L_x_224) ;  /* 0x0000df8000008947 */ /* 0x000fea0003800000 */
[----:B------:R-:W-:-:S04]  /*0e20*/  ISETP.NE.U32.AND P2, PT, RZ, c[0x0][0x340], PT ;  /* 0x0000d000ff007a0c */ /* 0x000fc80003f45070 */
[----:B------:R-:W-:-:S13]  /*0e30*/  ISETP.NE.AND.EX P2, PT, RZ, c[0x0][0x344], PT, P2 ;  /* 0x0000d100ff007a0c */ /* 0x000fda0003f45320 */
[----:B------:R-:W-:-:S06]  /*0e40*/  @P2 IMAD.WIDE R10, R200, R5, c[0x0][0x340] ;  /* 0x0000d000c80a2625 */ /* 0x000fcc00078e0205 */
[----:B------:R1:W2:Y:S01]  /*0e50*/  @P2 LDG.E R10, [R10.64] ;  /* 0x000000120a0a2981 */ /* 0x0002a2000c1e1900 */
[----:B------:R-:W-:Y:S01]  /*0e60*/  SHF.R.S32.HI R7, RZ, 0x1f, R2 ;  /* 0x0000001fff077819 */ /* 0x000fe20000011402 */
[C---:B------:R-:W-:Y:S01]  /*0e70*/  IMAD.WIDE.U32 R28, R2.reuse, c[0x0][0x178], RZ ;  /* 0x00005e00021c7a25 */ /* 0x040fe200078e00ff */
[----:B------:R-:W-:Y:S01]  /*0e80*/  SHF.R.S32.HI R87, RZ, 0x1f, R6 ;  /* 0x0000001fff577819 */ /* 0x000fe20000011406 */
[----:B------:R-:W3:Y:S01]  /*0e90*/  S2R R4, SR_CTAID.Y ;  /* 0x0000000000047919 */ /* 0x000ee20000002600 */
[----:B------:R-:W-:Y:S01]  /*0ea0*/  PLOP3.LUT P4, PT, PT, PT, UP2, 0x80, 0x0 ;  /* 0x000000000000781c */ /* 0x000fe20003f8f028 */
[----:B------:R-:W-:Y:S01]  /*0eb0*/  IMAD R7, R7, c[0x0][0x178], RZ ;  /* 0x00005e0007077a24 */ /* 0x000fe200078e02ff */
[CC--:B------:R-:W-:Y:S01]  /*0ec0*/  LEA.HI R5, R87.reuse, R6.reuse, RZ, 0x3 ;  /* 0x0000000657057211 */ /* 0x0c0fe200078f18ff */
[----:B------:R-:W-:Y:S01]  /*0ed0*/  ULDC UR4, c[0x0][0x2c4] ;  /* 0x0000b10000047ab9 */ /* 0x000fe20000000800 */
[----:B------:R-:W-:Y:S01]  /*0ee0*/  LEA.HI R3, R87, R6, RZ, 0x4 ;  /* 0x0000000657037211 */ /* 0x000fe200078f20ff */
[----:B------:R-:W-:Y:S01]  /*0ef0*/  IMAD R7, R2, c[0x0][0x17c], R7 ;  /* 0x00005f0002077a24 */ /* 0x000fe200078e0207 */
[----:B------:R-:W-:Y:S01]  /*0f00*/  SHF.R.S32.HI R8, RZ, 0x3, R5 ;  /* 0x00000003ff087819 */ /* 0x000fe20000011405 */
[----:B------:R-:W-:Y:S01]  /*0f10*/  UIMAD UR4, UR16, UR4, URZ ;  /* 0x00000004100472a4 */ /* 0x000fe2000f8e023f */
[----:B------:R-:W-:Y:S01]  /*0f20*/  LOP3.LUT R5, R5, 0xfffffff8, RZ, 0xc0, !PT ;  /* 0xfffffff805057812 */ /* 0x000fe200078ec0ff */
[----:B------:R-:W-:Y:S01]  /*0f30*/  IMAD.IADD R29, R29, 0x1, R7 ;  /* 0x000000011d1d7824 */ /* 0x000fe200078e0207 */
[----:B------:R-:W-:Y:S01]  /*0f40*/  SHF.R.S32.HI R2, RZ, 0x4, R3 ;  /* 0x00000004ff027819 */ /* 0x000fe20000011403 */
[----:B------:R-:W-:Y:S01]  /*0f50*/  IMAD.SHL.U32 R199, R8, 0x40, RZ ;  /* 0x0000004008c77824 */ /* 0x000fe200078e00ff */
[----:B------:R-:W-:Y:S01]  /*0f60*/  IADD3 R23, P0, R0, R8, RZ ;  /* 0x0000000800177210 */ /* 0x000fe20007f1e0ff */
[----:B------:R-:W-:Y:S01]  /*0f70*/  IMAD.IADD R24, R6, 0x1, -R5 ;  /* 0x0000000106187824 */ /* 0x000fe200078e0a05 */
[----:B------:R-:W-:Y:S01]  /*0f80*/  LEA.HI R197, R3, R2, RZ, 0x1 ;  /* 0x0000000203c57211 */ /* 0x000fe200078f08ff */
[----:B------:R-:W-:Y:S01]  /*0f90*/  BSSY B0, `(.L_x_225) ;  /* 0x0000081000007945 */ /* 0x000fe20003800000 */
[----:B------:R-:W-:Y:S01]  /*0fa0*/  SHF.R.S32.HI R5, RZ, 0x1f, R0 ;  /* 0x0000001fff057819 */ /* 0x000fe20000011400 */
[----:B------:R-:W-:Y:S01]  /*0fb0*/  IMAD.SHL.U32 R18, R24, 0x8, RZ ;  /* 0x0000000818127824 */ /* 0x000fe200078e00ff */
[----:B------:R-:W-:-:S02]  /*0fc0*/  LOP3.LUT R197, R197, 0xfffffffe, RZ, 0xc0, !PT ;  /* 0xfffffffec5c57812 */ /* 0x000fc400078ec0ff */
[----:B------:R-:W-:Y:S02]  /*0fd0*/  LEA.HI.X.SX32 R0, R8, R5, 0x1, P0 ;  /* 0x0000000508007211 */ /* 0x000fe400000f0eff */
[----:B------:R-:W-:Y:S01]  /*0fe0*/  LOP3.LUT R199, R199, 0x1c0, RZ, 0xc0, !PT ;  /* 0x000001c0c7c77812 */ /* 0x000fe200078ec0ff */
[----:B------:R-:W-:Y:S01]  /*0ff0*/  IMAD.IADD R197, R2, 0x1, -R197 ;  /* 0x0000000102c57824 */ /* 0x000fe200078e0ac5 */
[----:B------:R-:W-:Y:S01]  /*1000*/  IADD3 R5, R18, 0x80, RZ ;  /* 0x0000008012057810 */ /* 0x000fe20007ffe0ff */
[C---:B------:R-:W-:Y:S01]  /*1010*/  IMAD R2, R0.reuse, c[0x0][0x1e0], RZ ;  /* 0x0000780000027a24 */ /* 0x040fe200078e02ff */
[----:B------:R-:W-:Y:S01]  /*1020*/  LOP3.LUT R12, R199, 0x38, R18, 0xf8, !PT ;  /* 0x00000038c70c7812 */ /* 0x000fe200078ef812 */
[----:B------:R-:W-:Y:S01]  /*1030*/  IMAD R0, R0, c[0x0][0x208], RZ ;  /* 0x0000820000007a24 */ /* 0x000fe200078e02ff */
[----:B------:R-:W-:Y:S01]  /*1040*/  SHF.R.U32.HI R199, RZ, 0x3, R199 ;  /* 0x00000003ffc77819 */ /* 0x000fe200000116c7 */
[----:B------:R-:W-:Y:S01]  /*1050*/  IMAD R9, R23, c[0x0][0x1e4], R2 ;  /* 0x0000790017097a24 */ /* 0x000fe200078e0202 */
[----:B------:R-:W-:Y:S01]  /*1060*/  LOP3.LUT R3, R3, 0xfffffff0, RZ, 0xc0, !PT ;  /* 0xfffffff003037812 */ /* 0x000fe200078ec0ff */
[----:B------:R-:W-:Y:S01]  /*1070*/  IMAD R7, R23, c[0x0][0x20c], R0 ;  /* 0x0000830017077a24 */ /* 0x000fe200078e0200 */
[----:B------:R-:W-:Y:S01]  /*1080*/  LOP3.LUT R199, R12, R199, RZ, 0x3c, !PT ;  /* 0x000000c70cc77212 */ /* 0x000fe200078e3cff */
[----:B------:R-:W-:Y:S01]  /*1090*/  IMAD R0, R24, 0x20, R8 ;  /* 0x0000002018007824 */ /* 0x000fe200078e0208 */
[----:B---3--:R-:W-:Y:S01]  /*10a0*/  SHF.R.S32.HI R12, RZ, 0x1f, R4 ;  /* 0x0000001fff0c7819 */ /* 0x008fe20000011404 */
[----:B------:R-:W-:Y:S01]  /*10b0*/  IMAD.IADD R16, R6, 0x1, -R3 ;  /* 0x0000000106107824 */ /* 0x000fe200078e0a03 */
[----:B------:R-:W-:Y:S01]  /*10c0*/  PLOP3.LUT P0, PT, PT, PT, UP2, 0x80, 0x0 ;  /* 0x000000000000781c */ /* 0x000fe20003f0f028 */
[----:B------:R-:W-:Y:S01]  /*10d0*/  IMAD.WIDE.U32 R28, R4, c[0x0][0x1b8], R28 ;  /* 0x00006e00041c7a25 */ /* 0x000fe200078e001c */
[----:B------:R-:W-:-:S02]  /*10e0*/  ISETP.GE.AND P1, PT, R5, c[0x0][0x1d4], PT ;  /* 0x0000750005007a0c */ /* 0x000fc40003f26270 */
[----:B------:R-:W-:Y:S01]  /*10f0*/  IADD3 R0, R0, UR7, RZ ;  /* 0x0000000700007c10 */ /* 0x000fe2000fffe0ff */
[----:B------:R-:W-:Y:S01]  /*1100*/  IMAD R5, R12, c[0x0][0x1b8], RZ ;  /* 0x00006e000c057a24 */ /* 0x000fe200078e02ff */
[----:B------:R-:W-:Y:S02]  /*1110*/  SHF.R.S32.HI R3, RZ, 0x1f, R200 ;  /* 0x0000001fff037819 */ /* 0x000fe400000114c8 */
[--C-:B------:R-:W-:Y:S01]  /*1120*/  SHF.R.S32.HI R19, RZ, 0x1f, R18.reuse ;  /* 0x0000001fff137819 */ /* 0x100fe20000011412 */
[----:B------:R-:W-:Y:S01]  /*1130*/  IMAD R20, R4, c[0x0][0x1bc], R5 ;  /* 0x00006f0004147a24 */ /* 0x000fe200078e0205 */
[----:B------:R-:W-:Y:S01]  /*1140*/  SEL R2, R3, RZ, !P5 ;  /* 0x000000ff03027207 */ /* 0x000fe20006800000 */
[----:B------:R-:W-:Y:S01]  /*1150*/  @P4 IMAD.HI.U32 R13, R0, c[0x0][0x2c8], RZ ;  /* 0x0000b200000d4a27 */ /* 0x000fe200078e00ff */
[----:B-1----:R-:W-:Y:S02]  /*1160*/  SEL R11, R200, RZ, !P5 ;  /* 0x000000ffc80b7207 */ /* 0x002fe40006800000 */
[----:B------:R-:W-:Y:S01]  /*1170*/  IADD3 R21, R29, R20, RZ ;  /* 0x000000141d157210 */ /* 0x000fe20007ffe0ff */
[----:B------:R-:W-:Y:S01]  /*1180*/  IMAD.WIDE.U32 R26, R23, c[0x0][0x1e0], R18 ;  /* 0x00007800171a7a25 */ /* 0x000fe200078e0012 */
[----:B------:R-:W-:-:S03]  /*1190*/  SHF.R.S32.HI R5, RZ, 0x1f, R16 ;  /* 0x0000001fff057819 */ /* 0x000fc60000011410 */
[----:B------:R-:W-:Y:S01]  /*11a0*/  IMAD.MOV.U32 R14, RZ, RZ, R0 ;  /* 0x000000ffff0e7224 */ /* 0x000fe200078e0000 */
[----:B------:R-:W-:Y:S01]  /*11b0*/  @P0 SHF.R.U32.HI R14, RZ, c[0x0][0x2cc], R13 ;  /* 0x0000b300ff0e0a19 */ /* 0x000fe2000001160d */
[----:B------:R-:W-:Y:S01]  /*11c0*/  IMAD.WIDE.U32 R22, R23, c[0x0][0x208], R18 ;  /* 0x0000820017167a25 */ /* 0x000fe200078e0012 */
[----:B------:R-:W-:-:S03]  /*11d0*/  LEA.HI R5, R5, R16, RZ, 0x3 ;  /* 0x0000001005057211 */ /* 0x000fc600078f18ff */
[----:B------:R-:W-:Y:S01]  /*11e0*/  IMAD R2, R2, c[0x0][0x1c0], RZ ;  /* 0x0000700002027a24 */ /* 0x000fe200078e02ff */
[----:B------:R-:W-:Y:S01]  /*11f0*/  LOP3.LUT R15, R5, 0xfffffff8, RZ, 0xc0, !PT ;  /* 0xfffffff8050f7812 */ /* 0x000fe200078ec0ff */
[----:B------:R-:W-:Y:S02]  /*1200*/  IMAD.MOV.U32 R20, RZ, RZ, R28 ;  /* 0x000000ffff147224 */ /* 0x000fe400078e001c */
[----:B------:R-:W-:Y:S02]  /*1210*/  IMAD.IADD R23, R23, 0x1, R7 ;  /* 0x0000000117177824 */ /* 0x000fe400078e0207 */
[C---:B------:R-:W-:Y:S02]  /*1220*/  IMAD R2, R11.reuse, c[0x0][0x1c4], R2 ;  /* 0x000071000b027a24 */ /* 0x040fe400078e0202 */
[----:B------:R-:W-:-:S04]  /*1230*/  IMAD.WIDE.U32 R20, R11, c[0x0][0x1c0], R20 ;  /* 0x000070000b147a25 */ /* 0x000fc800078e0014 */
[----:B------:R-:W-:Y:S01]  /*1240*/  IMAD.IADD R27, R27, 0x1, R9 ;  /* 0x000000011b1b7824 */ /* 0x000fe200078e0209 */
[--C-:B------:R-:W-:Y:S01]  /*1250*/  SHF.R.S32.HI R9, RZ, 0x1f, R14.reuse ;  /* 0x0000001fff097819 */ /* 0x100fe2000001140e */
[----:B------:R-:W-:Y:S01]  /*1260*/  IMAD.MOV R7, RZ, RZ, -R14 ;  /* 0x000000ffff077224 */ /* 0x000fe200078e0a0e */
[----:B------:R-:W-:Y:S01]  /*1270*/  IADD3 R21, R21, R2, RZ ;  /* 0x0000000215157210 */ /* 0x000fe20007ffe0ff */
[----:B------:R-:W-:Y:S02]  /*1280*/  IMAD.IADD R15, R16, 0x1, -R15 ;  /* 0x00000001100f7824 */ /* 0x000fe400078e0a0f */
[----:B------:R-:W-:Y:S02]  /*1290*/  IMAD R7, R7, c[0x0][0x2c4], R0 ;  /* 0x0000b10007077a24 */ /* 0x000fe400078e0200 */
[----:B------:R-:W-:Y:S01]  /*12a0*/  IMAD R9, R9, c[0x0][0x1b0], RZ ;  /* 0x00006c0009097a24 */ /* 0x000fe200078e02ff */
[----:B------:R-:W-:Y:S01]  /*12b0*/  LOP3.LUT P4, RZ, R15, 0x4, RZ, 0xc0, !PT ;  /* 0x000000040fff7812 */ /* 0x000fe2000788c0ff */
[----:B------:R-:W-:Y:S01]  /*12c0*/  IMAD.WIDE.U32 R20, R14, c[0x0][0x1b0], R20 ;  /* 0x00006c000e147a25 */ /* 0x000fe200078e0014 */
[----:B------:R-:W-:-:S02]  /*12d0*/  SHF.R.S32.HI R0, RZ, 0x1f, R7 ;  /* 0x0000001fff007819 */ /* 0x000fc40000011407 */
[----:B------:R-:W-:Y:S01]  /*12e0*/  LOP3.LUT P5, RZ, R15, 0x2, RZ, 0xc0, !PT ;  /* 0x000000020fff7812 */ /* 0x000fe200078ac0ff */
[----:B------:R-:W-:Y:S02]  /*12f0*/  IMAD R9, R14, c[0x0][0x1b4], R9 ;  /* 0x00006d000e097a24 */ /* 0x000fe400078e0209 */
[----:B------:R-:W-:Y:S02]  /*1300*/  IMAD R0, R0, c[0x0][0x1a8], RZ ;  /* 0x00006a0000007a24 */ /* 0x000fe400078e02ff */
[----:B------:R-:W-:Y:S02]  /*1310*/  IMAD.IADD R21, R21, 0x1, R9 ;  /* 0x0000000115157824 */ /* 0x000fe400078e0209 */
[C---:B------:R-:W-:Y:S02]  /*1320*/  IMAD R11, R12.reuse, c[0x0][0x1e8], RZ ;  /* 0x00007a000c0b7a24 */ /* 0x040fe400078e02ff */
[----:B------:R-:W-:Y:S02]  /*1330*/  IMAD R13, R12, c[0x0][0x210], RZ ;  /* 0x000084000c0d7a24 */ /* 0x000fe400078e02ff */
[----:B------:R-:W-:-:S02]  /*1340*/  IMAD R0, R7, c[0x0][0x1ac], R0 ;  /* 0x00006b0007007a24 */ /* 0x000fc400078e0200 */
[----:B------:R-:W-:-:S04]  /*1350*/  IMAD.WIDE.U32 R16, R7, c[0x0][0x1a8], R20 ;  /* 0x00006a0007107a25 */ /* 0x000fc800078e0014 */
[C---:B------:R-:W-:Y:S01]  /*1360*/  IMAD R11, R4.reuse, c[0x0][0x1ec], R11 ;  /* 0x00007b00040b7a24 */ /* 0x040fe200078e020b */
[----:B------:R-:W-:Y:S01]  /*1370*/  IADD3 R0, R17, R0, RZ ;  /* 0x0000000011007210 */ /* 0x000fe20007ffe0ff */
[----:B------:R-:W-:Y:S01]  /*1380*/  IMAD R13, R4, c[0x0][0x214], R13 ;  /* 0x00008500040d7a24 */ /* 0x000fe200078e020d */
[----:B------:R-:W-:Y:S01]  /*1390*/  LEA R12, P0, R16, c[0x0][0x160], 0x1 ;  /* 0x00005800100c7a11 */ /* 0x000fe200078008ff */
[----:B------:R-:W-:-:S04]  /*13a0*/  IMAD.WIDE.U32 R204, R4, c[0x0][0x1e8], R26 ;  /* 0x00007a0004cc7a25 */ /* 0x000fc800078e001a */
[----:B------:R-:W-:Y:S01]  /*13b0*/  IMAD.WIDE.U32 R22, R4, c[0x0][0x210], R22 ;  /* 0x0000840004167a25 */ /* 0x000fe200078e0016 */
[----:B------:R1:W3:Y:S03]  /*13c0*/  SHFL.IDX PT, R20, R12, RZ, 0x181f ;  /* 0x00181fff0c147589 */ /* 0x0002e600000e0000 */
[----:B------:R-:W-:Y:S02]  /*13d0*/  IMAD.SHL.U32 R4, R15, 0x40, RZ ;  /* 0x000000400f047824 */ /* 0x000fe400078e00ff */
[----:B------:R-:W-:Y:S01]  /*13e0*/  IMAD.IADD R205, R205, 0x1, R11 ;  /* 0x00000001cdcd7824 */ /* 0x000fe200078e020b */
[----:B------:R-:W-:Y:S01]  /*13f0*/  LEA.HI.X R11, R16, c[0x0][0x164], R0, 0x1, P0 ;  /* 0x00005900100b7a11 */ /* 0x000fe200000f0c00 */
[----:B------:R-:W-:Y:S01]  /*1400*/  IMAD.SHL.U32 R9, R197, 0x8, RZ ;  /* 0x00000008c5097824 */ /* 0x000fe200078e00ff */
[----:B------:R-:W-:Y:S01]  /*1410*/  LOP3.LUT R4, R4, 0x1c0, RZ, 0xc0, !PT ;  /* 0x000001c004047812 */ /* 0x000fe200078ec0ff */
[----:B------:R-:W-:Y:S01]  /*1420*/  IMAD.MOV.U32 R2, RZ, RZ, 0x10 ;  /* 0x00000010ff027424 */ /* 0x000fe200078e00ff */
[----:B------:R-:W-:Y:S01]  /*1430*/  LEA.HI R16, R87, R6, RZ, 0x6 ;  /* 0x0000000657107211 */ /* 0x000fe200078f30ff */
[----:B------:R-:W-:Y:S01]  /*1440*/  IMAD.IADD R23, R23, 0x1, R13 ;  /* 0x0000000117177824 */ /* 0x000fe200078e020d */
[----:B------:R-:W-:Y:S01]  /*1450*/  IADD3 R13, R18, 0x40, RZ ;  /* 0x00000040120d7810 */ /* 0x000fe20007ffe0ff */
[----:B------:R-:W-:Y:S01]  /*1460*/  IMAD.SHL.U32 R5, R5, 0x40, RZ ;  /* 0x0000004005057824 */ /* 0x000fe200078e00ff */
[----:B------:R-:W-:Y:S01]  /*1470*/  LOP3.LUT R7, R4, 0x8, R9, 0xf8, !PT ;  /* 0x0000000804077812 */ /* 0x000fe200078ef809 */
[----:B------:R-:W-:Y:S01]  /*1480*/  IMAD.SHL.U32 R9, R24, 0x8, RZ ;  /* 0x0000000818097824 */ /* 0x000fe200078e00ff */
[----:B------:R-:W-:Y:S01]  /*1490*/  SEL R2, R2, 0xfffffff0, !P5 ;  /* 0xfffffff002027807 */ /* 0x000fe20006800000 */
[----:B------:R1:W4:Y:S01]  /*14a0*/  SHFL.IDX PT, R21, R11, RZ, 0x181f ;  /* 0x00181fff0b157589 */ /* 0x00032200000e0000 */
[----:B------:R-:W-:-:S02]  /*14b0*/  SHF.R.U32.HI R4, RZ, 0x3, R4 ;  /* 0x00000003ff047819 */ /* 0x000fc40000011604 */
[----:B------:R-:W-:Y:S02]  /*14c0*/  ISETP.GE.AND P5, PT, R13, c[0x0][0x198], PT ;  /* 0x000066000d007a0c */ /* 0x000fe40003fa6270 */
[----:B------:R-:W-:Y:S02]  /*14d0*/  LOP3.LUT R4, R7, R4, RZ, 0x3c, !PT ;  /* 0x0000000407047212 */ /* 0x000fe400078e3cff */
[----:B------:R-:W-:Y:S02]  /*14e0*/  SHF.L.U32 R16, R16, 0x3, RZ ;  /* 0x0000000310107819 */ /* 0x000fe400000006ff */
[C---:B------:R-:W-:Y:S02]  /*14f0*/  IADD3 R0, R9.reuse, 0x80, RZ ;  /* 0x0000008009007810 */ /* 0x040fe40007ffe0ff */
[----:B------:R-:W-:Y:S02]  /*1500*/  ISETP.GE.AND P6, PT, R9, c[0x0][0x198], PT ;  /* 0x0000660009007a0c */ /* 0x000fe40003fc6270 */
[----:B------:R-:W-:-:S02]  /*1510*/  LOP3.LUT R199, R199, 0xfffffe00, R16, 0xf8, !PT ;  /* 0xfffffe00c7c77812 */ /* 0x000fc400078ef810 */
[----:B------:R-:W-:Y:S02]  /*1520*/  LOP3.LUT R4, R4, 0xfffffe00, R5, 0xf8, !PT ;  /* 0xfffffe0004047812 */ /* 0x000fe400078ef805 */
[--C-:B--2---:R-:W-:Y:S01]  /*1530*/  @P2 SHF.R.S32.HI R15, RZ, 0x1f, R10.reuse ;  /* 0x0000001fff0f2819 */ /* 0x104fe2000001140a */
[----:B------:R-:W-:Y:S01]  /*1540*/  @P2 IMAD.MOV.U32 R14, RZ, RZ, R10 ;  /* 0x000000ffff0e2224 */ /* 0x000fe200078e000a */
[----:B------:R-:W-:Y:S01]  /*1550*/  IADD3 R10, R8, UR7, RZ ;  /* 0x00000007080a7c10 */ /* 0x000fe2000fffe0ff */
[----:B------:R-:W-:Y:S02]  /*1560*/  @!P2 IMAD.MOV.U32 R15, RZ, RZ, R3 ;  /* 0x000000ffff0fa224 */ /* 0x000fe400078e0003 */
[----:B------:R-:W-:Y:S01]  /*1570*/  @!P2 IMAD.MOV.U32 R14, RZ, RZ, R200 ;  /* 0x000000ffff0ea224 */ /* 0x000fe200078e00c8 */
[----:B------:R-:W-:Y:S01]  /*1580*/  ISETP.GE.AND P0, PT, R10, UR4, PT ;  /* 0x000000040a007c0c */ /* 0x000fe2000bf06270 */
[----:B------:R-:W-:Y:S01]  /*1590*/  IMAD.MOV.U32 R3, RZ, RZ, 0x20 ;  /* 0x00000020ff037424 */ /* 0x000fe200078e00ff */
[----:B------:R-:W-:-:S02]  /*15a0*/  SEL R207, R15, RZ, !P3 ;  /* 0x000000ff0fcf7207 */ /* 0x000fc40005800000 */
[----:B------:R-:W-:Y:S02]  /*15b0*/  SEL R202, R14, RZ, !P3 ;  /* 0x000000ff0eca7207 */ /* 0x000fe40005800000 */
[----:B------:R-:W-:Y:S01]  /*15c0*/  P2R R14, PR, RZ, 0x20 ;  /* 0x00000020ff0e7803 */ /* 0x000fe20000000000 */
[----:B------:R-:W-:Y:S01]  /*15d0*/  IMAD R211, R207, c[0x0][0x1f0], RZ ;  /* 0x00007c00cfd37a24 */ /* 0x000fe200078e02ff */
[----:B------:R-:W-:Y:S01]  /*15e0*/  SEL R3, R3, 0xffffffe0, !P4 ;  /* 0xffffffe003037807 */ /* 0x000fe20006000000 */
[----:B------:R-:W-:Y:S01]  /*15f0*/  IMAD R207, R207, c[0x0][0x218], RZ ;  /* 0x00008600cfcf7a24 */ /* 0x000fe200078e02ff */
[----:B------:R-:W-:Y:S01]  /*1600*/  ISETP.GE.AND P3, PT, R18, c[0x0][0x1d4], PT ;  /* 0x0000750012007a0c */ /* 0x000fe20003f66270 */
[C---:B------:R-:W-:Y:S01]  /*1610*/  IMAD R211, R202.reuse, c[0x0][0x1f4], R211 ;  /* 0x00007d00cad37a24 */ /* 0x040fe200078e02d3 */
[----:B------:R-:W-:Y:S01]  /*1620*/  ISETP.GE.AND P2, PT, R13, c[0x0][0x1d4], PT ;  /* 0x000075000d007a0c */ /* 0x000fe20003f46270 */
[----:B------:R-:W-:Y:S01]  /*1630*/  IMAD R207, R202, c[0x0][0x21c], R207 ;  /* 0x00008700cacf7a24 */ /* 0x000fe200078e02cf */
[----:B------:R-:W-:Y:S01]  /*1640*/  ISETP.NE.AND P4, PT, R14, RZ, PT ;  /* 0x000000ff0e00720c */ /* 0x000fe20003f85270 */
[----:B------:R-:W-:Y:S01]  /*1650*/  IMAD.WIDE.U32 R204, R202, c[0x0][0x1f0], R204 ;  /* 0x00007c00cacc7a25 */ /* 0x000fe200078e00cc */
[----:B------:R-:W-:-:S03]  /*1660*/  ISETP.GE.AND P5, PT, R0, c[0x0][0x198], PT ;  /* 0x0000660000007a0c */ /* 0x000fc60003fa6270 */
[----:B------:R-:W-:-:S04]  /*1670*/  IMAD.WIDE.U32 R202, R202, c[0x0][0x218], R22 ;  /* 0x00008600caca7a25 */ /* 0x000fc800078e0016 */
[----:B------:R-:W-:Y:S02]  /*1680*/  IMAD.IADD R211, R205, 0x1, R211 ;  /* 0x00000001cdd37824 */ /* 0x000fe400078e02d3 */
[----:B------:R-:W-:Y:S01]  /*1690*/  IMAD.IADD R207, R203, 0x1, R207 ;  /* 0x00000001cbcf7824 */ /* 0x000fe200078e02cf */
[----:B------:R-:W-:Y:S05]  /*16a0*/  @P0 BRA `(.L_x_226) ;  /* 0x000000f000000947 */ /* 0x000fea0003800000 */
[----:B-1-34-:R-:W-:Y:S02]  /*16b0*/  SHF.R.S32.HI R16, RZ, 0x1f, R13 ;  /* 0x0000001fff107819 */ /* 0x01afe4000001140d */
[----:B------:R-:W-:Y:S02]  /*16c0*/  SHF.R.S32.HI R5, RZ, 0x1f, R0 ;  /* 0x0000001fff057819 */ /* 0x000fe40000011400 */
[----:B------:R-:W-:Y:S02]  /*16d0*/  LEA.HI R7, R16, R13, RZ, 0x3 ;  /* 0x0000000d10077211 */ /* 0x000fe400078f18ff */
[----:B------:R-:W-:Y:S01]  /*16e0*/  LEA.HI R5, R5, R0, RZ, 0x3 ;  /* 0x0000000005057211 */ /* 0x000fe200078f18ff */
[----:B------:R-:W-:Y:S01]  /*16f0*/  IMAD.SHL.U32 R0, R199, 0x2, RZ ;  /* 0x00000002c7007824 */ /* 0x000fe200078e00ff */
[----:B------:R-:W-:-:S02]  /*1700*/  LEA R16, P0, R9, R20, 0x1 ;  /* 0x0000001409107211 */ /* 0x000fc400078008ff */
[----:B------:R-:W-:Y:S02]  /*1710*/  LOP3.LUT R7, R7, 0xfffffff8, RZ, 0xc0, !PT ;  /* 0xfffffff807077812 */ /* 0x000fe400078ec0ff */
[----:B------:R-:W-:Y:S02]  /*1720*/  LOP3.LUT R5, R5, 0xfffffff8, RZ, 0xc0, !PT ;  /* 0xfffffff805057812 */ /* 0x000fe400078ec0ff */
[----:B------:R-:W-:Y:S01]  /*1730*/  LEA.HI.X R17, R9, R21, R19, 0x1, P0 ;  /* 0x0000001509117211 */ /* 0x000fe200000f0c13 */
[----:B------:R-:W-:-:S04]  /*1740*/  IMAD.WIDE R22, R7, 0x2, R20 ;  /* 0x0000000207167825 */ /* 0x000fc800078e0214 */
[----:B------:R-:W-:Y:S01]  /*1750*/  IMAD.WIDE R20, R5, 0x2, R20 ;  /* 0x0000000205147825 */ /* 0x000fe200078e0214 */
[----:B------:R-:W-:Y:S01]  /*1760*/  @!PT LDS RZ, [RZ] ;  /* 0x00000000fffff984 */ /* 0x000fe20000000800 */
[----:B------:R1:W-:Y:S04]  /*1770*/  LDGSTS.E.BYPASS.LTC128B.128 [R0+0xc100], [R16.64], !P6 ;  /* 0x0c10000010007fae */ /* 0x0003e8000f101d52 */
[----:B------:R1:W-:Y:S04]  /*1780*/  LDGSTS.E.BYPASS.LTC128B.128 [R0+0x10100], [R22.64], !P4 ;  /* 0x1010000016007fae */ /* 0x0003e8000e101d52 */
[----:B------:R1:W-:Y:S02]  /*1790*/  LDGSTS.E.BYPASS.LTC128B.128 [R0+0x14100], [R20.64], !P5 ;  /* 0x1410000014007fae */ /* 0x0003e4000e901d52 */
.L_x_226:
[----:B-1-34-:R-:W-:Y:S05]  /*17a0*/  BSYNC B0 ;  /* 0x0000000000007941 */ /* 0x01afea0003800000 */
.L_x_225:
[----:B------:R-:W-:Y:S01]  /*17b0*/  IADD3 R0, R10, 0x20, RZ ;  /* 0x000000200a007810 */ /* 0x000fe20007ffe0ff */
[----:B------:R1:W2:Y:S01]  /*17c0*/  SHFL.IDX PT, R21, R11, 0x1, 0x181f ;  /* 0x00381f000b157f89 */ /* 0x0002a200000e0000 */
[----:B------:R-:W-:Y:S02]  /*17d0*/  BSSY B0, `(.L_x_227) ;  /* 0x0000014000007945 */ /* 0x000fe40003800000 */
[----:B------:R-:W-:Y:S01]  /*17e0*/  ISETP.GE.AND P0, PT, R0, UR4, PT ;  /* 0x0000000400007c0c */ /* 0x000fe2000bf06270 */
        /* <DEDUP_REMOVED lines=18> */
.L_x_228:
[----:B------:R-:W-:Y:S05]  /*1910*/  BSYNC B0 ;  /* 0x0000000000007941 */ /* 0x000fea0003800000 */
.L_x_227:
[----:B------:R-:W-:Y:S01]  /*1920*/  IADD3 R0, R10, 0x40, RZ ;  /* 0x000000400a007810 */ /* 0x000fe20007ffe0ff */
[----:B--2---:R2:W4:Y:S01]  /*1930*/  SHFL.IDX PT, R21, R11, 0x2, 0x181f ;  /* 0x00581f000b157f89 */ /* 0x00452200000e0000 */
[----:B------:R-:W-:Y:S02]  /*1940*/  BSSY B0, `(.L_x_229) ;  /* 0x0000014000007945 */ /* 0x000fe40003800000 */
[----:B------:R-:W-:Y:S01]  /*1950*/  ISETP.GE.AND P0, PT, R0, UR4, PT ;  /* 0x0000000400007c0c */ /* 0x000fe2000bf06270 */
        /* <DEDUP_REMOVED lines=18> */
.L_x_230:
[----:B------:R-:W-:Y:S05]  /*1a80*/  BSYNC B0 ;  /* 0x0000000000007941 */ /* 0x000fea0003800000 */
.L_x_229:
[----:B---3--:R-:W3:Y:S01]  /*1a90*/  SHFL.IDX PT, R16, R12, 0x3, 0x181f ;  /* 0x00781f000c107f89 */ /* 0x008ee200000e0000 */
[----:B------:R-:W-:Y:S01]  /*1aa0*/  IADD3 R10, R10, 0x60, RZ ;  /* 0x000000600a0a7810 */ /* 0x000fe20007ffe0ff */
[----:B------:R-:W-:Y:S01]  /*1ab0*/  UIADD3 UR20, UR14, -0x1, URZ ;  /* 0xffffffff0e147890 */ /* 0x000fe2000fffe03f */
[----:B------:R-:W-:Y:S01]  /*1ac0*/  IMAD.SHL.U32 R199, R199, 0x2, RZ ;  /* 0x00000002c7c77824 */ /* 0x000fe200078e00ff */
[----:B------:R-:W5:Y:S01]  /*1ad0*/  SHFL.IDX PT, R17, R11, 0x3, 0x181f ;  /* 0x00781f000b117f89 */ /* 0x000f6200000e0000 */
[----:B------:R-:W-:Y:S01]  /*1ae0*/  ISETP.GE.AND P4, PT, R10, UR4, PT ;  /* 0x000000040a007c0c */ /* 0x000fe2000bf86270 */
[----:B------:R-:W-:Y:S01]  /*1af0*/  USHF.L.U32 UR15, UR20, 0x6, URZ ;  /* 0x00000006140f7899 */ /* 0x000fe2000800063f */
[----:B------:R-:W-:Y:S01]  /*1b00*/  IMAD.MOV.U32 R210, RZ, RZ, R204 ;  /* 0x000000ffffd27224 */ /* 0x000fe200078e00cc */
[----:B------:R-:W-:Y:S01]  /*1b10*/  ULDC.64 UR4, c[0x0][0x1e0] ;  /* 0x0000780000047ab9 */ /* 0x000fe20000000a00 */
[----:B------:R-:W-:Y:S01]  /*1b20*/  LEA.HI R84, R87, R6, RZ, 0x5 ;  /* 0x0000000657547211 */ /* 0x000fe200078f28ff */
[----:B------:R-:W-:-:S02]  /*1b30*/  UMOV UR10, 0x6 ;  /* 0x00000006000a7882 */ /* 0x000fc40000000000 */
[----:B------:R-:W-:Y:S01]  /*1b40*/  IMAD.U32 R5, RZ, RZ, UR15 ;  /* 0x0000000fff057e24 */ /* 0x000fe2000f8e00ff */
[----:B------:R-:W-:Y:S01]  /*1b50*/  USHF.L.U32 UR22, UR4, 0x6, URZ ;  /* 0x0000000604167899 */ /* 0x000fe2000800063f */
[----:B------:R-:W-:Y:S01]  /*1b60*/  SHF.R.S32.HI R85, RZ, 0x5, R84 ;  /* 0x00000005ff557819 */ /* 0x000fe20000011454 */
[----:B------:R-:W-:Y:S02]  /*1b70*/  USHF.L.U64.HI UR21, UR4, UR10, UR5 ;  /* 0x0000000a04157299 */ /* 0x000fe40008010205 */
[----:B------:R-:W-:Y:S01]  /*1b80*/  USHF.R.S32.HI UR11, URZ, 0x1f, UR20 ;  /* 0x0000001f3f0b7899 */ /* 0x000fe20008011414 */
[----:B------:R-:W-:Y:S01]  /*1b90*/  @!P4 SHF.R.S32.HI R10, RZ, 0x1f, R13 ;  /* 0x0000001fff0ac819 */ /* 0x000fe2000001140d */
[----:B------:R-:W-:Y:S01]  /*1ba0*/  UIMAD UR23, UR21, UR20, URZ ;  /* 0x00000014151772a4 */ /* 0x000fe2000f8e023f */
[----:B------:R-:W-:Y:S01]  /*1bb0*/  IMAD R198, R85, 0x400, R4 ;  /* 0x0000040055c67824 */ /* 0x000fe200078e0204 */
[----:B------:R-:W-:Y:S01]  /*1bc0*/  USHF.L.U32 UR13, UR4, 0x5, URZ ;  /* 0x00000005040d7899 */ /* 0x000fe2000800063f */
[----:B------:R-:W-:Y:S01]  /*1bd0*/  @!P4 LEA.HI R7, R10, R13, RZ, 0x3 ;  /* 0x0000000d0a07c211 */ /* 0x000fe200078f18ff */
[----:B------:R-:W-:Y:S01]  /*1be0*/  UIMAD UR23, UR11, UR22, UR23 ;  /* 0x000000160b1772a4 */ /* 0x000fe2000f8e0217 */
[----:B---3--:R-:W-:Y:S01]  /*1bf0*/  @!P4 LEA R18, P0, R9, R16, 0x1 ;  /* 0x000000100912c211 */ /* 0x008fe200078008ff */
[----:B------:R-:W-:Y:S01]  /*1c00*/  UMOV UR12, 0x5 ;  /* 0x00000005000c7882 */ /* 0x000fe20000000000 */
[----:B------:R-:W-:Y:S01]  /*1c10*/  @!P4 LOP3.LUT R7, R7, 0xfffffff8, RZ, 0xc0, !PT ;  /* 0xfffffff80707c812 */ /* 0x000fe200078ec0ff */
[----:B------:R-:W-:Y:S01]  /*1c20*/  USHF.L.U64.HI UR12, UR4, UR12, UR5 ;  /* 0x0000000c040c7299 */ /* 0x000fe20008010205 */
[C---:B-----5:R-:W-:Y:S01]  /*1c30*/  @!P4 LEA.HI.X R19, R9.reuse, R17, R19, 0x1, P0 ;  /* 0x000000110913c211 */ /* 0x060fe200000f0c13 */
[----:B------:R-:W-:Y:S01]  /*1c40*/  IMAD.SHL.U32 R198, R198, 0x2, RZ ;  /* 0x00000002c6c67824 */ /* 0x000fe200078e00ff */
[----:B------:R-:W-:Y:S01]  /*1c50*/  @!P4 IADD3 R9, R9, 0x80, RZ ;  /* 0x000000800909c810 */ /* 0x000fe20007ffe0ff */
[----:B-12---:R-:W-:Y:S01]  /*1c60*/  @!P4 IMAD.WIDE R12, R7, 0x2, R16 ;  /* 0x00000002070cc825 */ /* 0x006fe200078e0210 */
[----:B------:R-:W-:Y:S01]  /*1c70*/  ISETP.NE.AND P0, PT, R14, RZ, PT ;  /* 0x000000ff0e00720c */ /* 0x000fe20003f05270 */
[----:B------:R-:W-:Y:S01]  /*1c80*/  @!PT LDS RZ, [RZ] ;  /* 0x00000000fffff984 */ /* 0x000fe20000000800 */
[----:B------:R1:W-:Y:S01]  /*1c90*/  @!P4 LDGSTS.E.BYPASS.LTC128B.128 [R199+0xf100], [R18.64], !P6 ;  /* 0x0f10000012c7cfae */ /* 0x0003e2000f101d52 */
[----:B------:R-:W-:Y:S01]  /*1ca0*/  @!P4 SHF.R.S32.HI R0, RZ, 0x1f, R9 ;  /* 0x0000001fff00c819 */ /* 0x000fe20000011409 */
[----:B------:R-:W-:Y:S01]  /*1cb0*/  IMAD.U32 R7, RZ, RZ, UR22 ;  /* 0x00000016ff077e24 */ /* 0x000fe2000f8e00ff */
[----:B------:R-:W-:Y:S01]  /*1cc0*/  ULDC.64 UR4, c[0x0][0x208] ;  /* 0x0000820000047ab9 */ /* 0x000fe20000000a00 */
[----:B------:R-:W-:Y:S01]  /*1cd0*/  IMAD R194, R2, 0x2, R198 ;  /* 0x0000000202c27824 */ /* 0x000fe200078e02c6 */
[----:B------:R-:W-:Y:S01]  /*1ce0*/  @!P4 LEA.HI R0, R0, R9, RZ, 0x3 ;  /* 0x000000090000c211 */ /* 0x000fe200078f18ff */
[----:B------:R-:W-:Y:S01]  /*1cf0*/  UIMAD UR11, UR11, UR4, URZ ;  /* 0x000000040b0b72a4 */ /* 0x000fe2000f8e023f */
[----:B------:R-:W-:Y:S01]  /*1d00*/  IADD3 R9, -R5, UR9, -R8 ;  /* 0x0000000905097c10 */ /* 0x000fe2000fffe908 */
[----:B------:R-:W-:Y:S01]  /*1d10*/  UIMAD.WIDE.U32 UR24, UR20, UR4, URZ ;  /* 0x00000004141872a5 */ /* 0x000fe2000f8e003f */
[----:B------:R-:W-:Y:S01]  /*1d20*/  @!P4 LOP3.LUT R11, R0, 0xfffffff8, RZ, 0xc0, !PT ;  /* 0xfffffff8000bc812 */ /* 0x000fe200078ec0ff */
[----:B------:R-:W-:Y:S01]  /*1d30*/  UIMAD UR11, UR20, UR5, UR11 ;  /* 0x00000005140b72a4 */ /* 0x000fe2000f8e020b */
[C---:B------:R-:W-:Y:S01]  /*1d40*/  ISETP.GE.AND P6, PT, R9.reuse, 0x1, PT ;  /* 0x000000010900780c */ /* 0x040fe20003fc6270 */
[----:B------:R2:W-:Y:S01]  /*1d50*/  @!P4 LDGSTS.E.BYPASS.LTC128B.128 [R199+0x13100], [R12.64], !P0 ;  /* 0x131000000cc7cfae */ /* 0x0005e2000c101d52 */
[----:B------:R-:W-:Y:S01]  /*1d60*/  ISETP.GE.AND P0, PT, R9, 0x21, PT ;  /* 0x000000210900780c */ /* 0x000fe20003f06270 */
[----:B------:R-:W-:Y:S01]  /*1d70*/  @!P4 IMAD.WIDE R16, R11, 0x2, R16 ;  /* 0x000000020b10c825 */ /* 0x000fe200078e0210 */
[----:B------:R-:W-:-:S02]  /*1d80*/  UIADD3 UR11, UR25, UR11, URZ ;  /* 0x0000000b190b7290 */ /* 0x000fc4000fffe03f */
[----:B------:R-:W-:Y:S01]  /*1d90*/  USHF.L.U64.HI UR10, UR4, UR10, UR5 ;  /* 0x0000000a040a7299 */ /* 0x000fe20008010205 */
[----:B------:R-:W-:Y:S01]  /*1da0*/  IMAD.WIDE.U32 R10, R7, UR20, R210 ;  /* 0x00000014070a7c25 */ /* 0x000fe2000f8e00d2 */
[----:B------:R1:W-:Y:S01]  /*1db0*/  @!P4 LDGSTS.E.BYPASS.LTC128B.128 [R199+0x17100], [R16.64], !P5 ;  /* 0x1710000010c7cfae */ /* 0x0003e2000e901d52 */
[----:B------:R-:W-:Y:S02]  /*1dc0*/  UISETP.GT.AND UP0, UPT, UR20, UR8, UPT ;  /* 0x000000081400728c */ /* 0x000fe4000bf04270 */
[----:B------:R-:W-:Y:S01]  /*1dd0*/  IMAD R193, R3, 0x2, R198 ;  /* 0x0000000203c17824 */ /* 0x000fe200078e02c6 */
[----:B------:R-:W0:Y:S01]  /*1de0*/  LDGDEPBAR ;  /* 0x00000000000079af */ /* 0x000e220000000000 */
[----:B------:R-:W-:Y:S01]  /*1df0*/  IADD3 R0, R11, UR23, RZ ;  /* 0x000000170b007c10 */ /* 0x000fe2000fffe0ff */
[----:B------:R-:W-:Y:S02]  /*1e00*/  IMAD.SHL.U32 R11, R24, 0x40, RZ ;  /* 0x00000040180b7824 */ /* 0x000fe400078e00ff */
[----:B------:R-:W-:Y:S01]  /*1e10*/  BAR.SYNC.DEFER_BLOCKING 0x0 ;  /* 0x0000000000007b1d */ /* 0x000fe20000010000 */
[----:B------:R-:W-:Y:S01]  /*1e20*/  @P0 IADD3 R9, P4, R10, UR13, RZ ;  /* 0x0000000d0a090c10 */ /* 0x000fe2000ff9e0ff */
[----:B------:R-:W-:Y:S01]  /*1e30*/  IMAD R191, R3, 0x2, R194 ;  /* 0x0000000203bf7824 */ /* 0x000fe200078e02c2 */
[----:B------:R-:W-:Y:S01]  /*1e40*/  LOP3.LUT R11, R11, 0x1c0, RZ, 0xc0, !PT ;  /* 0x000001c00b0b7812 */ /* 0x000fe200078ec0ff */
[----:B------:R-:W-:-:S02]  /*1e50*/  @UP0 UIADD3 UR5, UR14, -0x2, URZ ;  /* 0xfffffffe0e050890 */ /* 0x000fc4000fffe03f */
[----:B------:R-:W-:Y:S01]  /*1e60*/  UIADD3 UR15, UR9, 0x1, -UR15 ;  /* 0x00000001090f7890 */ /* 0x000fe2000fffe80f */
[----:B--2---:R-:W-:-:S04]  /*1e70*/  @P6 LEA R12, P5, R10, c[0x0][0x1c8], 0x1 ;  /* 0x000072000a0c6a11 */ /* 0x004fc800078a08ff */
[----:B------:R-:W-:Y:S01]  /*1e80*/  @P6 LEA.HI.X R13, R10, c[0x0][0x1cc], R0, 0x1, P5 ;  /* 0x000073000a0d6a11 */ /* 0x000fe200028f0c00 */
[----:B------:R-:W-:Y:S01]  /*1e90*/  IMAD.SHL.U32 R10, R8, 0x8, RZ ;  /* 0x00000008080a7824 */ /* 0x000fe200078e00ff */
[----:B------:R-:W-:Y:S02]  /*1ea0*/  @P0 IADD3.X R0, R0, UR12, RZ, P4, !PT ;  /* 0x0000000c00000c10 */ /* 0x000fe4000a7fe4ff */
[----:B------:R-:W-:Y:S02]  /*1eb0*/  @P0 LEA R14, P4, R9, c[0x0][0x1c8], 0x1 ;  /* 0x00007200090e0a11 */ /* 0x000fe400078808ff */
[----:B------:R-:W-:Y:S02]  /*1ec0*/  LOP3.LUT R10, R11, 0x8, R10, 0xf8, !PT ;  /* 0x000000080b0a7812 */ /* 0x000fe400078ef80a */
[----:B------:R-:W-:Y:S01]  /*1ed0*/  @P0 LEA.HI.X R15, R9, c[0x0][0x1cc], R0, 0x1, P4 ;  /* 0x00007300090f0a11 */ /* 0x000fe200020f0c00 */
[----:B------:R-:W-:Y:S01]  /*1ee0*/  @!PT LDS RZ, [RZ] ;  /* 0x00000000fffff984 */ /* 0x000fe20000000800 */
[----:B------:R-:W-:Y:S01]  /*1ef0*/  @!PT LDS RZ, [RZ] ;  /* 0x00000000fffff984 */ /* 0x000fe20000000800 */
[----:B------:R-:W-:Y:S01]  /*1f00*/  @!PT LDS RZ, [RZ] ;  /* 0x00000000fffff984 */ /* 0x000fe20000000800 */
[----:B------:R2:W-:Y:S01]  /*1f10*/  @P6 LDGSTS.E.BYPASS.LTC128B.128 [R199+0x6100], [R12.64], !P3 ;  /* 0x061000000cc76fae */ /* 0x0005e2000d901d52 */
[----:B------:R-:W-:-:S02]  /*1f20*/  SHF.R.U32.HI R11, RZ, 0x3, R11 ;  /* 0x00000003ff0b7819 */ /* 0x000fc4000001160b */
[----:B------:R-:W-:Y:S01]  /*1f30*/  SEL R9, RZ, 0x1, P3 ;  /* 0x00000001ff097807 */ /* 0x000fe20001800000 */
[----:B------:R2:W-:Y:S01]  /*1f40*/  @P6 LDGSTS.E.BYPASS.LTC128B.128 [R199+0x8100], [R12.64+0x80], !P2 ;  /* 0x081000800cc76fae */ /* 0x0005e2000d101d52 */
[----:B------:R-:W-:Y:S02]  /*1f50*/  LOP3.LUT R10, R10, R11, RZ, 0x3c, !PT ;  /* 0x0000000b0a0a7212 */ /* 0x000fe400078e3cff */
[----:B------:R-:W-:Y:S01]  /*1f60*/  SEL R0, RZ, 0x2, P2 ;  /* 0x00000002ff007807 */ /* 0x000fe20001000000 */
[----:B------:R2:W-:Y:S01]  /*1f70*/  @P6 LDGSTS.E.BYPASS.LTC128B.128 [R199+0xa100], [R12.64+0x100], !P1 ;  /* 0x0a1001000cc76fae */ /* 0x0005e2000c901d52 */
[----:B------:R-:W-:Y:S01]  /*1f80*/  LOP3.LUT P4, RZ, R24, 0x2, RZ, 0xc0, !PT ;  /* 0x0000000218ff7812 */ /* 0x000fe2000788c0ff */
[----:B------:R-:W-:Y:S01]  /*1f90*/  IMAD R197, R197, 0x200, R10 ;  /* 0x00000200c5c57824 */ /* 0x000fe200078e020a */
[----:B------:R-:W-:Y:S01]  /*1fa0*/  SEL R10, RZ, 0x4, P1 ;  /* 0x00000004ff0a7807 */ /* 0x000fe20000800000 */
[----:B------:R3:W-:Y:S02]  /*1fb0*/  @P0 LDGSTS.E.BYPASS.LTC128B.128 [R199+0x7100], [R14.64], !P3 ;  /* 0x071000000ec70fae */ /* 0x0007e4000d901d52 */
[----:B------:R-:W-:Y:S01]  /*1fc0*/  IMAD.SHL.U32 R197, R197, 0x2, RZ ;  /* 0x00000002c5c57824 */ /* 0x000fe200078e00ff */
[----:B------:R-:W-:Y:S01]  /*1fd0*/  IADD3 R9, R10, R0, R9 ;  /* 0x000000000a097210 */ /* 0x000fe20007ffe009 */
[----:B------:R3:W-:Y:S01]  /*1fe0*/  @P0 LDGSTS.E.BYPASS.LTC128B.128 [R199+0x9100], [R14.64+0x80], !P2 ;  /* 0x091000800ec70fae */ /* 0x0007e2000d101d52 */
[----:B------:R-:W-:-:S02]  /*1ff0*/  IADD3 R0, -R8, UR9, -R5 ;  /* 0x0000000908007c10 */ /* 0x000fc4000fffe905 */
[----:B------:R-:W-:Y:S01]  /*2000*/  IADD3 R196, R197, 0x6120, RZ ;  /* 0x00006120c5c47810 */ /* 0x000fe20007ffe0ff */
[----:B------:R3:W-:Y:S01]  /*2010*/  @P0 LDGSTS.E.BYPASS.LTC128B.128 [R199+0xb100], [R14.64+0x100], !P1 ;  /* 0x0b1001000ec70fae */ /* 0x0007e2000c901d52 */
[----:B------:R-:W-:Y:S02]  /*2020*/  ISETP.LT.OR P6, PT, R0, 0x1, P3 ;  /* 0x000000010000780c */ /* 0x000fe40001fc1670 */
[----:B------:R-:W-:Y:S01]  /*2030*/  LOP3.LUT P5, RZ, R9, 0x2, RZ, 0xc0, !PT ;  /* 0x0000000209ff7812 */ /* 0x000fe200078ac0ff */
[----:B------:R-:W0:Y:S01]  /*2040*/  LDGDEPBAR ;  /* 0x00000000000079af */ /* 0x000e220000000000 */
[----:B--2---:R-:W-:Y:S02]  /*2050*/  IMAD.U32 R12, RZ, RZ, UR24 ;  /* 0x00000018ff0c7e24 */ /* 0x004fe4000f8e00ff */
[----:B------:R-:W-:Y:S02]  /*2060*/  IMAD.U32 R13, RZ, RZ, UR25 ;  /* 0x00000019ff0d7e24 */ /* 0x000fe4000f8e00ff */
[----:B------:R-:W-:Y:S01]  /*2070*/  IMAD.U32 R13, RZ, RZ, UR11 ;  /* 0x0000000bff0d7e24 */ /* 0x000fe2000f8e00ff */
[----:B------:R-:W-:Y:S01]  /*2080*/  LEA R11, P0, R12, R202, 0x6 ;  /* 0x000000ca0c0b7211 */ /* 0x000fe200078030ff */
[----:B------:R-:W-:-:S02]  /*2090*/  USHF.L.U32 UR11, UR4, 0x6, URZ ;  /* 0x00000006040b7899 */ /* 0x000fc4000800063f */
[----:B------:R-:W-:Y:S01]  /*20a0*/  @UP0 USHF.R.S32.HI UR4, URZ, 0x1f, UR5 ;  /* 0x0000001f3f040899 */ /* 0x000fe20008011405 */
[----:B------:R-:W-:Y:S02]  /*20b0*/  LEA.HI.X R10, R12, R207, R13, 0x6, P0 ;  /* 0x000000cf0c0a7211 */ /* 0x000fe400000f340d */
[----:B------:R-:W-:Y:S01]  /*20c0*/  IADD3 R12, R197, 0x6100, RZ ;  /* 0x00006100c50c7810 */ /* 0x000fe20007ffe0ff */
[----:B------:R-:W-:-:S04]  /*20d0*/  DEPBAR.LE SB0, 0x1 ;  /* 0x000080400000791a */ /* 0x000fc80000000000 */
[----:B------:R-:W-:-:S04]  /*20e0*/  DEPBAR.LE SB0, 0x0 ;  /* 0x000080000000791a */ /* 0x000fc80000000000 */
[----:B------:R-:W-:Y:S01]  /*20f0*/  BAR.SYNC.DEFER_BLOCKING 0x0 ;  /* 0x0000000000007b1d */ /* 0x000fe20000010000 */
[C---:B------:R-:W-:Y:S02]  /*2100*/  LEA R26, P0, R11.reuse, c[0x0][0x1f8], 0x1 ;  /* 0x00007e000b1a7a11 */ /* 0x040fe400078008ff */
[----:B------:R-:W-:Y:S02]  /*2110*/  @P4 IADD3 R196, R12, -0x20, RZ ;  /* 0xffffffe00cc44810 */ /* 0x000fe40007ffe0ff */
[----:B------:R-:W-:Y:S02]  /*2120*/  LEA.HI.X R27, R11, c[0x0][0x1fc], R10, 0x1, P0 ;  /* 0x00007f000b1b7a11 */ /* 0x000fe400000f0c0a */
[----:B------:R-:W-:Y:S02]  /*2130*/  IADD3 R76, P0, R26, UR11, RZ ;  /* 0x0000000b1a4c7c10 */ /* 0x000fe4000ff1e0ff */
[----:B------:R-:W-:Y:S02]  /*2140*/  LOP3.LUT P4, RZ, R9, 0x4, RZ, 0xc0, !PT ;  /* 0x0000000409ff7812 */ /* 0x000fe4000788c0ff */
[----:B------:R-:W-:-:S02]  /*2150*/  IADD3.X R77, R27, UR10, RZ, P0, !PT ;  /* 0x0000000a1b4d7c10 */ /* 0x000fc400087fe4ff */
[C---:B------:R-:W-:Y:S02]  /*2160*/  ISETP.LT.OR P0, PT, R0.reuse, 0x1, !P5 ;  /* 0x000000010000780c */ /* 0x040fe40006f01670 */
[----:B------:R-:W-:Y:S02]  /*2170*/  ISETP.LT.OR P5, PT, R0, 0x21, !P5 ;  /* 0x000000210000780c */ /* 0x000fe40006fa1670 */
[C---:B------:R-:W-:Y:S02]  /*2180*/  IADD3 R187, R196.reuse, 0x800, RZ ;  /* 0x00000800c4bb7810 */ /* 0x040fe40007ffe0ff */
[C---:B------:R-:W-:Y:S02]  /*2190*/  IADD3 R186, R196.reuse, 0x1000, RZ ;  /* 0x00001000c4ba7810 */ /* 0x040fe40007ffe0ff */
[C---:B------:R-:W-:Y:S02]  /*21a0*/  IADD3 R185, R196.reuse, 0x1800, RZ ;  /* 0x00001800c4b97810 */ /* 0x040fe40007ffe0ff */
[C---:B------:R-:W-:Y:S01]  /*21b0*/  IADD3 R183, R196.reuse, 0x2000, RZ ;  /* 0x00002000c4b77810 */ /* 0x040fe20007ffe0ff */
[----:B------:R-:W-:Y:S01]  /*21c0*/  LDSM.16.M88.4 R44, [R198+0xc100] ;  /* 0x00c10000c62c783b */ /* 0x000fe20000000200 */
[----:B------:R-:W-:-:S02]  /*21d0*/  IADD3 R182, R196, 0x2800, RZ ;  /* 0x00002800c4b67810 */ /* 0x000fc40007ffe0ff */
[C---:B------:R-:W-:Y:S01]  /*21e0*/  IADD3 R181, R196.reuse, 0x3000, RZ ;  /* 0x00003000c4b57810 */ /* 0x040fe20007ffe0ff */
[----:B------:R-:W2:Y:S01]  /*21f0*/  LDSM.16.M88.4 R52, [R197+0x7100] ;  /* 0x00710000c534783b */ /* 0x000ea20000000200 */
[C---:B------:R-:W-:Y:S02]  /*2200*/  IADD3 R180, R196.reuse, 0x3800, RZ ;  /* 0x00003800c4b47810 */ /* 0x040fe40007ffe0ff */
[C---:B------:R-:W-:Y:S01]  /*2210*/  IADD3 R179, R196.reuse, 0x4000, RZ ;  /* 0x00004000c4b37810 */ /* 0x040fe20007ffe0ff */
[----:B-1----:R-:W1:Y:S01]  /*2220*/  LDSM.16.M88.4 R16, [R197+0x6100] ;  /* 0x00610000c510783b */ /* 0x002e620000000200 */
[C---:B------:R-:W-:Y:S02]  /*2230*/  IADD3 R178, R196.reuse, 0x4800, RZ ;  /* 0x00004800c4b27810 */ /* 0x040fe40007ffe0ff */
[C---:B------:R-:W-:Y:S01]  /*2240*/  IADD3 R177, R196.reuse, 0x5000, RZ ;  /* 0x00005000c4b17810 */ /* 0x040fe20007ffe0ff */
[----:B------:R-:W5:Y:S01]  /*2250*/  LDSM.16.M88.4 R60, [R197+0x6900] ;  /* 0x00690000c53c783b */ /* 0x000f620000000200 */
[----:B------:R-:W-:-:S03]  /*2260*/  IADD3 R176, R196, 0x5800, RZ ;  /* 0x00005800c4b07810 */ /* 0x000fc60007ffe0ff */
[----:B------:R-:W4:Y:S04]  /*2270*/  LDSM.16.M88.4 R68, [R197+0x7900] ;  /* 0x00790000c544783b */ /* 0x000f280000000200 */
[----:B---3--:R-:W-:Y:S04]  /*2280*/  LDSM.16.M88.4 R12, [R194+0xc100] ;  /* 0x00c10000c20c783b */ /* 0x008fe80000000200 */
[----:B------:R-:W3:Y:S04]  /*2290*/  LDSM.16.M88.4 R8, [R196+0x1000] ;  /* 0x00100000c408783b */ /* 0x000ee80000000200 */
[----:B------:R-:W3:Y:S04]  /*22a0*/  LDSM.16.M88.4 R36, [R196] ;  /* 0x00000000c424783b */ /* 0x000ee80000000200 */
[----:B------:R-:W3:Y:S04]  /*22b0*/  LDSM.16.M88.4 R32, [R196+0x800] ;  /* 0x00080000c420783b */ /* 0x000ee80000000200 */
[----:B------:R-:W3:Y:S04]  /*22c0*/  LDSM.16.M88.4 R28, [R196+0x1800] ;  /* 0x00180000c41c783b */ /* 0x000ee80000000200 */
[----:B------:R-:W-:Y:S01]  /*22d0*/  @!PT LDS RZ, [RZ] ;  /* 0x00000000fffff984 */ /* 0x000fe20000000800 */
[----:B------:R-:W-:Y:S01]  /*22e0*/  @!PT LDS RZ, [RZ] ;  /* 0x00000000fffff984 */ /* 0x000fe20000000800 */
[----:B------:R-:W-:Y:S01]  /*22f0*/  @!PT LDS RZ, [RZ] ;  /* 0x00000000fffff984 */ /* 0x000fe20000000800 */
[----:B------:R3:W-:Y:S01]  /*2300*/  LDGSTS.E.BYPASS.LTC128B.128 [R199+0x100], [R26.64], !P6 ;  /* 0x001000001ac77fae */ /* 0x0007e2000f101d52 */
[----:B------:R-:W-:-:S02]  /*2310*/  ISETP.LT.OR P6, PT, R0, 0x1, !P4 ;  /* 0x000000010000780c */ /* 0x000fc400067c1670 */
[----:B------:R-:W-:Y:S01]  /*2320*/  ISETP.LT.OR P4, PT, R0, 0x21, !P4 ;  /* 0x000000210000780c */ /* 0x000fe20006781670 */
[----:B--2---:R-:W-:Y:S01]  /*2330*/  HMMA.16816.F32 R56, R44, R52, RZ ;  /* 0x000000342c38723c */ /* 0x004fe200000018ff */
[----:B------:R3:W-:Y:S01]  /*2340*/  LDGSTS.E.BYPASS.LTC128B.128 [R199+0x2100], [R26.64+0x80], !P0 ;  /* 0x021000801ac77fae */ /* 0x0007e2000c101d52 */
[----:B------:R-:W-:-:S06]  /*2350*/  LOP3.LUT P0, RZ, R24, 0x4, RZ, 0xc0, !PT ;  /* 0x0000000418ff7812 */ /* 0x000fcc000780c0ff */
[----:B------:R-:W-:Y:S02]  /*2360*/  HMMA.16816.F32 R52, R44, R54, RZ ;  /* 0x000000362c34723c */ /* 0x000fe400000018ff */
[----:B------:R3:W-:Y:S01]  /*2370*/  LDGSTS.E.BYPASS.LTC128B.128 [R199+0x4100], [R26.64+0x100], !P6 ;  /* 0x041001001ac77fae */ /* 0x0007e2000f101d52 */
[----:B------:R-:W-:Y:S01]  /*2380*/  ISETP.LT.OR P6, PT, R0, 0x21, P3 ;  /* 0x000000210000780c */ /* 0x000fe20001fc1670 */
[----:B------:R-:W-:-:S04]  /*2390*/  IMAD.MOV.U32 R0, RZ, RZ, 0x40 ;  /* 0x00000040ff007424 */ /* 0x000fc800078e00ff */
[----:B-1--4-:R-:W-:Y:S01]  /*23a0*/  HMMA.16816.F32 R20, R44, R16, RZ ;  /* 0x000000102c14723c */ /* 0x012fe200000018ff */
[----:B------:R-:W-:-:S05]  /*23b0*/  SEL R0, R0, 0xffffffc0, !P0 ;  /* 0xffffffc000007807 */ /* 0x000fca0004000000 */
[----:B------:R-:W-:Y:S02]  /*23c0*/  IMAD.IADD R192, R197, 0x1, R0 ;  /* 0x00000001c5c07824 */ /* 0x000fe400078e0200 */
[C---:B------:R-:W-:Y:S01]  /*23d0*/  HMMA.16816.F32 R16, R44.reuse, R18, RZ ;  /* 0x000000122c10723c */ /* 0x040fe200000018ff */
[----:B------:R1:W-:Y:S01]  /*23e0*/  LDGSTS.E.BYPASS.LTC128B.128 [R199+0x1100], [R76.64], !P6 ;  /* 0x011000004cc77fae */ /* 0x0003e2000f101d52 */
[----:B------:R-:W-:Y:S01]  /*23f0*/  IMAD.IADD R184, R0, 0x1, R196 ;  /* 0x0000000100b87824 */ /* 0x000fe200078e02c4 */
[----:B------:R-:W-:Y:S02]  /*2400*/  SHF.R.S32.HI R0, RZ, 0x1f, R85 ;  /* 0x0000001fff007819 */ /* 0x000fe40000011455 */
[----:B------:R1:W-:Y:S01]  /*2410*/  LDGSTS.E.BYPASS.LTC128B.128 [R199+0x3100], [R76.64+0x80], !P5 ;  /* 0x031000804cc77fae */ /* 0x0003e2000e901d52 */
[----:B------:R-:W-:Y:S02]  /*2420*/  PLOP3.LUT P5, PT, PT, PT, UP0, 0x80, 0x0 ;  /* 0x000000000000781c */ /* 0x000fe40003faf008 */
[----:B-----5:R-:W-:Y:S01]  /*2430*/  HMMA.16816.F32 R64, R44, R60, RZ ;  /* 0x0000003c2c40723c */ /* 0x020fe200000018ff */
[----:B------:R1:W-:Y:S01]  /*2440*/  LDGSTS.E.BYPASS.LTC128B.128 [R199+0x5100], [R76.64+0x100], !P4 ;  /* 0x051001004cc77fae */ /* 0x0003e2000e101d52 */
[----:B------:R-:W-:-:S02]  /*2450*/  LEA.HI R0, R0, R85, RZ, 0x3 ;  /* 0x0000005500007211 */ /* 0x000fc400078f18ff */
[----:B------:R-:W-:Y:S01]  /*2460*/  PLOP3.LUT P4, PT, PT, PT, UP2, 0x80, 0x0 ;  /* 0x000000000000781c */ /* 0x000fe20003f8f028 */
[----:B------:R-:W-:Y:S01]  /*2470*/  LDSM.16.M88.4 R40, [R193+0xc100] ;  /* 0x00c10000c128783b */ /* 0x000fe20000000200 */
[----:B------:R-:W-:Y:S02]  /*2480*/  LOP3.LUT R0, R0, 0xffffff8, RZ, 0xc0, !PT ;  /* 0x0ffffff800007812 */ /* 0x000fe400078ec0ff */
[C---:B------:R-:W-:Y:S01]  /*2490*/  HMMA.16816.F32 R60, R44.reuse, R62, RZ ;  /* 0x0000003e2c3c723c */ /* 0x040fe200000018ff */
[----:B---3--:R-:W2:Y:S02]  /*24a0*/  LDSM.16.M88.4 R24, [R192+0x6100] ;  /* 0x00610000c018783b */ /* 0x008ea40000000200 */
[----:B------:R-:W-:Y:S02]  /*24b0*/  IMAD.IADD R85, R85, 0x1, -R0 ;  /* 0x0000000155557824 */ /* 0x000fe400078e0a00 */
[----:B------:R-:W-:Y:S03]  /*24c0*/  LDSM.16.M88.4 R72, [R192+0x6900] ;  /* 0x00690000c048783b */ /* 0x000fe60000000200 */
[C---:B------:R-:W-:Y:S01]  /*24d0*/  HMMA.16816.F32 R48, R44.reuse, R68, RZ ;  /* 0x000000442c30723c */ /* 0x040fe200000018ff */
[----:B------:R-:W-:Y:S04]  /*24e0*/  LDSM.16.M88.4 R80, [R198+0x10100] ;  /* 0x01010000c650783b */ /* 0x000fe80000000200 */
[----:B------:R-:W0:Y:S03]  /*24f0*/  LDGDEPBAR ;  /* 0x00000000000079af */ /* 0x000e260000000000 */
[----:B------:R-:W-:Y:S01]  /*2500*/  HMMA.16816.F32 R44, R44, R70, RZ ;  /* 0x000000462c2c723c */ /* 0x000fe200000018ff */
[----:B------:R-:W-:Y:S04]  /*2510*/  LDSM.16.M88.4 R68, [R192+0x7900] ;  /* 0x00790000c044783b */ /* 0x000fe80000000200 */
[----:B-1----:R-:W-:Y:S03]  /*2520*/  LDSM.16.M88.4 R76, [R197+0x8900] ;  /* 0x00890000c54c783b */ /* 0x002fe60000000200 */
[C---:B------:R-:W-:Y:S08]  /*2530*/  HMMA.16816.F32 R56, R12.reuse, R8, R56 ;  /* 0x000000080c38723c */ /* 0x040ff00000001838 */
[C---:B------:R-:W-:Y:S01]  /*2540*/  HMMA.16816.F32 R52, R12.reuse, R10, R52 ;  /* 0x0000000a0c34723c */ /* 0x040fe20000001834 */
[----:B------:R-:W1:Y:S07]  /*2550*/  LDSM.16.M88.4 R8, [R192+0x7100] ;  /* 0x00710000c008783b */ /* 0x000e6e0000000200 */
[C---:B------:R-:W-:Y:S08]  /*2560*/  HMMA.16816.F32 R20, R12.reuse, R36, R20 ;  /* 0x000000240c14723c */ /* 0x040ff00000001814 */
[C---:B------:R-:W-:Y:S01]  /*2570*/  HMMA.16816.F32 R16, R12.reuse, R38, R16 ;  /* 0x000000260c10723c */ /* 0x040fe20000001810 */
[----:B------:R-:W-:Y:S07]  /*2580*/  LDSM.16.M88.4 R36, [R184] ;  /* 0x00000000b824783b */ /* 0x000fee0000000200 */
[C---:B------:R-:W-:Y:S08]  /*2590*/  HMMA.16816.F32 R64, R12.reuse, R32, R64 ;  /* 0x000000200c40723c */ /* 0x040ff00000001840 */
[C---:B------:R-:W-:Y:S01]  /*25a0*/  HMMA.16816.F32 R60, R12.reuse, R34, R60 ;  /* 0x000000220c3c723c */ /* 0x040fe2000000183c */
[----:B------:R-:W-:Y:S07]  /*25b0*/  LDSM.16.M88.4 R32, [R184+0x800] ;  /* 0x00080000b820783b */ /* 0x000fee0000000200 */
[C---:B------:R-:W-:Y:S08]  /*25c0*/  HMMA.16816.F32 R48, R12.reuse, R28, R48 ;  /* 0x0000001c0c30723c */ /* 0x040ff00000001830 */
[----:B------:R-:W-:Y:S01]  /*25d0*/  HMMA.16816.F32 R44, R12, R30, R44 ;  /* 0x0000001e0c2c723c */ /* 0x000fe2000000182c */
[----:B------:R-:W3:Y:S04]  /*25e0*/  LDSM.16.M88.4 R12, [R191+0xc100] ;  /* 0x00c10000bf0c783b */ /* 0x000ee80000000200 */
[----:B------:R-:W-:Y:S03]  /*25f0*/  LDSM.16.M88.4 R28, [R184+0x1000] ;  /* 0x00100000b81c783b */ /* 0x000fe60000000200 */
[C---:B--2---:R-:W-:Y:S08]  /*2600*/  HMMA.16816.F32 R20, R40.reuse, R24, R20 ;  /* 0x000000182814723c */ /* 0x044ff00000001814 */
[C---:B------:R-:W-:Y:S01]  /*2610*/  HMMA.16816.F32 R16, R40.reuse, R26, R16 ;  /* 0x0000001a2810723c */ /* 0x040fe20000001810 */
[----:B------:R-:W2:Y:S07]  /*2620*/  LDSM.16.M88.4 R24, [R184+0x1800] ;  /* 0x00180000b818783b */ /* 0x000eae0000000200 */
[C---:B-1----:R-:W-:Y:S08]  /*2630*/  HMMA.16816.F32 R56, R40.reuse, R8, R56 ;  /* 0x000000082838723c */ /* 0x042ff00000001838 */
[C---:B------:R-:W-:Y:S01]  /*2640*/  HMMA.16816.F32 R52, R40.reuse, R10, R52 ;  /* 0x0000000a2834723c */ /* 0x040fe20000001834 */
[----:B------:R-:W1:Y:S07]  /*2650*/  LDSM.16.M88.4 R8, [R197+0x8100] ;  /* 0x00810000c508783b */ /* 0x000e6e0000000200 */
[C---:B------:R-:W-:Y:S08]  /*2660*/  HMMA.16816.F32 R64, R40.reuse, R72, R64 ;  /* 0x000000482840723c */ /* 0x040ff00000001840 */
[C---:B------:R-:W-:Y:S01]  /*2670*/  HMMA.16816.F32 R60, R40.reuse, R74, R60 ;  /* 0x0000004a283c723c */ /* 0x040fe2000000183c */
[----:B------:R-:W-:Y:S07]  /*2680*/  LDSM.16.M88.4 R72, [R197+0x9100] ;  /* 0x00910000c548783b */ /* 0x000fee0000000200 */
[C---:B------:R-:W-:Y:S08]  /*2690*/  HMMA.16816.F32 R48, R40.reuse, R68, R48 ;  /* 0x000000442830723c */ /* 0x040ff00000001830 */
[----:B------:R-:W-:Y:S01]  /*26a0*/  HMMA.16816.F32 R44, R40, R70, R44 ;  /* 0x00000046282c723c */ /* 0x000fe2000000182c */
[----:B------:R-:W4:Y:S04]  /*26b0*/  LDSM.16.M88.4 R68, [R197+0x9900] ;  /* 0x00990000c544783b */ /* 0x000f280000000200 */
[----:B------:R-:W-:Y:S03]  /*26c0*/  LDSM.16.M88.4 R40, [R194+0x10100] ;  /* 0x01010000c228783b */ /* 0x000fe60000000200 */
[C---:B---3--:R-:W-:Y:S08]  /*26d0*/  HMMA.16816.F32 R20, R12.reuse, R36, R20 ;  /* 0x000000240c14723c */ /* 0x048ff00000001814 */
[C---:B------:R-:W-:Y:S01]  /*26e0*/  HMMA.16816.F32 R16, R12.reuse, R38, R16 ;  /* 0x000000260c10723c */ /* 0x040fe20000001810 */
[----:B------:R-:W3:Y:S07]  /*26f0*/  LDSM.16.M88.4 R36, [R196+0x2000] ;  /* 0x00200000c424783b */ /* 0x000eee0000000200 */
[C---:B------:R-:W-:Y:S08]  /*2700*/  HMMA.16816.F32 R64, R12.reuse, R32, R64 ;  /* 0x000000200c40723c */ /* 0x040ff00000001840 */
[C---:B------:R-:W-:Y:S01]  /*2710*/  HMMA.16816.F32 R60, R12.reuse, R34, R60 ;  /* 0x000000220c3c723c */ /* 0x040fe2000000183c */
[----:B------:R-:W5:Y:S07]  /*2720*/  LDSM.16.M88.4 R32, [R196+0x2800] ;  /* 0x00280000c420783b */ /* 0x000f6e0000000200 */
[C---:B--2---:R-:W-:Y:S08]  /*2730*/  HMMA.16816.F32 R48, R12.reuse, R24, R48 ;  /* 0x000000180c30723c */ /* 0x044ff00000001830 */
[C---:B------:R-:W-:Y:S01]  /*2740*/  HMMA.16816.F32 R44, R12.reuse, R26, R44 ;  /* 0x0000001a0c2c723c */ /* 0x040fe2000000182c */
[----:B------:R-:W2:Y:S07]  /*2750*/  LDSM.16.M88.4 R24, [R196+0x3800] ;  /* 0x00380000c418783b */ /* 0x000eae0000000200 */
[C---:B------:R-:W-:Y:S08]  /*2760*/  HMMA.16816.F32 R56, R12.reuse, R28, R56 ;  /* 0x0000001c0c38723c */ /* 0x040ff00000001838 */
[----:B------:R-:W-:Y:S01]  /*2770*/  HMMA.16816.F32 R52, R12, R30, R52 ;  /* 0x0000001e0c34723c */ /* 0x000fe20000001834 */
[----:B------:R-:W2:Y:S04]  /*2780*/  LDSM.16.M88.4 R28, [R196+0x3000] ;  /* 0x00300000c41c783b */ /* 0x000ea80000000200 */
[----:B------:R-:W-:Y:S03]  /*2790*/  LDSM.16.M88.4 R12, [R193+0x10100] ;  /* 0x01010000c10c783b */ /* 0x000fe60000000200 */
[C---:B-1----:R-:W-:Y:S08]  /*27a0*/  HMMA.16816.F32 R20, R80.reuse, R8, R20 ;  /* 0x000000085014723c */ /* 0x042ff00000001814 */
[C---:B------:R-:W-:Y:S01]  /*27b0*/  HMMA.16816.F32 R16, R80.reuse, R10, R16 ;  /* 0x0000000a5010723c */ /* 0x040fe20000001810 */
[----:B------:R-:W1:Y:S07]  /*27c0*/  LDSM.16.M88.4 R8, [R192+0x8100] ;  /* 0x00810000c008783b */ /* 0x000e6e0000000200 */
[C---:B------:R-:W-:Y:S08]  /*27d0*/  HMMA.16816.F32 R64, R80.reuse, R76, R64 ;  /* 0x0000004c5040723c */ /* 0x040ff00000001840 */
[C---:B------:R-:W-:Y:S08]  /*27e0*/  HMMA.16816.F32 R60, R80.reuse, R78, R60 ;  /* 0x0000004e503c723c */ /* 0x040ff0000000183c */
[C---:B----4-:R-:W-:Y:S08]  /*27f0*/  HMMA.16816.F32 R48, R80.reuse, R68, R48 ;  /* 0x000000445030723c */ /* 0x050ff00000001830 */
[C---:B------:R-:W-:Y:S01]  /*2800*/  HMMA.16816.F32 R44, R80.reuse, R70, R44 ;  /* 0x00000046502c723c */ /* 0x040fe2000000182c */
[----:B------:R-:W-:Y:S07]  /*2810*/  LDSM.16.M88.4 R68, [R192+0x9100] ;  /* 0x00910000c044783b */ /* 0x000fee0000000200 */
[C---:B------:R-:W-:Y:S08]  /*2820*/  HMMA.16816.F32 R56, R80.reuse, R72, R56 ;  /* 0x000000485038723c */ /* 0x040ff00000001838 */
[----:B------:R-:W-:Y:S08]  /*2830*/  HMMA.16816.F32 R52, R80, R74, R52 ;  /* 0x0000004a5034723c */ /* 0x000ff00000001834 */
[C---:B---3--:R-:W-:Y:S08]  /*2840*/  HMMA.16816.F32 R20, R40.reuse, R36, R20 ;  /* 0x000000242814723c */ /* 0x048ff00000001814 */
[C---:B------:R-:W-:Y:S01]  /*2850*/  HMMA.16816.F32 R16, R40.reuse, R38, R16 ;  /* 0x000000262810723c */ /* 0x040fe20000001810 */
[----:B------:R-:W3:Y:S07]  /*2860*/  LDSM.16.M88.4 R36, [R192+0x8900] ;  /* 0x00890000c024783b */ /* 0x000eee0000000200 */
[C---:B-----5:R-:W-:Y:S08]  /*2870*/  HMMA.16816.F32 R64, R40.reuse, R32, R64 ;  /* 0x000000202840723c */ /* 0x060ff00000001840 */
[C---:B------:R-:W-:Y:S01]  /*2880*/  HMMA.16816.F32 R60, R40.reuse, R34, R60 ;  /* 0x00000022283c723c */ /* 0x040fe2000000183c */
[----:B------:R-:W-:Y:S07]  /*2890*/  LDSM.16.M88.4 R32, [R184+0x2800] ;  /* 0x00280000b820783b */ /* 0x000fee0000000200 */
[C---:B--2---:R-:W-:Y:S08]  /*28a0*/  HMMA.16816.F32 R48, R40.reuse, R24, R48 ;  /* 0x000000182830723c */ /* 0x044ff00000001830 */
[C---:B------:R-:W-:Y:S01]  /*28b0*/  HMMA.16816.F32 R44, R40.reuse, R26, R44 ;  /* 0x0000001a282c723c */ /* 0x040fe2000000182c */
[----:B------:R-:W2:Y:S07]  /*28c0*/  LDSM.16.M88.4 R24, [R192+0x9900] ;  /* 0x00990000c018783b */ /* 0x000eae0000000200 */
[C---:B------:R-:W-:Y:S08]  /*28d0*/  HMMA.16816.F32 R56, R40.reuse, R28, R56 ;  /* 0x0000001c2838723c */ /* 0x040ff00000001838 */
[----:B------:R-:W-:Y:S01]  /*28e0*/  HMMA.16816.F32 R52, R40, R30, R52 ;  /* 0x0000001e2834723c */ /* 0x000fe20000001834 */
[----:B------:R-:W-:Y:S04]  /*28f0*/  LDSM.16.M88.4 R28, [R191+0x10100] ;  /* 0x01010000bf1c783b */ /* 0x000fe80000000200 */
[----:B------:R-:W-:Y:S03]  /*2900*/  LDSM.16.M88.4 R40, [R184+0x3000] ;  /* 0x00300000b828783b */ /* 0x000fe60000000200 */
[C---:B-1----:R-:W-:Y:S08]  /*2910*/  HMMA.16816.F32 R20, R12.reuse, R8, R20 ;  /* 0x000000080c14723c */ /* 0x042ff00000001814 */
[C---:B------:R-:W-:Y:S01]  /*2920*/  HMMA.16816.F32 R16, R12.reuse, R10, R16 ;  /* 0x0000000a0c10723c */ /* 0x040fe20000001810 */
[----:B------:R-:W1:Y:S07]  /*2930*/  LDSM.16.M88.4 R8, [R184+0x2000] ;  /* 0x00200000b808783b */ /* 0x000e6e0000000200 */
[C---:B---3--:R-:W-:Y:S08]  /*2940*/  HMMA.16816.F32 R64, R12.reuse, R36, R64 ;  /* 0x000000240c40723c */ /* 0x048ff00000001840 */
[C---:B------:R-:W-:Y:S01]  /*2950*/  HMMA.16816.F32 R60, R12.reuse, R38, R60 ;  /* 0x000000260c3c723c */ /* 0x040fe2000000183c */
[----:B------:R-:W3:Y:S07]  /*2960*/  LDSM.16.M88.4 R36, [R184+0x3800] ;  /* 0x00380000b824783b */ /* 0x000eee0000000200 */
[C---:B--2---:R-:W-:Y:S08]  /*2970*/  HMMA.16816.F32 R48, R12.reuse, R24, R48 ;  /* 0x000000180c30723c */ /* 0x044ff00000001830 */
[C---:B------:R-:W-:Y:S01]  /*2980*/  HMMA.16816.F32 R44, R12.reuse, R26, R44 ;  /* 0x0000001a0c2c723c */ /* 0x040fe2000000182c */
[----:B------:R-:W-:Y:S07]  /*2990*/  LDSM.16.M88.4 R24, [R197+0xb100] ;  /* 0x00b10000c518783b */ /* 0x000fee0000000200 */
[C---:B------:R-:W-:Y:S08]  /*29a0*/  HMMA.16816.F32 R56, R12.reuse, R68, R56 ;  /* 0x000000440c38723c */ /* 0x040ff00000001838 */
[----:B------:R-:W-:Y:S01]  /*29b0*/  HMMA.16816.F32 R72, R12, R70, R52 ;  /* 0x000000460c48723c */ /* 0x000fe20000001834 */
[----:B------:R-:W-:Y:S04]  /*29c0*/  LDSM.16.M88.4 R68, [R198+0x14100] ;  /* 0x01410000c644783b */ /* 0x000fe80000000200 */
[----:B------:R-:W2:Y:S03]  /*29d0*/  LDSM.16.M88.4 R52, [R197+0xa100] ;  /* 0x00a10000c534783b */ /* 0x000ea60000000200 */
[C---:B-1----:R-:W-:Y:S01]  /*29e0*/  HMMA.16816.F32 R20, R28.reuse, R8, R20 ;  /* 0x000000081c14723c */ /* 0x042fe20000001814 */
[----:B------:R-:W-:Y:S07]  /*29f0*/  LDSM.16.M88.4 R12, [R197+0xa900] ;  /* 0x00a90000c50c783b */ /* 0x000fee0000000200 */
[C---:B------:R-:W-:Y:S01]  /*2a00*/  HMMA.16816.F32 R16, R28.reuse, R10, R16 ;  /* 0x0000000a1c10723c */ /* 0x040fe20000001810 */
[----:B------:R-:W1:Y:S07]  /*2a10*/  LDSM.16.M88.4 R8, [R197+0xb900] ;  /* 0x00b90000c508783b */ /* 0x000e6e0000000200 */
[C---:B---3--:R-:W-:Y:S08]  /*2a20*/  HMMA.16816.F32 R48, R28.reuse, R36, R48 ;  /* 0x000000241c30723c */ /* 0x048ff00000001830 */
[C---:B------:R-:W-:Y:S01]  /*2a30*/  HMMA.16816.F32 R44, R28.reuse, R38, R44 ;  /* 0x000000261c2c723c */ /* 0x040fe2000000182c */
[----:B------:R-:W-:Y:S07]  /*2a40*/  LDSM.16.M88.4 R36, [R196+0x4800] ;  /* 0x00480000c424783b */ /* 0x000fee0000000200 */
[C---:B------:R-:W-:Y:S08]  /*2a50*/  HMMA.16816.F32 R64, R28.reuse, R32, R64 ;  /* 0x000000201c40723c */ /* 0x040ff00000001840 */
[C---:B------:R-:W-:Y:S01]  /*2a60*/  HMMA.16816.F32 R60, R28.reuse, R34, R60 ;  /* 0x000000221c3c723c */ /* 0x040fe2000000183c */
[----:B------:R-:W-:Y:S07]  /*2a70*/  LDSM.16.M88.4 R32, [R194+0x14100] ;  /* 0x01410000c220783b */ /* 0x000fee0000000200 */
[C---:B------:R-:W-:Y:S08]  /*2a80*/  HMMA.16816.F32 R56, R28.reuse, R40, R56 ;  /* 0x000000281c38723c */ /* 0x040ff00000001838 */
[----:B------:R-:W-:Y:S01]  /*2a90*/  HMMA.16816.F32 R72, R28, R42, R72 ;  /* 0x0000002a1c48723c */ /* 0x000fe20000001848 */
[----:B------:R-:W3:Y:S04]  /*2aa0*/  LDSM.16.M88.4 R28, [R196+0x4000] ;  /* 0x00400000c41c783b */ /* 0x000ee80000000200 */
[----:B------:R-:W4:Y:S03]  /*2ab0*/  LDSM.16.M88.4 R40, [R196+0x5800] ;  /* 0x00580000c428783b */ /* 0x000f260000000200 */
[C---:B--2---:R-:W-:Y:S08]  /*2ac0*/  HMMA.16816.F32 R20, R68.reuse, R52, R20 ;  /* 0x000000344414723c */ /* 0x044ff00000001814 */
[C---:B------:R-:W-:Y:S01]  /*2ad0*/  HMMA.16816.F32 R16, R68.reuse, R54, R16 ;  /* 0x000000364410723c */ /* 0x040fe20000001810 */
[----:B------:R-:W2:Y:S07]  /*2ae0*/  LDSM.16.M88.4 R52, [R196+0x5000] ;  /* 0x00500000c434783b */ /* 0x000eae0000000200 */
[C---:B-1----:R-:W-:Y:S08]  /*2af0*/  HMMA.16816.F32 R48, R68.reuse, R8, R48 ;  /* 0x000000084430723c */ /* 0x042ff00000001830 */
[C---:B------:R-:W-:Y:S01]  /*2b00*/  HMMA.16816.F32 R44, R68.reuse, R10, R44 ;  /* 0x0000000a442c723c */ /* 0x040fe2000000182c */
[----:B------:R-:W-:Y:S07]  /*2b10*/  LDSM.16.M88.4 R8, [R192+0xa900] ;  /* 0x00a90000c008783b */ /* 0x000fee0000000200 */
[C---:B------:R-:W-:Y:S08]  /*2b20*/  HMMA.16816.F32 R64, R68.reuse, R12, R64 ;  /* 0x0000000c4440723c */ /* 0x040ff00000001840 */
[C---:B------:R-:W-:Y:S01]  /*2b30*/  HMMA.16816.F32 R60, R68.reuse, R14, R60 ;  /* 0x0000000e443c723c */ /* 0x040fe2000000183c */
[----:B------:R-:W-:Y:S07]  /*2b40*/  LDSM.16.M88.4 R12, [R192+0xa100] ;  /* 0x00a10000c00c783b */ /* 0x000fee0000000200 */
[C---:B------:R-:W-:Y:S08]  /*2b50*/  HMMA.16816.F32 R56, R68.reuse, R24, R56 ;  /* 0x000000184438723c */ /* 0x040ff00000001838 */
        /* <DEDUP_REMOVED lines=9> */
[C---:B------:R-:W-:Y:S08]  /*2bf0*/  HMMA.16816.F32 R64, R32.reuse, R36, R64 ;  /* 0x000000242040723c */ /* 0x040ff00000001840 */
[C---:B------:R-:W-:Y:S01]  /*2c00*/  HMMA.16816.F32 R60, R32.reuse, R38, R60 ;  /* 0x00000026203c723c */ /* 0x040fe2000000183c */
[----:B------:R-:W-:Y:S07]  /*2c10*/  LDSM.16.M88.4 R36, [R184+0x4000] ;  /* 0x00400000b824783b */ /* 0x000fee0000000200 */
[----:B------:R-:W-:Y:S01]  /*2c20*/  HMMA.16816.F32 R72, R32, R54, R72 ;  /* 0x000000362048723c */ /* 0x000fe20000001848 */
[----:B------:R-:W-:Y:S04]  /*2c30*/  LDSM.16.M88.4 R32, [R191+0x14100] ;  /* 0x01410000bf20783b */ /* 0x000fe80000000200 */
[----:B------:R-:W-:Y:S03]  /*2c40*/  LDSM.16.M88.4 R52, [R184+0x4800] ;  /* 0x00480000b834783b */ /* 0x000fe60000000200 */
[C---:B-1----:R-:W-:Y:S08]  /*2c50*/  HMMA.16816.F32 R20, R24.reuse, R12, R20 ;  /* 0x0000000c1814723c */ /* 0x042ff00000001814 */
[C---:B------:R-:W-:Y:S01]  /*2c60*/  HMMA.16816.F32 R16, R24.reuse, R14, R16 ;  /* 0x0000000e1810723c */ /* 0x040fe20000001810 */
[----:B------:R-:W1:Y:S07]  /*2c70*/  LDSM.16.M88.4 R12, [R184+0x5000] ;  /* 0x00500000b80c783b */ /* 0x000e6e0000000200 */
[C---:B---3--:R-:W-:Y:S08]  /*2c80*/  HMMA.16816.F32 R56, R24.reuse, R28, R56 ;  /* 0x0000001c1838723c */ /* 0x048ff00000001838 */
[C---:B------:R-:W-:Y:S08]  /*2c90*/  HMMA.16816.F32 R64, R24.reuse, R8, R64 ;  /* 0x000000081840723c */ /* 0x040ff00000001840 */
[----:B------:R-:W-:Y:S01]  /*2ca0*/  HMMA.16816.F32 R60, R24, R10, R60 ;  /* 0x0000000a183c723c */ /* 0x000fe2000000183c */
[----:B------:R-:W2:Y:S01]  /*2cb0*/  LDSM.16.M88.4 R8, [R184+0x5800] ;  /* 0x00580000b808783b */ /* 0x000ea20000000200 */
[----:B------:R-:W-:-:S06]  /*2cc0*/  DEPBAR.LE SB0, 0x0 ;  /* 0x000080000000791a */ /* 0x000fcc0000000000 */
[C---:B------:R-:W-:Y:S08]  /*2cd0*/  HMMA.16816.F32 R72, R24.reuse, R30, R72 ;  /* 0x0000001e1848723c */ /* 0x040ff00000001848 */
[C---:B----4-:R-:W-:Y:S08]  /*2ce0*/  HMMA.16816.F32 R48, R24.reuse, R40, R48 ;  /* 0x000000281830723c */ /* 0x050ff00000001830 */
[----:B------:R-:W-:Y:S07]  /*2cf0*/  HMMA.16816.F32 R44, R24, R42, R44 ;  /* 0x0000002a182c723c */ /* 0x000fee000000182c */
[----:B------:R-:W-:Y:S01]  /*2d00*/  LEA.HI R25, R87, R6, RZ, 0x2 ;  /* 0x0000000657197211 */ /* 0x000fe200078f10ff */
[----:B-1----:R-:W-:Y:S01]  /*2d10*/  HMMA.16816.F32 R56, R32, R12, R56 ;  /* 0x0000000c2038723c */ /* 0x002fe20000001838 */
[----:B------:R-:W-:-:S02]  /*2d20*/  LOP3.LUT R27, R84, 0xffffffe0, RZ, 0xc0, !PT ;  /* 0xffffffe0541b7812 */ /* 0x000fc400078ec0ff */
[----:B------:R-:W-:-:S03]  /*2d30*/  LOP3.LUT R25, R25, 0xfffffffc, RZ, 0xc0, !PT ;  /* 0xfffffffc19197812 */ /* 0x000fc600078ec0ff */
[C---:B------:R-:W-:Y:S02]  /*2d40*/  IMAD.IADD R24, R6.reuse, 0x1, -R27 ;  /* 0x0000000106187824 */ /* 0x040fe400078e0a1b */
[----:B------:R-:W-:Y:S01]  /*2d50*/  @P5 IMAD.WIDE.U32 R26, R7, UR5, R210 ;  /* 0x00000005071a5c25 */ /* 0x000fe2000f8e00d2 */
[----:B------:R-:W-:Y:S01]  /*2d60*/  @UP0 UIMAD UR5, UR21, UR5, URZ ;  /* 0x00000005150502a4 */ /* 0x000fe2000f8e023f */
[C---:B------:R-:W-:Y:S01]  /*2d70*/  HMMA.16816.F32 R72, R32.reuse, R14, R72 ;  /* 0x0000000e2048723c */ /* 0x040fe20000001848 */
[----:B------:R-:W-:Y:S01]  /*2d80*/  SHF.R.S32.HI R7, RZ, 0x1f, R24 ;  /* 0x0000001fff077819 */ /* 0x000fe20000011418 */
[----:B------:R-:W-:Y:S01]  /*2d90*/  IMAD.IADD R25, R6, 0x1, -R25 ;  /* 0x0000000106197824 */ /* 0x000fe200078e0a19 */
[----:B------:R-:W-:Y:S01]  /*2da0*/  @UP0 UIMAD UR4, UR4, UR22, UR5 ;  /* 0x00000016040402a4 */ /* 0x000fe2000f8e0205 */
[----:B------:R-:W-:Y:S02]  /*2db0*/  @P5 LEA R12, P0, R26, c[0x0][0x1c8], 0x1 ;  /* 0x000072001a0c5a11 */ /* 0x000fe400078008ff */
[----:B------:R-:W-:Y:S01]  /*2dc0*/  LEA.HI R0, R7, R24, RZ, 0x2 ;  /* 0x0000001807007211 */ /* 0x000fe200078f10ff */
[----:B------:R-:W-:Y:S01]  /*2dd0*/  IMAD.U32 R15, RZ, RZ, UR12 ;  /* 0x0000000cff0f7e24 */ /* 0x000fe2000f8e00ff */
[----:B------:R-:W-:Y:S01]  /*2de0*/  LEA.HI R28, R25, R25, RZ, 0x1 ;  /* 0x00000019191c7211 */ /* 0x000fe200078f08ff */
[----:B--2---:R-:W-:Y:S01]  /*2df0*/  HMMA.16816.F32 R48, R32, R8, R48 ;  /* 0x000000082030723c */ /* 0x004fe20000001830 */
[----:B------:R-:W-:-:S02]  /*2e00*/  LEA.HI.SX32 R6, R0, UR7, 0x1e ;  /* 0x0000000700067c11 */ /* 0x000fc4000f8ff2ff */
[----:B------:R-:W-:Y:S02]  /*2e10*/  LOP3.LUT R28, R28, 0x1ffffffe, RZ, 0xc0, !PT ;  /* 0x1ffffffe1c1c7812 */ /* 0x000fe400078ec0ff */
[----:B------:R-:W-:Y:S01]  /*2e20*/  @P5 IADD3 R7, R27, UR4, RZ ;  /* 0x000000041b075c10 */ /* 0x000fe2000fffe0ff */
[----:B------:R-:W-:Y:S02]  /*2e30*/  IMAD R85, R85, 0x10, R6 ;  /* 0x0000001055557824 */ /* 0x000fe400078e0206 */
[----:B------:R-:W-:Y:S01]  /*2e40*/  IMAD.IADD R28, R25, 0x1, -R28 ;  /* 0x00000001191c7824 */ /* 0x000fe200078e0a1c */
[----:B------:R-:W-:Y:S01]  /*2e50*/  @P5 LEA.HI.X R13, R26, c[0x0][0x1cc], R7, 0x1, P0 ;  /* 0x000073001a0d5a11 */ /* 0x000fe200000f0c07 */
[----:B------:R-:W-:Y:S01]  /*2e60*/  IMAD.U32 R7, RZ, RZ, UR13 ;  /* 0x0000000dff077e24 */ /* 0x000fe2000f8e00ff */
[----:B------:R-:W-:Y:S01]  /*2e70*/  PLOP3.LUT P0, PT, PT, PT, UP2, 0x80, 0x0 ;  /* 0x000000000000781c */ /* 0x000fe20003f0f028 */
[----:B------:R-:W-:Y:S01]  /*2e80*/  IMAD R201, R28, 0x8, R85 ;  /* 0x000000081cc97824 */ /* 0x000fe200078e0255 */
[----:B------:R-:W-:Y:S01]  /*2e90*/  LOP3.LUT R25, R0, 0x7ffffffc, RZ, 0xc0, !PT ;  /* 0x7ffffffc00197812 */ /* 0x000fe200078ec0ff */
[----:B------:R-:W-:Y:S01]  /*2ea0*/  BAR.SYNC.DEFER_BLOCKING 0x0 ;  /* 0x0000000000007b1d */ /* 0x000fe20000010000 */
[----:B------:R-:W-:Y:S01]  /*2eb0*/  @P5 LEA R14, P6, R7, R12, 0x1 ;  /* 0x0000000c070e5211 */ /* 0x000fe200078c08ff */
[----:B------:R-:W-:Y:S01]  /*2ec0*/  @P4 IMAD.HI.U32 R7, R201, c[0x0][0x2c8], RZ ;  /* 0x0000b200c9074a27 */ /* 0x000fe200078e00ff */
[----:B------:R-:W-:Y:S03]  /*2ed0*/  HMMA.16816.F32 R44, R32, R10, R44 ;  /* 0x0000000a202c723c */ /* 0x000fe6000000182c */
[----:B------:R-:W-:-:S02]  /*2ee0*/  IMAD.MOV.U32 R0, RZ, RZ, R201 ;  /* 0x000000ffff007224 */ /* 0x000fc400078e00c9 */
[----:B------:R-:W-:Y:S02]  /*2ef0*/  IMAD.IADD R208, R24, 0x1, -R25 ;  /* 0x0000000118d07824 */ /* 0x000fe400078e0a19 */
[----:B------:R-:W-:Y:S01]  /*2f00*/  @P0 SHF.R.U32.HI R0, RZ, c[0x0][0x2cc], R7 ;  /* 0x0000b300ff000a19 */ /* 0x000fe20000011607 */
[----:B------:R-:W-:Y:S01]  /*2f10*/  IMAD.U32 R9, RZ, RZ, UR15 ;  /* 0x0000000fff097e24 */ /* 0x000fe2000f8e00ff */
[----:B------:R-:W-:Y:S01]  /*2f20*/  PLOP3.LUT P0, PT, PT, PT, UP1, 0x40, 0x0 ;  /* 0x000000000000781c */ /* 0x000fe20003f0e818 */
[----:B------:R-:W-:Y:S01]  /*2f30*/  IMAD.SHL.U32 R208, R208, 0x2, RZ ;  /* 0x00000002d0d07824 */ /* 0x000fe200078e00ff */
[----:B------:R-:W-:Y:S01]  /*2f40*/  ULDC UR15, c[0x0][0x324] ;  /* 0x0000c900000f7ab9 */ /* 0x000fe20000000800 */
[----:B------:R-:W1:Y:S01]  /*2f50*/  SHFL.IDX PT, R7, R0, RZ, 0x1c1f ;  /* 0x001c1fff00077589 */ /* 0x000e6200000e0000 */
[----:B------:R-:W-:Y:S01]  /*2f60*/  IMAD.U32 R6, RZ, RZ, UR13 ;  /* 0x0000000dff067e24 */ /* 0x000fe2000f8e00ff */
[----:B------:R-:W-:Y:S01]  /*2f70*/  ULOP3.LUT UR15, URZ, UR15, URZ, 0x33, !UPT ;  /* 0x0000000f3f0f7292 */ /* 0x000fe2000f8e333f */
[----:B------:R-:W-:Y:S01]  /*2f80*/  IADD3 R8, R9, -UR16, -R208 ;  /* 0x8000001009087c10 */ /* 0x000fe2000fffe8d0 */
[----:B------:R-:W-:Y:S02]  /*2f90*/  HMMA.16816.F32 R20, R32, R36, R20 ;  /* 0x000000242014723c */ /* 0x000fe40000001814 */
[----:B------:R-:W-:-:S02]  /*2fa0*/  @P5 LEA.HI.X R15, R6, R13, R15, 0x1, P6 ;  /* 0x0000000d060f5211 */ /* 0x000fc400030f0c0f */
[C---:B------:R-:W-:Y:S01]  /*2fb0*/  IADD3 R10, R8.reuse, c[0x0][0x328], RZ ;  /* 0x0000ca00080a7a10 */ /* 0x040fe20007ffe0ff */
[----:B------:R-:W-:Y:S01]  /*2fc0*/  @!PT LDS RZ, [RZ] ;  /* 0x00000000fffff984 */ /* 0x000fe20000000800 */
[----:B------:R-:W-:Y:S01]  /*2fd0*/  @!PT LDS RZ, [RZ] ;  /* 0x00000000fffff984 */ /* 0x000fe20000000800 */
[----:B------:R2:W-:Y:S01]  /*2fe0*/  @P5 LDGSTS.E.BYPASS.LTC128B.128 [R199+0x6100], [R12.64], !P3 ;  /* 0x061000000cc75fae */ /* 0x0005e2000d901d52 */
[----:B------:R-:W-:Y:S02]  /*2ff0*/  IADD3 R8, R8, UR15, RZ ;  /* 0x0000000f08087c10 */ /* 0x000fe4000fffe0ff */
[----:B------:R-:W-:Y:S01]  /*3000*/  IADD3 R6, -R208, UR9, -R5 ;  /* 0x00000009d0067c10 */ /* 0x000fe2000fffe905 */
[----:B------:R2:W-:Y:S01]  /*3010*/  @P5 LDGSTS.E.BYPASS.LTC128B.128 [R199+0x8100], [R12.64+0x80], !P2 ;  /* 0x081000800cc75fae */ /* 0x0005e2000d101d52 */
[C---:B------:R-:W-:Y:S03]  /*3020*/  HMMA.16816.F32 R16, R32.reuse, R38, R16 ;  /* 0x000000262010723c */ /* 0x040fe60000001810 */
[----:B------:R2:W-:Y:S04]  /*3030*/  @P5 LDGSTS.E.BYPASS.LTC128B.128 [R199+0xa100], [R12.64+0x100], !P1 ;  /* 0x0a1001000cc75fae */ /* 0x0005e8000c901d52 */
[----:B------:R3:W-:Y:S01]  /*3040*/  @P5 LDGSTS.E.BYPASS.LTC128B.128 [R199+0x7100], [R14.64], !P3 ;  /* 0x071000000ec75fae */ /* 0x0007e2000d901d52 */
[----:B------:R-:W-:Y:S01]  /*3050*/  HMMA.16816.F32 R64, R32, R52, R64 ;  /* 0x000000342040723c */ /* 0x000fe20000001840 */
[----:B-1----:R-:W-:-:S02]  /*3060*/  IMAD.IADD R9, R10, 0x1, R7 ;  /* 0x000000010a097824 */ /* 0x002fc400078e0207 */
[----:B------:R3:W-:Y:S04]  /*3070*/  @P5 LDGSTS.E.BYPASS.LTC128B.128 [R199+0x9100], [R14.64+0x80], !P2 ;  /* 0x091000800ec75fae */ /* 0x0007e8000d101d52 */
[----:B------:R3:W-:Y:S01]  /*3080*/  @P5 LDGSTS.E.BYPASS.LTC128B.128 [R199+0xb100], [R14.64+0x100], !P1 ;  /* 0x0b1001000ec75fae */ /* 0x0007e2000c901d52 */
[----:B------:R-:W-:Y:S03]  /*3090*/  HMMA.16816.F32 R60, R32, R54, R60 ;  /* 0x00000036203c723c */ /* 0x000fe6000000183c */
[----:B------:R-:W0:Y:S01]  /*30a0*/  LDGDEPBAR ;  /* 0x00000000000079af */ /* 0x000e220000000000 */
[----:B--2---:R-:W-:Y:S01]  /*30b0*/  IMAD.IADD R12, R8, 0x1, R7 ;  /* 0x00000001080c7824 */ /* 0x004fe200078e0207 */
[----:B---3--:R-:W-:Y:S01]  /*30c0*/  IMNMX R14, R9, R6, PT ;  /* 0x00000006090e7217 */ /* 0x008fe20003800200 */
[----:B------:R-:W-:Y:S05]  /*30d0*/  @P0 BRA `(.L_x_231) ;  /* 0x0000016000000947 */ /* 0x000fea0003800000 */
[----:B------:R-:W-:Y:S01]  /*30e0*/  IMAD.U32 R24, RZ, RZ, UR16 ;  /* 0x00000010ff187e24 */ /* 0x000fe2000f8e00ff */
[----:B------:R-:W-:Y:S04]  /*30f0*/  BSSY B0, `(.L_x_232) ;  /* 0x000000f000007945 */ /* 0x000fe80003800000 */
[----:B------:R-:W-:-:S04]  /*3100*/  IADD3 R24, -R24, UR9, R7 ;  /* 0x0000000918187c10 */ /* 0x000fc8000fffe107 */
[----:B------:R-:W-:-:S13]  /*3110*/  ISETP.GT.AND P0, PT, R24, -0x1, PT ;  /* 0xffffffff1800780c */ /* 0x000fda0003f04270 */
[----:B------:R-:W-:Y:S05]  /*3120*/  @P0 BRA `(.L_x_233) ;  /* 0x0000007000000947 */ /* 0x000fea0003800000 */
[----:B------:R-:W-:Y:S01]  /*3130*/  IMAD.MOV.U32 R7, RZ, RZ, c[0x0][0x32c] ;  /* 0x0000cb00ff077624 */ /* 0x000fe200078e00ff */
[----:B------:R-:W-:-:S04]  /*3140*/  LOP3.LUT R24, RZ, R24, RZ, 0x33, !PT ;  /* 0x00000018ff187212 */ /* 0x000fc800078e33ff */
[----:B------:R-:W-:-:S13]  /*3150*/  ISETP.NE.AND P0, PT, R7, 0x1, PT ;  /* 0x000000010700780c */ /* 0x000fda0003f05270 */
[----:B------:R-:W-:-:S05]  /*3160*/  @P0 IMAD.HI.U32 R7, R24, c[0x0][0x330], RZ ;  /* 0x0000cc0018070a27 */ /* 0x000fca00078e00ff */
[----:B------:R-:W-:-:S04]  /*3170*/  @P0 SHF.R.U32.HI R24, RZ, c[0x0][0x334], R7 ;  /* 0x0000cd00ff180a19 */ /* 0x000fc80000011607 */
[----:B------:R-:W-:Y:S01]  /*3180*/  LOP3.LUT R24, RZ, R24, RZ, 0x33, !PT ;  /* 0x00000018ff187212 */ /* 0x000fe200078e33ff */
[----:B------:R-:W-:Y:S05]  /*3190*/  BRA `(.L_x_234) ;  /* 0x0000004000007947 */ /* 0x000fea0003800000 */
.L_x_233:
[----:B------:R-:W-:-:S04]  /*31a0*/  MOV R7, c[0x0][0x32c] ;  /* 0x0000cb0000077a02 */ /* 0x000fc80000000f00 */
[----:B------:R-:W-:-:S13]  /*31b0*/  ISETP.NE.AND P0, PT, R7, 0x1, PT ;  /* 0x000000010700780c */ /* 0x000fda0003f05270 */
[----:B------:R-:W-:-:S05]  /*31c0*/  @P0 IMAD.HI.U32 R7, R24, c[0x0][0x330], RZ ;  /* 0x0000cc0018070a27 */ /* 0x000fca00078e00ff */
[----:B------:R-:W-:Y:S02]  /*31d0*/  @P0 SHF.R.U32.HI R24, RZ, c[0x0][0x334], R7 ;  /* 0x0000cd00ff180a19 */ /* 0x000fe40000011607 */
.L_x_234:
[----:B------:R-:W-:Y:S05]  /*31e0*/  BSYNC B0 ;  /* 0x0000000000007941 */ /* 0x000fea0003800000 */
.L_x_232:
[----:B------:R-:W-:-:S04]  /*31f0*/  IMAD R9, R24, c[0x0][0x32c], -R5 ;  /* 0x0000cb0018097a24 */ /* 0x000fc800078e0a05 */
[----:B------:R-:W-:-:S05]  /*3200*/  IMAD.IADD R9, R9, 0x1, -R208 ;  /* 0x0000000109097824 */ /* 0x000fca00078e0ad0 */
[----:B------:R-:W-:Y:S02]  /*3210*/  IADD3 R7, R9, c[0x0][0x32c], RZ ;  /* 0x0000cb0009077a10 */ /* 0x000fe40007ffe0ff */
[----:B------:R-:W-:Y:S02]  /*3220*/  IMNMX R12, R12, R9, !PT ;  /* 0x000000090c0c7217 */ /* 0x000fe40007800200 */
[----:B------:R-:W-:Y:S02]  /*3230*/  IMNMX R14, R14, R7, PT ;  /* 0x000000070e0e7217 */ /* 0x000fe40003800200 */
.L_x_231:
[----:B------:R-:W-:Y:S01]  /*3240*/  ISETP.LT.AND P0, PT, RZ, UR14, PT ;  /* 0x0000000eff007c0c */ /* 0x000fe2000bf01270 */
[----:B------:R-:W1:Y:S03]  /*3250*/  SHFL.IDX PT, R25, R0, 0x1, 0x1c1f ;  /* 0x003c1f0000197f89 */ /* 0x000e6600000e0000 */
        /* <DEDUP_REMOVED lines=9> */
[----:B------:R-:W-:Y:S02]  /*32f0*/  ISETP.GT.AND P5, PT, R12, 0x9, P0 ;  /* 0x000000090c00780c */ /* 0x000fe400007a4270 */
[----:B------:R-:W-:Y:S01]  /*3300*/  FSEL R13, R64, -INF , !P4 ;  /* 0xff800000400d7808 */ /* 0x000fe20006000000 */
[----:B-1----:R-:W-:Y:S01]  /*3310*/  IMAD.IADD R27, R10, 0x1, R25 ;  /* 0x000000010a1b7824 */ /* 0x002fe200078e0219 */
        /* <DEDUP_REMOVED lines=16> */
[----:B------:R-:W-:Y:S02]  /*3420*/  ISETP.GT.AND P5, PT, R12, 0x21, P0 ;  /* 0x000000210c00780c */ /* 0x000fe400007a4270 */
        /* <DEDUP_REMOVED lines=17> */
[----:B------:R-:W-:Y:S01]  /*3540*/  IMAD.IADD R12, R8, 0x1, R25 ;  /* 0x00000001080c7824 */ /* 0x000fe200078e0219 */
[C---:B------:R-:W-:Y:S02]  /*3550*/  ISETP.LT.OR P6, PT, R14.reuse, 0x39, P6 ;  /* 0x000000390e00780c */ /* 0x040fe400037c1670 */
[----:B------:R-:W-:Y:S02]  /*3560*/  ISETP.LT.OR P5, PT, R14, 0x3a, P5 ;  /* 0x0000003a0e00780c */ /* 0x000fe40002fa1670 */
[----:B------:R-:W-:Y:S02]  /*3570*/  IMNMX R0, R27, R6, PT ;  /* 0x000000061b007217 */ /* 0x000fe40003800200 */
[----:B------:R-:W-:Y:S02]  /*3580*/  FSEL R143, R44, -INF , !P6 ;  /* 0xff8000002c8f7808 */ /* 0x000fe40007000000 */
[----:B------:R-:W-:Y:S01]  /*3590*/  FSEL R141, R45, -INF , !P5 ;  /* 0xff8000002d8d7808 */ /* 0x000fe20006800000 */
        /* <DEDUP_REMOVED lines=13> */
.L_x_237:
[----:B------:R-:W-:-:S04]  /*3670*/  MOV R6, c[0x0][0x32c] ;  /* 0x0000cb0000067a02 */ /* 0x000fc80000000f00 */
[----:B------:R-:W-:-:S13]  /*3680*/  ISETP.NE.AND P4, PT, R6, 0x1, PT ;  /* 0x000000010600780c */ /* 0x000fda0003f85270 */
[----:B------:R-:W-:-:S05]  /*3690*/  @P4 IMAD.HI.U32 R6, R8, c[0x0][0x330], RZ ;  /* 0x0000cc0008064a27 */ /* 0x000fca00078e00ff */
[----:B------:R-:W-:Y:S02]  /*36a0*/  @P4 SHF.R.U32.HI R8, RZ, c[0x0][0x334], R6 ;  /* 0x0000cd00ff084a19 */ /* 0x000fe40000011606 */
.L_x_238:
[----:B------:R-:W-:Y:S05]  /*36b0*/  BSYNC B0 ;  /* 0x0000000000007941 */ /* 0x000fea0003800000 */
.L_x_236:
[----:B------:R-:W-:-:S04]  /*36c0*/  IMAD R25, R8, c[0x0][0x32c], -R5 ;  /* 0x0000cb0008197a24 */ /* 0x000fc800078e0a05 */
[----:B------:R-:W-:-:S05]  /*36d0*/  IMAD.IADD R25, R25, 0x1, -R208 ;  /* 0x0000000119197824 */ /* 0x000fca00078e0ad0 */
[----:B------:R-:W-:Y:S02]  /*36e0*/  IADD3 R5, R25, c[0x0][0x32c], RZ ;  /* 0x0000cb0019057a10 */ /* 0x000fe40007ffe0ff */
[----:B------:R-:W-:Y:S02]  /*36f0*/  IMNMX R12, R12, R25, !PT ;  /* 0x000000190c0c7217 */ /* 0x000fe40007800200 */
[----:B------:R-:W-:Y:S02]  /*3700*/  IMNMX R0, R0, R5, PT ;  /* 0x0000000500007217 */ /* 0x000fe40003800200 */
.L_x_235:
[----:B------:R-:W-:Y:S01]  /*3710*/  ISETP.GT.AND P5, PT, R12, 0x8, P0 ;  /* 0x000000080c00780c */ /* 0x000fe200007a4270 */
[----:B------:R-:W-:Y:S01]  /*3720*/  IMAD.SHL.U32 R195, R4, 0x2, RZ ;  /* 0x0000000204c37824 */ /* 0x000fe200078e00ff */
[----:B------:R-:W-:Y:S01]  /*3730*/  ISETP.GT.AND P6, PT, R12, 0x10, P0 ;  /* 0x000000100c00780c */ /* 0x000fe200007c4270 */
[----:B------:R-:W-:Y:S01]  /*3740*/  @UP2 USHF.L.U32 UR17, UR17, 0x7, URZ ;  /* 0x0000000711112899 */ /* 0x000fe2000800063f */
[C---:B------:R-:W-:Y:S01]  /*3750*/  ISETP.LT.OR P5, PT, R0.reuse, 0x9, P5 ;  /* 0x000000090000780c */ /* 0x040fe20002fa1670 */
[C-C-:B------:R-:W-:Y:S01]  /*3760*/  IMAD R189, R3.reuse, 0x2, R195.reuse ;  /* 0x0000000203bd7824 */ /* 0x140fe200078e02c3 */
[----:B------:R-:W-:Y:S01]  /*3770*/  ISETP.LT.OR P6, PT, R0, 0x11, P6 ;  /* 0x000000110000780c */ /* 0x000fe200037c1670 */
[----:B------:R-:W-:Y:S01]  /*3780*/  LDSM.16.MT88.4 R40, [R195+0x2100] ;  /* 0x00210000c328783b */ /* 0x000fe20000004200 */
[----:B------:R-:W-:Y:S01]  /*3790*/  FSEL R14, R18, -INF , !P5 ;  /* 0xff800000120e7808 */ /* 0x000fe20006800000 */
[----:B------:R-:W-:Y:S01]  /*37a0*/  IMAD R190, R2, 0x2, R195 ;  /* 0x0000000202be7824 */ /* 0x000fe200078e02c3 */
[----:B------:R-:W-:Y:S01]  /*37b0*/  FSEL R18, R66, -INF , !P6 ;  /* 0xff80000042127808 */ /* 0x000fe20007000000 */
[----:B------:R-:W-:Y:S01]  /*37c0*/  LDSM.16.MT88.4 R124, [R195+0x100] ;  /* 0x00010000c37c783b */ /* 0x000fe20000004200 */
[C---:B------:R-:W-:Y:S01]  /*37d0*/  ISETP.GT.AND P5, PT, R12.reuse, 0x1, P0 ;  /* 0x000000010c00780c */ /* 0x040fe200007a4270 */
[----:B------:R-:W-:Y:S01]  /*37e0*/  IMAD R188, R3, 0x2, R190 ;  /* 0x0000000203bc7824 */ /* 0x000fe200078e02be */
[C---:B------:R-:W-:Y:S01]  /*37f0*/  ISETP.GT.AND P6, PT, R12.reuse, RZ, P0 ;  /* 0x000000ff0c00720c */ /* 0x040fe200007c4270 */
[----:B------:R-:W-:Y:S01]  /*3800*/  LDSM.16.MT88.4 R104, [R190+0x100] ;  /* 0x00010000be68783b */ /* 0x000fe20000004200 */
[----:B------:R-:W-:Y:S01]  /*3810*/  ISETP.GT.AND P4, PT, R12, 0x9, P0 ;  /* 0x000000090c00780c */ /* 0x000fe20000784270 */
[----:B------:R-:W-:Y:S01]  /*3820*/  ULDC.64 UR4, c[0x0][0x2c8] ;  /* 0x0000b20000047ab9 */ /* 0x000fe20000000a00 */
[C---:B------:R-:W-:Y:S01]  /*3830*/  ISETP.LT.OR P5, PT, R0.reuse, 0x2, P5 ;  /* 0x000000020000780c */ /* 0x040fe20002fa1670 */
[----:B------:R-:W-:Y:S01]  /*3840*/  LDSM.16.MT88.4 R112, [R189+0x100] ;  /* 0x00010000bd70783b */ /* 0x000fe20000004200 */
[----:B------:R-:W-:Y:S01]  /*3850*/  ISETP.LT.OR P6, PT, R0, 0x1, P6 ;  /* 0x000000010000780c */ /* 0x000fe200037c1670 */
[----:B------:R-:W-:Y:S01]  /*3860*/  UIMAD.WIDE.U32 UR20, UR17, UR4, URZ ;  /* 0x00000004111472a5 */ /* 0x000fe2000f8e003f */
[----:B------:R-:W-:Y:S01]  /*3870*/  FMNMX.FTZ R8, R20, R21, !PT ;  /* 0x0000001514087209 */ /* 0x000fe20007810000 */
[----:B------:R-:W-:Y:S01]  /*3880*/  LDSM.16.MT88.4 R120, [R188+0x100] ;  /* 0x00010000bc78783b */ /* 0x000fe20000004200 */
[----:B------:R-:W-:Y:S01]  /*3890*/  ISETP.LT.OR P4, PT, R0, 0xa, P4 ;  /* 0x0000000a0000780c */ /* 0x000fe20002781670 */
[----:B------:R-:W-:Y:S01]  /*38a0*/  UIADD3 UR14, UR14, -0x2, URZ ;  /* 0xfffffffe0e0e7890 */ /* 0x000fe2000fffe03f */
[----:B------:R-:W-:Y:S01]  /*38b0*/  FSEL R24, R23, -INF , !P5 ;  /* 0xff80000017187808 */ /* 0x000fe20006800000 */
[----:B------:R-:W-:Y:S01]  /*38c0*/  LDSM.16.MT88.4 R80, [R190+0x4100] ;  /* 0x00410000be50783b */ /* 0x000fe20000004200 */
[----:B------:R-:W-:Y:S01]  /*38d0*/  FSEL R22, R22, -INF , !P6 ;  /* 0xff80000016167808 */ /* 0x000fe20007000000 */
[----:B------:R-:W-:Y:S01]  /*38e0*/  @UP2 UMOV UR17, UR21 ;  /* 0x0000001500112c82 */ /* 0x000fe20008000000 */
[----:B------:R-:W-:Y:S01]  /*38f0*/  FMNMX.FTZ R8, R15, R8, !PT ;  /* 0x000000080f087209 */ /* 0x000fe20007810000 */
[----:B------:R-:W-:Y:S01]  /*3900*/  LDSM.16.MT88.4 R88, [R189+0x4100] ;  /* 0x00410000bd58783b */ /* 0x000fe20000004200 */
[----:B------:R-:W-:Y:S01]  /*3910*/  FSEL R6, R19, -INF , !P4 ;  /* 0xff80000013067808 */ /* 0x000fe20006000000 */
[----:B------:R-:W-:Y:S01]  /*3920*/  @UP2 USHF.R.U32.HI UR7, URZ, UR5, UR17 ;  /* 0x000000053f072299 */ /* 0x000fe20008011611 */
[----:B------:R-:W-:Y:S01]  /*3930*/  FMNMX.FTZ R5, R22, R24, !PT ;  /* 0x0000001816057209 */ /* 0x000fe20007810000 */
[----:B------:R-:W-:Y:S01]  /*3940*/  LDSM.16.MT88.4 R136, [R190+0x900] ;  /* 0x00090000be88783b */ /* 0x000fe20000004200 */
[----:B------:R-:W-:Y:S01]  /*3950*/  FMNMX.FTZ R8, R17, R8, !PT ;  /* 0x0000000811087209 */ /* 0x000fe20007810000 */
[----:B------:R-:W-:Y:S01]  /*3960*/  UIADD3 UR4, UR6, UR7, URZ ;  /* 0x0000000706047290 */ /* 0x000fe2000fffe03f */
[----:B------:R-:W-:Y:S01]  /*3970*/  ISETP.GT.AND P4, PT, R12, 0x11, P0 ;  /* 0x000000110c00780c */ /* 0x000fe20000784270 */
[----:B------:R-:W-:Y:S01]  /*3980*/  LDSM.16.MT88.4 R132, [R189+0x900] ;  /* 0x00090000bd84783b */ /* 0x000fe20000004200 */
[----:B------:R-:W-:Y:S01]  /*3990*/  FMNMX.FTZ R5, R14, R5, !PT ;  /* 0x000000050e057209 */ /* 0x000fe20007810000 */
[----:B------:R-:W-:Y:S01]  /*39a0*/  ULDC UR7, c[0x0][0x328] ;  /* 0x0000ca0000077ab9 */ /* 0x000fe20000000800 */
[----:B------:R-:W-:Y:S01]  /*39b0*/  FMNMX.FTZ R8, R13, R8, !PT ;  /* 0x000000080d087209 */ /* 0x000fe20007810000 */
[----:B------:R-:W-:Y:S01]  /*39c0*/  LDSM.16.MT88.4 R32, [R188+0x900] ;  /* 0x00090000bc20783b */ /* 0x000fe20000004200 */
[----:B------:R-:W-:Y:S01]  /*39d0*/  ISETP.LT.OR P4, PT, R0, 0x12, P4 ;  /* 0x000000120000780c */ /* 0x000fe20002781670 */
[----:B------:R-:W-:Y:S01]  /*39e0*/  UIADD3 UR7, UR4, UR7, URZ ;  /* 0x0000000704077290 */ /* 0x000fe2000fffe03f */
[----:B------:R-:W-:Y:S01]  /*39f0*/  ISETP.GT.AND P5, PT, R12, 0x18, P0 ;  /* 0x000000180c00780c */ /* 0x000fe200007a4270 */
[----:B------:R-:W-:Y:S01]  /*3a00*/  LDSM.16.MT88.4 R28, [R190+0x2900] ;  /* 0x00290000be1c783b */ /* 0x000fe20000004200 */
[----:B------:R-:W-:-:S02]  /*3a10*/  FMNMX.FTZ R5, R6, R5, !PT ;  /* 0x0000000506057209 */ /* 0x000fc40007810000 */
[----:B------:R-:W-:Y:S02]  /*3a20*/  FMNMX.FTZ R8, R11, R8, !PT ;  /* 0x000000080b087209 */ /* 0x000fe40007810000 */
[----:B------:R-:W-:Y:S02]  /*3a30*/  FSEL R16, R67, -INF , !P4 ;  /* 0xff80000043107808 */ /* 0x000fe40006000000 */
[----:B------:R-:W-:Y:S01]  /*3a40*/  ISETP.GT.AND P4, PT, R12, 0x19, P0 ;  /* 0x000000190c00780c */ /* 0x000fe20000784270 */
[----:B------:R-:W-:Y:S01]  /*3a50*/  LDSM.16.MT88.4 R64, [R188+0x2100] ;  /* 0x00210000bc40783b */ /* 0x000fe20000004200 */
[----:B------:R-:W-:Y:S02]  /*3a60*/  ISETP.LT.OR P5, PT, R0, 0x19, P5 ;  /* 0x000000190000780c */ /* 0x000fe40002fa1670 */
[----:B------:R-:W-:Y:S02]  /*3a70*/  FMNMX.FTZ R5, R18, R5, !PT ;  /* 0x0000000512057209 */ /* 0x000fe40007810000 */
[----:B------:R-:W-:-:S02]  /*3a80*/  FMNMX.FTZ R8, R9, R8, !PT ;  /* 0x0000000809087209 */ /* 0x000fc40007810000 */
[----:B------:R-:W-:Y:S02]  /*3a90*/  ISETP.LT.OR P4, PT, R0, 0x1a, P4 ;  /* 0x0000001a0000780c */ /* 0x000fe40002781670 */
[----:B------:R-:W-:Y:S02]  /*3aa0*/  FSEL R10, R62, -INF , !P5 ;  /* 0xff8000003e0a7808 */ /* 0x000fe40006800000 */
[----:B------:R-:W-:Y:S02]  /*3ab0*/  ISETP.GT.AND P5, PT, R12, 0x20, P0 ;  /* 0x000000200c00780c */ /* 0x000fe400007a4270 */
[----:B------:R-:W-:Y:S02]  /*3ac0*/  FMNMX.FTZ R5, R16, R5, !PT ;  /* 0x0000000510057209 */ /* 0x000fe40007810000 */
[----:B------:R-:W-:Y:S02]  /*3ad0*/  FMNMX.FTZ R26, R7, R8, !PT ;  /* 0x00000008071a7209 */ /* 0x000fe40007810000 */
[----:B------:R-:W-:-:S02]  /*3ae0*/  FSEL R8, R63, -INF , !P4 ;  /* 0xff8000003f087808 */ /* 0x000fc40006000000 */
[----:B------:R-:W-:Y:S02]  /*3af0*/  ISETP.GT.AND P4, PT, R12, 0x21, P0 ;  /* 0x000000210c00780c */ /* 0x000fe40000784270 */
[----:B------:R-:W-:Y:S02]  /*3b00*/  ISETP.LT.OR P5, PT, R0, 0x21, P5 ;  /* 0x000000210000780c */ /* 0x000fe40002fa1670 */
[----:B------:R-:W-:Y:S02]  /*3b10*/  FMNMX.FTZ R5, R10, R5, !PT ;  /* 0x000000050a057209 */ /* 0x000fe40007810000 */
[----:B------:R-:W-:Y:S02]  /*3b20*/  FMNMX.FTZ R26, R155, R26, !PT ;  /* 0x0000001a9b1a7209 */ /* 0x000fe40007810000 */
[----:B------:R-:W-:Y:S02]  /*3b30*/  ISETP.LT.OR P4, PT, R0, 0x22, P4 ;  /* 0x000000220000780c */ /* 0x000fe40002781670 */
[----:B------:R-:W-:-:S02]  /*3b40*/  FSEL R172, R58, -INF , !P5 ;  /* 0xff8000003aac7808 */ /* 0x000fc40006800000 */
[----:B------:R-:W-:Y:S02]  /*3b50*/  ISETP.GT.AND P5, PT, R12, 0x28, P0 ;  /* 0x000000280c00780c */ /* 0x000fe400007a4270 */
[----:B------:R-:W-:Y:S02]  /*3b60*/  FMNMX.FTZ R19, R8, R5, !PT ;  /* 0x0000000508137209 */ /* 0x000fe40007810000 */
[----:B------:R-:W-:Y:S02]  /*3b70*/  FMNMX.FTZ R26, R163, R26, !PT ;  /* 0x0000001aa31a7209 */ /* 0x000fe40007810000 */
[----:B------:R-:W-:Y:S02]  /*3b80*/  FSEL R162, R59, -INF , !P4 ;  /* 0xff8000003ba27808 */ /* 0x000fe40006000000 */
[----:B------:R-:W-:Y:S01]  /*3b90*/  ISETP.GT.AND P4, PT, R12, 0x29, P0 ;  /* 0x000000290c00780c */ /* 0x000fe20000784270 */
[----:B------:R-:W-:Y:S01]  /*3ba0*/  LDSM.16.MT88.4 R56, [R189+0x2100] ;  /* 0x00210000bd38783b */ /* 0x000fe20000004200 */
[----:B------:R-:W-:-:S02]  /*3bb0*/  ISETP.LT.OR P5, PT, R0, 0x29, P5 ;  /* 0x000000290000780c */ /* 0x000fc40002fa1670 */
[----:B------:R-:W-:Y:S02]  /*3bc0*/  FMNMX.FTZ R19, R172, R19, !PT ;  /* 0x00000013ac137209 */ /* 0x000fe40007810000 */
[----:B------:R-:W-:Y:S02]  /*3bd0*/  FMNMX.FTZ R26, R161, R26, !PT ;  /* 0x0000001aa11a7209 */ /* 0x000fe40007810000 */
[----:B------:R-:W-:Y:S02]  /*3be0*/  ISETP.GT.AND P6, PT, R12, 0x30, P0 ;  /* 0x000000300c00780c */ /* 0x000fe400007c4270 */
[----:B------:R-:W-:Y:S02]  /*3bf0*/  ISETP.LT.OR P4, PT, R0, 0x2a, P4 ;  /* 0x0000002a0000780c */ /* 0x000fe40002781670 */
[----:B------:R-:W-:Y:S02]  /*3c00*/  FSEL R170, R74, -INF , !P5 ;  /* 0xff8000004aaa7808 */ /* 0x000fe40006800000 */
        /* <DEDUP_REMOVED lines=8> */
[----:B------:R-:W-:Y:S02]  /*3c90*/  ISETP.GT.AND P4, PT, R12, 0x38, P0 ;  /* 0x000000380c00780c */ /* 0x000fe40000784270 */
[----:B------:R-:W-:Y:S02]  /*3ca0*/  ISETP.LT.OR P5, PT, R0, 0x32, P5 ;  /* 0x000000320000780c */ /* 0x000fe40002fa1670 */
[----:B------:R-:W-:Y:S02]  /*3cb0*/  FSEL R166, R50, -INF , !P6 ;  /* 0xff80000032a67808 */ /* 0x000fe40007000000 */
[----:B------:R-:W-:Y:S02]  /*3cc0*/  FMNMX.FTZ R19, R164, R19, !PT ;  /* 0x00000013a4137209 */ /* 0x000fe40007810000 */
[----:B------:R-:W-:Y:S02]  /*3cd0*/  FMNMX.FTZ R26, R165, R26, !PT ;  /* 0x0000001aa51a7209 */ /* 0x000fe40007810000 */
[----:B------:R-:W-:-:S02]  /*3ce0*/  ISETP.GT.AND P0, PT, R12, 0x39, P0 ;  /* 0x000000390c00780c */ /* 0x000fc40000704270 */
[----:B------:R-:W-:Y:S02]  /*3cf0*/  FSEL R142, R51, -INF , !P5 ;  /* 0xff800000338e7808 */ /* 0x000fe40006800000 */
[----:B------:R-:W-:Y:S01]  /*3d00*/  ISETP.LT.OR P4, PT, R0, 0x39, P4 ;  /* 0x000000390000780c */ /* 0x000fe20002781670 */
[----:B------:R-:W-:Y:S01]  /*3d10*/  LDSM.16.MT88.4 R48, [R190+0x2100] ;  /* 0x00210000be30783b */ /* 0x000fe20000004200 */
[----:B------:R-:W-:Y:S02]  /*3d20*/  FMNMX.FTZ R19, R166, R19, !PT ;  /* 0x00000013a6137209 */ /* 0x000fe40007810000 */
[----:B------:R-:W-:Y:S02]  /*3d30*/  FMNMX.FTZ R26, R143, R26, !PT ;  /* 0x0000001a8f1a7209 */ /* 0x000fe40007810000 */
[----:B------:R-:W-:Y:S02]  /*3d40*/  ISETP.LT.OR P0, PT, R0, 0x3a, P0 ;  /* 0x0000003a0000780c */ /* 0x000fe40000701670 */
[----:B------:R-:W-:-:S02]  /*3d50*/  FSEL R140, R46, -INF , !P4 ;  /* 0xff8000002e8c7808 */ /* 0x000fc40006000000 */
[----:B------:R-:W-:Y:S02]  /*3d60*/  FMNMX.FTZ R19, R142, R19, !PT ;  /* 0x000000138e137209 */ /* 0x000fe40007810000 */
[----:B------:R-:W-:Y:S02]  /*3d70*/  FMNMX.FTZ R5, R141, R26, !PT ;  /* 0x0000001a8d057209 */ /* 0x000fe40007810000 */
[----:B------:R-:W-:Y:S02]  /*3d80*/  FSEL R160, R47, -INF , !P0 ;  /* 0xff8000002fa07808 */ /* 0x000fe40004000000 */
[----:B------:R-:W-:Y:S01]  /*3d90*/  FMNMX.FTZ R19, R140, R19, !PT ;  /* 0x000000138c137209 */ /* 0x000fe20007810000 */
[----:B------:R-:W1:Y:S03]  /*3da0*/  SHFL.BFLY PT, R26, R5, 0x2, 0x1f ;  /* 0x0c401f00051a7f89 */ /* 0x000e6600000e0000 */
[----:B------:R-:W-:-:S05]  /*3db0*/  FMNMX.FTZ R19, R160, R19, !PT ;  /* 0x00000013a0137209 */ /* 0x000fca0007810000 */
[----:B------:R-:W2:Y:S01]  /*3dc0*/  SHFL.BFLY PT, R12, R19, 0x2, 0x1f ;  /* 0x0c401f00130c7f89 */ /* 0x000ea200000e0000 */
[----:B-1----:R-:W-:-:S05]  /*3dd0*/  FMNMX.FTZ R23, R5, R26, !PT ;  /* 0x0000001a05177209 */ /* 0x002fca0007810000 */
[----:B------:R-:W1:Y:S01]  /*3de0*/  SHFL.BFLY PT, R0, R23, 0x1, 0x1f ;  /* 0x0c201f0017007f89 */ /* 0x000e6200000e0000 */
[----:B--2---:R-:W-:-:S05]  /*3df0*/  FMNMX.FTZ R5, R19, R12, !PT ;  /* 0x0000000c13057209 */ /* 0x004fca0007810000 */
[----:B------:R-:W2:Y:S01]  /*3e00*/  SHFL.BFLY PT, R12, R5, 0x1, 0x1f ;  /* 0x0c201f00050c7f89 */ /* 0x000ea200000e0000 */
[----:B-1----:R-:W-:-:S04]  /*3e10*/  FMNMX.FTZ R0, R23, R0, !PT ;  /* 0x0000000017007209 */ /* 0x002fc80007810000 */
[C---:B------:R-:W-:Y:S01]  /*3e20*/  FSETP.NEU.FTZ.AND P0, PT, R0.reuse, -INF , PT ;  /* 0xff8000000000780b */ /* 0x040fe20003f1d000 */
[----:B------:R-:W-:Y:S01]  /*3e30*/  FMUL.FTZ R168, R0, c[0x0][0x2d0] ;  /* 0x0000b40000a87a20 */ /* 0x000fe20000410000 */
[----:B--2---:R-:W-:-:S04]  /*3e40*/  FMNMX.FTZ R12, R5, R12, !PT ;  /* 0x0000000c050c7209 */ /* 0x004fc80007810000 */
[----:B------:R-:W-:Y:S02]  /*3e50*/  FSEL R168, R168, RZ, P0 ;  /* 0x000000ffa8a87208 */ /* 0x000fe40000000000 */
[C---:B------:R-:W-:Y:S01]  /*3e60*/  FSETP.NEU.FTZ.AND P0, PT, R12.reuse, -INF , PT ;  /* 0xff8000000c00780b */ /* 0x040fe20003f1d000 */
[----:B------:R-:W-:Y:S02]  /*3e70*/  FMUL.FTZ R159, R12, c[0x0][0x2d0] ;  /* 0x0000b4000c9f7a20 */ /* 0x000fe40000410000 */
[--C-:B------:R-:W-:Y:S02]  /*3e80*/  FFMA.FTZ R152, R15, c[0x0][0x2d0], -R168.reuse ;  /* 0x0000b4000f987a23 */ /* 0x100fe400000108a8 */
[--C-:B------:R-:W-:Y:S01]  /*3e90*/  FFMA.FTZ R154, R20, c[0x0][0x2d0], -R168.reuse ;  /* 0x0000b400149a7a23 */ /* 0x100fe200000108a8 */
[----:B------:R-:W-:Y:S01]  /*3ea0*/  FSEL R159, R159, RZ, P0 ;  /* 0x000000ff9f9f7208 */ /* 0x000fe20000000000 */
[--C-:B------:R-:W-:Y:S01]  /*3eb0*/  FFMA.FTZ R153, R21, c[0x0][0x2d0], -R168.reuse ;  /* 0x0000b40015997a23 */ /* 0x100fe200000108a8 */
[----:B------:R-:W-:Y:S01]  /*3ec0*/  PLOP3.LUT P0, PT, PT, PT, UP1, 0x40, 0x0 ;  /* 0x000000000000781c */ /* 0x000fe20003f0e818 */
[----:B------:R-:W-:Y:S01]  /*3ed0*/  FFMA.FTZ R147, R17, c[0x0][0x2d0], -R168 ;  /* 0x0000b40011937a23 */ /* 0x000fe200000108a8 */
[----:B------:R-:W-:Y:S01]  /*3ee0*/  MUFU.EX2 R152, R152 ;  /* 0x0000009800987308 */ /* 0x000fe20000000800 */
[----:B------:R-:W-:-:S02]  /*3ef0*/  FFMA.FTZ R148, R22, c[0x0][0x2d0], -R159 ;  /* 0x0000b40016947a23 */ /* 0x000fc4000001089f */
[--C-:B------:R-:W-:Y:S01]  /*3f00*/  FFMA.FTZ R149, R24, c[0x0][0x2d0], -R159.reuse ;  /* 0x0000b40018957a23 */ /* 0x100fe2000001089f */
[----:B------:R-:W-:Y:S01]  /*3f10*/  LDSM.16.MT88.4 R20, [R189+0x2900] ;  /* 0x00290000bd14783b */ /* 0x000fe20000004200 */
[--C-:B------:R-:W-:Y:S02]  /*3f20*/  FFMA.FTZ R150, R14, c[0x0][0x2d0], -R159.reuse ;  /* 0x0000b4000e967a23 */ /* 0x100fe4000001089f */
[--C-:B------:R-:W-:Y:S01]  /*3f30*/  FFMA.FTZ R15, R6, c[0x0][0x2d0], -R159.reuse ;  /* 0x0000b400060f7a23 */ /* 0x100fe2000001089f */
[----:B------:R-:W-:Y:S01]  /*3f40*/  MUFU.EX2 R154, R154 ;  /* 0x0000009a009a7308 */ /* 0x000fe20000000800 */
[--C-:B------:R-:W-:Y:S01]  /*3f50*/  FFMA.FTZ R14, R7, c[0x0][0x2d0], -R168.reuse ;  /* 0x0000b400070e7a23 */ /* 0x100fe200000108a8 */
[----:B------:R-:W-:Y:S01]  /*3f60*/  LDSM.16.MT88.4 R24, [R195+0x900] ;  /* 0x00090000c318783b */ /* 0x000fe20000004200 */
[--C-:B------:R-:W-:Y:S02]  /*3f70*/  FFMA.FTZ R146, R11, c[0x0][0x2d0], -R168.reuse ;  /* 0x0000b4000b927a23 */ /* 0x100fe400000108a8 */
[----:B------:R-:W-:Y:S01]  /*3f80*/  FFMA.FTZ R145, R9, c[0x0][0x2d0], -R168 ;  /* 0x0000b40009917a23 */ /* 0x000fe200000108a8 */
[----:B------:R-:W1:Y:S01]  /*3f90*/  LDSM.16.MT88.4 R4, [R188+0x4100] ;  /* 0x00410000bc04783b */ /* 0x000e620000004200 */
[--C-:B------:R-:W-:Y:S01]  /*3fa0*/  FFMA.FTZ R3, R10, c[0x0][0x2d0], -R159.reuse ;  /* 0x0000b4000a037a23 */ /* 0x100fe2000001089f */
[----:B------:R-:W2:Y:S01]  /*3fb0*/  MUFU.EX2 R153, R153 ;  /* 0x0000009900997308 */ /* 0x000ea20000000800 */
[----:B------:R-:W-:-:S02]  /*3fc0*/  FFMA.FTZ R2, R8, c[0x0][0x2d0], -R159 ;  /* 0x0000b40008027a23 */ /* 0x000fc4000001089f */
[----:B------:R-:W3:Y:S01]  /*3fd0*/  LDSM.16.MT88.4 R8, [R195+0x2900] ;  /* 0x00290000c308783b */ /* 0x000ee20000004200 */
[--C-:B------:R-:W-:Y:S02]  /*3fe0*/  FFMA.FTZ R151, R13, c[0x0][0x2d0], -R168.reuse ;  /* 0x0000b4000d977a23 */ /* 0x100fe400000108a8 */
[--C-:B------:R-:W-:Y:S02]  /*3ff0*/  FFMA.FTZ R144, R18, c[0x0][0x2d0], -R159.reuse ;  /* 0x0000b40012907a23 */ /* 0x100fe4000001089f */
[----:B------:R-:W4:Y:S01]  /*4000*/  MUFU.EX2 R147, R147 ;  /* 0x0000009300937308 */ /* 0x000f220000000800 */
[----:B------:R-:W-:Y:S02]  /*4010*/  FFMA.FTZ R13, R16, c[0x0][0x2d0], -R159 ;  /* 0x0000b400100d7a23 */ /* 0x000fe4000001089f */
[----:B------:R-:W5:Y:S01]  /*4020*/  LDSM.16.MT88.4 R16, [R188+0x2900] ;  /* 0x00290000bc10783b */ /* 0x000f620000004200 */
[--C-:B------:R-:W-:Y:S02]  /*4030*/  FFMA.FTZ R158, R163, c[0x0][0x2d0], -R168.reuse ;  /* 0x0000b400a39e7a23 */ /* 0x100fe400000108a8 */
[----:B------:R-:W-:-:S02]  /*4040*/  FFMA.FTZ R156, R161, c[0x0][0x2d0], -R168 ;  /* 0x0000b400a19c7a23 */ /* 0x000fc400000108a8 */
[----:B------:R-:W-:Y:S01]  /*4050*/  MUFU.EX2 R148, R148 ;  /* 0x0000009400947308 */ /* 0x000fe20000000800 */
[----:B--2---:R-:W-:Y:S01]  /*4060*/  F2FP.PACK_AB R96, R153, R154 ;  /* 0x0000009a9960723e */ /* 0x004fe200000000ff */
[--C-:B------:R-:W-:Y:S02]  /*4070*/  FFMA.FTZ R155, R155, c[0x0][0x2d0], -R168.reuse ;  /* 0x0000b4009b9b7a23 */ /* 0x100fe400000108a8 */
[----:B------:R-:W-:Y:S02]  /*4080*/  FFMA.FTZ R157, R157, c[0x0][0x2d0], -R168 ;  /* 0x0000b4009d9d7a23 */ /* 0x000fe400000108a8 */
[--C-:B------:R-:W-:Y:S02]  /*4090*/  FFMA.FTZ R161, R172, c[0x0][0x2d0], -R159.reuse ;  /* 0x0000b400aca17a23 */ /* 0x100fe4000001089f */
[----:B------:R-:W2:Y:S01]  /*40a0*/  MUFU.EX2 R149, R149 ;  /* 0x0000009500957308 */ /* 0x000ea20000000800 */
[----:B----4-:R-:W-:Y:S01]  /*40b0*/  F2FP.PACK_AB R98, R147, R152 ;  /* 0x000000989362723e */ /* 0x010fe200000000ff */
[----:B------:R-:W-:-:S02]  /*40c0*/  FFMA.FTZ R162, R162, c[0x0][0x2d0], -R159 ;  /* 0x0000b400a2a27a23 */ /* 0x000fc4000001089f */
[--C-:B------:R-:W-:Y:S02]  /*40d0*/  FFMA.FTZ R163, R170, c[0x0][0x2d0], -R159.reuse ;  /* 0x0000b400aaa37a23 */ /* 0x100fe4000001089f */
[--C-:B------:R-:W-:Y:S02]  /*40e0*/  FFMA.FTZ R164, R164, c[0x0][0x2d0], -R159.reuse ;  /* 0x0000b400a4a47a23 */ /* 0x100fe4000001089f */
[----:B------:R-:W-:Y:S01]  /*40f0*/  MUFU.EX2 R150, R150 ;  /* 0x0000009600967308 */ /* 0x000fe20000000800 */
[--C-:B------:R-:W-:Y:S02]  /*4100*/  FFMA.FTZ R170, R165, c[0x0][0x2d0], -R168.reuse ;  /* 0x0000b400a5aa7a23 */ /* 0x100fe400000108a8 */
[--C-:B------:R-:W-:Y:S02]  /*4110*/  FFMA.FTZ R167, R167, c[0x0][0x2d0], -R168.reuse ;  /* 0x0000b400a7a77a23 */ /* 0x100fe400000108a8 */
[--C-:B------:R-:W-:Y:S02]  /*4120*/  FFMA.FTZ R165, R143, c[0x0][0x2d0], -R168.reuse ;  /* 0x0000b4008fa57a23 */ /* 0x100fe400000108a8 */
[----:B------:R-:W-:Y:S01]  /*4130*/  FFMA.FTZ R212, R141, c[0x0][0x2d0], -R168 ;  /* 0x0000b4008dd47a23 */ /* 0x000fe200000108a8 */
[----:B------:R-:W4:Y:S01]  /*4140*/  MUFU.EX2 R15, R15 ;  /* 0x0000000f000f7308 */ /* 0x000f220000000800 */
[----:B--2---:R-:W-:Y:S01]  /*4150*/  F2FP.PACK_AB R97, R149, R148 ;  /* 0x000000949561723e */ /* 0x004fe200000000ff */
[----:B------:R-:W-:-:S02]  /*4160*/  FFMA.FTZ R166, R166, c[0x0][0x2d0], -R159 ;  /* 0x0000b400a6a67a23 */ /* 0x000fc4000001089f */
[--C-:B------:R-:W-:Y:S02]  /*4170*/  FFMA.FTZ R169, R142, c[0x0][0x2d0], -R159.reuse ;  /* 0x0000b4008ea97a23 */ /* 0x100fe4000001089f */
[--C-:B------:R-:W-:Y:S02]  /*4180*/  FFMA.FTZ R168, R140, c[0x0][0x2d0], -R159.reuse ;  /* 0x0000b4008ca87a23 */ /* 0x100fe4000001089f */
[----:B------:R-:W-:Y:S01]  /*4190*/  MUFU.EX2 R151, R151 ;  /* 0x0000009700977308 */ /* 0x000fe20000000800 */
[----:B------:R-:W-:Y:S01]  /*41a0*/  FFMA.FTZ R209, R160, c[0x0][0x2d0], -R159 ;  /* 0x0000b400a0d17a23 */ /* 0x000fe2000001089f */
[----:B------:R-:W-:Y:S01]  /*41b0*/  LDSM.16.MT88.4 R140, [R190+0x1900] ;  /* 0x00190000be8c783b */ /* 0x000fe20000004200 */
[----:B------:R-:W-:Y:S02]  /*41c0*/  FADD.FTZ R153, R154, R153 ;  /* 0x000000999a997221 */ /* 0x000fe40000010000 */
[----:B------:R-:W-:Y:S02]  /*41d0*/  FADD.FTZ R149, R148, R149 ;  /* 0x0000009594957221 */ /* 0x000fe40000010000 */
[----:B------:R-:W-:Y:S01]  /*41e0*/  FADD.FTZ R152, R152, R153 ;  /* 0x0000009998987221 */ /* 0x000fe20000010000 */
[----:B----4-:R-:W-:Y:S01]  /*41f0*/  F2FP.PACK_AB R99, R15, R150 ;  /* 0x000000960f63723e */ /* 0x010fe200000000ff */
[----:B------:R-:W2:Y:S01]  /*4200*/  MUFU.EX2 R146, R146 ;  /* 0x0000009200927308 */ /* 0x000ea20000000800 */
[----:B------:R-:W-:-:S02]  /*4210*/  FADD.FTZ R150, R150, R149 ;  /* 0x0000009596967221 */ /* 0x000fc40000010000 */
[----:B------:R-:W-:Y:S02]  /*4220*/  FADD.FTZ R152, R147, R152 ;  /* 0x0000009893987221 */ /* 0x000fe40000010000 */
[----:B------:R-:W-:Y:S01]  /*4230*/  FADD.FTZ R15, R15, R150 ;  /* 0x000000960f0f7221 */ /* 0x000fe20000010000 */
[C---:B------:R-:W-:Y:S02]  /*4240*/  HMMA.16816.F32 R36, R96.reuse, R40, RZ ;  /* 0x000000286024723c */ /* 0x040fe400000018ff */
[----:B------:R-:W-:Y:S06]  /*4250*/  MUFU.EX2 R145, R145 ;  /* 0x0000009100917308 */ /* 0x000fec0000000800 */
[C---:B------:R-:W-:Y:S02]  /*4260*/  HMMA.16816.F32 R52, R96.reuse, R56, RZ ;  /* 0x000000386034723c */ /* 0x040fe400000018ff */
[----:B------:R-:W-:Y:S06]  /*4270*/  MUFU.EX2 R14, R14 ;  /* 0x0000000e000e7308 */ /* 0x000fec0000000800 */
[C---:B------:R-:W-:Y:S02]  /*4280*/  HMMA.16816.F32 R40, R96.reuse, R42, RZ ;  /* 0x0000002a6028723c */ /* 0x040fe400000018ff */
        /* <DEDUP_REMOVED lines=38> */
[----:B------:R-:W3:Y:S06]  /*44f0*/  MUFU.EX2 R209, R209 ;  /* 0x000000d100d17308 */ /* 0x000eec0000000800 */
[C---:B-1----:R-:W-:Y:S07]  /*4500*/  HMMA.16816.F32 R92, R96.reuse, R4, RZ ;  /* 0x00000004605c723c */ /* 0x042fee00000018ff */
[----:B--2---:R-:W-:Y:S01]  /*4510*/  F2FP.PACK_AB R4, R146, R151 ;  /* 0x000000979204723e */ /* 0x004fe200000000ff */
[----:B------:R-:W-:Y:S01]  /*4520*/  HMMA.16816.F32 R96, R96, R6, RZ ;  /* 0x000000066060723c */ /* 0x000fe200000018ff */
[----:B----4-:R-:W-:Y:S01]  /*4530*/  F2FP.PACK_AB R5, R13, R144 ;  /* 0x000000900d05723e */ /* 0x010fe200000000ff */
[----:B------:R-:W-:-:S02]  /*4540*/  FADD.FTZ R151, R151, R152 ;  /* 0x0000009897977221 */ /* 0x000fc40000010000 */
[----:B------:R-:W-:Y:S02]  /*4550*/  FADD.FTZ R144, R144, R15 ;  /* 0x0000000f90907221 */ /* 0x000fe40000010000 */
[----:B------:R-:W-:Y:S01]  /*4560*/  FADD.FTZ R146, R146, R151 ;  /* 0x0000009792927221 */ /* 0x000fe20000010000 */
[----:B------:R-:W-:Y:S01]  /*4570*/  F2FP.PACK_AB R6, R14, R145 ;  /* 0x000000910e06723e */ /* 0x000fe200000000ff */
[----:B------:R-:W-:Y:S01]  /*4580*/  FADD.FTZ R144, R13, R144 ;  /* 0x000000900d907221 */ /* 0x000fe20000010000 */
[----:B------:R-:W-:Y:S01]  /*4590*/  F2FP.PACK_AB R7, R2, R3 ;  /* 0x000000030207723e */ /* 0x000fe200000000ff */
[----:B------:R-:W-:Y:S02]  /*45a0*/  FADD.FTZ R145, R145, R146 ;  /* 0x0000009291917221 */ /* 0x000fe40000010000 */
[----:B------:R-:W-:Y:S02]  /*45b0*/  FADD.FTZ R3, R3, R144 ;  /* 0x0000009003037221 */ /* 0x000fe40000010000 */
[----:B------:R-:W-:-:S02]  /*45c0*/  FADD.FTZ R14, R14, R145 ;  /* 0x000000910e0e7221 */ /* 0x000fc40000010000 */
[----:B---3--:R-:W-:Y:S01]  /*45d0*/  HMMA.16816.F32 R36, R4, R8, R36 ;  /* 0x000000080424723c */ /* 0x008fe20000001824 */
        /* <DEDUP_REMOVED lines=125> */
[----:B------:R-:W-:-:S02]  /*4db0*/  UIADD3 UR17, UR4, -0x1, URZ ;  /* 0xffffffff04117890 */ /* 0x000fc4000fffe03f */
[----:B------:R-:W-:-:S10]  /*4dc0*/  ULDC UR6, c[0x0][0x32c] ;  /* 0x0000cb0000067ab9 */ /* 0x000fd40000000800 */
[----:B------:R-:W-:Y:S05]  /*4dd0*/  @P0 BRA `(.L_x_240) ;  /* 0x0000007000000947 */ /* 0x000fea0003800000 */
[----:B------:R-:W-:Y:S02]  /*4de0*/  UISETP.NE.AND UP0, UPT, UR6, 0x1, UPT ;  /* 0x000000010600788c */ /* 0x000fe4000bf05270 */
[----:B------:R-:W-:-:S03]  /*4df0*/  UIADD3 UR17, -UR4, URZ, URZ ;  /* 0x0000003f04117290 */ /* 0x000fc6000fffe13f */
[----:B------:R-:W-:Y:S02]  /*4e00*/  ULDC.64 UR4, c[0x0][0x330] ;  /* 0x0000cc0000047ab9 */ /* 0x000fe40000000a00 */
[----:B------:R-:W-:-:S04]  /*4e10*/  UIMAD.WIDE.U32 UR20, UR17, UR4, URZ ;  /* 0x00000004111472a5 */ /* 0x000fc8000f8e003f */
[----:B------:R-:W-:-:S04]  /*4e20*/  @UP0 USHF.R.U32.HI UR17, URZ, UR5, UR21 ;  /* 0x000000053f110299 */ /* 0x000fc80008011615 */
[----:B------:R-:W-:Y:S01]  /*4e30*/  ULOP3.LUT UR17, URZ, UR17, URZ, 0x33, !UPT ;  /* 0x000000113f117292 */ /* 0x000fe2000f8e333f */
[----:B------:R-:W-:Y:S05]  /*4e40*/  BRA `(.L_x_241) ;  /* 0x0000004000007947 */ /* 0x000fea0003800000 */
.L_x_240:
[----:B------:R-:W-:Y:S02]  /*4e50*/  UISETP.NE.AND UP0, UPT, UR6, 0x1, UPT ;  /* 0x000000010600788c */ /* 0x000fe4000bf05270 */
[----:B------:R-:W-:Y:S02]  /*4e60*/  ULDC.64 UR4, c[0x0][0x330] ;  /* 0x0000cc0000047ab9 */ /* 0x000fe40000000a00 */
[----:B------:R-:W-:-:S07]  /*4e70*/  UIMAD.WIDE.U32 UR20, UR17, UR4, URZ ;  /* 0x00000004111472a5 */ /* 0x000fce000f8e003f */
[----:B------:R-:W-:Y:S02]  /*4e80*/  @UP0 USHF.R.U32.HI UR17, URZ, UR5, UR21 ;  /* 0x000000053f110299 */ /* 0x000fe40008011615 */
.L_x_241:
[----:B------:R-:W-:Y:S02]  /*4e90*/  ULDC UR4, c[0x0][0x32c] ;  /* 0x0000cb0000047ab9 */ /* 0x000fe40000000800 */
[----:B------:R-:W-:-:S04]  /*4ea0*/  UIMAD UR4, UR17, UR6, UR4 ;  /* 0x00000006110472a4 */ /* 0x000fc8000f8e0204 */
[----:B------:R-:W-:-:S04]  /*4eb0*/  UISETP.LT.AND UP0, UPT, UR7, UR4, UPT ;  /* 0x000000040700728c */ /* 0x000fc8000bf01270 */
[----:B------:R-:W-:-:S04]  /*4ec0*/  USEL UR7, UR7, UR4, UP0 ;  /* 0x0000000407077287 */ /* 0x000fc80008000000 */
.L_x_239:
        /* <DEDUP_REMOVED lines=21> */
[----:B------:R-:W-:Y:S01]  /*5020*/  IMAD.X R214, RZ, RZ, R211, P6 ;  /* 0x000000ffffd67224 */ /* 0x000fe200030e06d3 */
[----:B------:R-:W-:Y:S01]  /*5030*/  @P0 SHF.R.U32.HI R213, RZ, c[0x0][0x2cc], R213 ;  /* 0x0000b300ffd50a19 */ /* 0x000fe200000116d5 */
[----:B------:R-:W-:Y:S02]  /*5040*/  IMAD.X R216, RZ, RZ, R211, P4 ;  /* 0x000000ffffd87224 */ /* 0x000fe400020e06d3 */
.L_x_251:
        /* <DEDUP_REMOVED lines=20> */
[C---:B------:R-:W-:Y:S02]  /*5190*/  @!P0 LEA R230, P6, R223.reuse, c[0x0][0x1f8], 0x1 ;  /* 0x00007e00dfe68a11 */ /* 0x040fe400078c08ff */
[----:B------:R-:W-:Y:S02]  /*51a0*/  @!P0 IADD3.X R222, R220, UR20, RZ, P5, !PT ;  /* 0x00000014dcde8c10 */ /* 0x000fe4000affe4ff */
[----:B------:R-:W4:Y:S01]  /*51b0*/  LDSM.16.M88.4 R148, [R197+0x7900] ;  /* 0x00790000c594783b */ /* 0x000f220000000200 */
[----:B------:R-:W-:Y:S02]  /*51c0*/  @!P0 LEA.HI.X R231, R223, c[0x0][0x1fc], R0, 0x1, P6 ;  /* 0x00007f00dfe78a11 */ /* 0x000fe400030f0c00 */
[C---:B------:R-:W-:Y:S02]  /*51d0*/  @!P0 LEA R228, P5, R225.reuse, c[0x0][0x1f8], 0x1 ;  /* 0x00007e00e1e48a11 */ /* 0x040fe400078a08ff */
        /* <DEDUP_REMOVED lines=12> */
[C---:B------:R-:W-:Y:S02]  /*52a0*/  @!P0 LEA R232, P6, R0.reuse, c[0x0][0x1f8], 0x1 ;  /* 0x00007e0000e88a11 */ /* 0x040fe400078c08ff */
        /* <DEDUP_REMOVED lines=39> */
[----:B------:R-:W4:Y:S05]  /*5520*/  LDSM.16.M88.4 R168, [R192+0x6100] ;  /* 0x00610000c0a8783b */ /* 0x000f2a0000000200 */
[----:B------:R-:W4:Y:S02]  /*5530*/  LDSM.16.M88.4 R172, [R192+0x6900] ;  /* 0x00690000c0ac783b */ /* 0x000f240000000200 */
[C---:B-----5:R-:W-:Y:S03]  /*5540*/  HMMA.16816.F32 R4, R152.reuse, R156, R4 ;  /* 0x0000009c9804723c */ /* 0x060fe60000001804 */
[----:B------:R-:W5:Y:S02]  /*5550*/  LDSM.16.M88.4 R132, [R192+0x7100] ;  /* 0x00710000c084783b */ /* 0x000f640000000200 */
[C---:B-1----:R-:W-:Y:S02]  /*5560*/  @P0 LEA R222, P4, R0.reuse, c[0x0][0x1c8], 0x1 ;  /* 0x0000720000de0a11 */ /* 0x042fe400078808ff */
[----:B------:R-:W-:Y:S01]  /*5570*/  @P0 IADD3.X R223, R211, UR20, RZ, P5, !PT ;  /* 0x00000014d3df0c10 */ /* 0x000fe2000affe4ff */
[C---:B------:R-:W-:Y:S01]  /*5580*/  HMMA.16816.F32 R8, R152.reuse, R158, R8 ;  /* 0x0000009e9808723c */ /* 0x040fe20000001808 */
[----:B------:R-:W1:Y:S03]  /*5590*/  LDSM.16.M88.4 R144, [R192+0x7900] ;  /* 0x00790000c090783b */ /* 0x000e660000000200 */
[----:B------:R-:W-:Y:S02]  /*55a0*/  @P0 LEA.HI.X R223, R0, c[0x0][0x1cc], R223, 0x1, P4 ;  /* 0x0000730000df0a11 */ /* 0x000fe400020f0cdf */
[----:B------:R-:W-:Y:S01]  /*55b0*/  LDSM.16.M88.4 R148, [R184] ;  /* 0x00000000b894783b */ /* 0x000fe20000000200 */
[----:B------:R-:W-:Y:S01]  /*55c0*/  @P0 IADD3 R0, P4, R217, UR21, RZ ;  /* 0x00000015d9000c10 */ /* 0x000fe2000ff9e0ff */
[C---:B------:R-:W-:Y:S03]  /*55d0*/  HMMA.16816.F32 R12, R152.reuse, R160, R12 ;  /* 0x000000a0980c723c */ /* 0x040fe6000000180c */
[----:B------:R-:W-:Y:S01]  /*55e0*/  LDSM.16.M88.4 R156, [R184+0x1000] ;  /* 0x00100000b89c783b */ /* 0x000fe20000000200 */
[----:B------:R-:W-:Y:S02]  /*55f0*/  @P0 LEA R226, P6, R0, c[0x0][0x1c8], 0x1 ;  /* 0x0000720000e20a11 */ /* 0x000fe400078c08ff */
[----:B--2---:R-:W-:Y:S01]  /*5600*/  @P0 IADD3 R229, P5, R215, UR21, RZ ;  /* 0x00000015d7e50c10 */ /* 0x004fe2000ffbe0ff */
[----:B------:R-:W-:Y:S01]  /*5610*/  @UP3 UIADD3 UR21, UP0, UR13, UR21, URZ ;  /* 0x000000150d153290 */ /* 0x000fe2000ff1e03f */
[C---:B------:R-:W-:Y:S01]  /*5620*/  HMMA.16816.F32 R16, R152.reuse, R162, R16 ;  /* 0x000000a29810723c */ /* 0x040fe20000001810 */
[----:B------:R-:W-:Y:S03]  /*5630*/  LDSM.16.M88.4 R160, [R184+0x1800] ;  /* 0x00180000b8a0783b */ /* 0x000fe60000000200 */
[----:B---3--:R-:W-:Y:S02]  /*5640*/  @P0 IADD3.X R225, R216, UR20, RZ, P4, !PT ;  /* 0x00000014d8e10c10 */ /* 0x008fe4000a7fe4ff */
[C---:B------:R-:W-:Y:S02]  /*5650*/  @P0 LEA R224, P4, R229.reuse, c[0x0][0x1c8], 0x1 ;  /* 0x00007200e5e00a11 */ /* 0x040fe400078808ff */
[C---:B------:R-:W-:Y:S04]  /*5660*/  HMMA.16816.F32 R20, R152.reuse, R136, R20 ;  /* 0x000000889814723c */ /* 0x040fe80000001814 */
[----:B------:R-:W-:Y:S02]  /*5670*/  @P0 LEA.HI.X R227, R0, c[0x0][0x1cc], R225, 0x1, P6 ;  /* 0x0000730000e30a11 */ /* 0x000fe400030f0ce1 */
[----:B------:R-:W-:Y:S01]  /*5680*/  @P0 IADD3.X R228, R214, UR20, RZ, P5, !PT ;  /* 0x00000014d6e40c10 */ /* 0x000fe2000affe4ff */
[----:B------:R-:W-:Y:S01]  /*5690*/  @UP3 UIADD3.X UR20, UR12, UR20, URZ, UP0, !UPT ;  /* 0x000000140c143290 */ /* 0x000fe200087fe43f */
[C---:B------:R-:W-:Y:S01]  /*56a0*/  HMMA.16816.F32 R24, R152.reuse, R138, R24 ;  /* 0x0000008a9818723c */ /* 0x040fe20000001818 */
[----:B------:R-:W2:Y:S03]  /*56b0*/  LDSM.16.M88.4 R136, [R191+0xc100] ;  /* 0x00c10000bf88783b */ /* 0x000ea60000000200 */
[----:B------:R-:W-:Y:S02]  /*56c0*/  @P0 LEA.HI.X R225, R229, c[0x0][0x1cc], R228, 0x1, P4 ;  /* 0x00007300e5e10a11 */ /* 0x000fe400020f0ce4 */
[----:B------:R-:W-:Y:S02]  /*56d0*/  @P0 IADD3 R232, P5, R217, UR21, RZ ;  /* 0x00000015d9e80c10 */ /* 0x000fe4000ffbe0ff */
[C---:B------:R-:W-:Y:S04]  /*56e0*/  HMMA.16816.F32 R28, R152.reuse, R164, R28 ;  /* 0x000000a4981c723c */ /* 0x040fe8000000181c */
[----:B------:R-:W-:Y:S02]  /*56f0*/  @P0 IADD3 R0, P6, R204, UR21, RZ ;  /* 0x00000015cc000c10 */ /* 0x000fe4000ffde0ff */
[----:B------:R-:W-:Y:S02]  /*5700*/  @P0 IADD3.X R231, R216, UR20, RZ, P5, !PT ;  /* 0x00000014d8e70c10 */ /* 0x000fe4000affe4ff */
[----:B------:R-:W-:Y:S01]  /*5710*/  HMMA.16816.F32 R32, R152, R166, R32 ;  /* 0x000000a69820723c */ /* 0x000fe20000001820 */
[----:B------:R-:W3:Y:S03]  /*5720*/  LDSM.16.M88.4 R152, [R184+0x800] ;  /* 0x00080000b898783b */ /* 0x000ee60000000200 */
[----:B------:R-:W-:Y:S02]  /*5730*/  @P0 LEA R230, P5, R232, c[0x0][0x1c8], 0x1 ;  /* 0x00007200e8e60a11 */ /* 0x000fe400078a08ff */
[----:B------:R-:W-:Y:S01]  /*5740*/  LDSM.16.M88.4 R164, [R197+0x8100] ;  /* 0x00810000c5a4783b */ /* 0x000fe20000000200 */
[----:B------:R-:W-:Y:S01]  /*5750*/  @P0 IADD3.X R229, R211, UR20, RZ, P6, !PT ;  /* 0x00000014d3e50c10 */ /* 0x000fe2000b7fe4ff */
[C---:B----4-:R-:W-:Y:S05]  /*5760*/  HMMA.16816.F32 R4, R140.reuse, R168, R4 ;  /* 0x000000a88c04723c */ /* 0x050fea0000001804 */
[----:B------:R-:W-:Y:S02]  /*5770*/  @P0 LEA R236, P6, R0, c[0x0][0x1c8], 0x1 ;  /* 0x0000720000ec0a11 */ /* 0x000fe400078c08ff */
[----:B------:R-:W-:Y:S01]  /*5780*/  @P0 LEA.HI.X R231, R232, c[0x0][0x1cc], R231, 0x1, P5 ;  /* 0x00007300e8e70a11 */ /* 0x000fe200028f0ce7 */
[C---:B------:R-:W-:Y:S01]  /*5790*/  HMMA.16816.F32 R8, R140.reuse, R170, R8 ;  /* 0x000000aa8c08723c */ /* 0x040fe20000001808 */
[----:B------:R-:W-:Y:S01]  /*57a0*/  LDSM.16.M88.4 R168, [R198+0x14100] ;  /* 0x01410000c6a8783b */ /* 0x000fe20000000200 */
[----:B------:R-:W-:Y:S02]  /*57b0*/  PLOP3.LUT P5, PT, PT, PT, UP2, 0x80, 0x0 ;  /* 0x000000000000781c */ /* 0x000fe40003faf028 */
[----:B------:R-:W-:Y:S01]  /*57c0*/  @P0 LEA.HI.X R237, R0, c[0x0][0x1cc], R229, 0x1, P6 ;  /* 0x0000730000ed0a11 */ /* 0x000fe200030f0ce5 */
[----:B------:R-:W-:Y:S01]  /*57d0*/  IMAD.MOV.U32 R0, RZ, RZ, R201 ;  /* 0x000000ffff007224 */ /* 0x000fe200078e00c9 */
[----:B------:R-:W-:Y:S02]  /*57e0*/  @P0 IADD3 R234, P4, R215, UR21, RZ ;  /* 0x00000015d7ea0c10 */ /* 0x000fe4000ff9e0ff */
[C---:B------:R-:W-:Y:S04]  /*57f0*/  HMMA.16816.F32 R12, R140.reuse, R172, R12 ;  /* 0x000000ac8c0c723c */ /* 0x040fe8000000180c */
[----:B------:R-:W-:Y:S01]  /*5800*/  @P0 IADD3.X R233, R214, UR20, RZ, P4, !PT ;  /* 0x00000014d6e90c10 */ /* 0x000fe2000a7fe4ff */
[----:B------:R-:W-:Y:S01]  /*5810*/  USHF.L.U32 UR20, UR14, 0x6, URZ ;  /* 0x000000060e147899 */ /* 0x000fe2000800063f */
[C---:B------:R-:W-:Y:S01]  /*5820*/  @P0 LEA R228, P4, R234.reuse, c[0x0][0x1c8], 0x1 ;  /* 0x00007200eae40a11 */ /* 0x040fe200078808ff */
[----:B------:R-:W-:Y:S01]  /*5830*/  @P5 IMAD.MOV.U32 R0, RZ, RZ, R213 ;  /* 0x000000ffff005224 */ /* 0x000fe200078e00d5 */
[C---:B------:R-:W-:Y:S01]  /*5840*/  HMMA.16816.F32 R16, R140.reuse, R174, R16 ;  /* 0x000000ae8c10723c */ /* 0x040fe20000001810 */
[----:B------:R-:W-:Y:S03]  /*5850*/  LDSM.16.M88.4 R172, [R197+0xa100] ;  /* 0x00a10000c5ac783b */ /* 0x000fe60000000200 */
[----:B------:R-:W-:Y:S02]  /*5860*/  @P0 LEA.HI.X R229, R234, c[0x0][0x1cc], R233, 0x1, P4 ;  /* 0x00007300eae50a11 */ /* 0x000fe400020f0ce9 */
[----:B------:R-:W-:Y:S02]  /*5870*/  SHFL.IDX PT, R232, R0, RZ, 0x1c1f ;  /* 0x001c1fff00e87589 */ /* 0x000fe400000e0000 */
[C---:B-----5:R-:W-:Y:S08]  /*5880*/  HMMA.16816.F32 R20, R140.reuse, R132, R20 ;  /* 0x000000848c14723c */ /* 0x060ff00000001814 */
[C---:B------:R-:W-:Y:S01]  /*5890*/  HMMA.16816.F32 R24, R140.reuse, R134, R24 ;  /* 0x000000868c18723c */ /* 0x040fe20000001818 */
[----:B------:R-:W4:Y:S07]  /*58a0*/  LDSM.16.M88.4 R132, [R198+0x10100] ;  /* 0x01010000c684783b */ /* 0x000f2e0000000200 */
[C---:B-1----:R-:W-:Y:S08]  /*58b0*/  HMMA.16816.F32 R28, R140.reuse, R144, R28 ;  /* 0x000000908c1c723c */ /* 0x042ff0000000181c */
[----:B------:R-:W-:Y:S01]  /*58c0*/  HMMA.16816.F32 R32, R140, R146, R32 ;  /* 0x000000928c20723c */ /* 0x000fe20000001820 */
[----:B------:R-:W1:Y:S05]  /*58d0*/  LDSM.16.M88.4 R140, [R197+0x8900] ;  /* 0x00890000c58c783b */ /* 0x000e6a0000000200 */
[----:B------:R-:W5:Y:S02]  /*58e0*/  LDSM.16.M88.4 R144, [R197+0x9100] ;  /* 0x00910000c590783b */ /* 0x000f640000000200 */
[C---:B--2---:R-:W-:Y:S08]  /*58f0*/  HMMA.16816.F32 R4, R136.reuse, R148, R4 ;  /* 0x000000948804723c */ /* 0x044ff00000001804 */
[C---:B------:R-:W-:Y:S01]  /*5900*/  HMMA.16816.F32 R8, R136.reuse, R150, R8 ;  /* 0x000000968808723c */ /* 0x040fe20000001808 */
[----:B------:R-:W2:Y:S07]  /*5910*/  LDSM.16.M88.4 R148, [R197+0x9900] ;  /* 0x00990000c594783b */ /* 0x000eae0000000200 */
[C---:B---3--:R-:W-:Y:S08]  /*5920*/  HMMA.16816.F32 R12, R136.reuse, R152, R12 ;  /* 0x00000098880c723c */ /* 0x048ff0000000180c */
[C---:B------:R-:W-:Y:S01]  /*5930*/  HMMA.16816.F32 R16, R136.reuse, R154, R16 ;  /* 0x0000009a8810723c */ /* 0x040fe20000001810 */
[----:B------:R-:W-:Y:S07]  /*5940*/  LDSM.16.M88.4 R152, [R183] ;  /* 0x00000000b798783b */ /* 0x000fee0000000200 */
[C---:B------:R-:W-:Y:S08]  /*5950*/  HMMA.16816.F32 R20, R136.reuse, R156, R20 ;  /* 0x0000009c8814723c */ /* 0x040ff00000001814 */
[C---:B------:R-:W-:Y:S01]  /*5960*/  HMMA.16816.F32 R24, R136.reuse, R158, R24 ;  /* 0x0000009e8818723c */ /* 0x040fe20000001818 */
[----:B------:R-:W-:Y:S07]  /*5970*/  LDSM.16.M88.4 R156, [R182] ;  /* 0x00000000b69c783b */ /* 0x000fee0000000200 */
[C---:B------:R-:W-:Y:S08]  /*5980*/  HMMA.16816.F32 R28, R136.reuse, R160, R28 ;  /* 0x000000a0881c723c */ /* 0x040ff0000000181c */
[----:B------:R-:W-:Y:S01]  /*5990*/  HMMA.16816.F32 R32, R136, R162, R32 ;  /* 0x000000a28820723c */ /* 0x000fe20000001820 */
[----:B------:R-:W3:Y:S05]  /*59a0*/  LDSM.16.M88.4 R136, [R194+0x10100] ;  /* 0x01010000c288783b */ /* 0x000eea0000000200 */
[----:B------:R-:W2:Y:S02]  /*59b0*/  LDSM.16.M88.4 R160, [R181] ;  /* 0x00000000b5a0783b */ /* 0x000ea40000000200 */
[C---:B----4-:R-:W-:Y:S08]  /*59c0*/  HMMA.16816.F32 R4, R132.reuse, R164, R4 ;  /* 0x000000a48404723c */ /* 0x050ff00000001804 */
[C---:B------:R-:W-:Y:S01]  /*59d0*/  HMMA.16816.F32 R8, R132.reuse, R166, R8 ;  /* 0x000000a68408723c */ /* 0x040fe20000001808 */
[----:B------:R-:W4:Y:S07]  /*59e0*/  LDSM.16.M88.4 R164, [R180] ;  /* 0x00000000b4a4783b */ /* 0x000f2e0000000200 */
[C---:B-1----:R-:W-:Y:S08]  /*59f0*/  HMMA.16816.F32 R12, R132.reuse, R140, R12 ;  /* 0x0000008c840c723c */ /* 0x042ff0000000180c */
[C---:B------:R-:W-:Y:S01]  /*5a00*/  HMMA.16816.F32 R16, R132.reuse, R142, R16 ;  /* 0x0000008e8410723c */ /* 0x040fe20000001810 */
[----:B------:R-:W-:Y:S07]  /*5a10*/  LDSM.16.M88.4 R140, [R193+0x10100] ;  /* 0x01010000c18c783b */ /* 0x000fee0000000200 */
[C---:B-----5:R-:W-:Y:S08]  /*5a20*/  HMMA.16816.F32 R20, R132.reuse, R144, R20 ;  /* 0x000000908414723c */ /* 0x060ff00000001814 */
[C---:B------:R-:W-:Y:S01]  /*5a30*/  HMMA.16816.F32 R24, R132.reuse, R146, R24 ;  /* 0x000000928418723c */ /* 0x040fe20000001818 */
[----:B------:R-:W1:Y:S07]  /*5a40*/  LDSM.16.M88.4 R144, [R192+0x8100] ;  /* 0x00810000c090783b */ /* 0x000e6e0000000200 */
[C---:B--2---:R-:W-:Y:S08]  /*5a50*/  HMMA.16816.F32 R28, R132.reuse, R148, R28 ;  /* 0x00000094841c723c */ /* 0x044ff0000000181c */
[----:B------:R-:W-:Y:S01]  /*5a60*/  HMMA.16816.F32 R32, R132, R150, R32 ;  /* 0x000000968420723c */ /* 0x000fe20000001820 */
[----:B------:R-:W2:Y:S05]  /*5a70*/  LDSM.16.M88.4 R132, [R192+0x8900] ;  /* 0x00890000c084783b */ /* 0x000eaa0000000200 */
[----:B------:R-:W5:Y:S02]  /*5a80*/  LDSM.16.M88.4 R148, [R192+0x9100] ;  /* 0x00910000c094783b */ /* 0x000f640000000200 */
[C---:B---3--:R-:W-:Y:S08]  /*5a90*/  HMMA.16816.F32 R4, R136.reuse, R152, R4 ;  /* 0x000000988804723c */ /* 0x048ff00000001804 */
        /* <DEDUP_REMOVED lines=8> */
[C---:B----4-:R-:W-:Y:S08]  /*5b20*/  HMMA.16816.F32 R28, R136.reuse, R164, R28 ;  /* 0x000000a4881c723c */ /* 0x050ff0000000181c */
[----:B------:R-:W-:Y:S01]  /*5b30*/  HMMA.16816.F32 R32, R136, R166, R32 ;  /* 0x000000a68820723c */ /* 0x000fe20000001820 */
[----:B------:R-:W3:Y:S05]  /*5b40*/  LDSM.16.M88.4 R136, [R192+0x9900] ;  /* 0x00990000c088783b */ /* 0x000eea0000000200 */
[----:B------:R-:W-:Y:S02]  /*5b50*/  LDSM.16.M88.4 R164, [R184+0x3800] ;  /* 0x00380000b8a4783b */ /* 0x000fe40000000200 */
[C---:B-1----:R-:W-:Y:S08]  /*5b60*/  HMMA.16816.F32 R4, R140.reuse, R144, R4 ;  /* 0x000000908c04723c */ /* 0x042ff00000001804 */
[C---:B------:R-:W-:Y:S01]  /*5b70*/  HMMA.16816.F32 R8, R140.reuse, R146, R8 ;  /* 0x000000928c08723c */ /* 0x040fe20000001808 */
[----:B------:R-:W1:Y:S07]  /*5b80*/  LDSM.16.M88.4 R144, [R184+0x3000] ;  /* 0x00300000b890783b */ /* 0x000e6e0000000200 */
[C---:B--2---:R-:W-:Y:S08]  /*5b90*/  HMMA.16816.F32 R12, R140.reuse, R132, R12 ;  /* 0x000000848c0c723c */ /* 0x044ff0000000180c */
[C---:B------:R-:W-:Y:S01]  /*5ba0*/  HMMA.16816.F32 R16, R140.reuse, R134, R16 ;  /* 0x000000868c10723c */ /* 0x040fe20000001810 */
[----:B------:R-:W2:Y:S07]  /*5bb0*/  LDSM.16.M88.4 R132, [R197+0xa900] ;  /* 0x00a90000c584783b */ /* 0x000eae0000000200 */
[C---:B-----5:R-:W-:Y:S08]  /*5bc0*/  HMMA.16816.F32 R20, R140.reuse, R148, R20 ;  /* 0x000000948c14723c */ /* 0x060ff00000001814 */
[C---:B------:R-:W-:Y:S01]  /*5bd0*/  HMMA.16816.F32 R24, R140.reuse, R150, R24 ;  /* 0x000000968c18723c */ /* 0x040fe20000001818 */
[----:B------:R-:W-:Y:S07]  /*5be0*/  LDSM.16.M88.4 R148, [R194+0x14100] ;  /* 0x01410000c294783b */ /* 0x000fee0000000200 */
[C---:B---3--:R-:W-:Y:S08]  /*5bf0*/  HMMA.16816.F32 R28, R140.reuse, R136, R28 ;  /* 0x000000888c1c723c */ /* 0x048ff0000000181c */
[----:B------:R-:W-:Y:S01]  /*5c00*/  HMMA.16816.F32 R32, R140, R138, R32 ;  /* 0x0000008a8c20723c */ /* 0x000fe20000001820 */
[----:B------:R-:W3:Y:S05]  /*5c10*/  LDSM.16.M88.4 R136, [R197+0xb100] ;  /* 0x00b10000c588783b */ /* 0x000eea0000000200 */
        /* <DEDUP_REMOVED lines=16> */
[C---:B--2---:R-:W-:Y:S08]  /*5d20*/  HMMA.16816.F32 R12, R168.reuse, R132, R12 ;  /* 0x00000084a80c723c */ /* 0x044ff0000000180c */
[C---:B------:R-:W-:Y:S01]  /*5d30*/  HMMA.16816.F32 R16, R168.reuse, R134, R16 ;  /* 0x00000086a810723c */ /* 0x040fe20000001810 */
[----:B------:R-:W2:Y:S07]  /*5d40*/  LDSM.16.M88.4 R132, [R176] ;  /* 0x00000000b084783b */ /* 0x000eae0000000200 */
[C---:B---3--:R-:W-:Y:S08]  /*5d50*/  HMMA.16816.F32 R20, R168.reuse, R136, R20 ;  /* 0x00000088a814723c */ /* 0x048ff00000001814 */
[C---:B------:R-:W-:Y:S01]  /*5d60*/  HMMA.16816.F32 R24, R168.reuse, R138, R24 ;  /* 0x0000008aa818723c */ /* 0x040fe20000001818 */
[----:B------:R-:W-:Y:S07]  /*5d70*/  LDSM.16.M88.4 R136, [R193+0x14100] ;  /* 0x01410000c188783b */ /* 0x000fee0000000200 */
[C---:B----4-:R-:W-:Y:S08]  /*5d80*/  HMMA.16816.F32 R28, R168.reuse, R140, R28 ;  /* 0x0000008ca81c723c */ /* 0x050ff0000000181c */
[----:B------:R-:W-:Y:S01]  /*5d90*/  HMMA.16816.F32 R32, R168, R142, R32 ;  /* 0x0000008ea820723c */ /* 0x000fe20000001820 */
[----:B------:R-:W3:Y:S07]  /*5da0*/  LDSM.16.M88.4 R140, [R192+0xa100] ;  /* 0x00a10000c08c783b */ /* 0x000eee0000000200 */
        /* <DEDUP_REMOVED lines=9> */
[C---:B--2---:R-:W-:Y:S08]  /*5e40*/  HMMA.16816.F32 R28, R148.reuse, R132, R28 ;  /* 0x00000084941c723c */ /* 0x044ff0000000181c */
[----:B------:R-:W-:Y:S01]  /*5e50*/  HMMA.16816.F32 R32, R148, R134, R32 ;  /* 0x000000869420723c */ /* 0x000fe20000001820 */
[----:B------:R-:W2:Y:S07]  /*5e60*/  LDSM.16.M88.4 R132, [R184+0x4800] ;  /* 0x00480000b884783b */ /* 0x000eae0000000200 */
[C---:B---3--:R-:W-:Y:S08]  /*5e70*/  HMMA.16816.F32 R4, R136.reuse, R140, R4 ;  /* 0x0000008c8804723c */ /* 0x048ff00000001804 */
[C---:B------:R-:W-:Y:S01]  /*5e80*/  HMMA.16816.F32 R8, R136.reuse, R142, R8 ;  /* 0x0000008e8808723c */ /* 0x040fe20000001808 */
[----:B------:R-:W-:Y:S07]  /*5e90*/  LDSM.16.M88.4 R140, [R184+0x5800] ;  /* 0x00580000b88c783b */ /* 0x000fee0000000200 */
[C---:B----4-:R-:W-:Y:S08]  /*5ea0*/  HMMA.16816.F32 R12, R136.reuse, R156, R12 ;  /* 0x0000009c880c723c */ /* 0x050ff0000000180c */
[C---:B------:R-:W-:Y:S08]  /*5eb0*/  HMMA.16816.F32 R16, R136.reuse, R158, R16 ;  /* 0x0000009e8810723c */ /* 0x040ff00000001810 */
[C---:B------:R-:W-:Y:S08]  /*5ec0*/  HMMA.16816.F32 R20, R136.reuse, R160, R20 ;  /* 0x000000a08814723c */ /* 0x040ff00000001814 */
[C---:B------:R-:W-:Y:S08]  /*5ed0*/  HMMA.16816.F32 R24, R136.reuse, R162, R24 ;  /* 0x000000a28818723c */ /* 0x040ff00000001818 */
[C---:B-1----:R-:W-:Y:S08]  /*5ee0*/  HMMA.16816.F32 R28, R136.reuse, R144, R28 ;  /* 0x00000090881c723c */ /* 0x042ff0000000181c */
[----:B------:R-:W-:Y:S01]  /*5ef0*/  HMMA.16816.F32 R32, R136, R146, R32 ;  /* 0x000000928820723c */ /* 0x000fe20000001820 */
[----:B------:R-:W1:Y:S01]  /*5f00*/  LDSM.16.M88.4 R136, [R184+0x5000] ;  /* 0x00500000b888783b */ /* 0x000e620000000200 */
[----:B------:R-:W-:Y:S04]  /*5f10*/  DEPBAR.LE SB0, 0x0 ;  /* 0x000080000000791a */ /* 0x000fe80000000000 */
[----:B------:R-:W-:Y:S02]  /*5f20*/  BAR.SYNC.DEFER_BLOCKING 0x0 ;  /* 0x0000000000007b1d */ /* 0x000fe40000010000 */
[C---:B-----5:R-:W-:Y:S08]  /*5f30*/  HMMA.16816.F32 R4, R152.reuse, R164, R4 ;  /* 0x000000a49804723c */ /* 0x060ff00000001804 */
[C---:B------:R-:W-:Y:S08]  /*5f40*/  HMMA.16816.F32 R8, R152.reuse, R166, R8 ;  /* 0x000000a69808723c */ /* 0x040ff00000001808 */
[C---:B--2---:R-:W-:Y:S01]  /*5f50*/  HMMA.16816.F32 R12, R152.reuse, R132, R12 ;  /* 0x00000084980c723c */ /* 0x044fe2000000180c */
[----:B------:R-:W-:Y:S01]  /*5f60*/  @!PT LDS RZ, [RZ] ;  /* 0x00000000fffff984 */ /* 0x000fe20000000800 */
[----:B------:R-:W-:Y:S01]  /*5f70*/  @!PT LDS RZ, [RZ] ;  /* 0x00000000fffff984 */ /* 0x000fe20000000800 */
[----:B------:R-:W-:Y:S01]  /*5f80*/  @!PT LDS RZ, [RZ] ;  /* 0x00000000fffff984 */ /* 0x000fe20000000800 */
[----:B------:R2:W-:Y:S07]  /*5f90*/  @P0 LDGSTS.E.BYPASS.LTC128B.128 [R199+0x6100], [R222.64], !P3 ;  /* 0x06100000dec70fae */ /* 0x0005ee000d901d52 */
[C---:B------:R-:W-:Y:S01]  /*5fa0*/  HMMA.16816.F32 R16, R152.reuse, R134, R16 ;  /* 0x000000869810723c */ /* 0x040fe20000001810 */
[----:B------:R3:W-:Y:S05]  /*5fb0*/  @P0 LDGSTS.E.BYPASS.LTC128B.128 [R199+0x8100], [R226.64], !P2 ;  /* 0x08100000e2c70fae */ /* 0x0007ea000d101d52 */
[----:B------:R4:W-:Y:S02]  /*5fc0*/  @P0 LDGSTS.E.BYPASS.LTC128B.128 [R199+0xa100], [R224.64], !P1 ;  /* 0x0a100000e0c70fae */ /* 0x0009e4000c901d52 */
[C---:B-1----:R-:W-:Y:S03]  /*5fd0*/  HMMA.16816.F32 R20, R152.reuse, R136, R20 ;  /* 0x000000889814723c */ /* 0x042fe60000001814 */
[----:B------:R3:W-:Y:S05]  /*5fe0*/  @P0 LDGSTS.E.BYPASS.LTC128B.128 [R199+0x7100], [R236.64], !P3 ;  /* 0x07100000ecc70fae */ /* 0x0007ea000d901d52 */
[C---:B------:R-:W-:Y:S01]  /*5ff0*/  HMMA.16816.F32 R24, R152.reuse, R138, R24 ;  /* 0x0000008a9818723c */ /* 0x040fe20000001818 */
[----:B------:R3:W-:Y:S05]  /*6000*/  @P0 LDGSTS.E.BYPASS.LTC128B.128 [R199+0x9100], [R230.64], !P2 ;  /* 0x09100000e6c70fae */ /* 0x0007ea000d101d52 */
[----:B------:R3:W-:Y:S01]  /*6010*/  @P0 LDGSTS.E.BYPASS.LTC128B.128 [R199+0xb100], [R228.64], !P1 ;  /* 0x0b100000e4c70fae */ /* 0x0007e2000c901d52 */
[----:B------:R-:W-:Y:S01]  /*6020*/  PLOP3.LUT P0, PT, PT, PT, UP1, 0x40, 0x0 ;  /* 0x000000000000781c */ /* 0x000fe20003f0e818 */
[C---:B------:R-:W-:Y:S01]  /*6030*/  HMMA.16816.F32 R28, R152.reuse, R140, R28 ;  /* 0x0000008c981c723c */ /* 0x040fe2000000181c */
[----:B--2---:R-:W-:Y:S02]  /*6040*/  IMAD.U32 R223, RZ, RZ, UR20 ;  /* 0x00000014ffdf7e24 */ /* 0x004fe4000f8e00ff */
[----:B------:R-:W0:Y:S01]  /*6050*/  LDGDEPBAR ;  /* 0x00000000000079af */ /* 0x000e220000000000 */
[----:B------:R-:W-:Y:S02]  /*6060*/  IMAD.U32 R222, RZ, RZ, UR16 ;  /* 0x00000010ffde7e24 */ /* 0x000fe4000f8e00ff */
[----:B------:R-:W-:Y:S02]  /*6070*/  IADD3 R223, -R208, 0x1, -R223 ;  /* 0x00000001d0df7810 */ /* 0x000fe40007ffe9df */
[----:B------:R-:W-:Y:S04]  /*6080*/  HMMA.16816.F32 R32, R152, R142, R32 ;  /* 0x0000008e9820723c */ /* 0x000fe80000001820 */
[----:B------:R-:W-:Y:S04]  /*6090*/  IADD3 R222, -R222, UR9, R223 ;  /* 0x00000009dede7c10 */ /* 0x000fe8000fffe1df */
[C---:B----4-:R-:W-:Y:S04]  /*60a0*/  IADD3 R225, R222.reuse, c[0x0][0x328], RZ ;  /* 0x0000ca00dee17a10 */ /* 0x050fe80007ffe0ff */
[----:B------:R-:W-:Y:S01]  /*60b0*/  IADD3 R223, R222, UR15, RZ ;  /* 0x0000000fdedf7c10 */ /* 0x000fe2000fffe0ff */
[--C-:B------:R-:W-:Y:S04]  /*60c0*/  IMAD.IADD R224, R225, 0x1, R232.reuse ;  /* 0x00000001e1e07824 */ /* 0x100fe800078e02e8 */
[----:B------:R-:W-:Y:S01]  /*60d0*/  IMAD.IADD R222, R223, 0x1, R232 ;  /* 0x00000001dfde7824 */ /* 0x000fe200078e02e8 */
[----:B------:R-:W-:-:S05]  /*60e0*/  @P0 BRA `(.L_x_243) ;  /* 0x000001a000000947 */ /* 0x000fca0003800000 */
[----:B---3--:R-:W-:Y:S01]  /*60f0*/  IMAD.U32 R133, RZ, RZ, UR16 ;  /* 0x00000010ff857e24 */ /* 0x008fe2000f8e00ff */
[----:B------:R-:W-:Y:S04]  /*6100*/  BSSY B0, `(.L_x_244) ;  /* 0x0000012000007945 */ /* 0x000fe80003800000 */
[----:B------:R-:W-:Y:S04]  /*6110*/  IADD3 R133, -R133, UR9, R232 ;  /* 0x0000000985857c10 */ /* 0x000fe8000fffe1e8 */
        /* <DEDUP_REMOVED lines=11> */
.L_x_245:
[----:B------:R-:W-:Y:S04]  /*61d0*/  MOV R132, c[0x0][0x32c] ;  /* 0x0000cb0000847a02 */ /* 0x000fe80000000f00 */
[----:B------:R-:W-:Y:S11]  /*61e0*/  ISETP.NE.AND P0, PT, R132, 0x1, PT ;  /* 0x000000018400780c */ /* 0x000ff60003f05270 */
[----:B------:R-:W-:Y:S02]  /*61f0*/  @!UPT UIADD3 URZ, URZ, URZ, URZ ;  /* 0x0000003f3f3ff290 */ /* 0x000fe4000fffe03f */
[----:B------:R-:W-:Y:S05]  /*6200*/  @P0 IMAD.HI.U32 R132, R133, c[0x0][0x330], RZ ;  /* 0x0000cc0085840a27 */ /* 0x000fea00078e00ff */
[----:B------:R-:W-:Y:S02]  /*6210*/  @P0 SHF.R.U32.HI R133, RZ, c[0x0][0x334], R132 ;  /* 0x0000cd00ff850a19 */ /* 0x000fe40000011684 */
.L_x_246:
[----:B------:R-:W-:Y:S05]  /*6220*/  BSYNC B0 ;  /* 0x0000000000007941 */ /* 0x000fea0003800000 */
.L_x_244:
[----:B------:R-:W-:Y:S04]  /*6230*/  IMAD.MOV.U32 R132, RZ, RZ, c[0x0][0x32c] ;  /* 0x0000cb00ff847624 */ /* 0x000fe800078e00ff */
[----:B------:R-:W-:Y:S04]  /*6240*/  IMAD R135, R133, R132, -UR20 ;  /* 0x8000001485877e24 */ /* 0x000fe8000f8e0284 */
[----:B------:R-:W-:Y:S05]  /*6250*/  IMAD.IADD R135, R135, 0x1, -R208 ;  /* 0x0000000187877824 */ /* 0x000fea00078e0ad0 */
[----:B------:R-:W-:Y:S02]  /*6260*/  IADD3 R133, R135, c[0x0][0x32c], RZ ;  /* 0x0000cb0087857a10 */ /* 0x000fe40007ffe0ff */
[----:B------:R-:W-:Y:S02]  /*6270*/  IMNMX R222, R222, R135, !PT ;  /* 0x00000087dede7217 */ /* 0x000fe40007800200 */
[----:B------:R-:W-:Y:S02]  /*6280*/  IMNMX R224, R224, R133, PT ;  /* 0x00000085e0e07217 */ /* 0x000fe40003800200 */
.L_x_243:
[----:B---3--:R-:W-:Y:S01]  /*6290*/  UISETP.GT.AND UP0, UPT, UR14, -0x1, UPT ;  /* 0xffffffff0e00788c */ /* 0x008fe2000bf04270 */
[----:B------:R-:W1:Y:S05]  /*62a0*/  SHFL.IDX PT, R0, R0, 0x1, 0x1c1f ;  /* 0x003c1f0000007f89 */ /* 0x000e6a00000e0000 */
[----:B------:R-:W-:Y:S04]  /*62b0*/  PLOP3.LUT P0, PT, PT, PT, UP0, 0x80, 0x0 ;  /* 0x000000000000781c */ /* 0x000fe80003f0f008 */
[C---:B------:R-:W-:Y:S02]  /*62c0*/  ISETP.GT.AND P4, PT, R222.reuse, 0x1, P0 ;  /* 0x00000001de00780c */ /* 0x040fe40000784270 */
[----:B------:R-:W-:Y:S02]  /*62d0*/  ISETP.GT.AND P5, PT, R222, RZ, P0 ;  /* 0x000000ffde00720c */ /* 0x000fe400007a4270 */
[C---:B------:R-:W-:Y:S02]  /*62e0*/  ISETP.LT.OR P4, PT, R224.reuse, 0x2, P4 ;  /* 0x00000002e000780c */ /* 0x040fe40002781670 */
[----:B------:R-:W-:Y:S02]  /*62f0*/  ISETP.LT.OR P5, PT, R224, 0x1, P5 ;  /* 0x00000001e000780c */ /* 0x000fe40002fa1670 */
[----:B------:R-:W-:Y:S02]  /*6300*/  FSEL R136, R5, -INF , !P4 ;  /* 0xff80000005887808 */ /* 0x000fe40006000000 */
[C---:B------:R-:W-:Y:S02]  /*6310*/  ISETP.GT.AND P4, PT, R222.reuse, 0x10, P0 ;  /* 0x00000010de00780c */ /* 0x040fe40000784270 */
[----:B------:R-:W-:Y:S02]  /*6320*/  ISETP.GT.AND P6, PT, R222, 0x8, P0 ;  /* 0x00000008de00780c */ /* 0x000fe400007c4270 */
[----:B------:R-:W-:Y:S01]  /*6330*/  ISETP.LT.OR P4, PT, R224, 0x11, P4 ;  /* 0x00000011e000780c */ /* 0x000fe20002781670 */
[--C-:B-1----:R-:W-:Y:S01]  /*6340*/  IMAD.IADD R225, R225, 0x1, R0.reuse ;  /* 0x00000001e1e17824 */ /* 0x102fe200078e0200 */
[----:B------:R-:W-:Y:S01]  /*6350*/  FSEL R138, R4, -INF , !P5 ;  /* 0xff800000048a7808 */ /* 0x000fe20006800000 */
[----:B------:R-:W-:Y:S01]  /*6360*/  IMAD.IADD R223, R223, 0x1, R0 ;  /* 0x00000001dfdf7824 */ /* 0x000fe200078e0200 */
[----:B------:R-:W-:Y:S02]  /*6370*/  ISETP.GT.AND P5, PT, R222, 0x9, P0 ;  /* 0x00000009de00780c */ /* 0x000fe400007a4270 */
        /* <DEDUP_REMOVED lines=26> */
[----:B------:R-:W-:Y:S02]  /*6520*/  ISETP.GT.AND P5, PT, R222, 0x30, P0 ;  /* 0x00000030de00780c */ /* 0x000fe400007a4270 */
[----:B------:R-:W-:Y:S02]  /*6530*/  FSEL R150, R29, -INF , !P4 ;  /* 0xff8000001d967808 */ /* 0x000fe40006000000 */
[----:B------:R-:W-:Y:S02]  /*6540*/  PLOP3.LUT P4, PT, PT, PT, UP1, 0x40, 0x0 ;  /* 0x000000000000781c */ /* 0x000fe40003f8e818 */
[C---:B------:R-:W-:Y:S02]  /*6550*/  ISETP.LT.OR P6, PT, R224.reuse, 0x2a, P6 ;  /* 0x0000002ae000780c */ /* 0x040fe400037c1670 */
[----:B------:R-:W-:Y:S02]  /*6560*/  ISETP.LT.OR P5, PT, R224, 0x31, P5 ;  /* 0x00000031e000780c */ /* 0x000fe40002fa1670 */
[----:B------:R-:W-:Y:S02]  /*6570*/  FSEL R152, R25, -INF , !P6 ;  /* 0xff80000019987808 */ /* 0x000fe40007000000 */
[----:B------:R-:W-:Y:S02]  /*6580*/  ISETP.GT.AND P6, PT, R222, 0x38, P0 ;  /* 0x00000038de00780c */ /* 0x000fe400007c4270 */
[----:B------:R-:W-:Y:S02]  /*6590*/  FSEL R151, R28, -INF , !P5 ;  /* 0xff8000001c977808 */ /* 0x000fe40006800000 */
[----:B------:R-:W-:Y:S02]  /*65a0*/  ISETP.GT.AND P5, PT, R222, 0x39, P0 ;  /* 0x00000039de00780c */ /* 0x000fe400007a4270 */
[C---:B------:R-:W-:Y:S02]  /*65b0*/  ISETP.LT.OR P6, PT, R224.reuse, 0x39, P6 ;  /* 0x00000039e000780c */ /* 0x040fe400037c1670 */
[----:B------:R-:W-:Y:S02]  /*65c0*/  ISETP.LT.OR P5, PT, R224, 0x3a, P5 ;  /* 0x0000003ae000780c */ /* 0x000fe40002fa1670 */
[----:B------:R-:W-:Y:S02]  /*65d0*/  FSEL R148, R32, -INF , !P6 ;  /* 0xff80000020947808 */ /* 0x000fe40007000000 */
[----:B------:R-:W-:Y:S01]  /*65e0*/  FSEL R146, R33, -INF , !P5 ;  /* 0xff80000021927808 */ /* 0x000fe20006800000 */
[----:B------:R-:W-:-:S05]  /*65f0*/  @P4 BRA `(.L_x_247) ;  /* 0x000001a000004947 */ /* 0x000fca0003800000 */
[----:B------:R-:W-:Y:S01]  /*6600*/  IMAD.U32 R5, RZ, RZ, UR16 ;  /* 0x00000010ff057e24 */ /* 0x000fe2000f8e00ff */
        /* <DEDUP_REMOVED lines=13> */
.L_x_249:
[----:B------:R-:W-:Y:S04]  /*66e0*/  MOV R0, c[0x0][0x32c] ;  /* 0x0000cb0000007a02 */ /* 0x000fe80000000f00 */
[----:B------:R-:W-:Y:S11]  /*66f0*/  ISETP.NE.AND P4, PT, R0, 0x1, PT ;  /* 0x000000010000780c */ /* 0x000ff60003f85270 */
[----:B------:R-:W-:Y:S02]  /*6700*/  @!UPT UIADD3 URZ, URZ, URZ, URZ ;  /* 0x0000003f3f3ff290 */ /* 0x000fe4000fffe03f */
[----:B------:R-:W-:Y:S05]  /*6710*/  @P4 IMAD.HI.U32 R0, R5, c[0x0][0x330], RZ ;  /* 0x0000cc0005004a27 */ /* 0x000fea00078e00ff */
[----:B------:R-:W-:Y:S02]  /*6720*/  @P4 SHF.R.U32.HI R5, RZ, c[0x0][0x334], R0 ;  /* 0x0000cd00ff054a19 */ /* 0x000fe40000011600 */
.L_x_250:
[----:B------:R-:W-:Y:S05]  /*6730*/  BSYNC B0 ;  /* 0x0000000000007941 */ /* 0x000fea0003800000 */
.L_x_248:
[----:B------:R-:W-:Y:S04]  /*6740*/  IMAD.MOV.U32 R0, RZ, RZ, c[0x0][0x32c] ;  /* 0x0000cb00ff007624 */ /* 0x000fe800078e00ff */
[----:B------:R-:W-:Y:S04]  /*6750*/  IMAD R5, R5, R0, -UR20 ;  /* 0x8000001405057e24 */ /* 0x000fe8000f8e0200 */
[----:B------:R-:W-:Y:S05]  /*6760*/  IMAD.IADD R4, R5, 0x1, -R208 ;  /* 0x0000000105047824 */ /* 0x000fea00078e0ad0 */
[----:B------:R-:W-:Y:S02]  /*6770*/  IADD3 R0, R4, c[0x0][0x32c], RZ ;  /* 0x0000cb0004007a10 */ /* 0x000fe40007ffe0ff */
[----:B------:R-:W-:Y:S02]  /*6780*/  IMNMX R223, R223, R4, !PT ;  /* 0x00000004dfdf7217 */ /* 0x000fe40007800200 */
[----:B------:R-:W-:Y:S02]  /*6790*/  IMNMX R225, R225, R0, PT ;  /* 0x00000000e1e17217 */ /* 0x000fe40003800200 */
.L_x_247:
[----:B------:R-:W-:Y:S01]  /*67a0*/  FMNMX.FTZ R5, R138, R3, !PT ;  /* 0x000000038a057209 */ /* 0x000fe20007810000 */
[----:B------:R-:W-:Y:S01]  /*67b0*/  UISETP.GT.AND UP0, UPT, UR14, UR17, UPT ;  /* 0x000000110e00728c */ /* 0x000fe2000bf04270 */
[C---:B------:R-:W-:Y:S01]  /*67c0*/  ISETP.GT.AND P6, PT, R223.reuse, RZ, P0 ;  /* 0x000000ffdf00720c */ /* 0x040fe200007c4270 */
[----:B------:R-:W-:Y:S01]  /*67d0*/  UIADD3 UR14, UR14, -0x1, URZ ;  /* 0xffffffff0e0e7890 */ /* 0x000fe2000fffe03f */
[----:B------:R-:W-:Y:S02]  /*67e0*/  FMNMX.FTZ R5, R136, R5, !PT ;  /* 0x0000000588057209 */ /* 0x000fe40007810000 */
[----:B------:R-:W-:Y:S02]  /*67f0*/  ISETP.GT.AND P5, PT, R223, 0x1, P0 ;  /* 0x00000001df00780c */ /* 0x000fe400007a4270 */
[----:B------:R-:W-:Y:S02]  /*6800*/  FMNMX.FTZ R5, R134, R5, !PT ;  /* 0x0000000586057209 */ /* 0x000fe40007810000 */
[C---:B------:R-:W-:Y:S02]  /*6810*/  ISETP.LT.OR P6, PT, R225.reuse, 0x1, P6 ;  /* 0x00000001e100780c */ /* 0x040fe400037c1670 */
        /* <DEDUP_REMOVED lines=57> */
[----:B------:R-:W-:Y:S02]  /*6bb0*/  ISETP.GT.AND P6, PT, R223, 0x30, P0 ;  /* 0x00000030df00780c */ /* 0x000fe400007c4270 */
        /* <DEDUP_REMOVED lines=43> */
[--C-:B------:R-:W-:Y:S02]  /*6e70*/  FFMA.FTZ R228, R151, c[0x0][0x2d0], -R153.reuse ;  /* 0x0000b40097e47a23 */ /* 0x100fe40000010899 */
        /* <DEDUP_REMOVED lines=351> */
.L_x_242:
[----:B------:R-:W1:Y:S01]  /*8470*/  S2UR UR6, SR_CTAID.X ;  /* 0x00000000000679c3 */ /* 0x000e620000002500 */
[----:B------:R-:W-:Y:S01]  /*8480*/  ULDC.64 UR4, c[0x0][0x2c8] ;  /* 0x0000b20000047ab9 */ /* 0x000fe20000000a00 */
[----:B------:R-:W-:Y:S01]  /*8490*/  PLOP3.LUT P0, PT, PT, PT, UP1, 0x40, 0x0 ;  /* 0x000000000000781c */ /* 0x000fe20003f0e818 */
[----:B-1----:R-:W-:-:S04]  /*84a0*/  ULEA UR6, UR6, 0x7f, 0x7 ;  /* 0x0000007f06067891 */ /* 0x002fc8000f8e383f */
[----:B------:R-:W-:Y:S02]  /*84b0*/  UIMAD.WIDE.U32 UR20, UR6, UR4, URZ ;  /* 0x00000004061472a5 */ /* 0x000fe4000f8e003f */
[----:B------:R-:W-:Y:S02]  /*84c0*/  UIADD3 UR4, UR9, 0x1, -UR16 ;  /* 0x0000000109047890 */ /* 0x000fe4000fffe810 */
[----:B------:R-:W-:-:S04]  /*84d0*/  @UP2 USHF.R.U32.HI UR6, URZ, UR5, UR21 ;  /* 0x000000053f062299 */ /* 0x000fc80008011615 */
[----:B------:R-:W-:-:S03]  /*84e0*/  UIADD3 UR7, UR4, UR6, URZ ;  /* 0x0000000604077290 */ /* 0x000fc6000fffe03f */
[----:B------:R-:W-:Y:S02]  /*84f0*/  ULDC UR6, c[0x0][0x324] ;  /* 0x0000c90000067ab9 */ /* 0x000fe40000000800 */
        /* <DEDUP_REMOVED lines=14> */
.L_x_253:
[----:B------:R-:W-:Y:S02]  /*85e0*/  ULDC UR4, c[0x0][0x32c] ;  /* 0x0000cb0000047ab9 */ /* 0x000fe40000000800 */
[----:B------:R-:W-:-:S03]  /*85f0*/  UISETP.NE.AND UP0, UPT, UR4, 0x1, UPT ;  /* 0x000000010400788c */ /* 0x000fc6000bf05270 */
[----:B------:R-:W-:Y:S02]  /*8600*/  ULDC.64 UR4, c[0x0][0x330] ;  /* 0x0000cc0000047ab9 */ /* 0x000fe40000000a00 */
[----:B------:R-:W-:-:S07]  /*8610*/  UIMAD.WIDE.U32 UR20, UR7, UR4, URZ ;  /* 0x00000004071472a5 */ /* 0x000fce000f8e003f */
[----:B------:R-:W-:Y:S02]  /*8620*/  @UP0 UMOV UR17, UR21 ;  /* 0x0000001500110c82 */ /* 0x000fe40008000000 */
[----:B------:R-:W-:Y:S02]  /*8630*/  @UP0 USHF.R.U32.HI UR7, URZ, UR5, UR17 ;  /* 0x000000053f070299 */ /* 0x000fe40008011611 */
.L_x_254:
[----:B------:R-:W-:Y:S02]  /*8640*/  ULDC UR4, c[0x0][0x32c] ;  /* 0x0000cb0000047ab9 */ /* 0x000fe40000000800 */
[----:B------:R-:W-:-:S04]  /*8650*/  UIMAD UR4, UR7, UR4, URZ ;  /* 0x00000004070472a4 */ /* 0x000fc8000f8e023f */
[----:B------:R-:W-:-:S04]  /*8660*/  UISETP.LT.AND UP0, UPT, UR6, UR4, UPT ;  /* 0x000000040600728c */ /* 0x000fc8000bf01270 */
[----:B------:R-:W-:-:S04]  /*8670*/  USEL UR6, UR6, UR4, !UP0 ;  /* 0x0000000406067287 */ /* 0x000fc8000c000000 */
.L_x_252:
        /* <DEDUP_REMOVED lines=22> */
.L_x_256:
        /* <DEDUP_REMOVED lines=21> */
[----:B------:R-:W-:Y:S02]  /*8930*/  @!P0 LEA R168, P4, R0, c[0x0][0x1f8], 0x1 ;  /* 0x00007e0000a88a11 */ /* 0x000fe400078808ff */
        /* <DEDUP_REMOVED lines=14> */
[----:B------:R-:W-:Y:S01]  /*8a20*/  @!P0 IADD3.X R25, R218, UR14, RZ, P6, !PT ;  /* 0x0000000eda198c10 */ /* 0x000fe2000b7fe4ff */
        /* <DEDUP_REMOVED lines=257> */
[----:B------:R-:W-:Y:S01]  /*9a40*/  @P0 LEA R150, P6, R4, c[0x0][0x1c8], 0x1 ;  /* 0x0000720004960a11 */ /* 0x000fe200078c08ff */
[C---:B------:R-:W-:Y:S01]  /*9a50*/  FMUL.FTZ R101, R3.reuse, R101 ;  /* 0x0000006503657220 */ /* 0x040fe20000410000 */
        /* <DEDUP_REMOVED lines=359> */
.L_x_255:
        /* <DEDUP_REMOVED lines=18> */
.L_x_266:
        /* <DEDUP_REMOVED lines=214> */
[C---:B------:R-:W-:Y:S04]  /*bf50*/  HMMA.16816.F32 R16, R136.reuse, R142, R16 ;  /* 0x0000008e8810723c */ /* 0x040fe80000001810 */
[----:B------:R-:W-:Y:S02]  /*bf60*/  @P4 SHF.R.U32.HI R0, RZ, c[0x0][0x2cc], R140 ;  /* 0x0000b300ff004a19 */ /* 0x000fe4000001168c */
[----:B------:R-:W2:Y:S01]  /*bf70*/  LDSM.16.M88.4 R140, [R184+0x5800] ;  /* 0x00580000b88c783b */ /* 0x000ea20000000200 */
[----:B------:R-:W-:Y:S01]  /*bf80*/  @P0 IADD3 R152, P5, R216, UR7, RZ ;  /* 0x00000007d8980c10 */ /* 0x000fe2000ffbe0ff */
[----:B------:R-:W-:Y:S04]  /*bf90*/  DEPBAR.LE SB0, 0x0 ;  /* 0x000080000000791a */ /* 0x000fe80000000000 */
[----:B------:R-:W-:Y:S01]  /*bfa0*/  BAR.SYNC.DEFER_BLOCKING 0x0 ;  /* 0x0000000000007b1d */ /* 0x000fe20000010000 */
[----:B------:R-:W-:Y:S01]  /*bfb0*/  @P0 IADD3 R154, P4, R214, UR7, RZ ;  /* 0x00000007d69a0c10 */ /* 0x000fe2000ff9e0ff */
[C---:B-1----:R-:W-:Y:S05]  /*bfc0*/  HMMA.16816.F32 R20, R136.reuse, R132, R20 ;  /* 0x000000848814723c */ /* 0x042fea0000001814 */
[----:B------:R-:W-:Y:S02]  /*bfd0*/  @P0 IADD3.X R147, R215, UR6, RZ, P5, !PT ;  /* 0x00000006d7930c10 */ /* 0x000fe4000affe4ff */
[C---:B------:R-:W-:Y:S01]  /*bfe0*/  @P0 LEA R148, P5, R152.reuse, c[0x0][0x1c8], 0x1 ;  /* 0x0000720098940a11 */ /* 0x040fe200078a08ff */
[C---:B------:R-:W-:Y:S04]  /*bff0*/  HMMA.16816.F32 R24, R136.reuse, R134, R24 ;  /* 0x000000868818723c */ /* 0x040fe80000001818 */
[----:B------:R-:W-:Y:S02]  /*c000*/  @P0 LEA.HI.X R149, R152, c[0x0][0x1cc], R147, 0x1, P5 ;  /* 0x0000730098950a11 */ /* 0x000fe400028f0c93 */
[----:B------:R-:W-:Y:S01]  /*c010*/  @P0 IADD3.X R153, R213, UR6, RZ, P4, !PT ;  /* 0x00000006d5990c10 */ /* 0x000fe2000a7fe4ff */
[----:B------:R-:W-:Y:S01]  /*c020*/  @UP3 UIADD3.X UR6, UR12, UR6, URZ, UP0, !UPT ;  /* 0x000000060c063290 */ /* 0x000fe200087fe43f */
[C---:B------:R-:W-:Y:S04]  /*c030*/  @P0 LEA R146, P4, R154.reuse, c[0x0][0x1c8], 0x1 ;  /* 0x000072009a920a11 */ /* 0x040fe800078808ff */
[----:B------:R-:W-:Y:S01]  /*c040*/  @P0 LEA.HI.X R147, R154, c[0x0][0x1cc], R153, 0x1, P4 ;  /* 0x000073009a930a11 */ /* 0x000fe200020f0c99 */
[----:B------:R-:W-:Y:S01]  /*c050*/  @!PT LDS RZ, [RZ] ;  /* 0x00000000fffff984 */ /* 0x000fe20000000800 */
[----:B------:R-:W-:Y:S01]  /*c060*/  @!PT LDS RZ, [RZ] ;  /* 0x00000000fffff984 */ /* 0x000fe20000000800 */
[----:B------:R-:W-:Y:S01]  /*c070*/  @!PT LDS RZ, [RZ] ;  /* 0x00000000fffff984 */ /* 0x000fe20000000800 */
[----:B------:R1:W-:Y:S01]  /*c080*/  @P0 LDGSTS.E.BYPASS.LTC128B.128 [R199+0x6100], [R150.64], !P3 ;  /* 0x0610000096c70fae */ /* 0x0003e2000d901d52 */
[----:B------:R-:W-:Y:S02]  /*c090*/  @P0 IADD3.X R133, R211, UR6, RZ, P6, !PT ;  /* 0x00000006d3850c10 */ /* 0x000fe4000b7fe4ff */
[----:B------:R-:W-:Y:S02]  /*c0a0*/  @P0 LEA R158, P6, R144, c[0x0][0x1c8], 0x1 ;  /* 0x00007200909e0a11 */ /* 0x000fe400078c08ff */
[----:B------:R1:W-:Y:S01]  /*c0b0*/  @P0 LDGSTS.E.BYPASS.LTC128B.128 [R199+0x8100], [R148.64], !P2 ;  /* 0x0810000094c70fae */ /* 0x0003e2000d101d52 */
[----:B------:R-:W-:Y:S02]  /*c0c0*/  @P0 IADD3 R145, P5, R216, UR17, RZ ;  /* 0x00000011d8910c10 */ /* 0x000fe4000ffbe0ff */
[----:B------:R-:W-:Y:S01]  /*c0d0*/  @P0 LEA.HI.X R159, R144, c[0x0][0x1cc], R133, 0x1, P6 ;  /* 0x00007300909f0a11 */ /* 0x000fe200030f0c85 */
[----:B------:R-:W-:Y:S01]  /*c0e0*/  IMAD.U32 R133, RZ, RZ, UR16 ;  /* 0x00000010ff857e24 */ /* 0x000fe2000f8e00ff */
[----:B------:R1:W-:Y:S01]  /*c0f0*/  @P0 LDGSTS.E.BYPASS.LTC128B.128 [R199+0xa100], [R146.64], !P1 ;  /* 0x0a10000092c70fae */ /* 0x0003e2000c901d52 */
[----:B------:R-:W-:Y:S01]  /*c100*/  @P0 IADD3.X R132, R215, UR6, RZ, P5, !PT ;  /* 0x00000006d7840c10 */ /* 0x000fe2000affe4ff */
[C---:B--2---:R-:W-:Y:S03]  /*c110*/  HMMA.16816.F32 R28, R136.reuse, R140, R28 ;  /* 0x0000008c881c723c */ /* 0x044fe6000000181c */
[----:B------:R1:W-:Y:S01]  /*c120*/  @P0 LDGSTS.E.BYPASS.LTC128B.128 [R199+0x7100], [R158.64], !P3 ;  /* 0x071000009ec70fae */ /* 0x0003e2000d901d52 */
[C---:B------:R-:W-:Y:S02]  /*c130*/  @P0 LEA R156, P5, R145.reuse, c[0x0][0x1c8], 0x1 ;  /* 0x00007200919c0a11 */ /* 0x040fe400078a08ff */
[----:B------:R-:W-:Y:S02]  /*c140*/  @P0 IADD3 R153, P4, R214, UR17, RZ ;  /* 0x00000011d6990c10 */ /* 0x000fe4000ff9e0ff */
[----:B------:R-:W-:Y:S01]  /*c150*/  @P0 LEA.HI.X R157, R145, c[0x0][0x1cc], R132, 0x1, P5 ;  /* 0x00007300919d0a11 */ /* 0x000fe200028f0c84 */
[----:B------:R-:W-:Y:S01]  /*c160*/  HMMA.16816.F32 R32, R136, R142, R32 ;  /* 0x0000008e8820723c */ /* 0x000fe20000001820 */
[----:B------:R-:W2:Y:S02]  /*c170*/  SHFL.IDX PT, R132, R0, RZ, 0x1c1f ;  /* 0x001c1fff00847589 */ /* 0x000ea400000e0000 */
[----:B------:R-:W-:Y:S01]  /*c180*/  @P0 IADD3.X R152, R213, UR6, RZ, P4, !PT ;  /* 0x00000006d5980c10 */ /* 0x000fe2000a7fe4ff */
[----:B------:R-:W-:Y:S01]  /*c190*/  USHF.L.U32 UR6, UR14, 0x6, URZ ;  /* 0x000000060e067899 */ /* 0x000fe2000800063f */
[C---:B------:R-:W-:Y:S01]  /*c1a0*/  @P0 LEA R154, P4, R153.reuse, c[0x0][0x1c8], 0x1 ;  /* 0x00007200999a0a11 */ /* 0x040fe200078808ff */
[----:B------:R1:W-:Y:S03]  /*c1b0*/  @P0 LDGSTS.E.BYPASS.LTC128B.128 [R199+0x9100], [R156.64], !P2 ;  /* 0x091000009cc70fae */ /* 0x0003e6000d101d52 */
[----:B------:R-:W-:Y:S03]  /*c1c0*/  @P0 LEA.HI.X R155, R153, c[0x0][0x1cc], R152, 0x1, P4 ;  /* 0x00007300999b0a11 */ /* 0x000fe600020f0c98 */
[----:B------:R-:W-:Y:S02]  /*c1d0*/  IMAD.U32 R135, RZ, RZ, UR6 ;  /* 0x00000006ff877e24 */ /* 0x000fe4000f8e00ff */
[----:B------:R1:W-:Y:S01]  /*c1e0*/  @P0 LDGSTS.E.BYPASS.LTC128B.128 [R199+0xb100], [R154.64], !P1 ;  /* 0x0b1000009ac70fae */ /* 0x0003e2000c901d52 */
[----:B------:R-:W-:Y:S02]  /*c1f0*/  PLOP3.LUT P0, PT, PT, PT, UP1, 0x40, 0x0 ;  /* 0x000000000000781c */ /* 0x000fe40003f0e818 */
[----:B------:R-:W-:Y:S02]  /*c200*/  IADD3 R134, -R208, 0x1, -R135 ;  /* 0x00000001d0867810 */ /* 0x000fe40007ffe987 */
[----:B------:R-:W0:Y:S02]  /*c210*/  LDGDEPBAR ;  /* 0x00000000000079af */ /* 0x000e240000000000 */
[----:B------:R-:W-:Y:S04]  /*c220*/  IADD3 R133, -R133, UR9, R134 ;  /* 0x0000000985857c10 */ /* 0x000fe8000fffe186 */
[C---:B------:R-:W-:Y:S02]  /*c230*/  IADD3 R135, R133.reuse, c[0x0][0x328], RZ ;  /* 0x0000ca0085877a10 */ /* 0x040fe40007ffe0ff */
[----:B------:R-:W-:Y:S03]  /*c240*/  IADD3 R133, R133, UR15, RZ ;  /* 0x0000000f85857c10 */ /* 0x000fe6000fffe0ff */
[--C-:B--2---:R-:W-:Y:S02]  /*c250*/  IMAD.IADD R139, R135, 0x1, R132.reuse ;  /* 0x00000001878b7824 */ /* 0x104fe400078e0284 */
[----:B------:R-:W-:Y:S01]  /*c260*/  IMAD.IADD R137, R133, 0x1, R132 ;  /* 0x0000000185897824 */ /* 0x000fe200078e0284 */
        /* <DEDUP_REMOVED lines=15> */
.L_x_260:
[----:B------:R-:W-:Y:S04]  /*c360*/  MOV R132, c[0x0][0x32c] ;  /* 0x0000cb0000847a02 */ /* 0x000fe80000000f00 */
[----:B------:R-:W-:Y:S11]  /*c370*/  ISETP.NE.AND P0, PT, R132, 0x1, PT ;  /* 0x000000018400780c */ /* 0x000ff60003f05270 */
[----:B------:R-:W-:Y:S02]  /*c380*/  @!UPT UIADD3 URZ, URZ, URZ, URZ ;  /* 0x0000003f3f3ff290 */ /* 0x000fe4000fffe03f */
[----:B------:R-:W-:Y:S05]  /*c390*/  @P0 IMAD.HI.U32 R132, R141, c[0x0][0x330], RZ ;  /* 0x0000cc008d840a27 */ /* 0x000fea00078e00ff */
[----:B------:R-:W-:Y:S02]  /*c3a0*/  @P0 SHF.R.U32.HI R141, RZ, c[0x0][0x334], R132 ;  /* 0x0000cd00ff8d0a19 */ /* 0x000fe40000011684 */
.L_x_261:
[----:B------:R-:W-:Y:S05]  /*c3b0*/  BSYNC B0 ;  /* 0x0000000000007941 */ /* 0x000fea0003800000 */
.L_x_259:
[----:B------:R-:W-:Y:S04]  /*c3c0*/  IMAD.MOV.U32 R132, RZ, RZ, c[0x0][0x32c] ;  /* 0x0000cb00ff847624 */ /* 0x000fe800078e00ff */
[----:B------:R-:W-:Y:S04]  /*c3d0*/  IMAD R141, R141, R132, -UR6 ;  /* 0x800000068d8d7e24 */ /* 0x000fe8000f8e0284 */
[----:B------:R-:W-:Y:S05]  /*c3e0*/  IMAD.IADD R134, R141, 0x1, -R208 ;  /* 0x000000018d867824 */ /* 0x000fea00078e0ad0 */
[----:B------:R-:W-:Y:S02]  /*c3f0*/  IADD3 R132, R134, c[0x0][0x32c], RZ ;  /* 0x0000cb0086847a10 */ /* 0x000fe40007ffe0ff */
[----:B------:R-:W-:Y:S02]  /*c400*/  IMNMX R137, R137, R134, !PT ;  /* 0x0000008689897217 */ /* 0x000fe40007800200 */
[----:B------:R-:W-:Y:S02]  /*c410*/  IMNMX R139, R139, R132, PT ;  /* 0x000000848b8b7217 */ /* 0x000fe40003800200 */
.L_x_258:
        /* <DEDUP_REMOVED lines=69> */
.L_x_264:
[----:B------:R-:W-:Y:S04]  /*c870*/  MOV R5, c[0x0][0x32c] ;  /* 0x0000cb0000057a02 */ /* 0x000fe80000000f00 */
[----:B------:R-:W-:Y:S11]  /*c880*/  ISETP.NE.AND P4, PT, R5, 0x1, PT ;  /* 0x000000010500780c */ /* 0x000ff60003f85270 */
[----:B------:R-:W-:Y:S02]  /*c890*/  @!UPT UIADD3 URZ, URZ, URZ, URZ ;  /* 0x0000003f3f3ff290 */ /* 0x000fe4000fffe03f */
[----:B------:R-:W-:Y:S05]  /*c8a0*/  @P4 IMAD.HI.U32 R5, R12, c[0x0][0x330], RZ ;  /* 0x0000cc000c054a27 */ /* 0x000fea00078e00ff */
[----:B------:R-:W-:Y:S02]  /*c8b0*/  @P4 SHF.R.U32.HI R12, RZ, c[0x0][0x334], R5 ;  /* 0x0000cd00ff0c4a19 */ /* 0x000fe40000011605 */
.L_x_265:
[----:B------:R-:W-:Y:S05]  /*c8c0*/  BSYNC B0 ;  /* 0x0000000000007941 */ /* 0x000fea0003800000 */
.L_x_263:
[----:B------:R-:W-:Y:S04]  /*c8d0*/  IMAD.MOV.U32 R5, RZ, RZ, c[0x0][0x32c] ;  /* 0x0000cb00ff057624 */ /* 0x000fe800078e00ff */
[----:B------:R-:W-:Y:S04]  /*c8e0*/  IMAD R5, R12, R5, -UR6 ;  /* 0x800000060c057e24 */ /* 0x000fe8000f8e0205 */
[----:B------:R-:W-:Y:S05]  /*c8f0*/  IMAD.IADD R9, R5, 0x1, -R208 ;  /* 0x0000000105097824 */ /* 0x000fea00078e0ad0 */
[----:B------:R-:W-:Y:S02]  /*c900*/  IADD3 R5, R9, c[0x0][0x32c], RZ ;  /* 0x0000cb0009057a10 */ /* 0x000fe40007ffe0ff */
[----:B------:R-:W-:Y:S02]  /*c910*/  IMNMX R4, R4, R9, !PT ;  /* 0x0000000904047217 */ /* 0x000fe40007800200 */
[----:B------:R-:W-:Y:S02]  /*c920*/  IMNMX R0, R0, R5, PT ;  /* 0x0000000500007217 */ /* 0x000fe40003800200 */
.L_x_262:
        /* <DEDUP_REMOVED lines=460> */
.L_x_257:
[----:B------:R-:W1:Y:S01]  /*e5f0*/  SHFL.BFLY PT, R3, R212, 0x2, 0x1f ;  /* 0x0c401f00d4037f89 */ /* 0x000e6200000e0000 */
[----:B------:R-:W-:-:S02]  /*e600*/  MOV R4, RZ ;  /* 0x000000ff00047202 */ /* 0x000fc40000000f00 */
[----:B------:R-:W-:Y:S01]  /*e610*/  PLOP3.LUT P1, PT, PT, PT, PT, 0x8, 0x0 ;  /* 0x000000000000781c */ /* 0x000fe20003f2e170 */
[----:B------:R-:W2:Y:S01]  /*e620*/  SHFL.BFLY PT, R2, R209, 0x2, 0x1f ;  /* 0x0c401f00d1027f89 */ /* 0x000ea200000e0000 */
[----:B-1----:R-:W-:Y:S01]  /*e630*/  FADD.FTZ R6, R3, R212 ;  /* 0x000000d403067221 */ /* 0x002fe20000010000 */
[----:B------:R-:W-:Y:S01]  /*e640*/  MOV R3, RZ ;  /* 0x000000ff00037202 */ /* 0x000fe20000000f00 */
        /* <DEDUP_REMOVED lines=23> */
[C---:B------:R-:W-:Y:S02]  /*e7c0*/  FMUL.FTZ R105, R4.reuse, R105 ;  /* 0x0000006904697220 */ /* 0x040fe40000410000 */
        /* <DEDUP_REMOVED lines=42> */
[----:B------:R-:W-:Y:S01]  /*ea70*/  MOV R4, 0xff800000 ;  /* 0xff80000000047802 */ /* 0x000fe20000000f00 */
        /* <DEDUP_REMOVED lines=50> */
.L_x_224:
[----:B------:R-:W-:Y:S05]  /*eda0*/  @P1 BRA `(.L_x_267) ;  /* 0x000016a000001947 */ /* 0x000fea0003800000 */
[----:B------:R-:W1:Y:S01]  /*edb0*/  S2R R0, SR_TID.X ;  /* 0x0000000000007919 */ /* 0x000e620000002100 */
[----:B------:R-:W-:Y:S02]  /*edc0*/  F2FP.PACK_AB R128, R129, R128 ;  /* 0x000000808180723e */ /* 0x000fe400000000ff */
[----:B------:R-:W-:Y:S01]  /*edd0*/  F2FP.PACK_AB R130, R131, R130 ;  /* 0x000000828382723e */ /* 0x000fe200000000ff */
[----:B------:R-:W-:Y:S01]  /*ede0*/  BAR.SYNC.DEFER_BLOCKING 0x1, 0x100 ;  /* 0x0044000000007b1d */ /* 0x000fe20000010000 */
        /* <DEDUP_REMOVED lines=10> */
[----:B-1----:R-:W-:Y:S02]  /*ee90*/  SHF.R.S32.HI R5, RZ, 0x1f, R0 ;  /* 0x0000001fff057819 */ /* 0x002fe40000011400 */
[----:B------:R-:W-:Y:S02]  /*eea0*/  F2FP.PACK_AB R116, R117, R116 ;  /* 0x000000747574723e */ /* 0x000fe400000000ff */
[----:B------:R-:W-:-:S02]  /*eeb0*/  LEA.HI R2, R5, R0, RZ, 0x2 ;  /* 0x0000000005027211 */ /* 0x000fc400078f10ff */
[----:B------:R-:W-:Y:S02]  /*eec0*/  F2FP.PACK_AB R118, R119, R118 ;  /* 0x000000767776723e */ /* 0x000fe400000000ff */
[--C-:B------:R-:W-:Y:S02]  /*eed0*/  SHF.R.S32.HI R9, RZ, 0x2, R2.reuse ;  /* 0x00000002ff097819 */ /* 0x100fe40000011402 */
[----:B------:R-:W-:Y:S02]  /*eee0*/  SHF.R.S32.HI R6, RZ, 0x1f, R2 ;  /* 0x0000001fff067819 */ /* 0x000fe40000011402 */
[----:B------:R-:W-:Y:S02]  /*eef0*/  LOP3.LUT R11, R2, 0xfffffffc, RZ, 0xc0, !PT ;  /* 0xfffffffc020b7812 */ /* 0x000fe400078ec0ff */
[----:B------:R-:W-:Y:S02]  /*ef00*/  LEA.HI R6, R6, R9, RZ, 0x3 ;  /* 0x0000000906067211 */ /* 0x000fe400078f18ff */
[----:B------:R-:W-:Y:S01]  /*ef10*/  F2FP.PACK_AB R120, R121, R120 ;  /* 0x000000787978723e */ /* 0x000fe200000000ff */
[----:B------:R-:W-:Y:S01]  /*ef20*/  IMAD.IADD R11, R0, 0x1, -R11 ;  /* 0x00000001000b7824 */ /* 0x000fe200078e0a0b */
[----:B------:R-:W-:-:S02]  /*ef30*/  LOP3.LUT R6, R6, 0xfffffff8, RZ, 0xc0, !PT ;  /* 0xfffffff806067812 */ /* 0x000fc400078ec0ff */
[----:B------:R-:W-:Y:S02]  /*ef40*/  F2FP.PACK_AB R122, R123, R122 ;  /* 0x0000007a7b7a723e */ /* 0x000fe400000000ff */
[----:B------:R-:W-:Y:S01]  /*ef50*/  F2FP.PACK_AB R36, R37, R36 ;  /* 0x000000242524723e */ /* 0x000fe200000000ff */
[----:B------:R-:W-:Y:S01]  /*ef60*/  IMAD.IADD R9, R9, 0x1, -R6 ;  /* 0x0000000109097824 */ /* 0x000fe200078e0a06 */
[----:B------:R-:W-:Y:S02]  /*ef70*/  LEA.HI R6, R5, R0, RZ, 0x5 ;  /* 0x0000000005067211 */ /* 0x000fe400078f28ff */
[----:B------:R-:W-:Y:S01]  /*ef80*/  F2FP.PACK_AB R38, R39, R38 ;  /* 0x000000262726723e */ /* 0x000fe200000000ff */
[C---:B------:R-:W-:Y:S01]  /*ef90*/  IMAD.SHL.U32 R8, R9.reuse, 0x40, RZ ;  /* 0x0000004009087824 */ /* 0x040fe200078e00ff */
[----:B------:R-:W-:Y:S02]  /*efa0*/  SHF.R.S32.HI R2, RZ, 0x5, R6 ;  /* 0x00000005ff027819 */ /* 0x000fe40000011406 */
[----:B------:R-:W-:-:S02]  /*efb0*/  LOP3.LUT R12, R9, 0x1, RZ, 0xc0, !PT ;  /* 0x00000001090c7812 */ /* 0x000fc400078ec0ff */
[----:B------:R-:W-:Y:S01]  /*efc0*/  LOP3.LUT R8, R8, 0x1c0, RZ, 0xc0, !PT ;  /* 0x000001c008087812 */ /* 0x000fe200078ec0ff */
[----:B------:R-:W-:Y:S01]  /*efd0*/  IMAD R10, R2, 0x200, R11 ;  /* 0x00000200020a7824 */ /* 0x000fe200078e020b */
[----:B------:R-:W-:Y:S02]  /*efe0*/  ISETP.NE.U32.AND P0, PT, R12, 0x1, PT ;  /* 0x000000010c00780c */ /* 0x000fe40003f05070 */
[----:B------:R-:W-:Y:S02]  /*eff0*/  LEA.HI R13, R8, R8, RZ, 0x1d ;  /* 0x00000008080d7211 */ /* 0x000fe400078fe8ff */
[----:B------:R-:W-:Y:S01]  /*f000*/  R2P PR, R9, 0x6 ;  /* 0x0000000609007804 */ /* 0x000fe20000000000 */
[----:B------:R-:W-:Y:S01]  /*f010*/  IMAD.MOV.U32 R9, RZ, RZ, 0x20 ;  /* 0x00000020ff097424 */ /* 0x000fe200078e00ff */
[----:B------:R-:W-:Y:S01]  /*f020*/  F2FP.PACK_AB R40, R41, R40 ;  /* 0x000000282928723e */ /* 0x000fe200000000ff */
[----:B------:R-:W-:Y:S01]  /*f030*/  IMAD.U32 R10, R10, 0x2, R13 ;  /* 0x000000020a0a7824 */ /* 0x000fe200078e000d */
[----:B------:R-:W-:-:S02]  /*f040*/  F2FP.PACK_AB R42, R43, R42 ;  /* 0x0000002a2b2a723e */ /* 0x000fc400000000ff */
[----:B------:R-:W-:Y:S01]  /*f050*/  F2FP.PACK_AB R44, R45, R44 ;  /* 0x0000002c2d2c723e */ /* 0x000fe200000000ff */
[----:B------:R-:W-:Y:S01]  /*f060*/  IMAD.SHL.U32 R13, R10, 0x2, RZ ;  /* 0x000000020a0d7824 */ /* 0x000fe200078e00ff */
[----:B------:R-:W-:Y:S02]  /*f070*/  F2FP.PACK_AB R46, R47, R46 ;  /* 0x0000002e2f2e723e */ /* 0x000fe400000000ff */
[----:B------:R-:W-:Y:S02]  /*f080*/  F2FP.PACK_AB R48, R49, R48 ;  /* 0x000000303130723e */ /* 0x000fe400000000ff */
[C---:B------:R-:W-:Y:S01]  /*f090*/  IADD3 R8, R13.reuse, 0x80, RZ ;  /* 0x000000800d087810 */ /* 0x040fe20007ffe0ff */
[----:B------:R-:W-:Y:S01]  /*f0a0*/  STS [R13+0x80], R128 ;  /* 0x000080800d007388 */ /* 0x000fe20000000800 */
[----:B------:R-:W-:Y:S02]  /*f0b0*/  IADD3 R15, R13, 0x70, RZ ;  /* 0x000000700d0f7810 */ /* 0x000fe40007ffe0ff */
[----:B------:R-:W-:Y:S01]  /*f0c0*/  @P0 IADD3 R15, R8, 0x10, RZ ;  /* 0x00000010080f0810 */ /* 0x000fe20007ffe0ff */
[----:B------:R-:W-:Y:S01]  /*f0d0*/  STS [R13+0x480], R130 ;  /* 0x000480820d007388 */ /* 0x000fe20000000800 */
[----:B------:R-:W-:Y:S01]  /*f0e0*/  SEL R8, R9, 0xffffffe0, !P1 ;  /* 0xffffffe009087807 */ /* 0x000fe20004800000 */
[----:B------:R-:W-:Y:S01]  /*f0f0*/  IMAD.MOV.U32 R9, RZ, RZ, 0x40 ;  /* 0x00000040ff097424 */ /* 0x000fe200078e00ff */
[----:B------:R-:W-:Y:S01]  /*f100*/  F2FP.PACK_AB R50, R51, R50 ;  /* 0x000000323332723e */ /* 0x000fe200000000ff */
[----:B------:R-:W-:Y:S01]  /*f110*/  STS [R15], R124 ;  /* 0x0000007c0f007388 */ /* 0x000fe20000000800 */
[----:B------:R-:W-:Y:S01]  /*f120*/  F2FP.PACK_AB R52, R53, R52 ;  /* 0x000000343534723e */ /* 0x000fe200000000ff */
[----:B------:R-:W-:Y:S01]  /*f130*/  IMAD.IADD R17, R13, 0x1, R8 ;  /* 0x000000010d117824 */ /* 0x000fe200078e0208 */
[----:B------:R-:W-:Y:S01]  /*f140*/  SEL R10, R9, 0xffffffc0, !P2 ;  /* 0xffffffc0090a7807 */ /* 0x000fe20005000000 */
[----:B------:R-:W-:Y:S01]  /*f150*/  IMAD.IADD R9, R8, 0x1, R15 ;  /* 0x0000000108097824 */ /* 0x000fe200078e020f */
[----:B------:R-:W-:Y:S01]  /*f160*/  STS [R15+0x400], R126 ;  /* 0x0004007e0f007388 */ /* 0x000fe20000000800 */
[----:B------:R-:W-:-:S02]  /*f170*/  F2FP.PACK_AB R54, R55, R54 ;  /* 0x000000363736723e */ /* 0x000fc400000000ff */
[--C-:B------:R-:W-:Y:S01]  /*f180*/  IMAD.IADD R19, R13, 0x1, R10.reuse ;  /* 0x000000010d137824 */ /* 0x100fe200078e020a */
[----:B------:R-:W-:Y:S01]  /*f190*/  STS [R17+0x80], R100 ;  /* 0x0000806411007388 */ /* 0x000fe20000000800 */
[C---:B------:R-:W-:Y:S01]  /*f1a0*/  IMAD.IADD R21, R10.reuse, 0x1, R15 ;  /* 0x000000010a157824 */ /* 0x040fe200078e020f */
[----:B------:R-:W-:Y:S01]  /*f1b0*/  F2FP.PACK_AB R56, R57, R56 ;  /* 0x000000383938723e */ /* 0x000fe200000000ff */
[----:B------:R-:W-:Y:S01]  /*f1c0*/  IMAD.IADD R23, R10, 0x1, R17 ;  /* 0x000000010a177824 */ /* 0x000fe200078e0211 */
[----:B------:R-:W-:Y:S01]  /*f1d0*/  STS [R17+0x480], R102 ;  /* 0x0004806611007388 */ /* 0x000fe20000000800 */
[----:B------:R-:W-:Y:S01]  /*f1e0*/  IMAD.IADD R25, R9, 0x1, R10 ;  /* 0x0000000109197824 */ /* 0x000fe200078e020a */
[----:B------:R-:W-:Y:S02]  /*f1f0*/  F2FP.PACK_AB R58, R59, R58 ;  /* 0x0000003a3b3a723e */ /* 0x000fe400000000ff */
        /* <DEDUP_REMOVED lines=31> */
[----:B------:R-:W-:Y:S02]  /*f3f0*/  ISETP.NE.U32.AND P1, PT, RZ, c[0x0][0x508], PT ;  /* 0x00014200ff007a0c */ /* 0x000fe40003f25070 */
[----:B------:R-:W-:Y:S01]  /*f400*/  ISETP.NE.U32.AND P0, PT, RZ, c[0x0][0x500], PT ;  /* 0x00014000ff007a0c */ /* 0x000fe20003f05070 */
[----:B------:R-:W-:Y:S01]  /*f410*/  STS [R13+0x4480], R38 ;  /* 0x004480260d007388 */ /* 0x000fe20000000800 */
[----:B------:R-:W-:Y:S02]  /*f420*/  ISETP.NE.AND.EX P1, PT, RZ, c[0x0][0x50c], PT, P1 ;  /* 0x00014300ff007a0c */ /* 0x000fe40003f25310 */
        /* <DEDUP_REMOVED lines=18> */
[----:B------:R2:W-:Y:S04]  /*f550*/  STS [R15+0x8400], R74 ;  /* 0x0084004a0f007388 */ /* 0x0005e80000000800 */
[----:B------:R-:W-:Y:S04]  /*f560*/  STS [R17+0x8080], R76 ;  /* 0x0080804c11007388 */ /* 0x000fe80000000800 */
[----:B------:R-:W-:Y:S04]  /*f570*/  STS [R17+0x8480], R78 ;  /* 0x0084804e11007388 */ /* 0x000fe80000000800 */
[----:B------:R-:W-:Y:S04]  /*f580*/  STS [R9+0x8000], R80 ;  /* 0x0080005009007388 */ /* 0x000fe80000000800 */
[----:B------:R3:W-:Y:S01]  /*f590*/  STS [R9+0x8400], R82 ;  /* 0x0084005209007388 */ /* 0x0007e20000000800 */
[----:B-1----:R-:W-:-:S03]  /*f5a0*/  IMAD.MOV.U32 R13, RZ, RZ, 0x4 ;  /* 0x00000004ff0d7424 */ /* 0x002fc600078e00ff */
[----:B------:R-:W-:Y:S04]  /*f5b0*/  STS [R19+0x8080], R84 ;  /* 0x0080805413007388 */ /* 0x000fe80000000800 */
[----:B------:R1:W-:Y:S01]  /*f5c0*/  STS [R19+0x8480], R86 ;  /* 0x0084805613007388 */ /* 0x0003e20000000800 */
[----:B--2---:R-:W-:-:S03]  /*f5d0*/  IMAD.WIDE R14, R200, R13, c[0x0][0x500] ;  /* 0x00014000c80e7625 */ /* 0x004fc600078e020d */
        /* <DEDUP_REMOVED lines=8> */
[----:B------:R-:W-:-:S03]  /*f660*/  @P1 IMAD.WIDE R12, R200, R13, c[0x0][0x508] ;  /* 0x00014200c80c1625 */ /* 0x000fc600078e020d */
[----:B---3--:R-:W3:Y:S04]  /*f670*/  @P0 LDG.E R9, [R14.64] ;  /* 0x000000120e090981 */ /* 0x008ee8000c1e1900 */
[----:B------:R2:W5:Y:S01]  /*f680*/  @P1 LDG.E R8, [R12.64] ;  /* 0x000000120c081981 */ /* 0x000562000c1e1900 */
[----:B-1----:R-:W-:Y:S02]  /*f690*/  CS2R R18, SRZ ;  /* 0x0000000000127805 */ /* 0x002fe4000001ff00 */
[--C-:B---3--:R-:W-:Y:S01]  /*f6a0*/  @P0 SHF.R.S32.HI R19, RZ, 0x1f, R9.reuse ;  /* 0x0000001fff130819 */ /* 0x108fe20000011409 */
[----:B------:R-:W-:Y:S01]  /*f6b0*/  @P0 IMAD.MOV.U32 R18, RZ, RZ, R9 ;  /* 0x000000ffff120224 */ /* 0x000fe200078e0009 */
[----:B------:R-:W-:Y:S05]  /*f6c0*/  @P1 BRA `(.L_x_268) ;  /* 0x0000004000001947 */ /* 0x000fea0003800000 */
[----:B--2---:R-:W-:Y:S05]  /*f6d0*/  @!P0 BRA `(.L_x_268) ;  /* 0x0000003000008947 */ /* 0x004fea0003800000 */
[----:B-----5:R-:W2:Y:S04]  /*f6e0*/  LDG.E R8, [R14.64] ;  /* 0x000000120e087981 */ /* 0x020ea8000c1e1900 */
[----:B------:R-:W2:Y:S02]  /*f6f0*/  LDG.E R3, [R14.64+0x4] ;  /* 0x000004120e037981 */ /* 0x000ea4000c1e1900 */
[----:B--2---:R-:W-:-:S02]  /*f700*/  IADD3 R8, -R8, R3, RZ ;  /* 0x0000000308087210 */ /* 0x004fc40007ffe1ff */
.L_x_268:
[----:B--2---:R-:W-:Y:S01]  /*f710*/  LOP3.LUT R9, R6, 0xffffffe0, RZ, 0xc0, !PT ;  /* 0xffffffe006097812 */ /* 0x004fe200078ec0ff */
[----:B------:R-:W1:Y:S01]  /*f720*/  S2R R57, SR_CTAID.X ;  /* 0x0000000000397919 */ /* 0x000e620000002500 */
[----:B------:R-:W-:Y:S01]  /*f730*/  SHF.R.S32.HI R13, RZ, 0x1f, R2 ;  /* 0x0000001fff0d7819 */ /* 0x000fe20000011402 */
[----:B------:R-:W-:Y:S01]  /*f740*/  IMAD.MOV.U32 R3, RZ, RZ, c[0x0][0x4e8] ;  /* 0x00013a00ff037624 */ /* 0x000fe200078e00ff */
[----:B------:R-:W-:Y:S01]  /*f750*/  LEA.HI R10, R11, R11, RZ, 0x1 ;  /* 0x0000000b0b0a7211 */ /* 0x000fe200078f08ff */
[----:B------:R-:W-:Y:S01]  /*f760*/  IMAD.IADD R9, R0, 0x1, -R9 ;  /* 0x0000000100097824 */ /* 0x000fe200078e0a09 */
[----:B------:R-:W2:Y:S01]  /*f770*/  S2R R14, SR_CTAID.Y ;  /* 0x00000000000e7919 */ /* 0x000ea20000002600 */
[----:B------:R-:W-:Y:S01]  /*f780*/  LEA.HI R13, R13, R2, RZ, 0x3 ;  /* 0x000000020d0d7211 */ /* 0x000fe200078f18ff */
[----:B------:R-:W-:Y:S01]  /*f790*/  IMAD.WIDE.U32 R16, R18, c[0x0][0x3a0], RZ ;  /* 0x0000e80012107a25 */ /* 0x000fe200078e00ff */
[----:B------:R-:W-:Y:S01]  /*f7a0*/  ISETP.NE.AND P1, PT, R3, 0x1, PT ;  /* 0x000000010300780c */ /* 0x000fe20003f25270 */
[----:B------:R-:W-:Y:S01]  /*f7b0*/  BSSY B0, `(.L_x_269) ;  /* 0x0000081000007945 */ /* 0x000fe20003800000 */
[----:B------:R-:W-:Y:S01]  /*f7c0*/  SHF.R.S32.HI R6, RZ, 0x1f, R9 ;  /* 0x0000001fff067819 */ /* 0x000fe20000011409 */
[----:B------:R-:W-:Y:S01]  /*f7d0*/  IMAD.MOV.U32 R23, RZ, RZ, R19 ;  /* 0x000000ffff177224 */ /* 0x000fe200078e0013 */
[----:B------:R-:W-:-:S02]  /*f7e0*/  LOP3.LUT R13, R13, 0xffffff8, RZ, 0xc0, !PT ;  /* 0x0ffffff80d0d7812 */ /* 0x000fc400078ec0ff */
[----:B------:R-:W-:Y:S02]  /*f7f0*/  LEA.HI R3, R6, R9, RZ, 0x2 ;  /* 0x0000000906037211 */ /* 0x000fe400078f10ff */
[----:B------:R-:W-:Y:S02]  /*f800*/  LOP3.LUT R10, R10, 0x1ffffffe, RZ, 0xc0, !PT ;  /* 0x1ffffffe0a0a7812 */ /* 0x000fe400078ec0ff */
[----:B------:R-:W-:Y:S02]  /*f810*/  IADD3 R2, -R13, R2, RZ ;  /* 0x000000020d027210 */ /* 0x000fe40007ffe1ff */
[-C--:B------:R-:W-:Y:S02]  /*f820*/  LEA.HI R6, R5, R0.reuse, RZ, 0x3 ;  /* 0x0000000005067211 */ /* 0x080fe400078f18ff */
[----:B------:R-:W-:Y:S02]  /*f830*/  SHF.R.S32.HI R3, RZ, 0x2, R3 ;  /* 0x00000002ff037819 */ /* 0x000fe40000011403 */
[----:B------:R-:W-:Y:S01]  /*f840*/  LOP3.LUT P2, RZ, R9, 0x3, RZ, 0xc0, !PT ;  /* 0x0000000309ff7812 */ /* 0x000fe2000784c0ff */
[----:B------:R-:W-:Y:S01]  /*f850*/  IMAD.IADD R9, R11, 0x1, -R10 ;  /* 0x000000010b097824 */ /* 0x000fe200078e0a0a */
[----:B------:R-:W-:Y:S01]  /*f860*/  LOP3.LUT R11, R6, 0xfffffff8, RZ, 0xc0, !PT ;  /* 0xfffffff8060b7812 */ /* 0x000fe200078ec0ff */
[----:B------:R-:W-:Y:S01]  /*f870*/  IMAD R2, R2, 0x10, R3 ;  /* 0x0000001002027824 */ /* 0x000fe200078e0203 */
[-C--:B------:R-:W-:Y:S01]  /*f880*/  LEA.HI R5, R5, R0.reuse, RZ, 0x6 ;  /* 0x0000000005057211 */ /* 0x080fe200078f30ff */
[----:B------:R-:W-:Y:S01]  /*f890*/  IMAD R3, R19, c[0x0][0x3a0], RZ ;  /* 0x0000e80013037a24 */ /* 0x000fe200078e02ff */
[----:B------:R-:W-:Y:S01]  /*f8a0*/  IADD3 R11, -R11, R0, RZ ;  /* 0x000000000b0b7210 */ /* 0x000fe20007ffe1ff */
[----:B------:R-:W-:Y:S01]  /*f8b0*/  IMAD R0, R9, 0x8, R2 ;  /* 0x0000000809007824 */ /* 0x000fe200078e0202 */
[----:B--2---:R-:W-:Y:S01]  /*f8c0*/  SHF.R.S32.HI R9, RZ, 0x1f, R14 ;  /* 0x0000001fff097819 */ /* 0x004fe2000001140e */
[----:B------:R-:W-:Y:S01]  /*f8d0*/  IMAD R3, R18, c[0x0][0x3a4], R3 ;  /* 0x0000e90012037a24 */ /* 0x000fe200078e0203 */
[----:B------:R-:W-:Y:S01]  /*f8e0*/  MOV R22, R18 ;  /* 0x0000001200167202 */ /* 0x000fe20000000f00 */
[----:B-1----:R-:W-:Y:S01]  /*f8f0*/  IMAD R13, R57, 0x80, R0 ;  /* 0x00000080390d7824 */ /* 0x002fe200078e0200 */
[----:B------:R-:W-:Y:S01]  /*f900*/  SHF.R.S32.HI R6, RZ, 0x3, R6 ;  /* 0x00000003ff067819 */ /* 0x000fe20000011406 */
[----:B------:R-:W-:-:S02]  /*f910*/  IMAD R15, R9, c[0x0][0x490], RZ ;  /* 0x00012400090f7a24 */ /* 0x000fc400078e02ff */
[----:B------:R-:W-:Y:S01]  /*f920*/  @P1 IMAD.HI.U32 R0, R13, c[0x0][0x4ec], RZ ;  /* 0x00013b000d001a27 */ /* 0x000fe200078e00ff */
[----:B------:R-:W-:Y:S02]  /*f930*/  MOV R20, R13 ;  /* 0x0000000d00147202 */ /* 0x000fe40000000f00 */
[----:B------:R-:W-:Y:S01]  /*f940*/  LEA R10, R11, R6, 0x5 ;  /* 0x000000060b0a7211 */ /* 0x000fe200078e28ff */
[----:B------:R-:W-:Y:S01]  /*f950*/  IMAD.IADD R17, R17, 0x1, R3 ;  /* 0x0000000111117824 */ /* 0x000fe200078e0203 */
[----:B------:R-:W-:Y:S01]  /*f960*/  @P1 SHF.R.U32.HI R20, RZ, c[0x0][0x4f0], R0 ;  /* 0x00013c00ff141a19 */ /* 0x000fe20000011600 */
[----:B------:R-:W-:Y:S01]  /*f970*/  IMAD.WIDE.U32 R22, R14, c[0x0][0x490], R22 ;  /* 0x000124000e167a25 */ /* 0x000fe200078e0016 */
[----:B------:R-:W-:Y:S02]  /*f980*/  SHF.R.S32.HI R3, RZ, 0x1f, R200 ;  /* 0x0000001fff037819 */ /* 0x000fe400000114c8 */
[----:B------:R-:W-:Y:S01]  /*f990*/  SEL R200, R200, RZ, !P0 ;  /* 0x000000ffc8c87207 */ /* 0x000fe20004000000 */
[----:B------:R-:W-:Y:S01]  /*f9a0*/  IMAD R15, R14, c[0x0][0x494], R15 ;  /* 0x000125000e0f7a24 */ /* 0x000fe200078e020f */
[----:B------:R-:W-:Y:S01]  /*f9b0*/  SEL R3, R3, RZ, !P0 ;  /* 0x000000ff03037207 */ /* 0x000fe20004000000 */
[----:B------:R-:W-:-:S02]  /*f9c0*/  IMAD.MOV R12, RZ, RZ, -R20 ;  /* 0x000000ffff0c7224 */ /* 0x000fc400078e0a14 */
[----:B------:R-:W-:Y:S02]  /*f9d0*/  IMAD.IADD R23, R23, 0x1, R15 ;  /* 0x0000000117177824 */ /* 0x000fe400078e020f */
[----:B------:R-:W-:Y:S02]  /*f9e0*/  IMAD R9, R9, c[0x0][0x3e8], RZ ;  /* 0x0000fa0009097a24 */ /* 0x000fe400078e02ff */
[----:B------:R-:W-:Y:S02]  /*f9f0*/  IMAD R12, R12, c[0x0][0x4e8], R13 ;  /* 0x00013a000c0c7a24 */ /* 0x000fe400078e020d */
[----:B------:R-:W-:Y:S02]  /*fa00*/  IMAD R13, R3, c[0x0][0x498], RZ ;  /* 0x00012600030d7a24 */ /* 0x000fe400078e02ff */
[----:B------:R-:W-:-:S04]  /*fa10*/  IMAD.WIDE.U32 R22, R200, c[0x0][0x498], R22 ;  /* 0x00012600c8167a25 */ /* 0x000fc800078e0016 */
[C---:B------:R-:W-:Y:S02]  /*fa20*/  IMAD R9, R14.reuse, c[0x0][0x3ec], R9 ;  /* 0x0000fb000e097a24 */ /* 0x040fe400078e0209 */
[----:B------:R-:W-:Y:S01]  /*fa30*/  IMAD.WIDE.U32 R14, R14, c[0x0][0x3e8], R16 ;  /* 0x0000fa000e0e7a25 */ /* 0x000fe200078e0010 */
[----:B------:R-:W-:Y:S02]  /*fa40*/  SHF.R.S32.HI R16, RZ, 0x1f, R20 ;  /* 0x0000001fff107819 */ /* 0x000fe40000011414 */
[----:B------:R-:W-:Y:S01]  /*fa50*/  IADD3 R20, P0, R20, R22, RZ ;  /* 0x0000001614147210 */ /* 0x000fe20007f1e0ff */
[----:B------:R-:W-:Y:S01]  /*fa60*/  IMAD R13, R200, c[0x0][0x49c], R13 ;  /* 0x00012700c80d7a24 */ /* 0x000fe200078e020d */
[----:B------:R-:W-:Y:S01]  /*fa70*/  SHF.R.S32.HI R17, RZ, 0x1f, R12 ;  /* 0x0000001fff117819 */ /* 0x000fe2000001140c */
[----:B------:R-:W-:Y:S01]  /*fa80*/  IMAD.SHL.U32 R0, R6, 0x40, RZ ;  /* 0x0000004006007824 */ /* 0x000fe200078e00ff */
[----:B------:R-:W-:Y:S01]  /*fa90*/  IADD3 R15, R15, R9, RZ ;  /* 0x000000090f0f7210 */ /* 0x000fe20007ffe0ff */
[----:B------:R-:W-:Y:S01]  /*faa0*/  IMAD R10, R57, 0x80, R10 ;  /* 0x00000080390a7824 */ /* 0x000fe200078e020a */
[----:B------:R-:W-:Y:S01]  /*fab0*/  IADD3.X R21, R16, R23, R13, P0, !PT ;  /* 0x0000001710157210 */ /* 0x000fe200007fe40d */
[----:B------:R-:W-:Y:S01]  /*fac0*/  IMAD R17, R17, c[0x0][0x488], RZ ;  /* 0x0001220011117a24 */ /* 0x000fe200078e02ff */
[----:B------:R-:W-:Y:S01]  /*fad0*/  LOP3.LUT R13, R0, 0x1c0, RZ, 0xc0, !PT ;  /* 0x000001c0000d7812 */ /* 0x000fe200078ec0ff */
[----:B------:R-:W-:-:S02]  /*fae0*/  IMAD.SHL.U32 R0, R11, 0x8, RZ ;  /* 0x000000080b007824 */ /* 0x000fc400078e00ff */
[----:B------:R-:W-:-:S04]  /*faf0*/  IMAD.WIDE.U32 R20, R12, c[0x0][0x488], R20 ;  /* 0x000122000c147a25 */ /* 0x000fc800078e0014 */
[----:B------:R-:W-:Y:S01]  /*fb00*/  IMAD R17, R12, c[0x0][0x48c], R17 ;  /* 0x000123000c117a24 */ /* 0x000fe200078e0211 */
[----:B------:R-:W-:Y:S01]  /*fb10*/  LOP3.LUT R12, R13, 0x38, R0, 0xf8, !PT ;  /* 0x000000380d0c7812 */ /* 0x000fe200078ef800 */
[----:B------:R-:W-:Y:S01]  /*fb20*/  IMAD R11, R3, c[0x0][0x3f0], RZ ;  /* 0x0000fc00030b7a24 */ /* 0x000fe200078e02ff */
[----:B------:R-:W-:Y:S01]  /*fb30*/  SHF.R.U32.HI R3, RZ, 0x3, R13 ;  /* 0x00000003ff037819 */ /* 0x000fe2000001160d */
[----:B------:R-:W-:Y:S01]  /*fb40*/  @P1 IMAD.HI.U32 R18, R10, c[0x0][0x4ec], RZ ;  /* 0x00013b000a121a27 */ /* 0x000fe200078e00ff */
[----:B------:R-:W-:Y:S02]  /*fb50*/  LEA R13, P0, R20, c[0x0][0x450], 0x2 ;  /* 0x00011400140d7a11 */ /* 0x000fe400078010ff */
[----:B------:R-:W-:Y:S01]  /*fb60*/  IADD3 R17, R21, R17, RZ ;  /* 0x0000001115117210 */ /* 0x000fe20007ffe0ff */
[----:B------:R-:W-:Y:S01]  /*fb70*/  IMAD R11, R200, c[0x0][0x3f4], R11 ;  /* 0x0000fd00c80b7a24 */ /* 0x000fe200078e020b */
[----:B------:R-:W-:Y:S01]  /*fb80*/  LOP3.LUT R3, R12, R3, RZ, 0x3c, !PT ;  /* 0x000000030c037212 */ /* 0x000fe200078e3cff */
[----:B------:R-:W-:Y:S01]  /*fb90*/  IMAD.WIDE.U32 R14, R200, c[0x0][0x3f0], R14 ;  /* 0x0000fc00c80e7a25 */ /* 0x000fe200078e000e */
[----:B------:R-:W-:Y:S01]  /*fba0*/  LEA.HI.X R17, R20, c[0x0][0x454], R17, 0x2, P0 ;  /* 0x0001150014117a11 */ /* 0x000fe200000f1411 */
[----:B------:R-:W-:Y:S02]  /*fbb0*/  SHFL.IDX PT, R34, R13, RZ, 0x1c1f ;  /* 0x001c1fff0d227589 */ /* 0x000fe400000e0000 */
[----:B------:R-:W-:Y:S01]  /*fbc0*/  IMAD.MOV.U32 R9, RZ, RZ, R10 ;  /* 0x000000ffff097224 */ /* 0x000fe200078e000a */
[----:B------:R-:W-:Y:S01]  /*fbd0*/  @P1 SHF.R.U32.HI R9, RZ, c[0x0][0x4f0], R18 ;  /* 0x00013c00ff091a19 */ /* 0x000fe20000011612 */
[----:B------:R-:W1:Y:S01]  /*fbe0*/  SHFL.IDX PT, R35, R17, RZ, 0x1c1f ;  /* 0x001c1fff11237589 */ /* 0x000e6200000e0000 */
[----:B------:R-:W-:Y:S01]  /*fbf0*/  IMAD.IADD R15, R15, 0x1, R11 ;  /* 0x000000010f0f7824 */ /* 0x000fe200078e020b */
[----:B------:R-:W-:Y:S01]  /*fc00*/  LEA R11, R57, R2, 0x7 ;  /* 0x00000002390b7211 */ /* 0x000fe200078e38ff */
[----:B-----5:R-:W-:Y:S01]  /*fc10*/  IMAD R2, R8, c[0x0][0x4e8], RZ ;  /* 0x00013a0008027a24 */ /* 0x020fe200078e02ff */
[----:B------:R-:W-:Y:S01]  /*fc20*/  SHFL.IDX PT, R48, R13, 0x1, 0x1c1f ;  /* 0x003c1f000d307f89 */ /* 0x000fe200000e0000 */
[--C-:B------:R-:W-:Y:S01]  /*fc30*/  IMAD.MOV R19, RZ, RZ, -R9.reuse ;  /* 0x000000ffff137224 */ /* 0x100fe200078e0a09 */
[----:B------:R-:W-:Y:S01]  /*fc40*/  SHF.R.S32.HI R12, RZ, 0x1f, R9 ;  /* 0x0000001fff0c7819 */ /* 0x000fe20000011409 */
[----:B------:R-:W-:Y:S01]  /*fc50*/  IMAD.WIDE.U32 R14, R9, c[0x0][0x3e0], R14 ;  /* 0x0000f800090e7a25 */ /* 0x000fe200078e000e */
[----:B------:R-:W2:Y:S01]  /*fc60*/  SHFL.IDX PT, R49, R17, 0x1, 0x1c1f ;  /* 0x003c1f0011317f89 */ /* 0x000ea200000e0000 */
[----:B------:R-:W-:-:S02]  /*fc70*/  IADD3 R21, R11, 0x8, RZ ;  /* 0x000000080b157810 */ /* 0x000fc40007ffe0ff */
[----:B------:R-:W-:Y:S01]  /*fc80*/  IMAD R19, R19, c[0x0][0x4e8], R10 ;  /* 0x00013a0013137a24 */ /* 0x000fe200078e020a */
[-C--:B------:R-:W-:Y:S01]  /*fc90*/  ISETP.GE.OR P0, PT, R11, R2.reuse, P2 ;  /* 0x000000020b00720c */ /* 0x080fe20001706670 */
[----:B------:R-:W-:Y:S01]  /*fca0*/  IMAD R12, R12, c[0x0][0x3e0], RZ ;  /* 0x0000f8000c0c7a24 */ /* 0x000fe200078e02ff */
[----:B------:R-:W-:Y:S01]  /*fcb0*/  ISETP.GE.OR P2, PT, R21, R2, P2 ;  /* 0x000000021500720c */ /* 0x000fe20001746670 */
[----:B------:R-:W-:Y:S01]  /*fcc0*/  IMAD.SHL.U32 R10, R5, 0x8, RZ ;  /* 0x00000008050a7824 */ /* 0x000fe200078e00ff */
[----:B------:R-:W-:Y:S01]  /*fcd0*/  SHF.R.S32.HI R8, RZ, 0x1f, R19 ;  /* 0x0000001fff087819 */ /* 0x000fe20000011413 */
[----:B------:R-:W-:Y:S01]  /*fce0*/  IMAD R12, R9, c[0x0][0x3e4], R12 ;  /* 0x0000f900090c7a24 */ /* 0x000fe200078e020c */
[----:B------:R-:W-:Y:S02]  /*fcf0*/  LEA R57, R57, R6, 0x7 ;  /* 0x0000000639397211 */ /* 0x000fe400078e38ff */
[----:B------:R-:W-:Y:S01]  /*fd00*/  LOP3.LUT R10, R3, 0x7ffffe00, R10, 0xf8, !PT ;  /* 0x7ffffe00030a7812 */ /* 0x000fe200078ef80a */
[----:B------:R-:W-:-:S02]  /*fd10*/  IMAD.IADD R15, R15, 0x1, R12 ;  /* 0x000000010f0f7824 */ /* 0x000fc400078e020c */
[----:B------:R-:W-:Y:S01]  /*fd20*/  IMAD R8, R8, c[0x0][0x3d8], RZ ;  /* 0x0000f60008087a24 */ /* 0x000fe200078e02ff */
[----:B------:R-:W-:Y:S01]  /*fd30*/  SHF.L.U32 R58, R10, 0x1, RZ ;  /* 0x000000010a3a7819 */ /* 0x000fe200000006ff */
[----:B-1----:R1:W-:Y:S01]  /*fd40*/  @!P0 ST.E [R34.64], R4 ;  /* 0x0000000422008985 */ /* 0x0023e2000c101912 */
[----:B------:R-:W-:-:S04]  /*fd50*/  IMAD.WIDE.U32 R32, R19, c[0x0][0x3d8], R14 ;  /* 0x0000f60013207a25 */ /* 0x000fc800078e000e */
[----:B------:R-:W-:Y:S01]  /*fd60*/  IMAD R3, R19, c[0x0][0x3dc], R8 ;  /* 0x0000f70013037a24 */ /* 0x000fe200078e0208 */
[C---:B------:R-:W-:Y:S01]  /*fd70*/  LEA R56, P0, R32.reuse, c[0x0][0x380], 0x1 ;  /* 0x0000e00020387a11 */ /* 0x040fe200078008ff */
[----:B--2---:R1:W-:Y:S02]  /*fd80*/  @!P2 ST.E [R48.64], R7 ;  /* 0x000000073000a985 */ /* 0x0043e4000c101912 */
[----:B------:R-:W-:Y:S02]  /*fd90*/  IMAD.IADD R3, R33, 0x1, R3 ;  /* 0x0000000121037824 */ /* 0x000fe400078e0203 */
        /* <DEDUP_REMOVED lines=34> */
.L_x_270:
[----:B--2---:R-:W-:Y:S05]  /*ffc0*/  BSYNC B0 ;  /* 0x0000000000007941 */ /* 0x004fea0003800000 */
.L_x_269:
        /* <DEDUP_REMOVED lines=23> */
.L_x_272:
[----:B------:R-:W-:Y:S05]  /*10140*/  BSYNC B0 ;  /* 0x0000000000007941 */ /* 0x000fea0003800000 */
.L_x_271:
[----:B------:R-:W-:Y:S01]  /*10150*/  IADD3 R3, R57, 0x40, RZ ;  /* 0x0000004039037810 */ /* 0x000fe20007ffe0ff */
[----:B--2---:R2:W1:Y:S01]  /*10160*/  SHFL.IDX PT, R17, R55, 0x2, 0x181f ;  /* 0x00581f0037117f89 */ /* 0x00446200000e0000 */
        /* <DEDUP_REMOVED lines=21> */
.L_x_274:
[----:B------:R-:W-:Y:S05]  /*102c0*/  BSYNC B0 ;  /* 0x0000000000007941 */ /* 0x000fea0003800000 */
.L_x_273:
        /* <DEDUP_REMOVED lines=24> */
.L_x_267:
        /* <DEDUP_REMOVED lines=18> */
.L_x_275:
[----:B-1----:R-:W1:Y:S01]  /*10570*/  S2R R0, SR_TID.X ;  /* 0x0000000000007919 */ /* 0x002e620000002100 */
[----:B------:R-:W-:Y:S01]  /*10580*/  SHF.R.S32.HI R9, RZ, 0x1f, R200 ;  /* 0x0000001fff097819 */ /* 0x000fe200000114c8 */
[----:B------:R-:W-:Y:S01]  /*10590*/  BSSY B0, `(.L_x_276) ;  /* 0x0000028000007945 */ /* 0x000fe20003800000 */
[----:B------:R-:W-:-:S02]  /*105a0*/  SEL R200, R200, RZ, !P1 ;  /* 0x000000ffc8c87207 */ /* 0x000fc40004800000 */
[----:B------:R-:W-:Y:S02]  /*105b0*/  SEL R9, R9, RZ, !P1 ;  /* 0x000000ff09097207 */ /* 0x000fe40004800000 */
[----:B-1----:R-:W-:-:S13]  /*105c0*/  ISETP.GT.AND P0, PT, R0, 0x7f, PT ;  /* 0x0000007f0000780c */ /* 0x002fda0003f04270 */
        /* <DEDUP_REMOVED lines=9> */
[----:B------:R-:W-:Y:S01]  /*10660*/  MOV R10, R12 ;  /* 0x0000000c000a7202 */ /* 0x000fe20000000f00 */
[----:B------:R-:W-:Y:S01]  /*10670*/  IMAD.MOV.U32 R6, RZ, RZ, R7 ;  /* 0x000000ffff067224 */ /* 0x000fe200078e0007 */
[----:B------:R-:W-:-:S13]  /*10680*/  ISETP.NE.AND P0, PT, R3, 0x1, PT ;  /* 0x000000010300780c */ /* 0x000fda0003f05270 */
[----:B------:R-:W-:-:S05]  /*10690*/  @P0 IMAD.HI.U32 R5, R7, c[0x0][0x4ec], RZ ;  /* 0x00013b0007050a27 */ /* 0x000fca00078e00ff */
[----:B------:R-:W-:Y:S01]  /*106a0*/  @P0 SHF.R.U32.HI R6, RZ, c[0x0][0x4f0], R5 ;  /* 0x00013c00ff060a19 */ /* 0x000fe20000011605 */
[----:B-1----:R-:W-:Y:S01]  /*106b0*/  IMAD.WIDE.U32 R10, R4, c[0x0][0x490], R10 ;  /* 0x00012400040a7a25 */ /* 0x002fe200078e000a */
[----:B------:R-:W-:Y:S02]  /*106c0*/  SHF.R.S32.HI R3, RZ, 0x1f, R4 ;  /* 0x0000001fff037819 */ /* 0x000fe40000011404 */
[----:B------:R-:W-:-:S03]  /*106d0*/  SHF.R.S32.HI R8, RZ, 0x1f, R6 ;  /* 0x0000001fff087819 */ /* 0x000fc60000011406 */
[----:B------:R-:W-:-:S04]  /*106e0*/  IMAD R3, R3, c[0x0][0x490], RZ ;  /* 0x0001240003037a24 */ /* 0x000fc800078e02ff */
[----:B------:R-:W-:Y:S01]  /*106f0*/  IMAD R3, R4, c[0x0][0x494], R3 ;  /* 0x0001250004037a24 */ /* 0x000fe200078e0203 */
[----:B------:R-:W-:-:S03]  /*10700*/  IADD3 R4, -R6, RZ, RZ ;  /* 0x000000ff06047210 */ /* 0x000fc60007ffe1ff */
[----:B------:R-:W-:Y:S02]  /*10710*/  IMAD.IADD R11, R3, 0x1, R11 ;  /* 0x00000001030b7824 */ /* 0x000fe400078e020b */
[----:B------:R-:W-:Y:S02]  /*10720*/  IMAD R3, R9, c[0x0][0x498], RZ ;  /* 0x0001260009037a24 */ /* 0x000fe400078e02ff */
[----:B------:R-:W-:Y:S02]  /*10730*/  IMAD R4, R4, c[0x0][0x4e8], R7 ;  /* 0x00013a0004047a24 */ /* 0x000fe400078e0207 */
[----:B------:R-:W-:-:S03]  /*10740*/  IMAD.WIDE.U32 R10, R200, c[0x0][0x498], R10 ;  /* 0x00012600c80a7a25 */ /* 0x000fc600078e000a */
[----:B------:R-:W-:Y:S01]  /*10750*/  SHF.R.S32.HI R5, RZ, 0x1f, R4 ;  /* 0x0000001fff057819 */ /* 0x000fe20000011404 */
[----:B------:R-:W-:Y:S01]  /*10760*/  IMAD R3, R200, c[0x0][0x49c], R3 ;  /* 0x00012700c8037a24 */ /* 0x000fe200078e0203 */
[----:B------:R-:W-:-:S03]  /*10770*/  IADD3 R6, P0, R6, R10, RZ ;  /* 0x0000000a06067210 */ /* 0x000fc60007f1e0ff */
[----:B------:R-:W-:Y:S01]  /*10780*/  IMAD R5, R5, c[0x0][0x488], RZ ;  /* 0x0001220005057a24 */ /* 0x000fe200078e02ff */
[----:B------:R-:W-:Y:S02]  /*10790*/  IADD3.X R7, R8, R11, R3, P0, !PT ;  /* 0x0000000b08077210 */ /* 0x000fe400007fe403 */
[----:B------:R-:W-:Y:S01]  /*107a0*/  MOV R3, 0xff800000 ;  /* 0xff80000000037802 */ /* 0x000fe20000000f00 */
[C---:B------:R-:W-:Y:S02]  /*107b0*/  IMAD R5, R4.reuse, c[0x0][0x48c], R5 ;  /* 0x0001230004057a24 */ /* 0x040fe400078e0205 */
[----:B------:R-:W-:-:S05]  /*107c0*/  IMAD.WIDE.U32 R6, R4, c[0x0][0x488], R6 ;  /* 0x0001220004067a25 */ /* 0x000fca00078e0006 */
[----:B------:R-:W-:Y:S02]  /*107d0*/  IADD3 R5, R7, R5, RZ ;  /* 0x0000000507057210 */ /* 0x000fe40007ffe0ff */
[----:B------:R-:W-:-:S04]  /*107e0*/  LEA R4, P0, R6, c[0x0][0x450], 0x2 ;  /* 0x0001140006047a11 */ /* 0x000fc800078010ff */
[----:B------:R-:W-:-:S05]  /*107f0*/  LEA.HI.X R5, R6, c[0x0][0x454], R5, 0x2, P0 ;  /* 0x0001150006057a11 */ /* 0x000fca00000f1405 */
[----:B------:R1:W-:Y:S04]  /*10800*/  STG.E [R4.64], R3 ;  /* 0x0000000304007986 */ /* 0x0003e8000c101912 */
.L_x_277:
[----:B------:R-:W-:Y:S05]  /*10810*/  BSYNC B0 ;  /* 0x0000000000007941 */ /* 0x000fea0003800000 */
.L_x_276:
[----:B------:R-:W2:Y:S01]  /*10820*/  S2R R7, SR_CTAID.Y ;  /* 0x0000000000077919 */ /* 0x000ea20000002600 */
[----:B-1----:R-:W-:Y:S01]  /*10830*/  SHF.R.S32.HI R3, RZ, 0x1f, R0 ;  /* 0x0000001fff037819 */ /* 0x002fe20000011400 */
[----:B------:R-:W-:Y:S01]  /*10840*/  IMAD R5, R13, c[0x0][0x3a0], RZ ;  /* 0x0000e8000d057a24 */ /* 0x000fe200078e02ff */
[----:B------:R-:W-:Y:S01]  /*10850*/  BSSY B0, `(.L_x_278) ;  /* 0x000003f000007945 */ /* 0x000fe20003800000 */
[----:B------:R-:W1:Y:S01]  /*10860*/  S2R R8, SR_CTAID.X ;  /* 0x0000000000087919 */ /* 0x000e620000002500 */
[----:B------:R-:W-:Y:S01]  /*10870*/  LEA.HI R4, R3, R0, RZ, 0x3 ;  /* 0x0000000003047211 */ /* 0x000fe200078f18ff */
[C---:B------:R-:W-:Y:S01]  /*10880*/  IMAD R10, R12.reuse, c[0x0][0x3a4], R5 ;  /* 0x0000e9000c0a7a24 */ /* 0x040fe200078e0205 */
[----:B------:R-:W-:Y:S01]  /*10890*/  MOV R3, c[0x0][0x4e8] ;  /* 0x00013a0000037a02 */ /* 0x000fe20000000f00 */
[----:B------:R-:W-:Y:S01]  /*108a0*/  IMAD.WIDE.U32 R12, R12, c[0x0][0x3a0], RZ ;  /* 0x0000e8000c0c7a25 */ /* 0x000fe200078e00ff */
[----:B------:R-:W-:Y:S02]  /*108b0*/  LOP3.LUT R5, R4, 0xfffffff8, RZ, 0xc0, !PT ;  /* 0xfffffff804057812 */ /* 0x000fe400078ec0ff */
[----:B------:R-:W-:Y:S01]  /*108c0*/  ISETP.NE.AND P0, PT, R3, 0x1, PT ;  /* 0x000000010300780c */ /* 0x000fe20003f05270 */
[----:B------:R-:W-:Y:S01]  /*108d0*/  IMAD R9, R9, c[0x0][0x3f0], RZ ;  /* 0x0000fc0009097a24 */ /* 0x000fe200078e02ff */
[----:B------:R-:W-:Y:S01]  /*108e0*/  SHF.R.S32.HI R4, RZ, 0x3, R4 ;  /* 0x00000003ff047819 */ /* 0x000fe20000011404 */
[----:B------:R-:W-:Y:S01]  /*108f0*/  IMAD.IADD R5, R0, 0x1, -R5 ;  /* 0x0000000100057824 */ /* 0x000fe200078e0a05 */
[----:B------:R-:W-:Y:S01]  /*10900*/  IADD3 R13, R13, R10, RZ ;  /* 0x0000000a0d0d7210 */ /* 0x000fe20007ffe0ff */
[----:B------:R-:W-:-:S02]  /*10910*/  IMAD R9, R200, c[0x0][0x3f4], R9 ;  /* 0x0000fd00c8097a24 */ /* 0x000fc400078e0209 */
[----:B-----5:R-:W-:Y:S01]  /*10920*/  IMAD R2, R2, c[0x0][0x4e8], RZ ;  /* 0x00013a0002027a24 */ /* 0x020fe200078e02ff */
[C---:B------:R-:W-:Y:S02]  /*10930*/  LEA R3, R5.reuse, R4, 0x5 ;  /* 0x0000000405037211 */ /* 0x040fe400078e28ff */
[----:B------:R-:W-:Y:S02]  /*10940*/  SHF.L.U32 R11, R5, 0x3, RZ ;  /* 0x00000003050b7819 */ /* 0x000fe400000006ff */
[----:B--2---:R-:W-:Y:S01]  /*10950*/  SHF.R.S32.HI R6, RZ, 0x1f, R7 ;  /* 0x0000001fff067819 */ /* 0x004fe20000011407 */
[----:B------:R-:W-:Y:S01]  /*10960*/  IMAD.WIDE.U32 R12, R7, c[0x0][0x3e8], R12 ;  /* 0x0000fa00070c7a25 */ /* 0x000fe200078e000c */
[----:B------:R-:W-:-:S03]  /*10970*/  IADD3 R5, R11, 0x40, RZ ;  /* 0x000000400b057810 */ /* 0x000fc60007ffe0ff */
[----:B------:R-:W-:Y:S02]  /*10980*/  IMAD R6, R6, c[0x0][0x3e8], RZ ;  /* 0x0000fa0006067a24 */ /* 0x000fe400078e02ff */
[----:B-1----:R-:W-:Y:S02]  /*10990*/  IMAD R3, R8, 0x80, R3 ;  /* 0x0000008008037824 */ /* 0x002fe400078e0203 */
[----:B------:R-:W-:Y:S02]  /*109a0*/  IMAD R6, R7, c[0x0][0x3ec], R6 ;  /* 0x0000fb0007067a24 */ /* 0x000fe400078e0206 */
[----:B------:R-:W-:-:S03]  /*109b0*/  @P0 IMAD.HI.U32 R0, R3, c[0x0][0x4ec], RZ ;  /* 0x00013b0003000a27 */ /* 0x000fc600078e00ff */
[----:B------:R-:W-:Y:S02]  /*109c0*/  IADD3 R13, R6, R13, RZ ;  /* 0x0000000d060d7210 */ /* 0x000fe40007ffe0ff */
[----:B------:R-:W-:Y:S02]  /*109d0*/  MOV R6, R3 ;  /* 0x0000000300067202 */ /* 0x000fe40000000f00 */
[----:B------:R-:W-:Y:S01]  /*109e0*/  @P0 SHF.R.U32.HI R6, RZ, c[0x0][0x4f0], R0 ;  /* 0x00013c00ff060a19 */ /* 0x000fe20000011600 */
[----:B------:R-:W-:-:S03]  /*109f0*/  IMAD.WIDE.U32 R12, R200, c[0x0][0x3f0], R12 ;  /* 0x0000fc00c80c7a25 */ /* 0x000fc600078e000c */
[--C-:B------:R-:W-:Y:S01]  /*10a00*/  SHF.R.S32.HI R7, RZ, 0x1f, R6.reuse ;  /* 0x0000001fff077819 */ /* 0x100fe20000011406 */
[----:B------:R-:W-:Y:S01]  /*10a10*/  IMAD.MOV R0, RZ, RZ, -R6 ;  /* 0x000000ffff007224 */ /* 0x000fe200078e0a06 */
[----:B------:R-:W-:Y:S02]  /*10a20*/  IADD3 R13, R13, R9, RZ ;  /* 0x000000090d0d7210 */ /* 0x000fe40007ffe0ff */
[----:B------:R-:W-:Y:S01]  /*10a30*/  LEA R9, R8, R4, 0x7 ;  /* 0x0000000408097211 */ /* 0x000fe200078e38ff */
[----:B------:R-:W-:Y:S01]  /*10a40*/  IMAD R7, R7, c[0x0][0x3e0], RZ ;  /* 0x0000f80007077a24 */ /* 0x000fe200078e02ff */
[----:B------:R-:W-:Y:S01]  /*10a50*/  IADD3 R4, R11, 0x80, RZ ;  /* 0x000000800b047810 */ /* 0x000fe20007ffe0ff */
[----:B------:R-:W-:Y:S02]  /*10a60*/  IMAD R0, R0, c[0x0][0x4e8], R3 ;  /* 0x00013a0000007a24 */ /* 0x000fe400078e0203 */
        /* <DEDUP_REMOVED lines=29> */
.L_x_279:
[----:B------:R-:W-:Y:S05]  /*10c40*/  BSYNC B0 ;  /* 0x0000000000007941 */ /* 0x000fea0003800000 */
.L_x_278:
[----:B--23--:R-:W-:Y:S01]  /*10c50*/  IADD3 R7, R9, 0x20, RZ ;  /* 0x0000002009077810 */ /* 0x00cfe20007ffe0ff */
[----:B------:R2:W3:Y:S01]  /*10c60*/  SHFL.IDX PT, R13, R0, 0x1, 0x181f ;  /* 0x00381f00000d7f89 */ /* 0x0004e200000e0000 */
        /* <DEDUP_REMOVED lines=19> */
.L_x_281:
[----:B------:R-:W-:Y:S05]  /*10da0*/  BSYNC B0 ;  /* 0x0000000000007941 */ /* 0x000fea0003800000 */
.L_x_280:
        /* <DEDUP_REMOVED lines=21> */
.L_x_283:
[----:B------:R-:W-:Y:S05]  /*10f00*/  BSYNC B0 ;  /* 0x0000000000007941 */ /* 0x000fea0003800000 */
.L_x_282:
[----:B------:R-:W-:Y:S01]  /*10f10*/  IADD3 R9, R9, 0x60, RZ ;  /* 0x0000006009097810 */ /* 0x000fe20007ffe0ff */
[----:B-1----:R1:W2:Y:S03]  /*10f20*/  SHFL.IDX PT, R7, R0, 0x3, 0x181f ;  /* 0x00781f0000077f89 */ /* 0x0022a600000e0000 */
[----:B------:R-:W-:Y:S01]  /*10f30*/  ISETP.GE.AND P0, PT, R9, R2, PT ;  /* 0x000000020900720c */ /* 0x000fe20003f06270 */
[----:B------:R1:W3:-:S12]  /*10f40*/  SHFL.IDX PT, R6, R3, 0x3, 0x181f ;  /* 0x00781f0003067f89 */ /* 0x0002d800000e0000 */
[----:B------:R-:W-:Y:S05]  /*10f50*/  @P0 EXIT ;  /* 0x000000000000094d */ /* 0x000fea0003800000 */
[----:B------:R-:W-:Y:S02]  /*10f60*/  ISETP.GE.AND P0, PT, R5, c[0x0][0x3c8], PT ;  /* 0x0000f20005007a0c */ /* 0x000fe40003f06270 */
[----:B------:R-:W-:-:S11]  /*10f70*/  ISETP.GE.AND P1, PT, R11, c[0x0][0x3c8], PT ;  /* 0x0000f2000b007a0c */ /* 0x000fd60003f26270 */
[----:B-123--:R-:W-:Y:S02]  /*10f80*/  @!P0 SHF.R.S32.HI R0, RZ, 0x1f, R5 ;  /* 0x0000001fff008819 */ /* 0x00efe40000011405 */
[----:B------:R-:W-:Y:S02]  /*10f90*/  @!P1 IMAD.WIDE R8, R11, 0x2, R6 ;  /* 0x000000020b089825 */ /* 0x000fe400078e0206 */
[----:B------:R-:W-:-:S03]  /*10fa0*/  @!P0 LEA.HI R0, R0, R5, RZ, 0x3 ;  /* 0x0000000500008211 */ /* 0x000fc600078f18ff */
[----:B------:R1:W-:Y:S01]  /*10fb0*/  @!P1 ST.E.128 [R8.64], RZ ;  /* 0x000000ff08009985 */ /* 0x0003e2000c101d12 */
[----:B------:R-:W-:-:S05]  /*10fc0*/  @!P0 LOP3.LUT R3, R0, 0xfffffff8, RZ, 0xc0, !PT ;  /* 0xfffffff800038812 */ /* 0x000fca00078ec0ff */
[----:B------:R-:W-:-:S05]  /*10fd0*/  @!P0 IMAD.WIDE R2, R3, 0x2, R6 ;  /* 0x0000000203028825 */ /* 0x000fca00078e0206 */
[----:B------:R1:W-:Y:S01]  /*10fe0*/  @!P0 ST.E.128 [R2.64], RZ ;  /* 0x000000ff02008985 */ /* 0x0003e2000c101d12 */
[----:B------:R-:W-:-:S13]  /*10ff0*/  ISETP.GE.AND P0, PT, R4, c[0x0][0x3c8], PT ;  /* 0x0000f20004007a0c */ /* 0x000fda0003f06270 */
[----:B------:R-:W-:Y:S05]  /*11000*/  @P0 EXIT ;  /* 0x000000000000094d */ /* 0x000fea0003800000 */
[----:B-1----:R-:W-:-:S04]  /*11010*/  SHF.R.S32.HI R3, RZ, 0x1f, R4 ;  /* 0x0000001fff037819 */ /* 0x002fc80000011404 */
[----:B------:R-:W-:-:S04]  /*11020*/  LEA.HI R3, R3, R4, RZ, 0x3 ;  /* 0x0000000403037211 */ /* 0x000fc800078f18ff */
[----:B------:R-:W-:-:S05]  /*11030*/  LOP3.LUT R3, R3, 0xfffffff8, RZ, 0xc0, !PT ;  /* 0xfffffff803037812 */ /* 0x000fca00078ec0ff */
[----:B------:R-:W-:-:S05]  /*11040*/  IMAD.WIDE R6, R3, 0x2, R6 ;  /* 0x0000000203067825 */ /* 0x000fca00078e0206 */
[----:B------:R-:W-:Y:S01]  /*11050*/  ST.E.128 [R6.64], RZ ;  /* 0x000000ff06007985 */ /* 0x000fe2000c101d12 */
[----:B------:R-:W-:Y:S05]  /*11060*/  EXIT ;  /* 0x000000000000794d */ /* 0x000fea0003800000 */
.L_x_284:
        /* <DEDUP_REMOVED lines=9> */
.L_x_1287:


//--------------------- .text._ZN7cutlass13device_kernelIN5flash19enable_sm80_to_sm89INS1_16FlashAttnFwdSm80INS1_25CollectiveMainloopFwdSm80ILi8ELi1ELb0EN4cute5tupleIJNS5_1CILi128EEENS7_ILi64EEENS7_ILi192EEEEEELi192ENS_6half_tEfNS_4arch4Sm80ELb0ELb1ELb0ELb1ELb0ELb1ELb1ELb0EEENS1_21CollectiveEpilogueFwdINS6_IJS8_SA_S9_EEENS6_IJNS7_ILi1EEESI_SI_EEESC_SE_Li256ELb1ELb1ELb0ELb0EEENS1_19SingleTileSchedulerILb1ELb0ELb1ELi128EEEEEEEEEvNT_6ParamsE --------------------------
	.section	.text._ZN7cutlass13device_kernelIN5flash19enable_sm80_to_sm89INS1_16FlashAttnFwdSm80INS1_25CollectiveMainloopFwdSm80ILi8ELi1ELb0EN4cute5tupleIJNS5_1CILi128EEENS7_ILi64EEENS7_ILi192EEEEEELi192ENS_6half_tEfNS_4arch4Sm80ELb0ELb1ELb0ELb1ELb0ELb1ELb1ELb0EEENS1_21CollectiveEpilogueFwdINS6_IJS8_SA_S9_EEENS6_IJNS7_ILi1EEESI_SI_EEESC_SE_Li256ELb1ELb1ELb0ELb0EEENS1_19SingleTileSchedulerILb1ELb0ELb1ELi128EEEEEEEEEvNT_6ParamsE,"ax",@progbits
	.sectioninfo	@"SHI_REGISTERS=241"
	.align	128
.text._ZN7cutlass13device_kernelIN5flash19enable_sm80_to_sm89INS1_16FlashAttnFwdSm80INS1_25CollectiveMainloopFwdSm80ILi8ELi1ELb0EN4cute5tupleIJNS5_1CILi128EEENS7_ILi64EEENS7_ILi192EEEEEELi192ENS_6half_tEfNS_4arch4Sm80ELb0ELb1ELb0ELb1ELb0ELb1ELb1ELb0EEENS1_21CollectiveEpilogueFwdINS6_IJS8_SA_S9_EEENS6_IJNS7_ILi1EEESI_SI_EEESC_SE_Li256ELb1ELb1ELb0ELb0EEENS1_19SingleTileSchedulerILb1ELb0ELb1ELi128EEEEEEEEEvNT_6ParamsE:
        .type           _ZN7cutlass13device_kernelIN5flash19enable_sm80_to_sm89INS1_16FlashAttnFwdSm80INS1_25CollectiveMainloopFwdSm80ILi8ELi1ELb0EN4cute5tupleIJNS5_1CILi128EEENS7_ILi64EEENS7_ILi192EEEEEELi192ENS_6half_tEfNS_4arch4Sm80ELb0ELb1ELb0ELb1ELb0ELb1ELb1ELb0EEENS1_21CollectiveEpilogueFwdINS6_IJS8_SA_S9_EEENS6_IJNS7_ILi1EEESI_SI_EEESC_SE_Li256ELb1ELb1ELb0ELb0EEENS1_19SingleTileSchedulerILb1ELb0ELb1ELi128EEEEEEEEEvNT_6ParamsE,@function
        .size           _ZN7cutlass13device_kernelIN5flash19enable_sm80_to_sm89INS1_16FlashAttnFwdSm80INS1_25CollectiveMainloopFwdSm80ILi8ELi1ELb0EN4cute5tupleIJNS5_1CILi128EEENS7_ILi64EEENS7_ILi192EEEEEELi192ENS_6half_tEfNS_4arch4Sm80ELb0ELb1ELb0ELb1ELb0ELb1ELb1ELb0EEENS1_21CollectiveEpilogueFwdINS6_IJS8_SA_S9_EEENS6_IJNS7_ILi1EEESI_SI_EEESC_SE_Li256ELb1ELb1ELb0ELb0EEENS1_19SingleTileSchedulerILb1ELb0ELb1ELi128EEEEEEEEEvNT_6ParamsE,(.L_x_1288 - _ZN7cutlass13device_kernelIN5flash19enable_sm80_to_sm89INS1_16FlashAttnFwdSm80INS1_25CollectiveMainloopFwdSm80ILi8ELi1ELb0EN4cute5tupleIJNS5_1CILi128EEENS7_ILi64EEENS7_ILi192EEEEEELi192ENS_6half_tEfNS_4arch4Sm80ELb0ELb1ELb0ELb1ELb0ELb1ELb1ELb0EEENS1_21CollectiveEpilogueFwdINS6_IJS8_SA_S9_EEENS6_IJNS7_ILi1EEESI_SI_EEESC_SE_Li256ELb1ELb1ELb0ELb0EEENS1_19SingleTileSchedulerILb1ELb0ELb1ELi128EEEEEEEEEvNT_6ParamsE)
        .other          _ZN7cutlass13device_kernelIN5flash19enable_sm80_to_sm89INS1_16FlashAttnFwdSm80INS1_25CollectiveMainloopFwdSm80ILi8ELi1ELb0EN4cute5tupleIJNS5_1CILi128EEENS7_ILi64EEENS7_ILi192EEEEEELi192ENS_6half_tEfNS_4arch4Sm80ELb0ELb1ELb0ELb1ELb0ELb1ELb1ELb0EEENS1_21CollectiveEpilogueFwdINS6_IJS8_SA_S9_EEENS6_IJNS7_ILi1EEESI_SI_EEESC_SE_Li256ELb1ELb1ELb0ELb0EEENS1_19SingleTileSchedulerILb1ELb0ELb1ELi128EEEEEEEEEvNT_6ParamsE,@"STO_CUDA_ENTRY STV_DEFAULT"
_ZN7cutlass13device_kernelIN5flash19enable_sm80_to_sm89INS1_16FlashAttnFwdSm80INS1_25CollectiveMainloopFwdSm80ILi8ELi1ELb0EN4cute5tupleIJNS5_1CILi128EEENS7_ILi64EEENS7_ILi192EEEEEELi192ENS_6half_tEfNS_4arch4Sm80ELb0ELb1ELb0ELb1ELb0ELb1ELb1ELb0EEENS1_21CollectiveEpilogueFwdINS6_IJS8_SA_S9_EEENS6_IJNS7_ILi1EEESI_SI_EEESC_SE_Li256ELb1ELb1ELb0ELb0EEENS1_19SingleTileSchedulerILb1ELb0ELb1ELi128EEEEEEEEEvNT_6ParamsE:
[----:B------:R-:W-:Y:S02]  /*0000*/  MOV R1, c[0x0][0x28] ;  /* 0x00000a0000017a02 */ /* 0x000fe40000000f00 */
[----:B------:R-:W1:Y:S01]  /*0010*/  S2R R78, SR_TID.X ;  /* 0x00000000004e7919 */ /* 0x000e620000002100 */
[----:B------:R-:W2:Y:S01]  /*0020*/  S2UR UR24, SR_CTAID.Z ;  /* 0x00000000001879c3 */ /* 0x000ea20000002700 */
[----:B------:R-:W-:Y:S02]  /*0030*/  UMOV UR13, 0x4 ;  /* 0x00000004000d7882 */ /* 0x000fe40000000000 */
[----:B------:R-:W-:Y:S02]  /*0040*/  ULDC.64 UR4, c[0x0][0x568] ;  /* 0x00015a0000047ab9 */ /* 0x000fe40000000a00 */
[----:B------:R-:W-:-:S03]  /*0050*/  ULDC.64 UR28, c[0x0][0x118] ;  /* 0x00004600001c7ab9 */ /* 0x000fc60000000a00 */
[----:B------:R-:W3:Y:S01]  /*0060*/  S2UR UR16, SR_CTAID.X ;  /* 0x00000000001079c3 */ /* 0x000ee20000002500 */
[----:B-1----:R-:W-:Y:S01]  /*0070*/  SHF.R.U32.HI R0, RZ, 0x5, R78 ;  /* 0x00000005ff007819 */ /* 0x002fe2000001164e */
[----:B--2---:R-:W-:-:S05]  /*0080*/  UIMAD.WIDE UR4, UR24, UR13, UR4 ;  /* 0x0000000d180472a5 */ /* 0x004fca000f8e0204 */
[----:B------:R-:W1:Y:S02]  /*0090*/  SHFL.IDX PT, R0, R0, RZ, 0x1f ;  /* 0x00001fff00007589 */ /* 0x000e6400000e0000 */
[----:B-1----:R-:W-:-:S13]  /*00a0*/  ISETP.NE.AND P0, PT, R0, RZ, PT ;  /* 0x000000ff0000720c */ /* 0x002fda0003f05270 */
[----:B------:R-:W-:Y:S05]  /*00b0*/  @!P0 BRA `(.L_x_285) ;  /* 0x000001c000008947 */ /* 0x000fea0003800000 */
[----:B---3--:R-:W-:-:S04]  /*00c0*/  ISETP.NE.U32.AND P0, PT, RZ, c[0x0][0x568], PT ;  /* 0x00015a00ff007a0c */ /* 0x008fc80003f05070 */
[----:B------:R-:W-:-:S13]  /*00d0*/  ISETP.NE.AND.EX P0, PT, RZ, c[0x0][0x56c], PT, P0 ;  /* 0x00015b00ff007a0c */ /* 0x000fda0003f05300 */
[----:B------:R-:W-:Y:S05]  /*00e0*/  @!P0 BRA `(.L_x_286) ;  /* 0x0000005000008947 */ /* 0x000fea0003800000 */
[----:B------:R-:W-:Y:S02]  /*00f0*/  MOV R2, UR4 ;  /* 0x0000000400027c02 */ /* 0x000fe40008000f00 */
[----:B------:R-:W-:-:S05]  /*0100*/  MOV R3, UR5 ;  /* 0x0000000500037c02 */ /* 0x000fca0008000f00 */
[----:B------:R-:W2:Y:S02]  /*0110*/  LDG.E R2, [R2.64] ;  /* 0x0000001c02027981 */ /* 0x000ea4000c1e1900 */
[----:B--2---:R1:W2:Y:S02]  /*0120*/  R2UR UR5, R2 ;  /* 0x00000000020573c2 */ /* 0x0042a400000e0000 */
[----:B-12---:R-:W-:Y:S05]  /*0130*/  BRA `(.L_x_287) ;  /* 0x000000e000007947 */ /* 0x006fea0003800000 */
.L_x_286:
[----:B------:R-:W-:-:S04]  /*0140*/  ISETP.NE.U32.AND P0, PT, RZ, c[0x0][0x560], PT ;  /* 0x00015800ff007a0c */ /* 0x000fc80003f05070 */
[----:B------:R-:W-:-:S13]  /*0150*/  ISETP.NE.AND.EX P0, PT, RZ, c[0x0][0x564], PT, P0 ;  /* 0x00015900ff007a0c */ /* 0x000fda0003f05300 */
[----:B------:R-:W-:Y:S05]  /*0160*/  @!P0 BRA `(.L_x_288) ;  /* 0x000000a000008947 */ /* 0x000fea0003800000 */
[----:B------:R-:W-:Y:S02]  /*0170*/  ULDC.64 UR4, c[0x0][0x560] ;  /* 0x0001580000047ab9 */ /* 0x000fe40000000a00 */
[----:B------:R-:W-:-:S06]  /*0180*/  UIMAD.WIDE UR4, UR24, UR13, UR4 ;  /* 0x0000000d180472a5 */ /* 0x000fcc000f8e0204 */
[----:B------:R-:W-:Y:S02]  /*0190*/  MOV R4, UR4 ;  /* 0x0000000400047c02 */ /* 0x000fe40008000f00 */
[----:B------:R-:W-:-:S05]  /*01a0*/  MOV R5, UR5 ;  /* 0x0000000500057c02 */ /* 0x000fca0008000f00 */
[----:B------:R-:W2:Y:S04]  /*01b0*/  LDG.E R2, [R4.64] ;  /* 0x0000001c04027981 */ /* 0x000ea8000c1e1900 */
[----:B------:R-:W3:Y:S01]  /*01c0*/  LDG.E R0, [R4.64+0x4] ;  /* 0x0000041c04007981 */ /* 0x000ee2000c1e1900 */
[----:B--2---:R-:W1:Y:S08]  /*01d0*/  R2UR UR4, R2 ;  /* 0x00000000020473c2 */ /* 0x004e7000000e0000 */
[----:B---3--:R-:W1:Y:S02]  /*01e0*/  R2UR UR5, R0 ;  /* 0x00000000000573c2 */ /* 0x008e6400000e0000 */
[----:B-1----:R-:W-:Y:S01]  /*01f0*/  UIADD3 UR5, -UR4, UR5, URZ ;  /* 0x0000000504057290 */ /* 0x002fe2000fffe13f */
[----:B------:R-:W-:Y:S05]  /*0200*/  BRA `(.L_x_287) ;  /* 0x0000001000007947 */ /* 0x000fea0003800000 */
.L_x_288:
[----:B------:R-:W-:Y:S02]  /*0210*/  ULDC UR5, c[0x0][0x54c] ;  /* 0x0001530000057ab9 */ /* 0x000fe40000000800 */
.L_x_287:
[----:B------:R-:W-:Y:S02]  /*0220*/  ULDC UR4, c[0x0][0x548] ;  /* 0x0001520000047ab9 */ /* 0x000fe40000000800 */
[----:B------:R-:W-:-:S02]  /*0230*/  USHF.L.U32 UR18, UR16, 0x7, URZ ;  /* 0x0000000710127899 */ /* 0x000fc4000800063f */
[----:B------:R-:W-:-:S04]  /*0240*/  UIMAD UR4, UR5, UR4, URZ ;  /* 0x00000004050472a4 */ /* 0x000fc8000f8e023f */
[----:B------:R-:W-:-:S04]  /*0250*/  UISETP.GE.AND UP0, UPT, UR18, UR4, UPT ;  /* 0x000000041200728c */ /* 0x000fc8000bf06270 */
[----:B------:R-:W-:Y:S01]  /*0260*/  USEL UR24, UR24, 0xffffffff, !UP0 ;  /* 0xffffffff18187887 */ /* 0x000fe2000c000000 */
[----:B------:R-:W-:Y:S05]  /*0270*/  BRA `(.L_x_289) ;  /* 0x000001b000007947 */ /* 0x000fea0003800000 */
.L_x_285:
        /* <DEDUP_REMOVED lines=8> */
.L_x_290:
        /* <DEDUP_REMOVED lines=13> */
.L_x_292:
[----:B------:R-:W-:Y:S02]  /*03d0*/  ULDC UR5, c[0x0][0x54c] ;  /* 0x0001530000057ab9 */ /* 0x000fe40000000800 */
.L_x_291:
[----:B------:R-:W-:Y:S02]  /*03e0*/  ULDC UR4, c[0x0][0x548] ;  /* 0x0001520000047ab9 */ /* 0x000fe40000000800 */
[----:B------:R-:W-:-:S02]  /*03f0*/  USHF.L.U32 UR18, UR16, 0x7, URZ ;  /* 0x0000000710127899 */ /* 0x000fc4000800063f */
[----:B------:R-:W-:-:S04]  /*0400*/  UIMAD UR4, UR5, UR4, URZ ;  /* 0x00000004050472a4 */ /* 0x000fc8000f8e023f */
[----:B------:R-:W-:-:S04]  /*0410*/  UISETP.GE.AND UP0, UPT, UR18, UR4, UPT ;  /* 0x000000041200728c */ /* 0x000fc8000bf06270 */
[----:B------:R-:W-:-:S06]  /*0420*/  USEL UR24, UR24, 0xffffffff, !UP0 ;  /* 0xffffffff18187887 */ /* 0x000fcc000c000000 */
.L_x_289:
[----:B------:R-:W-:-:S13]  /*0430*/  ISETP.LE.AND P0, PT, RZ, UR24, PT ;  /* 0x00000018ff007c0c */ /* 0x000fda000bf03270 */
[----:B------:R-:W-:Y:S05]  /*0440*/  @!P0 EXIT ;  /* 0x000000000000894d */ /* 0x000fea0003800000 */
[----:B------:R-:W-:Y:S01]  /*0450*/  ULDC.64 UR4, c[0x0][0x360] ;  /* 0x0000d80000047ab9 */ /* 0x000fe20000000a00 */
[----:B------:R-:W-:Y:S01]  /*0460*/  ISETP.NE.U32.AND P4, PT, RZ, c[0x0][0x348], PT ;  /* 0x0000d200ff007a0c */ /* 0x000fe20003f85070 */
[----:B------:R-:W-:Y:S02]  /*0470*/  UISETP.NE.U32.AND UP0, UPT, URZ, UR4, UPT ;  /* 0x000000043f00728c */ /* 0x000fe4000bf05070 */
[----:B------:R-:W-:Y:S01]  /*0480*/  ULDC.64 UR8, c[0x0][0x370] ;  /* 0x0000dc0000087ab9 */ /* 0x000fe20000000a00 */
[----:B------:R-:W-:Y:S01]  /*0490*/  ISETP.NE.AND.EX P4, PT, RZ, c[0x0][0x34c], PT, P4 ;  /* 0x0000d300ff007a0c */ /* 0x000fe20003f85340 */
[----:B------:R-:W-:Y:S02]  /*04a0*/  UISETP.NE.AND.EX UP0, UPT, URZ, UR5, UPT, UP0 ;  /* 0x000000053f00728c */ /* 0x000fe4000bf05300 */
[----:B------:R-:W-:Y:S02]  /*04b0*/  UISETP.NE.U32.AND UP1, UPT, URZ, UR8, UPT ;  /* 0x000000083f00728c */ /* 0x000fe4000bf25070 */
[----:B------:R-:W-:-:S02]  /*04c0*/  ULDC.64 UR4, c[0x0][0x360] ;  /* 0x0000d80000047ab9 */ /* 0x000fc40000000a00 */
[----:B------:R-:W-:Y:S01]  /*04d0*/  ULDC.64 UR6, c[0x0][0x350] ;  /* 0x0000d40000067ab9 */ /* 0x000fe20000000a00 */
[----:B------:R-:W-:Y:S01]  /*04e0*/  PLOP3.LUT P1, PT, PT, PT, UP0, 0x80, 0x0 ;  /* 0x000000000000781c */ /* 0x000fe20003f2f008 */
[----:B------:R-:W-:Y:S02]  /*04f0*/  UISETP.NE.U32.AND UP5, UPT, URZ, UR6, UPT ;  /* 0x000000063f00728c */ /* 0x000fe4000bfa5070 */
[----:B------:R-:W-:Y:S02]  /*0500*/  UISETP.NE.AND.EX UP1, UPT, URZ, UR9, UPT, UP1 ;  /* 0x000000093f00728c */ /* 0x000fe4000bf25310 */
[----:B------:R-:W-:Y:S02]  /*0510*/  @UP0 UIMAD.WIDE UR4, UR24, UR13, UR4 ;  /* 0x0000000d180402a5 */ /* 0x000fe4000f8e0204 */
[----:B------:R-:W-:Y:S02]  /*0520*/  UISETP.NE.AND.EX UP5, UPT, URZ, UR7, UPT, UP5 ;  /* 0x000000073f00728c */ /* 0x000fe4000bfa5350 */
[----:B------:R-:W-:Y:S01]  /*0530*/  ULDC.64 UR10, c[0x0][0x370] ;  /* 0x0000dc00000a7ab9 */ /* 0x000fe20000000a00 */
[----:B------:R-:W-:Y:S01]  /*0540*/  PLOP3.LUT P3, PT, PT, PT, UP1, 0x80, 0x0 ;  /* 0x000000000000781c */ /* 0x000fe20003f6f018 */
[----:B------:R-:W-:Y:S01]  /*0550*/  IMAD.U32 R13, RZ, RZ, UR5 ;  /* 0x00000005ff0d7e24 */ /* 0x000fe2000f8e00ff */
[----:B------:R-:W-:Y:S01]  /*0560*/  MOV R12, UR4 ;  /* 0x00000004000c7c02 */ /* 0x000fe20008000f00 */
[----:B------:R-:W-:Y:S01]  /*0570*/  ULDC.64 UR4, c[0x0][0x358] ;  /* 0x0000d60000047ab9 */ /* 0x000fe20000000a00 */
[----:B------:R-:W-:Y:S01]  /*0580*/  PLOP3.LUT P2, PT, PT, PT, UP5, 0x80, 0x0 ;  /* 0x000000000000781c */ /* 0x000fe20003f4f058 */
[----:B------:R-:W-:-:S02]  /*0590*/  UISETP.NE.U32.AND UP4, UPT, URZ, UR4, UPT ;  /* 0x000000043f00728c */ /* 0x000fc4000bf85070 */
[----:B------:R-:W-:Y:S01]  /*05a0*/  ULDC.64 UR8, c[0x0][0x348] ;  /* 0x0000d20000087ab9 */ /* 0x000fe20000000a00 */
[----:B------:R-:W2:Y:S01]  /*05b0*/  @P1 LDG.E R0, [R12.64] ;  /* 0x0000001c0c001981 */ /* 0x000ea2000c1e1900 */
[----:B------:R-:W-:Y:S02]  /*05c0*/  ULDC.64 UR6, c[0x0][0x350] ;  /* 0x0000d40000067ab9 */ /* 0x000fe40000000a00 */
[----:B------:R-:W-:Y:S02]  /*05d0*/  @UP1 UIMAD.WIDE UR10, UR24, UR13, UR10 ;  /* 0x0000000d180a12a5 */ /* 0x000fe4000f8e020a */
[----:B------:R-:W-:Y:S02]  /*05e0*/  UISETP.NE.AND.EX UP4, UPT, URZ, UR5, UPT, UP4 ;  /* 0x000000053f00728c */ /* 0x000fe4000bf85340 */
[----:B------:R-:W-:Y:S02]  /*05f0*/  UIMAD.WIDE UR8, UR24, UR13, UR8 ;  /* 0x0000000d180872a5 */ /* 0x000fe4000f8e0208 */
[----:B------:R-:W-:Y:S01]  /*0600*/  UIMAD.WIDE UR6, UR24, UR13, UR6 ;  /* 0x0000000d180672a5 */ /* 0x000fe2000f8e0206 */
[----:B------:R-:W-:Y:S01]  /*0610*/  IMAD.U32 R4, RZ, RZ, UR10 ;  /* 0x0000000aff047e24 */ /* 0x000fe2000f8e00ff */
[----:B------:R-:W-:Y:S01]  /*0620*/  ULDC.64 UR4, c[0x0][0x358] ;  /* 0x0000d60000047ab9 */ /* 0x000fe20000000a00 */
[----:B------:R-:W-:Y:S01]  /*0630*/  PLOP3.LUT P0, PT, PT, PT, UP4, 0x80, 0x0 ;  /* 0x000000000000781c */ /* 0x000fe20003f0f048 */
[----:B------:R-:W-:Y:S01]  /*0640*/  IMAD.U32 R5, RZ, RZ, UR11 ;  /* 0x0000000bff057e24 */ /* 0x000fe2000f8e00ff */
[----:B------:R-:W-:Y:S01]  /*0650*/  MOV R11, UR9 ;  /* 0x00000009000b7c02 */ /* 0x000fe20008000f00 */
[----:B------:R-:W-:Y:S01]  /*0660*/  IMAD.U32 R10, RZ, RZ, UR8 ;  /* 0x00000008ff0a7e24 */ /* 0x000fe2000f8e00ff */
[----:B------:R-:W-:Y:S01]  /*0670*/  UIMAD.WIDE UR4, UR24, UR13, UR4 ;  /* 0x0000000d180472a5 */ /* 0x000fe2000f8e0204 */
[----:B------:R-:W-:Y:S01]  /*0680*/  IMAD.U32 R8, RZ, RZ, UR6 ;  /* 0x00000006ff087e24 */ /* 0x000fe2000f8e00ff */
[----:B------:R-:W3:Y:S01]  /*0690*/  @P3 LDG.E R4, [R4.64] ;  /* 0x0000001c04043981 */ /* 0x000ee2000c1e1900 */
[----:B------:R-:W-:Y:S01]  /*06a0*/  IMAD.U32 R9, RZ, RZ, UR7 ;  /* 0x00000007ff097e24 */ /* 0x000fe2000f8e00ff */
[----:B------:R-:W-:-:S02]  /*06b0*/  MOV R94, RZ ;  /* 0x000000ff005e7202 */ /* 0x000fc40000000f00 */
[----:B------:R-:W4:Y:S01]  /*06c0*/  @P4 LDG.E R3, [R10.64] ;  /* 0x0000001c0a034981 */ /* 0x000f22000c1e1900 */
[----:B------:R-:W-:Y:S01]  /*06d0*/  IMAD.U32 R6, RZ, RZ, UR4 ;  /* 0x00000004ff067e24 */ /* 0x000fe2000f8e00ff */
[----:B------:R-:W-:Y:S02]  /*06e0*/  MOV R7, UR5 ;  /* 0x0000000500077c02 */ /* 0x000fe40008000f00 */
[----:B------:R-:W4:Y:S04]  /*06f0*/  @P2 LDG.E R2, [R8.64] ;  /* 0x0000001c08022981 */ /* 0x000f28000c1e1900 */
[----:B------:R1:W5:Y:S01]  /*0700*/  @P0 LDG.E R94, [R6.64] ;  /* 0x0000001c065e0981 */ /* 0x000362000c1e1900 */
[----:B------:R-:W1:Y:S01]  /*0710*/  S2UR UR15, SR_CTAID.Y ;  /* 0x00000000000f79c3 */ /* 0x000e620000002600 */
[----:B------:R-:W-:-:S02]  /*0720*/  UMOV UR20, URZ ;  /* 0x0000003f00147c82 */ /* 0x000fc40008000000 */
[----:B------:R-:W-:Y:S02]  /*0730*/  ULDC UR23, c[0x0][0x168] ;  /* 0x00005a0000177ab9 */ /* 0x000fe40000000800 */
[----:B------:R-:W-:Y:S02]  /*0740*/  UMOV UR21, URZ ;  /* 0x0000003f00157c82 */ /* 0x000fe40008000000 */
[----:B------:R-:W-:Y:S02]  /*0750*/  UMOV UR19, URZ ;  /* 0x0000003f00137c82 */ /* 0x000fe40008000000 */
[----:B------:R-:W-:Y:S02]  /*0760*/  ULDC UR37, c[0x0][0x1d0] ;  /* 0x0000740000257ab9 */ /* 0x000fe40000000800 */
[----:B------:R-:W-:Y:S02]  /*0770*/  ULDC UR22, c[0x0][0x228] ;  /* 0x00008a0000167ab9 */ /* 0x000fe40000000800 */
[----:B-1----:R-:W-:Y:S01]  /*0780*/  USHF.R.S32.HI UR14, URZ, 0x1f, UR15 ;  /* 0x0000001f3f0e7899 */ /* 0x002fe2000801140f */
[----:B--2---:R1:W2:Y:S08]  /*0790*/  @P1 R2UR UR23, R0 ;  /* 0x00000000001713c2 */ /* 0x0042b000000e0000 */
[----:B---3--:R1:W3:Y:S08]  /*07a0*/  @P3 R2UR UR20, R4 ;  /* 0x00000000041433c2 */ /* 0x0082f000000e0000 */
[----:B----4-:R1:W4:Y:S08]  /*07b0*/  @P4 R2UR UR21, R3 ;  /* 0x00000000031543c2 */ /* 0x01033000000e0000 */
[----:B------:R1:W1:Y:S01]  /*07c0*/  @P2 R2UR UR19, R2 ;  /* 0x00000000021323c2 */ /* 0x00026200000e0000 */
[----:B------:R-:W-:Y:S05]  /*07d0*/  @P1 BRA `(.L_x_293) ;  /* 0x0000006000001947 */ /* 0x000fea0003800000 */
[----:B--2---:R-:W-:Y:S05]  /*07e0*/  @!P4 BRA `(.L_x_293) ;  /* 0x000000500000c947 */ /* 0x004fea0003800000 */
[----:B-1----:R-:W2:Y:S04]  /*07f0*/  LDG.E R0, [R10.64] ;  /* 0x0000001c0a007981 */ /* 0x002ea8000c1e1900 */
[----:B----4-:R-:W4:Y:S01]  /*0800*/  LDG.E R2, [R10.64+0x4] ;  /* 0x0000041c0a027981 */ /* 0x010f22000c1e1900 */
[----:B--2---:R-:W1:Y:S08]  /*0810*/  R2UR UR23, R0 ;  /* 0x00000000001773c2 */ /* 0x004e7000000e0000 */
[----:B----4-:R-:W1:Y:S02]  /*0820*/  R2UR UR4, R2 ;  /* 0x00000000020473c2 */ /* 0x010e6400000e0000 */
[----:B-1----:R-:W-:-:S06]  /*0830*/  UIADD3 UR23, -UR23, UR4, URZ ;  /* 0x0000000417177290 */ /* 0x002fcc000fffe13f */
.L_x_293:
[----:B--2---:R-:W-:-:S04]  /*0840*/  ISETP.NE.U32.AND P1, PT, RZ, c[0x0][0x368], PT ;  /* 0x0000da00ff007a0c */ /* 0x004fc80003f25070 */
[----:B------:R-:W-:-:S13]  /*0850*/  ISETP.NE.AND.EX P1, PT, RZ, c[0x0][0x36c], PT, P1 ;  /* 0x0000db00ff007a0c */ /* 0x000fda0003f25310 */
[----:B------:R-:W-:Y:S05]  /*0860*/  @!P1 BRA `(.L_x_294) ;  /* 0x0000007000009947 */ /* 0x000fea0003800000 */
[----:B------:R-:W-:Y:S02]  /*0870*/  ULDC.64 UR4, c[0x0][0x368] ;  /* 0x0000da0000047ab9 */ /* 0x000fe40000000a00 */
[----:B------:R-:W-:-:S06]  /*0880*/  UIMAD.WIDE UR4, UR24, UR13, UR4 ;  /* 0x0000000d180472a5 */ /* 0x000fcc000f8e0204 */
[----:B-1----:R-:W-:Y:S02]  /*0890*/  MOV R2, UR4 ;  /* 0x0000000400027c02 */ /* 0x002fe40008000f00 */
[----:B------:R-:W-:-:S05]  /*08a0*/  MOV R3, UR5 ;  /* 0x0000000500037c02 */ /* 0x000fca0008000f00 */
[----:B------:R-:W2:Y:S02]  /*08b0*/  LDG.E R0, [R2.64] ;  /* 0x0000001c02007981 */ /* 0x000ea4000c1e1900 */
[----:B--2---:R1:W2:Y:S02]  /*08c0*/  R2UR UR37, R0 ;  /* 0x00000000002573c2 */ /* 0x0042a400000e0000 */
[----:B-12---:R-:W-:Y:S05]  /*08d0*/  BRA `(.L_x_295) ;  /* 0x0000006000007947 */ /* 0x006fea0003800000 */
.L_x_294:
[----:B------:R-:W-:Y:S05]  /*08e0*/  @!P2 BRA `(.L_x_295) ;  /* 0x000000500000a947 */ /* 0x000fea0003800000 */
[----:B-1----:R-:W2:Y:S04]  /*08f0*/  LDG.E R0, [R8.64] ;  /* 0x0000001c08007981 */ /* 0x002ea8000c1e1900 */
[----:B----4-:R-:W4:Y:S01]  /*0900*/  LDG.E R2, [R8.64+0x4] ;  /* 0x0000041c08027981 */ /* 0x010f22000c1e1900 */
[----:B--2---:R-:W1:Y:S08]  /*0910*/  R2UR UR37, R0 ;  /* 0x00000000002573c2 */ /* 0x004e7000000e0000 */
[----:B----4-:R-:W1:Y:S02]  /*0920*/  R2UR UR4, R2 ;  /* 0x00000000020473c2 */ /* 0x010e6400000e0000 */
[----:B-1----:R-:W-:-:S06]  /*0930*/  UIADD3 UR37, -UR37, UR4, URZ ;  /* 0x0000000425257290 */ /* 0x002fcc000fffe13f */
.L_x_295:
[----:B-1----:R-:W2:Y:S01]  /*0940*/  @P0 LDG.E R0, [R6.64] ;  /* 0x0000001c06000981 */ /* 0x002ea2000c1e1900 */
[----:B------:R-:W-:-:S03]  /*0950*/  ULDC.64 UR4, c[0x0][0x378] ;  /* 0x0000de0000047ab9 */ /* 0x000fc60000000a00 */
[----:B----4-:R-:W4:Y:S01]  /*0960*/  @P0 LDG.E R2, [R6.64+0x4] ;  /* 0x0000041c06020981 */ /* 0x010f22000c1e1900 */
[----:B------:R-:W-:Y:S01]  /*0970*/  UISETP.NE.U32.AND UP0, UPT, URZ, UR4, UPT ;  /* 0x000000043f00728c */ /* 0x000fe2000bf05070 */
[----:B------:R-:W-:-:S03]  /*0980*/  IMAD.U32 R79, RZ, RZ, UR37 ;  /* 0x00000025ff4f7e24 */ /* 0x000fc6000f8e00ff */
[----:B------:R-:W-:-:S03]  /*0990*/  UISETP.NE.AND.EX UP0, UPT, URZ, UR5, UPT, UP0 ;  /* 0x000000053f00728c */ /* 0x000fc6000bf05300 */
[----:B------:R-:W-:-:S03]  /*09a0*/  ULDC.64 UR4, c[0x0][0x378] ;  /* 0x0000de0000047ab9 */ /* 0x000fc60000000a00 */
[----:B------:R-:W-:-:S05]  /*09b0*/  PLOP3.LUT P1, PT, PT, PT, UP0, 0x80, 0x0 ;  /* 0x000000000000781c */ /* 0x000fca0003f2f008 */
[----:B------:R-:W-:-:S06]  /*09c0*/  @UP0 UIMAD.WIDE UR4, UR24, UR13, UR4 ;  /* 0x0000000d180402a5 */ /* 0x000fcc000f8e0204 */
[----:B------:R-:W-:Y:S01]  /*09d0*/  MOV R4, UR4 ;  /* 0x0000000400047c02 */ /* 0x000fe20008000f00 */
[----:B------:R-:W-:-:S05]  /*09e0*/  IMAD.U32 R5, RZ, RZ, UR5 ;  /* 0x00000005ff057e24 */ /* 0x000fca000f8e00ff */
[----:B------:R1:W5:Y:S01]  /*09f0*/  @P1 LDG.E R79, [R4.64] ;  /* 0x0000001c044f1981 */ /* 0x000362000c1e1900 */
[----:B------:R-:W-:Y:S02]  /*0a00*/  ULDC UR4, c[0x0][0x2c4] ;  /* 0x0000b10000047ab9 */ /* 0x000fe40000000800 */
[----:B------:R-:W-:Y:S02]  /*0a10*/  UISETP.NE.AND UP3, UPT, UR4, 0x1, UPT ;  /* 0x000000010400788c */ /* 0x000fe4000bf65270 */
[----:B---3--:R-:W-:Y:S02]  /*0a20*/  UIADD3 UR8, -UR20, UR37, URZ ;  /* 0x0000002514087290 */ /* 0x008fe4000fffe13f */
[----:B------:R-:W-:-:S07]  /*0a30*/  ULDC.64 UR4, c[0x0][0x2c8] ;  /* 0x0000b20000047ab9 */ /* 0x000fce0000000a00 */
[----:B------:R-:W-:-:S04]  /*0a40*/  @UP3 UIADD3 UR10, UR18, 0x7f, URZ ;  /* 0x0000007f120a3890 */ /* 0x000fc8000fffe03f */
[----:B------:R-:W-:Y:S01]  /*0a50*/  UIMAD.WIDE.U32 UR10, UR10, UR4, URZ ;  /* 0x000000040a0a72a5 */ /* 0x000fe2000f8e003f */
[----:B--2---:R-:W2:Y:S08]  /*0a60*/  @P0 R2UR UR6, R0 ;  /* 0x00000000000603c2 */ /* 0x004eb000000e0000 */
[----:B----4-:R-:W2:Y:S02]  /*0a70*/  @P0 R2UR UR7, R2 ;  /* 0x00000000020703c2 */ /* 0x010ea400000e0000 */
[----:B--2---:R-:W-:-:S02]  /*0a80*/  @UP4 UIADD3 UR22, -UR6, UR7, URZ ;  /* 0x0000000706164290 */ /* 0x004fc4000fffe13f */
[----:B------:R-:W-:Y:S02]  /*0a90*/  UIADD3 UR6, UR18, 0x7f, URZ ;  /* 0x0000007f12067890 */ /* 0x000fe4000fffe03f */
[----:B------:R-:W-:Y:S02]  /*0aa0*/  @UP3 USHF.R.U32.HI UR6, URZ, UR5, UR11 ;  /* 0x000000053f063299 */ /* 0x000fe4000801160b */
[----:B------:R-:W-:Y:S02]  /*0ab0*/  UIADD3 UR12, UR8, UR22, URZ ;  /* 0x00000016080c7290 */ /* 0x000fe4000fffe03f */
[----:B------:R-:W-:Y:S02]  /*0ac0*/  ULDC.64 UR4, c[0x0][0x328] ;  /* 0x0000ca0000047ab9 */ /* 0x000fe40000000a00 */
[----:B------:R-:W-:Y:S02]  /*0ad0*/  UISETP.GE.AND UP2, UPT, UR5, 0x1, UPT ;  /* 0x000000010500788c */ /* 0x000fe4000bf46270 */
[----:B------:R-:W-:-:S04]  /*0ae0*/  UIADD3 UR11, UR12, 0x1, -UR23 ;  /* 0x000000010c0b7890 */ /* 0x000fc8000fffe817 */
[----:B------:R-:W-:Y:S01]  /*0af0*/  PLOP3.LUT P0, PT, PT, PT, UP2, 0x40, 0x0 ;  /* 0x000000000000781c */ /* 0x000fe20003f0e828 */
[----:B------:R-:W-:-:S04]  /*0b00*/  UIADD3 UR6, UR11, UR6, URZ ;  /* 0x000000060b067290 */ /* 0x000fc8000fffe03f */
[----:B------:R-:W-:-:S08]  /*0b10*/  UIADD3 UR17, UR6, UR4, URZ ;  /* 0x0000000406117290 */ /* 0x000fd0000fffe03f */
[----:B------:R-:W-:Y:S05]  /*0b20*/  @P0 BRA `(.L_x_296) ;  /* 0x0000014000000947 */ /* 0x000fea0003800000 */
[----:B-1----:R-:W-:Y:S01]  /*0b30*/  ISETP.LT.AND P0, PT, RZ, UR6, PT ;  /* 0x00000006ff007c0c */ /* 0x002fe2000bf01270 */
[----:B------:R-:W-:-:S12]  /*0b40*/  UIADD3 UR4, UR6, -0x1, URZ ;  /* 0xffffffff06047890 */ /* 0x000fd8000fffe03f */
[----:B------:R-:W-:Y:S05]  /*0b50*/  @P0 BRA `(.L_x_297) ;  /* 0x0000008000000947 */ /* 0x000fea0003800000 */
[----:B------:R-:W-:Y:S02]  /*0b60*/  UISETP.NE.AND UP0, UPT, UR5, 0x1, UPT ;  /* 0x000000010500788c */ /* 0x000fe4000bf05270 */
[----:B------:R-:W-:-:S03]  /*0b70*/  UIADD3 UR4, -UR6, URZ, URZ ;  /* 0x0000003f06047290 */ /* 0x000fc6000fffe13f */
[----:B------:R-:W-:Y:S02]  /*0b80*/  ULDC.64 UR6, c[0x0][0x330] ;  /* 0x0000cc0000067ab9 */ /* 0x000fe40000000a00 */
[----:B------:R-:W-:-:S07]  /*0b90*/  UIMAD.WIDE.U32 UR26, UR4, UR6, URZ ;  /* 0x00000006041a72a5 */ /* 0x000fce000f8e003f */
[----:B------:R-:W-:Y:S02]  /*0ba0*/  @UP0 UMOV UR9, UR27 ;  /* 0x0000001b00090c82 */ /* 0x000fe40008000000 */
[----:B------:R-:W-:-:S04]  /*0bb0*/  @UP0 USHF.R.U32.HI UR4, URZ, UR7, UR9 ;  /* 0x000000073f040299 */ /* 0x000fc80008011609 */
[----:B------:R-:W-:Y:S01]  /*0bc0*/  ULOP3.LUT UR4, URZ, UR4, URZ, 0x33, !UPT ;  /* 0x000000043f047292 */ /* 0x000fe2000f8e333f */
[----:B------:R-:W-:Y:S05]  /*0bd0*/  BRA `(.L_x_298) ;  /* 0x0000005000007947 */ /* 0x000fea0003800000 */
.L_x_297:
[----:B------:R-:W-:Y:S02]  /*0be0*/  UISETP.NE.AND UP0, UPT, UR5, 0x1, UPT ;  /* 0x000000010500788c */ /* 0x000fe4000bf05270 */
[----:B------:R-:W-:Y:S02]  /*0bf0*/  ULDC.64 UR6, c[0x0][0x330] ;  /* 0x0000cc0000067ab9 */ /* 0x000fe40000000a00 */
[----:B------:R-:W-:-:S07]  /*0c00*/  UIMAD.WIDE.U32 UR26, UR4, UR6, URZ ;  /* 0x00000006041a72a5 */ /* 0x000fce000f8e003f */
[----:B------:R-:W-:Y:S02]  /*0c10*/  @UP0 UMOV UR9, UR27 ;  /* 0x0000001b00090c82 */ /* 0x000fe40008000000 */
[----:B------:R-:W-:Y:S02]  /*0c20*/  @UP0 USHF.R.U32.HI UR4, URZ, UR7, UR9 ;  /* 0x000000073f040299 */ /* 0x000fe40008011609 */
.L_x_298:
[----:B------:R-:W-:Y:S02]  /*0c30*/  ULDC UR6, c[0x0][0x32c] ;  /* 0x0000cb0000067ab9 */ /* 0x000fe40000000800 */
[----:B------:R-:W-:-:S04]  /*0c40*/  UIMAD UR6, UR4, UR5, UR6 ;  /* 0x00000005040672a4 */ /* 0x000fc8000f8e0206 */
[----:B------:R-:W-:-:S04]  /*0c50*/  UISETP.LT.AND UP0, UPT, UR17, UR6, UPT ;  /* 0x000000061100728c */ /* 0x000fc8000bf01270 */
[----:B------:R-:W-:-:S03]  /*0c60*/  USEL UR17, UR17, UR6, UP0 ;  /* 0x0000000611117287 */ /* 0x000fc60008000000 */
.L_x_296:
[----:B-1----:R-:W-:Y:S01]  /*0c70*/  ULDC.64 UR6, c[0x0][0x2c8] ;  /* 0x0000b20000067ab9 */ /* 0x002fe20000000a00 */
[----:B------:R-:W-:Y:S01]  /*0c80*/  PLOP3.LUT P0, PT, PT, PT, UP2, 0x40, 0x0 ;  /* 0x000000000000781c */ /* 0x000fe20003f0e828 */
[----:B------:R-:W-:Y:S02]  /*0c90*/  UIMAD.WIDE.U32 UR26, UR18, UR6, URZ ;  /* 0x00000006121a72a5 */ /* 0x000fe4000f8e003f */
[----:B------:R-:W-:Y:S02]  /*0ca0*/  UIADD3 UR9, UR12, 0x3f, URZ ;  /* 0x0000003f0c097890 */ /* 0x000fe4000fffe03f */
[----:B------:R-:W-:Y:S02]  /*0cb0*/  UMOV UR25, UR18 ;  /* 0x0000001200197c82 */ /* 0x000fe40008000000 */
[----:B------:R-:W-:Y:S02]  /*0cc0*/  UIADD3 UR10, UR12, -UR23, URZ ;  /* 0x800000170c0a7290 */ /* 0x000fe4000fffe03f */
[----:B------:R-:W-:-:S02]  /*0cd0*/  USHF.R.S32.HI UR4, URZ, 0x1f, UR9 ;  /* 0x0000001f3f047899 */ /* 0x000fc40008011409 */
[----:B------:R-:W-:Y:S02]  /*0ce0*/  @UP3 USHF.R.U32.HI UR25, URZ, UR7, UR27 ;  /* 0x000000073f193299 */ /* 0x000fe4000801161b */
[----:B------:R-:W-:Y:S02]  /*0cf0*/  ULEA.HI UR9, UR4, UR9, URZ, 0x6 ;  /* 0x0000000904097291 */ /* 0x000fe4000f8f303f */
[----:B------:R-:W-:Y:S02]  /*0d00*/  UIADD3 UR7, UR10, UR25, URZ ;  /* 0x000000190a077290 */ /* 0x000fe4000fffe03f */
[----:B------:R-:W-:Y:S02]  /*0d10*/  ULDC UR6, c[0x0][0x324] ;  /* 0x0000c90000067ab9 */ /* 0x000fe40000000800 */
[----:B------:R-:W-:Y:S02]  /*0d20*/  USHF.R.S32.HI UR9, URZ, 0x6, UR9 ;  /* 0x000000063f097899 */ /* 0x000fe40008011409 */
        /* <DEDUP_REMOVED lines=13> */
.L_x_300:
[----:B------:R-:W-:-:S03]  /*0e00*/  UISETP.NE.AND UP0, UPT, UR5, 0x1, UPT ;  /* 0x000000010500788c */ /* 0x000fc6000bf05270 */
[----:B------:R-:W-:Y:S02]  /*0e10*/  ULDC.64 UR4, c[0x0][0x330] ;  /* 0x0000cc0000047ab9 */ /* 0x000fe40000000a00 */
[----:B------:R-:W-:-:S07]  /*0e20*/  UIMAD.WIDE.U32 UR26, UR7, UR4, URZ ;  /* 0x00000004071a72a5 */ /* 0x000fce000f8e003f */
[----:B------:R-:W-:Y:S02]  /*0e30*/  @UP0 UMOV UR25, UR27 ;  /* 0x0000001b00190c82 */ /* 0x000fe40008000000 */
[----:B------:R-:W-:Y:S02]  /*0e40*/  @UP0 USHF.R.U32.HI UR7, URZ, UR5, UR25 ;  /* 0x000000053f070299 */ /* 0x000fe40008011619 */
.L_x_301:
[----:B------:R-:W-:Y:S02]  /*0e50*/  ULDC UR4, c[0x0][0x32c] ;  /* 0x0000cb0000047ab9 */ /* 0x000fe40000000800 */
[----:B------:R-:W-:-:S04]  /*0e60*/  UIMAD UR4, UR7, UR4, URZ ;  /* 0x00000004070472a4 */ /* 0x000fc8000f8e023f */
[----:B------:R-:W-:-:S04]  /*0e70*/  UISETP.LT.AND UP0, UPT, UR6, UR4, UPT ;  /* 0x000000040600728c */ /* 0x000fc8000bf01270 */
[----:B------:R-:W-:Y:S02]  /*0e80*/  USEL UR6, UR6, UR4, !UP0 ;  /* 0x0000000406067287 */ /* 0x000fe4000c000000 */
.L_x_299:
[----:B------:R-:W-:Y:S02]  /*0e90*/  UIADD3 UR17, UR17, 0x3f, URZ ;  /* 0x0000003f11117890 */ /* 0x000fe4000fffe03f */
[----:B------:R-:W-:Y:S02]  /*0ea0*/  USHF.R.S32.HI UR4, URZ, 0x1f, UR6 ;  /* 0x0000001f3f047899 */ /* 0x000fe40008011406 */
[----:B------:R-:W-:Y:S02]  /*0eb0*/  USHF.R.S32.HI UR5, URZ, 0x1f, UR17 ;  /* 0x0000001f3f057899 */ /* 0x000fe40008011411 */
[----:B------:R-:W-:Y:S02]  /*0ec0*/  ULEA.HI UR4, UR4, UR6, URZ, 0x6 ;  /* 0x0000000604047291 */ /* 0x000fe4000f8f303f */
[----:B------:R-:W-:Y:S02]  /*0ed0*/  ULEA.HI UR5, UR5, UR17, URZ, 0x6 ;  /* 0x0000001105057291 */ /* 0x000fe4000f8f303f */
[----:B------:R-:W-:-:S02]  /*0ee0*/  USHF.R.S32.HI UR4, URZ, 0x6, UR4 ;  /* 0x000000063f047899 */ /* 0x000fc40008011404 */
[----:B------:R-:W-:Y:S02]  /*0ef0*/  USHF.R.S32.HI UR5, URZ, 0x6, UR5 ;  /* 0x000000063f057899 */ /* 0x000fe40008011405 */
[----:B------:R-:W-:Y:S02]  /*0f00*/  UISETP.LT.AND UP1, UPT, URZ, UR4, UPT ;  /* 0x000000043f00728c */ /* 0x000fe4000bf21270 */
[----:B------:R-:W-:Y:S02]  /*0f10*/  UISETP.LT.AND UP0, UPT, UR5, UR9, UPT ;  /* 0x000000090500728c */ /* 0x000fe4000bf01270 */
[----:B------:R-:W-:Y:S02]  /*0f20*/  USEL UR4, URZ, UR4, !UP1 ;  /* 0x000000043f047287 */ /* 0x000fe4000c800000 */
[----:B------:R-:W-:Y:S02]  /*0f30*/  USEL UR5, UR5, UR9, UP0 ;  /* 0x0000000905057287 */ /* 0x000fe40008000000 */
[----:B------:R-:W-:-:S02]  /*0f40*/  ULEA UR4, UR4, -UR8, 0x6 ;  /* 0x8000000804047291 */ /* 0x000fc4000f8e303f */
[----:B------:R-:W-:Y:S02]  /*0f50*/  ULEA UR5, UR5, -UR8, 0x6 ;  /* 0x8000000805057291 */ /* 0x000fe4000f8e303f */
[----:B------:R-:W-:Y:S02]  /*0f60*/  UISETP.LT.AND UP1, UPT, URZ, UR4, UPT ;  /* 0x000000043f00728c */ /* 0x000fe4000bf21270 */
[----:B------:R-:W-:Y:S02]  /*0f70*/  UISETP.LT.AND UP0, UPT, UR5, UR22, UPT ;  /* 0x000000160500728c */ /* 0x000fe4000bf01270 */
[----:B------:R-:W-:Y:S02]  /*0f80*/  USEL UR4, URZ, UR4, !UP1 ;  /* 0x000000043f047287 */ /* 0x000fe4000c800000 */
[----:B------:R-:W-:Y:S02]  /*0f90*/  USEL UR5, UR5, UR22, UP0 ;  /* 0x0000001605057287 */ /* 0x000fe40008000000 */
[----:B------:R-:W-:-:S02]  /*0fa0*/  USHF.R.U32.HI UR8, URZ, 0x6, UR4 ;  /* 0x000000063f087899 */ /* 0x000fc40008011604 */
[----:B------:R-:W-:-:S05]  /*0fb0*/  UISETP.GT.AND UP0, UPT, UR5, UR4, UPT ;  /* 0x000000040500728c */ /* 0x000fca000bf04270 */
[----:B------:R-:W-:-:S06]  /*0fc0*/  UMOV UR6, UR8 ;  /* 0x0000000800067c82 */ /* 0x000fcc0008000000 */
[----:B------:R-:W-:-:S04]  /*0fd0*/  @UP0 UIADD3 UR5, UR5, 0x3f, URZ ;  /* 0x0000003f05050890 */ /* 0x000fc8000fffe03f */
[----:B------:R-:W-:-:S04]  /*0fe0*/  @UP0 USHF.R.S32.HI UR4, URZ, 0x1f, UR5 ;  /* 0x0000001f3f040899 */ /* 0x000fc80008011405 */
[----:B------:R-:W-:-:S04]  /*0ff0*/  @UP0 ULEA.HI UR4, UR4, UR5, URZ, 0x6 ;  /* 0x0000000504040291 */ /* 0x000fc8000f8f303f */
[----:B------:R-:W-:-:S04]  /*1000*/  @UP0 USHF.R.S32.HI UR6, URZ, 0x6, UR4 ;  /* 0x000000063f060899 */ /* 0x000fc80008011404 */
[----:B------:R-:W-:-:S06]  /*1010*/  UISETP.GT.AND UP0, UPT, UR6, UR8, UPT ;  /* 0x000000080600728c */ /* 0x000fcc000bf04270 */
[----:B------:R-:W-:-:S13]  /*1020*/  PLOP3.LUT P0, PT, PT, PT, UP0, 0x80, 0x0 ;  /* 0x000000000000781c */ /* 0x000fda0003f0f008 */
[----:B------:R-:W-:Y:S05]  /*1030*/  @!P0 BRA `(.L_x_302) ;  /* 0x000053e000008947 */ /* 0x000fea0003800000 */
[----:B------:R-:W-:Y:S02]  /*1040*/  ULDC.64 UR4, c[0x0][0x340] ;  /* 0x0000d00000047ab9 */ /* 0x000fe40000000a00 */
[----:B------:R-:W-:-:S04]  /*1050*/  UISETP.NE.U32.AND UP0, UPT, URZ, UR4, UPT ;  /* 0x000000043f00728c */ /* 0x000fc8000bf05070 */
[----:B------:R-:W-:-:S03]  /*1060*/  UISETP.NE.AND.EX UP0, UPT, URZ, UR5, UPT, UP0 ;  /* 0x000000053f00728c */ /* 0x000fc6000bf05300 */
[----:B------:R-:W-:-:S03]  /*1070*/  ULDC.64 UR4, c[0x0][0x340] ;  /* 0x0000d00000047ab9 */ /* 0x000fc60000000a00 */
[----:B------:R-:W-:-:S05]  /*1080*/  PLOP3.LUT P6, PT, PT, PT, UP0, 0x80, 0x0 ;  /* 0x000000000000781c */ /* 0x000fca0003fcf008 */
[----:B------:R-:W-:-:S06]  /*1090*/  @UP0 UIMAD.WIDE UR4, UR24, UR13, UR4 ;  /* 0x0000000d180402a5 */ /* 0x000fcc000f8e0204 */
[----:B------:R-:W-:Y:S02]  /*10a0*/  IMAD.U32 R10, RZ, RZ, UR4 ;  /* 0x00000004ff0a7e24 */ /* 0x000fe4000f8e00ff */
[----:B------:R-:W-:Y:S01]  /*10b0*/  IMAD.U32 R11, RZ, RZ, UR5 ;  /* 0x00000005ff0b7e24 */ /* 0x000fe2000f8e00ff */
[----:B------:R-:W-:Y:S01]  /*10c0*/  SHF.R.S32.HI R5, RZ, 0x1f, R78 ;  /* 0x0000001fff057819 */ /* 0x000fe2000001144e */
[----:B------:R-:W-:Y:S01]  /*10d0*/  UIADD3 UR17, UR6, -0x1, URZ ;  /* 0xffffffff06117890 */ /* 0x000fe2000fffe03f */
[----:B-----5:R-:W-:Y:S01]  /*10e0*/  SHF.R.S32.HI R2, RZ, 0x1f, R94 ;  /* 0x0000001fff027819 */ /* 0x020fe2000001145e */
[----:B------:R-:W-:Y:S01]  /*10f0*/  ULDC.64 UR4, c[0x0][0x240] ;  /* 0x0000900000047ab9 */ /* 0x000fe20000000a00 */
[----:B------:R-:W-:Y:S01]  /*1100*/  LEA.HI R7, R5, R78, RZ, 0x3 ;  /* 0x0000004e05077211 */ /* 0x000fe200078f18ff */
[----:B------:R-:W2:Y:S01]  /*1110*/  @P6 LDG.E R0, [R10.64] ;  /* 0x0000001c0a006981 */ /* 0x000ea2000c1e1900 */
[----:B------:R-:W-:Y:S01]  /*1120*/  UIMAD UR4, UR14, UR4, URZ ;  /* 0x000000040e0472a4 */ /* 0x000fe2000f8e023f */
[----:B------:R-:W-:Y:S01]  /*1130*/  IMAD.U32 R3, RZ, RZ, UR17 ;  /* 0x00000011ff037e24 */ /* 0x000fe2000f8e00ff */
[----:B------:R-:W-:Y:S01]  /*1140*/  SHF.R.S32.HI R9, RZ, 0x3, R7 ;  /* 0x00000003ff097819 */ /* 0x000fe20000011407 */
[----:B------:R-:W-:Y:S01]  /*1150*/  USHF.R.S32.HI UR13, URZ, 0x1f, UR24 ;  /* 0x0000001f3f0d7899 */ /* 0x000fe20008011418 */
[----:B------:R-:W-:Y:S01]  /*1160*/  LOP3.LUT R7, R7, 0x1ffffff8, RZ, 0xc0, !PT ;  /* 0x1ffffff807077812 */ /* 0x000fe200078ec0ff */
[----:B------:R-:W-:Y:S01]  /*1170*/  UIMAD UR6, UR15, UR5, UR4 ;  /* 0x000000050f0672a4 */ /* 0x000fe2000f8e0204 */
[C---:B------:R-:W-:Y:S01]  /*1180*/  IADD3 R92, -R9.reuse, UR22, RZ ;  /* 0x00000016095c7c10 */ /* 0x040fe2000fffe1ff */
[----:B------:R-:W-:Y:S01]  /*1190*/  USEL UR31, UR24, URZ, !UP4 ;  /* 0x0000003f181f7287 */ /* 0x000fe2000e000000 */
[----:B------:R-:W-:Y:S01]  /*11a0*/  IADD3 R94, P2, R9, R94, RZ ;  /* 0x0000005e095e7210 */ /* 0x000fe20007f5e0ff */
[----:B------:R-:W-:Y:S01]  /*11b0*/  IMAD.IADD R24, R78, 0x1, -R7 ;  /* 0x000000014e187824 */ /* 0x000fe200078e0a07 */
[----:B------:R-:W-:Y:S01]  /*11c0*/  USEL UR27, UR13, URZ, !UP4 ;  /* 0x0000003f0d1b7287 */ /* 0x000fe2000e000000 */
[----:B------:R-:W-:Y:S01]  /*11d0*/  IMAD R3, R3, -0x40, R92 ;  /* 0xffffffc003037824 */ /* 0x000fe200078e025c */
[C---:B------:R-:W-:Y:S01]  /*11e0*/  LEA.HI.X.SX32 R93, R9.reuse, R2, 0x1, P2 ;  /* 0x00000002095d7211 */ /* 0x040fe200010f0eff */
[----:B------:R-:W-:Y:S01]  /*11f0*/  IMAD.SHL.U32 R9, R9, 0x40, RZ ;  /* 0x0000004009097824 */ /* 0x000fe200078e00ff */
[----:B------:R-:W-:Y:S01]  /*1200*/  ULDC.64 UR4, c[0x0][0x248] ;  /* 0x0000920000047ab9 */ /* 0x000fe20000000a00 */
[----:B------:R-:W-:Y:S01]  /*1210*/  IMAD.SHL.U32 R24, R24, 0x8, RZ ;  /* 0x0000000818187824 */ /* 0x000fe200078e00ff */
[C---:B------:R-:W-:Y:S01]  /*1220*/  ISETP.GE.AND P1, PT, R3.reuse, 0x1, PT ;  /* 0x000000010300780c */ /* 0x040fe20003f26270 */
[----:B------:R-:W-:Y:S01]  /*1230*/  UIMAD UR4, UR27, UR4, URZ ;  /* 0x000000041b0472a4 */ /* 0x000fe2000f8e023f */
[----:B------:R-:W-:Y:S01]  /*1240*/  ISETP.GT.AND P0, PT, R3, 0x20, PT ;  /* 0x000000200300780c */ /* 0x000fe20003f04270 */
[----:B------:R-:W-:Y:S01]  /*1250*/  IMAD R3, R93, c[0x0][0x238], RZ ;  /* 0x00008e005d037a24 */ /* 0x000fe200078e02ff */
[----:B------:R-:W-:Y:S01]  /*1260*/  LOP3.LUT R9, R9, 0x1c0, RZ, 0xc0, !PT ;  /* 0x000001c009097812 */ /* 0x000fe200078ec0ff */
[----:B------:R-:W-:Y:S01]  /*1270*/  IMAD.U32 R132, RZ, RZ, UR31 ;  /* 0x0000001fff847e24 */ /* 0x000fe2000f8e00ff */
[--C-:B------:R-:W-:Y:S01]  /*1280*/  SHF.R.S32.HI R25, RZ, 0x1f, R24.reuse ;  /* 0x0000001fff197819 */ /* 0x100fe20000011418 */
[C---:B------:R-:W-:Y:S01]  /*1290*/  IMAD R3, R94.reuse, c[0x0][0x23c], R3 ;  /* 0x00008f005e037a24 */ /* 0x040fe200078e0203 */
[--C-:B------:R-:W-:Y:S01]  /*12a0*/  LOP3.LUT R7, R9, 0x38, R24.reuse, 0xf8, !PT ;  /* 0x0000003809077812 */ /* 0x100fe200078ef818 */
[----:B------:R-:W-:Y:S01]  /*12b0*/  UIMAD UR5, UR31, UR5, UR4 ;  /* 0x000000051f0572a4 */ /* 0x000fe2000f8e0204 */
[----:B------:R-:W-:Y:S01]  /*12c0*/  SHF.R.U32.HI R2, RZ, 0x3, R9 ;  /* 0x00000003ff027819 */ /* 0x000fe20000011609 */
[----:B------:R-:W-:Y:S01]  /*12d0*/  IMAD.WIDE.U32 R8, R94, c[0x0][0x238], R24 ;  /* 0x00008e005e087a25 */ /* 0x000fe200078e0018 */
[----:B------:R-:W-:Y:S01]  /*12e0*/  IADD3 R4, R24, 0x40, RZ ;  /* 0x0000004018047810 */ /* 0x000fe20007ffe0ff */
[----:B------:R-:W-:Y:S01]  /*12f0*/  UMOV UR38, 0x6 ;  /* 0x0000000600267882 */ /* 0x000fe20000000000 */
[-C--:B------:R-:W-:Y:S01]  /*1300*/  LEA.HI R20, R5, R78.reuse, RZ, 0x2 ;  /* 0x0000004e05147211 */ /* 0x080fe200078f10ff */
[----:B------:R-:W-:Y:S01]  /*1310*/  IMAD.IADD R9, R9, 0x1, R3 ;  /* 0x0000000109097824 */ /* 0x000fe200078e0203 */
[----:B------:R-:W-:Y:S01]  /*1320*/  ISETP.GE.AND P4, PT, R4, c[0x0][0x1d4], PT ;  /* 0x0000750004007a0c */ /* 0x000fe20003f86270 */
[----:B------:R-:W-:Y:S01]  /*1330*/  IMAD.U32 R3, RZ, RZ, UR15 ;  /* 0x0000000fff037e24 */ /* 0x000fe2000f8e00ff */
[C---:B------:R-:W-:Y:S01]  /*1340*/  ISETP.GE.AND P5, PT, R24.reuse, c[0x0][0x1d4], PT ;  /* 0x0000750018007a0c */ /* 0x040fe20003fa6270 */
[----:B------:R-:W-:Y:S01]  /*1350*/  USHF.R.S32.HI UR4, URZ, 0x1f, UR17 ;  /* 0x0000001f3f047899 */ /* 0x000fe20008011411 */
[----:B------:R-:W-:Y:S01]  /*1360*/  IADD3 R4, R24, 0x80, RZ ;  /* 0x0000008018047810 */ /* 0x000fe20007ffe0ff */
[----:B------:R-:W-:Y:S01]  /*1370*/  IMAD.WIDE.U32 R134, R3, c[0x0][0x240], R8 ;  /* 0x0000900003867a25 */ /* 0x000fe200078e0008 */
[----:B------:R-:W-:Y:S01]  /*1380*/  SHF.R.S32.HI R121, RZ, 0x2, R20 ;  /* 0x00000002ff797819 */ /* 0x000fe20000011414 */
[----:B------:R-:W-:Y:S01]  /*1390*/  ULDC UR32, c[0x0][0x23c] ;  /* 0x00008f0000207ab9 */ /* 0x000fe20000000800 */
[----:B------:R-:W-:Y:S01]  /*13a0*/  LEA.HI R117, R5, R78, RZ, 0x6 ;  /* 0x0000004e05757211 */ /* 0x000fe200078f30ff */
[----:B------:R-:W-:Y:S01]  /*13b0*/  IMAD.WIDE.U32 R24, R3, c[0x0][0x260], R24 ;  /* 0x0000980003187a25 */ /* 0x000fe200078e0018 */
[----:B------:R-:W-:Y:S01]  /*13c0*/  IADD3 R135, R135, UR6, RZ ;  /* 0x0000000687877c10 */ /* 0x000fe2000fffe0ff */
[----:B------:R-:W-:Y:S01]  /*13d0*/  ULDC.64 UR6, c[0x0][0x238] ;  /* 0x00008e0000067ab9 */ /* 0x000fe20000000a00 */
[----:B------:R-:W-:Y:S01]  /*13e0*/  LOP3.LUT R3, R20, 0xfffffffc, RZ, 0xc0, !PT ;  /* 0xfffffffc14037812 */ /* 0x000fe200078ec0ff */
[----:B------:R-:W-:Y:S01]  /*13f0*/  USHF.L.U32 UR26, UR6, 0x6, URZ ;  /* 0x00000006061a7899 */ /* 0x000fe2000800063f */
[----:B------:R-:W-:Y:S01]  /*1400*/  IMAD.MOV.U32 R95, RZ, RZ, c[0x0][0x27c] ;  /* 0x00009f00ff5f7624 */ /* 0x000fe200078e00ff */
[----:B------:R-:W-:Y:S01]  /*1410*/  USHF.L.U64.HI UR25, UR6, UR38, UR7 ;  /* 0x0000002606197299 */ /* 0x000fe20008010207 */
[----:B------:R-:W-:Y:S01]  /*1420*/  IMAD.WIDE.U32 R134, R132, c[0x0][0x248], R134 ;  /* 0x0000920084867a25 */ /* 0x000fe200078e0086 */
[----:B------:R-:W-:Y:S01]  /*1430*/  SHF.R.S32.HI R20, RZ, 0x1f, R20 ;  /* 0x0000001fff147819 */ /* 0x000fe20000011414 */
[----:B------:R-:W-:Y:S01]  /*1440*/  UIADD3 UR37, UR19, UR37, URZ ;  /* 0x0000002513257290 */ /* 0x000fe2000fffe03f */
[----:B------:R-:W-:Y:S01]  /*1450*/  ISETP.GE.AND P2, PT, R95, 0x1, PT ;  /* 0x000000015f00780c */ /* 0x000fe20003f46270 */
[----:B------:R-:W-:Y:S01]  /*1460*/  UIMAD UR7, UR25, UR17, URZ ;  /* 0x00000011190772a4 */ /* 0x000fe2000f8e023f */
[----:B------:R-:W-:Y:S01]  /*1470*/  IADD3 R139, R135, UR5, RZ ;  /* 0x00000005878b7c10 */ /* 0x000fe2000fffe0ff */
[----:B------:R-:W-:Y:S01]  /*1480*/  IMAD.U32 R80, RZ, RZ, UR26 ;  /* 0x0000001aff507e24 */ /* 0x000fe2000f8e00ff */
[----:B------:R-:W-:Y:S01]  /*1490*/  LEA.HI R20, R20, R121, RZ, 0x3 ;  /* 0x0000007914147211 */ /* 0x000fe200078f18ff */
[----:B------:R-:W-:Y:S01]  /*14a0*/  IMAD.IADD R18, R78, 0x1, -R3 ;  /* 0x000000014e127824 */ /* 0x000fe200078e0a03 */
[----:B------:R-:W-:Y:S01]  /*14b0*/  UIMAD UR7, UR4, UR26, UR7 ;  /* 0x0000001a040772a4 */ /* 0x000fe2000f8e0207 */
[----:B------:R-:W-:Y:S01]  /*14c0*/  IMAD.MOV.U32 R138, RZ, RZ, R134 ;  /* 0x000000ffff8a7224 */ /* 0x000fe200078e0086 */
[----:B------:R-:W-:Y:S01]  /*14d0*/  LOP3.LUT R2, R7, R2, RZ, 0x3c, !PT ;  /* 0x0000000207027212 */ /* 0x000fe200078e3cff */
[----:B------:R-:W-:Y:S01]  /*14e0*/  IMAD.SHL.U32 R16, R18, 0x4, RZ ;  /* 0x0000000412107824 */ /* 0x000fe200078e00ff */
[----:B------:R-:W-:Y:S01]  /*14f0*/  LOP3.LUT R20, R20, 0xfffffff8, RZ, 0xc0, !PT ;  /* 0xfffffff814147812 */ /* 0x000fe200078ec0ff */
[----:B------:R-:W-:Y:S01]  /*1500*/  IMAD.WIDE.U32 R8, R80, UR17, R138 ;  /* 0x0000001150087c25 */ /* 0x000fe2000f8e008a */
[----:B------:R-:W-:Y:S01]  /*1510*/  ISETP.GE.AND P3, PT, R4, c[0x0][0x1d4], PT ;  /* 0x0000750004007a0c */ /* 0x000fe20003f66270 */
[----:B------:R-:W-:Y:S01]  /*1520*/  ULDC.64 UR4, c[0x0][0x260] ;  /* 0x0000980000047ab9 */ /* 0x000fe20000000a00 */
[C---:B------:R-:W-:Y:S01]  /*1530*/  IADD3 R15, R16.reuse, 0x20, RZ ;  /* 0x00000020100f7810 */ /* 0x040fe20007ffe0ff */
[----:B------:R-:W-:Y:S01]  /*1540*/  IMAD.SHL.U32 R19, R95, 0x2, RZ ;  /* 0x000000025f137824 */ /* 0x000fe200078e00ff */
[----:B------:R-:W-:Y:S01]  /*1550*/  IADD3 R14, R16, 0x40, RZ ;  /* 0x00000040100e7810 */ /* 0x000fe20007ffe0ff */
[----:B------:R-:W-:Y:S01]  /*1560*/  IMAD.SHL.U32 R18, R18, 0x8, RZ ;  /* 0x0000000812127824 */ /* 0x000fe200078e00ff */
[----:B------:R-:W-:Y:S01]  /*1570*/  UIMAD UR4, UR14, UR4, URZ ;  /* 0x000000040e0472a4 */ /* 0x000fe2000f8e023f */
[C---:B------:R-:W-:Y:S01]  /*1580*/  IMAD.IADD R12, R16.reuse, 0x1, R15 ;  /* 0x00000001100c7824 */ /* 0x040fe200078e020f */
[----:B------:R-:W-:Y:S01]  /*1590*/  IADD3 R22, -R19, c[0x0][0x1d4], RZ ;  /* 0x0000750013167a10 */ /* 0x000fe20007ffe1ff */
[----:B------:R-:W-:Y:S01]  /*15a0*/  IMAD.SHL.U32 R117, R117, 0x8, RZ ;  /* 0x0000000875757824 */ /* 0x000fe200078e00ff */
[----:B------:R-:W-:Y:S01]  /*15b0*/  UIMAD UR4, UR15, UR5, UR4 ;  /* 0x000000050f0472a4 */ /* 0x000fe2000f8e0204 */
[----:B------:R-:W-:Y:S01]  /*15c0*/  IMAD.IADD R13, R16, 0x1, R14 ;  /* 0x00000001100d7824 */ /* 0x000fe200078e020e */
[----:B------:R-:W-:Y:S01]  /*15d0*/  USHF.R.S32.HI UR40, URZ, 0x1f, UR37 ;  /* 0x0000001f3f287899 */ /* 0x000fe20008011425 */
[----:B------:R-:W-:Y:S01]  /*15e0*/  IMAD.IADD R103, R121, 0x1, -R20 ;  /* 0x0000000179677824 */ /* 0x000fe200078e0a14 */
[----:B------:R-:W-:Y:S01]  /*15f0*/  LOP3.LUT R117, R2, 0xfffffe00, R117, 0xf8, !PT ;  /* 0xfffffe0002757812 */ /* 0x000fe200078ef875 */
[----:B------:R-:W-:Y:S01]  /*1600*/  USHF.L.U32 UR33, UR6, 0x5, URZ ;  /* 0x0000000506217899 */ /* 0x000fe2000800063f */
[----:B------:R-:W-:Y:S01]  /*1610*/  IADD3 R25, R25, UR4, RZ ;  /* 0x0000000419197c10 */ /* 0x000fe2000fffe0ff */
[----:B------:R-:W-:Y:S01]  /*1620*/  ULDC.64 UR4, c[0x0][0x210] ;  /* 0x0000840000047ab9 */ /* 0x000fe20000000a00 */
[----:B------:R-:W-:Y:S01]  /*1630*/  SHF.R.S32.HI R88, RZ, 0x1f, R121 ;  /* 0x0000001fff587819 */ /* 0x000fe20000011479 */
[----:B------:R-:W-:Y:S01]  /*1640*/  UIMAD UR4, UR14, UR4, URZ ;  /* 0x000000040e0472a4 */ /* 0x000fe2000f8e023f */
[----:B------:R-:W-:Y:S01]  /*1650*/  IMAD.SHL.U32 R117, R117, 0x2, RZ ;  /* 0x0000000275757824 */ /* 0x000fe200078e00ff */
[----:B------:R-:W-:Y:S01]  /*1660*/  IADD3 R120, R18, 0x60, RZ ;  /* 0x0000006012787810 */ /* 0x000fe20007ffe0ff */
[----:B------:R-:W-:Y:S01]  /*1670*/  IMAD.WIDE.U32 R132, R132, c[0x0][0x268], R24 ;  /* 0x00009a0084847a25 */ /* 0x000fe200078e0018 */
[----:B------:R-:W-:Y:S01]  /*1680*/  UIMAD UR4, UR15, UR5, UR4 ;  /* 0x000000050f0472a4 */ /* 0x000fe2000f8e0204 */
[----:B------:R-:W-:-:S02]  /*1690*/  IADD3 R119, R18, 0x80, RZ ;  /* 0x0000008012777810 */ /* 0x000fc40007ffe0ff */
[----:B------:R-:W-:Y:S01]  /*16a0*/  IMAD R124, R88, c[0x0][0x280], RZ ;  /* 0x0000a000587c7a24 */ /* 0x000fe200078e02ff */
[----:B------:R-:W-:Y:S01]  /*16b0*/  IADD3 R118, R18, 0xa0, RZ ;  /* 0x000000a012767810 */ /* 0x000fe20007ffe0ff */
[----:B------:R-:W-:Y:S02]  /*16c0*/  IMAD R122, R88, c[0x0][0x290], RZ ;  /* 0x0000a400587a7a24 */ /* 0x000fe400078e02ff */
[C---:B------:R-:W-:Y:S02]  /*16d0*/  IMAD R124, R121.reuse, c[0x0][0x284], R124 ;  /* 0x0000a100797c7a24 */ /* 0x040fe400078e027c */
[C---:B------:R-:W-:Y:S02]  /*16e0*/  IMAD R122, R121.reuse, c[0x0][0x294], R122 ;  /* 0x0000a500797a7a24 */ /* 0x040fe400078e027a */
[----:B------:R-:W-:Y:S01]  /*16f0*/  IMAD.WIDE.U32 R136, R121, c[0x0][0x1e0], RZ ;  /* 0x0000780079887a25 */ /* 0x000fe200078e00ff */
[----:B--2---:R1:W2:Y:S02]  /*1700*/  @P6 R2UR UR30, R0 ;  /* 0x00000000001e63c2 */ /* 0x0042a400000e0000 */
[----:B-1----:R-:W-:-:S02]  /*1710*/  P2R R0, PR, RZ, 0x4 ;  /* 0x00000004ff007803 */ /* 0x002fc40000000000 */
[----:B------:R-:W-:Y:S02]  /*1720*/  IADD3 R0, R9, UR7, RZ ;  /* 0x0000000709007c10 */ /* 0x000fe4000fffe0ff */
[----:B------:R-:W-:-:S04]  /*1730*/  @P1 LEA R10, P2, R8, c[0x0][0x220], 0x1 ;  /* 0x00008800080a1a11 */ /* 0x000fc800078408ff */
[----:B------:R-:W-:Y:S02]  /*1740*/  @P1 LEA.HI.X R11, R8, c[0x0][0x224], R0, 0x1, P2 ;  /* 0x00008900080b1a11 */ /* 0x000fe400010f0c00 */
[----:B------:R-:W-:-:S03]  /*1750*/  ISETP.GE.AND P2, PT, R18, c[0x0][0x27c], PT ;  /* 0x00009f0012007a0c */ /* 0x000fc60003f46270 */
[----:B------:R-:W-:Y:S01]  /*1760*/  @!PT LDS RZ, [RZ] ;  /* 0x00000000fffff984 */ /* 0x000fe20000000800 */
[----:B------:R-:W-:Y:S01]  /*1770*/  @!PT LDS RZ, [RZ] ;  /* 0x00000000fffff984 */ /* 0x000fe20000000800 */
[----:B------:R-:W-:Y:S01]  /*1780*/  @!PT LDS RZ, [RZ] ;  /* 0x00000000fffff984 */ /* 0x000fe20000000800 */
[----:B------:R1:W-:Y:S01]  /*1790*/  @P1 LDGSTS.E.BYPASS.LTC128B.128 [R117+0x6100], [R10.64], !P5 ;  /* 0x061000000a751fae */ /* 0x0003e2000e901d5c */
[----:B------:R-:W-:Y:S02]  /*17a0*/  SEL R9, RZ, c[0x0][0x27c], !P2 ;  /* 0x00009f00ff097a07 */ /* 0x000fe40005000000 */
[CC--:B------:R-:W-:Y:S01]  /*17b0*/  SEL R17, R19.reuse, R22.reuse, !P2 ;  /* 0x0000001613117207 */ /* 0x0c0fe20005000000 */
[----:B------:R1:W-:Y:S01]  /*17c0*/  @P1 LDGSTS.E.BYPASS.LTC128B.128 [R117+0x8100], [R10.64+0x80], !P4 ;  /* 0x081000800a751fae */ /* 0x0003e2000e101d5c */
[----:B------:R-:W-:Y:S01]  /*17d0*/  ISETP.GE.AND P2, PT, R12, c[0x0][0x27c], PT ;  /* 0x00009f000c007a0c */ /* 0x000fe20003f46270 */
[----:B------:R-:W-:Y:S01]  /*17e0*/  IMAD.IADD R9, R18, 0x1, R9 ;  /* 0x0000000112097824 */ /* 0x000fe200078e0209 */
[----:B------:R-:W-:Y:S01]  /*17f0*/  SHF.R.S32.HI R6, RZ, 0x1f, R17 ;  /* 0x0000001fff067819 */ /* 0x000fe20000011411 */
[----:B------:R1:W-:Y:S01]  /*1800*/  @P1 LDGSTS.E.BYPASS.LTC128B.128 [R117+0xa100], [R10.64+0x100], !P3 ;  /* 0x0a1001000a751fae */ /* 0x0003e2000d901d5c */
[----:B------:R-:W-:Y:S02]  /*1810*/  SEL R3, RZ, c[0x0][0x27c], !P2 ;  /* 0x00009f00ff037a07 */ /* 0x000fe40005000000 */
[----:B------:R-:W-:-:S02]  /*1820*/  SEL R7, R19, R22, !P2 ;  /* 0x0000001613077207 */ /* 0x000fc40005000000 */
[----:B------:R-:W-:Y:S01]  /*1830*/  ISETP.GE.AND P2, PT, R13, c[0x0][0x27c], PT ;  /* 0x00009f000d007a0c */ /* 0x000fe20003f46270 */
[----:B------:R-:W-:Y:S01]  /*1840*/  IMAD.IADD R2, R3, 0x1, R12 ;  /* 0x0000000103027824 */ /* 0x000fe200078e020c */
[----:B------:R-:W-:Y:S02]  /*1850*/  SHF.R.S32.HI R4, RZ, 0x1f, R7 ;  /* 0x0000001fff047819 */ /* 0x000fe40000011407 */
[----:B------:R-:W-:Y:S02]  /*1860*/  SEL R22, R19, R22, !P2 ;  /* 0x0000001613167207 */ /* 0x000fe40005000000 */
[----:B------:R-:W-:Y:S02]  /*1870*/  LEA.HI R4, R4, R7, RZ, 0x4 ;  /* 0x0000000704047211 */ /* 0x000fe400078f20ff */
[----:B------:R-:W-:Y:S02]  /*1880*/  SHF.R.S32.HI R7, RZ, 0x1f, R2 ;  /* 0x0000001fff077819 */ /* 0x000fe40000011402 */
[----:B------:R-:W-:-:S02]  /*1890*/  SEL R20, RZ, c[0x0][0x27c], !P2 ;  /* 0x00009f00ff147a07 */ /* 0x000fc40005000000 */
[C---:B------:R-:W-:Y:S01]  /*18a0*/  LOP3.LUT P2, RZ, R103.reuse, 0x4, RZ, 0xc0, !PT ;  /* 0x0000000467ff7812 */ /* 0x040fe2000784c0ff */
[----:B------:R-:W-:Y:S01]  /*18b0*/  IMAD.SHL.U32 R103, R103, 0x40, RZ ;  /* 0x0000004067677824 */ /* 0x000fe200078e00ff */
[CC--:B------:R-:W-:Y:S01]  /*18c0*/  LEA.HI R115, R7.reuse, R2.reuse, RZ, 0x3 ;  /* 0x0000000207737211 */ /* 0x0c0fe200078f18ff */
[----:B------:R-:W-:Y:S01]  /*18d0*/  IMAD.IADD R21, R20, 0x1, R13 ;  /* 0x0000000114157824 */ /* 0x000fe200078e020d */
[----:B------:R-:W-:Y:S02]  /*18e0*/  LEA.HI R6, R6, R17, RZ, 0x4 ;  /* 0x0000001106067211 */ /* 0x000fe400078f20ff */
[----:B------:R-:W-:Y:S02]  /*18f0*/  SHF.R.S32.HI R108, RZ, 0x1f, R9 ;  /* 0x0000001fff6c7819 */ /* 0x000fe40000011409 */
[----:B------:R-:W-:Y:S02]  /*1900*/  LEA.HI R7, R7, R2, RZ, 0x6 ;  /* 0x0000000207077211 */ /* 0x000fe400078f30ff */
[----:B------:R-:W-:-:S02]  /*1910*/  LOP3.LUT R103, R103, 0x1c0, RZ, 0xc0, !PT ;  /* 0x000001c067677812 */ /* 0x000fc400078ec0ff */
[----:B------:R-:W-:Y:S01]  /*1920*/  LEA.HI R116, R108, R9, RZ, 0x3 ;  /* 0x000000096c747211 */ /* 0x000fe200078f18ff */
[----:B------:R-:W-:Y:S01]  /*1930*/  IMAD.SHL.U32 R7, R7, 0x40, RZ ;  /* 0x0000004007077824 */ /* 0x000fe200078e00ff */
[----:B------:R-:W-:Y:S02]  /*1940*/  SHF.R.S32.HI R113, RZ, 0x4, R6 ;  /* 0x00000004ff717819 */ /* 0x000fe40000011406 */
[----:B------:R-:W-:Y:S02]  /*1950*/  LEA.HI R2, R5, R78, RZ, 0x5 ;  /* 0x0000004e05027211 */ /* 0x000fe400078f28ff */
[----:B------:R-:W-:Y:S02]  /*1960*/  SHF.R.U32.HI R5, RZ, 0x3, R103 ;  /* 0x00000003ff057819 */ /* 0x000fe40000011667 */
[----:B------:R-:W-:Y:S01]  /*1970*/  LOP3.LUT R6, R103, 0x38, R115, 0xf8, !PT ;  /* 0x0000003867067812 */ /* 0x000fe200078ef873 */
[----:B------:R-:W-:Y:S01]  /*1980*/  IMAD.SHL.U32 R2, R2, 0x10, RZ ;  /* 0x0000001002027824 */ /* 0x000fe200078e00ff */
[----:B------:R-:W-:-:S02]  /*1990*/  LEA.HI.SX32 R113, R116, R113, 0x1d ;  /* 0x0000007174717211 */ /* 0x000fc400078feaff */
[----:B------:R-:W-:Y:S02]  /*19a0*/  LOP3.LUT R106, R7, 0x7ffff000, RZ, 0xc0, !PT ;  /* 0x7ffff000076a7812 */ /* 0x000fe400078ec0ff */
[----:B------:R-:W-:Y:S02]  /*19b0*/  LOP3.LUT R7, R6, R5, RZ, 0x3c, !PT ;  /* 0x0000000506077212 */ /* 0x000fe400078e3cff */
[----:B------:R-:W-:Y:S02]  /*19c0*/  SHF.R.S32.HI R6, RZ, 0x1f, R113 ;  /* 0x0000001fff067819 */ /* 0x000fe40000011471 */
[----:B------:R-:W-:Y:S01]  /*19d0*/  LEA.HI R108, R108, R9, RZ, 0x6 ;  /* 0x000000096c6c7211 */ /* 0x000fe200078f30ff */
[----:B------:R-:W-:Y:S01]  /*19e0*/  IMAD.U32 R9, RZ, RZ, UR15 ;  /* 0x0000000fff097e24 */ /* 0x000fe2000f8e00ff */
[----:B------:R-:W-:Y:S02]  /*19f0*/  SHF.R.S32.HI R19, RZ, 0x1f, R18 ;  /* 0x0000001fff137819 */ /* 0x000fe40000011412 */
[----:B------:R-:W-:Y:S01]  /*1a00*/  SHF.R.S32.HI R3, RZ, 0x1f, R22 ;  /* 0x0000001fff037819 */ /* 0x000fe20000011416 */
[----:B------:R-:W-:Y:S01]  /*1a10*/  IMAD.SHL.U32 R108, R108, 0x40, RZ ;  /* 0x000000406c6c7824 */ /* 0x000fe200078e00ff */
[----:B------:R-:W-:Y:S01]  /*1a20*/  LEA.HI R6, R6, R113, RZ, 0x3 ;  /* 0x0000007106067211 */ /* 0x000fe200078f18ff */
[----:B------:R-:W-:Y:S01]  /*1a30*/  IMAD.SHL.U32 R113, R113, 0x8, RZ ;  /* 0x0000000871717824 */ /* 0x000fe200078e00ff */
[----:B------:R-:W-:Y:S01]  /*1a40*/  LOP3.LUT R20, R103, 0x38, R116, 0xf8, !PT ;  /* 0x0000003867147812 */ /* 0x000fe200078ef874 */
[----:B------:R-:W-:Y:S01]  /*1a50*/  IMAD.WIDE.U32 R130, R9, c[0x0][0x210], R18 ;  /* 0x0000840009827a25 */ /* 0x000fe200078e0012 */
[----:B------:R-:W-:-:S02]  /*1a60*/  LEA.HI R3, R3, R22, RZ, 0x4 ;  /* 0x0000001603037211 */ /* 0x000fc400078f20ff */
[----:B------:R-:W-:Y:S01]  /*1a70*/  SHF.R.S32.HI R104, RZ, 0x1f, R21 ;  /* 0x0000001fff687819 */ /* 0x000fe20000011415 */
[----:B------:R-:W-:Y:S01]  /*1a80*/  IMAD.SHL.U32 R6, R6, 0x200, RZ ;  /* 0x0000020006067824 */ /* 0x000fe200078e00ff */
[----:B------:R-:W-:Y:S01]  /*1a90*/  LOP3.LUT R9, R20, R5, RZ, 0x3c, !PT ;  /* 0x0000000514097212 */ /* 0x000fe200078e3cff */
[----:B------:R-:W-:Y:S01]  /*1aa0*/  IMAD.WIDE.U32 R28, R121, c[0x0][0x280], R18 ;  /* 0x0000a000791c7a25 */ /* 0x000fe200078e0012 */
[----:B------:R-:W-:Y:S02]  /*1ab0*/  LOP3.LUT R20, R103, 0x38, R113, 0xf8, !PT ;  /* 0x0000003867147812 */ /* 0x000fe400078ef871 */
[----:B------:R-:W-:Y:S01]  /*1ac0*/  SHF.R.S32.HI R4, RZ, 0x4, R4 ;  /* 0x00000004ff047819 */ /* 0x000fe20000011404 */
[----:B------:R-:W-:Y:S01]  /*1ad0*/  IMAD.WIDE.U32 R26, R121, c[0x0][0x290], R18 ;  /* 0x0000a400791a7a25 */ /* 0x000fe200078e0012 */
[----:B------:R-:W-:Y:S02]  /*1ae0*/  LEA.HI R114, R104, R21, RZ, 0x3 ;  /* 0x0000001568727211 */ /* 0x000fe400078f18ff */
[----:B------:R-:W-:Y:S01]  /*1af0*/  SHF.R.S32.HI R3, RZ, 0x4, R3 ;  /* 0x00000004ff037819 */ /* 0x000fe20000011403 */
[----:B------:R-:W-:Y:S01]  /*1b00*/  IMAD.IADD R125, R124, 0x1, R29 ;  /* 0x000000017c7d7824 */ /* 0x000fe200078e021d */
[----:B------:R-:W-:Y:S01]  /*1b10*/  LOP3.LUT R2, R2, 0xfffffe00, RZ, 0xc0, !PT ;  /* 0xfffffe0002027812 */ /* 0x000fe200078ec0ff */
[----:B------:R-:W-:Y:S01]  /*1b20*/  IMAD.IADD R123, R122, 0x1, R27 ;  /* 0x000000017a7b7824 */ /* 0x000fe200078e021b */
[----:B------:R-:W-:-:S02]  /*1b30*/  LOP3.LUT R107, R20, R5, RZ, 0x3c, !PT ;  /* 0x00000005146b7212 */ /* 0x000fc400078e3cff */
[----:B------:R-:W-:Y:S02]  /*1b40*/  LOP3.LUT R6, R6, 0x7ffff000, RZ, 0xc0, !PT ;  /* 0x7ffff00006067812 */ /* 0x000fe400078ec0ff */
[----:B------:R-:W-:Y:S02]  /*1b50*/  LEA.HI.SX32 R110, R115, R4, 0x1d ;  /* 0x00000004736e7211 */ /* 0x000fe400078feaff */
[----:B------:R-:W-:Y:S01]  /*1b60*/  IADD3 R131, R131, UR4, RZ ;  /* 0x0000000483837c10 */ /* 0x000fe2000fffe0ff */
[----:B------:R-:W-:Y:S01]  /*1b70*/  UMOV UR4, 0x5 ;  /* 0x0000000500047882 */ /* 0x000fe20000000000 */
[----:B------:R-:W-:Y:S01]  /*1b80*/  LEA.HI.SX32 R109, R114, R3, 0x1d ;  /* 0x00000003726d7211 */ /* 0x000fe200078feaff */
[----:B------:R-:W-:Y:S01]  /*1b90*/  USHF.L.U64.HI UR32, UR6, UR4, UR32 ;  /* 0x0000000406207299 */ /* 0x000fe20008010220 */
[----:B------:R-:W-:Y:S02]  /*1ba0*/  IADD3 R107, R107, R6, R2 ;  /* 0x000000066b6b7210 */ /* 0x000fe40007ffe002 */
[----:B------:R-:W-:Y:S01]  /*1bb0*/  SHF.R.S32.HI R3, RZ, 0x1f, R110 ;  /* 0x0000001fff037819 */ /* 0x000fe2000001146e */
[----:B------:R-:W-:Y:S01]  /*1bc0*/  ULDC.64 UR4, c[0x0][0x1e0] ;  /* 0x0000780000047ab9 */ /* 0x000fe20000000a00 */
[----:B------:R-:W-:Y:S01]  /*1bd0*/  SHF.R.S32.HI R6, RZ, 0x1f, R109 ;  /* 0x0000001fff067819 */ /* 0x000fe2000001146d */
[----:B------:R-:W-:Y:S01]  /*1be0*/  USHF.L.U64.HI UR34, UR4, UR38, UR5 ;  /* 0x0000002604227299 */ /* 0x000fe20008010205 */
[----:B------:R-:W-:Y:S01]  /*1bf0*/  LEA.HI R4, R3, R110, RZ, 0x3 ;  /* 0x0000006e03047211 */ /* 0x000fe200078f18ff */
[----:B------:R-:W-:Y:S01]  /*1c00*/  USHF.L.U32 UR35, UR4, 0x6, URZ ;  /* 0x0000000604237899 */ /* 0x000fe2000800063f */
[----:B------:R-:W-:Y:S01]  /*1c10*/  IMAD.SHL.U32 R110, R110, 0x8, RZ ;  /* 0x000000086e6e7824 */ /* 0x000fe200078e00ff */
[----:B------:R-:W-:Y:S01]  /*1c20*/  LEA.HI R3, R6, R109, RZ, 0x3 ;  /* 0x0000006d06037211 */ /* 0x000fe200078f18ff */
[----:B------:R-:W-:Y:S01]  /*1c30*/  ULDC.64 UR4, c[0x0][0x280] ;  /* 0x0000a00000047ab9 */ /* 0x000fe20000000a00 */
[----:B------:R-:W-:Y:S01]  /*1c40*/  IMAD.SHL.U32 R109, R109, 0x8, RZ ;  /* 0x000000086d6d7824 */ /* 0x000fe200078e00ff */
[----:B------:R-:W-:Y:S01]  /*1c50*/  USHF.L.U64.HI UR36, UR4, UR38, UR5 ;  /* 0x0000002604247299 */ /* 0x000fe20008010205 */
[C---:B------:R-:W-:Y:S01]  /*1c60*/  LOP3.LUT R22, R103.reuse, 0x38, R114, 0xf8, !PT ;  /* 0x0000003867167812 */ /* 0x040fe200078ef872 */
[----:B------:R-:W-:Y:S01]  /*1c70*/  USHF.L.U32 UR39, UR4, 0x6, URZ ;  /* 0x0000000604277899 */ /* 0x000fe2000800063f */
[----:B------:R-:W-:Y:S01]  /*1c80*/  LOP3.LUT R112, R103, 0x18, R18, 0xf8, !PT ;  /* 0x0000001867707812 */ /* 0x000fe200078ef812 */
[----:B------:R-:W-:Y:S01]  /*1c90*/  IMAD.SHL.U32 R3, R3, 0x200, RZ ;  /* 0x0000020003037824 */ /* 0x000fe200078e00ff */
[----:B------:R-:W-:Y:S01]  /*1ca0*/  ULDC.64 UR4, c[0x0][0x290] ;  /* 0x0000a40000047ab9 */ /* 0x000fe20000000a00 */
[C---:B------:R-:W-:Y:S01]  /*1cb0*/  LOP3.LUT R6, R103.reuse, 0x38, R110, 0xf8, !PT ;  /* 0x0000003867067812 */ /* 0x040fe200078ef86e */
[----:B------:R-:W-:Y:S01]  /*1cc0*/  USHF.L.U64.HI UR38, UR4, UR38, UR5 ;  /* 0x0000002604267299 */ /* 0x000fe20008010205 */
[----:B------:R-:W-:Y:S01]  /*1cd0*/  IMAD.SHL.U32 R4, R4, 0x200, RZ ;  /* 0x0000020004047824 */ /* 0x000fe200078e00ff */
[----:B------:R-:W-:Y:S01]  /*1ce0*/  USHF.L.U32 UR41, UR4, 0x6, URZ ;  /* 0x0000000604297899 */ /* 0x000fe2000800063f */
[----:B------:R-:W-:Y:S01]  /*1cf0*/  LOP3.LUT R103, R103, 0x38, R109, 0xf8, !PT ;  /* 0x0000003867677812 */ /* 0x000fe200078ef86d */
[----:B------:R-:W-:Y:S01]  /*1d00*/  ULDC.64 UR6, c[0x0][0x1e8] ;  /* 0x00007a0000067ab9 */ /* 0x000fe20000000a00 */
[----:B------:R-:W-:Y:S01]  /*1d10*/  LOP3.LUT R3, R3, 0x7ffff000, RZ, 0xc0, !PT ;  /* 0x7ffff00003037812 */ /* 0x000fe200078ec0ff */
[----:B------:R-:W-:Y:S01]  /*1d20*/  ULDC.64 UR4, c[0x0][0x1e0] ;  /* 0x0000780000047ab9 */ /* 0x000fe20000000a00 */
[----:B------:R-:W-:Y:S01]  /*1d30*/  LOP3.LUT R103, R103, R5, RZ, 0x3c, !PT ;  /* 0x0000000567677212 */ /* 0x000fe200078e3cff */
[----:B------:R-:W-:Y:S01]  /*1d40*/  UIMAD UR43, UR40, UR4, URZ ;  /* 0x00000004282b72a4 */ /* 0x000fe2000f8e023f */
[----:B------:R-:W-:Y:S01]  /*1d50*/  LEA.HI R104, R104, R21, RZ, 0x6 ;  /* 0x0000001568687211 */ /* 0x000fe200078f30ff */
[----:B------:R-:W-:Y:S01]  /*1d60*/  UIMAD.WIDE.U32 UR44, UR37, UR4, URZ ;  /* 0x00000004252c72a5 */ /* 0x000fe2000f8e003f */
[----:B------:R-:W-:Y:S01]  /*1d70*/  LOP3.LUT R105, R6, R5, RZ, 0x3c, !PT ;  /* 0x0000000506697212 */ /* 0x000fe200078e3cff */
[----:B------:R-:W-:Y:S01]  /*1d80*/  UIMAD UR43, UR37, UR5, UR43 ;  /* 0x00000005252b72a4 */ /* 0x000fe2000f8e022b */
[----:B------:R-:W-:Y:S01]  /*1d90*/  LOP3.LUT R4, R4, 0x7ffff000, RZ, 0xc0, !PT ;  /* 0x7ffff00004047812 */ /* 0x000fe200078ec0ff */
[----:B------:R-:W-:Y:S01]  /*1da0*/  UIMAD UR42, UR14, UR6, URZ ;  /* 0x000000060e2a72a4 */ /* 0x000fe2000f8e023f */
[----:B------:R-:W-:Y:S01]  /*1db0*/  @P0 IADD3 R8, P1, R8, UR33, RZ ;  /* 0x0000002108080c10 */ /* 0x000fe2000ff3e0ff */
[----:B------:R-:W-:Y:S01]  /*1dc0*/  ULDC.64 UR4, c[0x0][0x268] ;  /* 0x00009a0000047ab9 */ /* 0x000fe20000000a00 */
[--C-:B------:R-:W-:Y:S01]  /*1dd0*/  IADD3 R103, R103, R3, R2.reuse ;  /* 0x0000000367677210 */ /* 0x100fe20007ffe002 */
[----:B------:R-:W-:Y:S01]  /*1de0*/  UIADD3 UR45, UR45, UR43, URZ ;  /* 0x0000002b2d2d7290 */ /* 0x000fe2000fffe03f */
[--C-:B------:R-:W-:Y:S01]  /*1df0*/  IADD3 R105, R105, R4, R2.reuse ;  /* 0x0000000469697210 */ /* 0x100fe20007ffe002 */
[----:B------:R-:W-:Y:S01]  /*1e00*/  IMAD.SHL.U32 R104, R104, 0x40, RZ ;  /* 0x0000004068687824 */ /* 0x000fe200078e00ff */
[----:B------:R-:W-:Y:S01]  /*1e10*/  @P0 IADD3.X R3, R0, UR32, RZ, P1, !PT ;  /* 0x0000002000030c10 */ /* 0x000fe20008ffe4ff */
[----:B------:R-:W-:Y:S01]  /*1e20*/  UIMAD UR27, UR27, UR4, URZ ;  /* 0x000000041b1b72a4 */ /* 0x000fe2000f8e023f */
[----:B------:R-:W-:Y:S01]  /*1e30*/  @P0 LEA R4, P1, R8, c[0x0][0x220], 0x1 ;  /* 0x0000880008040a11 */ /* 0x000fe200078208ff */
[----:B------:R-:W-:Y:S01]  /*1e40*/  UIMAD UR42, UR15, UR7, UR42 ;  /* 0x000000070f2a72a4 */ /* 0x000fe2000f8e022a */
[--C-:B------:R-:W-:Y:S01]  /*1e50*/  IADD3 R106, R7, R106, R2.reuse ;  /* 0x0000006a076a7210 */ /* 0x100fe20007ffe002 */
[----:B------:R-:W-:Y:S01]  /*1e60*/  UIMAD.WIDE.U32 UR44, UR15, UR6, UR44 ;  /* 0x000000060f2c72a5 */ /* 0x000fe2000f8e002c */
[----:B------:R-:W-:Y:S01]  /*1e70*/  LOP3.LUT R7, R22, R5, RZ, 0x3c, !PT ;  /* 0x0000000516077212 */ /* 0x000fe200078e3cff */
[----:B------:R-:W-:Y:S01]  /*1e80*/  UIMAD UR27, UR31, UR5, UR27 ;  /* 0x000000051f1b72a4 */ /* 0x000fe2000f8e021b */
[----:B------:R-:W-:Y:S01]  /*1e90*/  LOP3.LUT R112, R2, R112, R5, 0xf6, !PT ;  /* 0x0000007002707212 */ /* 0x000fe200078ef605 */
[----:B--2---:R-:W-:Y:S01]  /*1ea0*/  @UP0 USHF.R.S32.HI UR31, URZ, 0x1f, UR30 ;  /* 0x0000001f3f1f0899 */ /* 0x004fe2000801141e */
[----:B------:R-:W-:Y:S01]  /*1eb0*/  @P0 LEA.HI.X R5, R8, c[0x0][0x224], R3, 0x1, P1 ;  /* 0x0000890008050a11 */ /* 0x000fe200008f0c03 */
[----:B------:R-:W-:Y:S01]  /*1ec0*/  UIADD3 UR45, UR45, UR42, URZ ;  /* 0x0000002a2d2d7290 */ /* 0x000fe2000fffe03f */
[----:B------:R-:W-:Y:S01]  /*1ed0*/  LOP3.LUT R108, R108, 0x7ffff000, RZ, 0xc0, !PT ;  /* 0x7ffff0006c6c7812 */ /* 0x000fe200078ec0ff */
[----:B------:R-:W-:Y:S01]  /*1ee0*/  @!UP0 UMOV UR30, UR24 ;  /* 0x00000018001e8c82 */ /* 0x000fe20008000000 */
[----:B------:R-:W-:Y:S01]  /*1ef0*/  LOP3.LUT R104, R104, 0x7ffff000, RZ, 0xc0, !PT ;  /* 0x7ffff00068687812 */ /* 0x000fe200078ec0ff */
[----:B------:R-:W-:Y:S01]  /*1f00*/  USEL UR42, UR30, URZ, !UP5 ;  /* 0x0000003f1e2a7287 */ /* 0x000fe2000e800000 */
[--C-:B------:R-:W-:Y:S01]  /*1f10*/  IADD3 R108, R9, R108, R2.reuse ;  /* 0x0000006c096c7210 */ /* 0x100fe20007ffe002 */
[----:B------:R2:W-:Y:S01]  /*1f20*/  @P0 LDGSTS.E.BYPASS.LTC128B.128 [R117+0x7100], [R4.64], !P5 ;  /* 0x0710000004750fae */ /* 0x0005e2000e901d5c */
[----:B------:R-:W-:Y:S01]  /*1f30*/  IADD3 R104, R7, R104, R2 ;  /* 0x0000006807687210 */ /* 0x000fe20007ffe002 */
[----:B------:R-:W-:Y:S01]  /*1f40*/  @!UP0 UMOV UR31, UR13 ;  /* 0x0000000d001f8c82 */ /* 0x000fe20008000000 */
[----:B------:R-:W-:Y:S01]  /*1f50*/  SHF.R.S32.HI R2, RZ, 0x1f, R79 ;  /* 0x0000001fff027819 */ /* 0x000fe2000001144f */
[----:B------:R2:W-:Y:S01]  /*1f60*/  @P0 LDGSTS.E.BYPASS.LTC128B.128 [R117+0x9100], [R4.64+0x80], !P4 ;  /* 0x0910008004750fae */ /* 0x0005e2000e101d5c */
[----:B------:R-:W-:Y:S01]  /*1f70*/  IMAD.U32 R3, RZ, RZ, UR42 ;  /* 0x0000002aff037e24 */ /* 0x000fe2000f8e00ff */
[----:B------:R-:W-:Y:S01]  /*1f80*/  SHF.R.S32.HI R17, RZ, 0x1f, R16 ;  /* 0x0000001fff117819 */ /* 0x000fe20000011410 */
[----:B------:R-:W-:Y:S01]  /*1f90*/  USEL UR13, UR31, URZ, !UP5 ;  /* 0x0000003f1f0d7287 */ /* 0x000fe2000e800000 */
[----:B------:R2:W-:Y:S01]  /*1fa0*/  @P0 LDGSTS.E.BYPASS.LTC128B.128 [R117+0xb100], [R4.64+0x100], !P3 ;  /* 0x0b10010004750fae */ /* 0x0005e2000d901d5c */
[----:B------:R-:W-:Y:S01]  /*1fb0*/  IMAD R0, R2, c[0x0][0x280], RZ ;  /* 0x0000a00002007a24 */ /* 0x000fe200078e02ff */
[----:B------:R-:W-:Y:S01]  /*1fc0*/  ULDC.64 UR6, c[0x0][0x1f0] ;  /* 0x00007c0000067ab9 */ /* 0x000fe20000000a00 */
[----:B------:R-:W-:Y:S01]  /*1fd0*/  IMAD.WIDE.U32 R130, R3, c[0x0][0x218], R130 ;  /* 0x0000860003827a25 */ /* 0x000fe200078e0082 */
[----:B------:R-:W0:Y:S01]  /*1fe0*/  LDGDEPBAR ;  /* 0x00000000000079af */ /* 0x000e220000000000 */
[----:B------:R-:W-:Y:S01]  /*1ff0*/  UIMAD.WIDE.U32 UR30, UR42, UR6, UR44 ;  /* 0x000000062a1e72a5 */ /* 0x000fe2000f8e002c */
[----:B------:R-:W-:Y:S01]  /*2000*/  IADD3 R89, P0, R121, UR37, RZ ;  /* 0x0000002579597c10 */ /* 0x000fe2000ff1e0ff */
[----:B------:R-:W-:Y:S01]  /*2010*/  UIMAD UR6, UR13, UR6, URZ ;  /* 0x000000060d0672a4 */ /* 0x000fe2000f8e023f */
[----:B------:R-:W-:Y:S01]  /*2020*/  IMAD R3, R79, c[0x0][0x284], R0 ;  /* 0x0000a1004f037a24 */ /* 0x000fe200078e0200 */
[----:B------:R-:W-:Y:S01]  /*2030*/  ULDC.64 UR4, c[0x0][0x218] ;  /* 0x0000860000047ab9 */ /* 0x000fe20000000a00 */
[--C-:B------:R-:W-:Y:S01]  /*2040*/  IMAD.WIDE.U32 R128, R121, c[0x0][0x280], R16.reuse ;  /* 0x0000a00079807a25 */ /* 0x100fe200078e0010 */
[----:B------:R-:W-:Y:S01]  /*2050*/  UIMAD UR4, UR13, UR4, URZ ;  /* 0x000000040d0472a4 */ /* 0x000fe2000f8e023f */
[----:B------:R-:W-:Y:S01]  /*2060*/  IADD3 R91, R133, UR27, RZ ;  /* 0x0000001b855b7c10 */ /* 0x000fe2000fffe0ff */
[----:B------:R-:W-:Y:S01]  /*2070*/  UIMAD UR6, UR42, UR7, UR6 ;  /* 0x000000072a0672a4 */ /* 0x000fe2000f8e0206 */
[----:B------:R-:W-:Y:S01]  /*2080*/  IMAD.WIDE.U32 R126, R121, c[0x0][0x290], R16 ;  /* 0x0000a400797e7a25 */ /* 0x000fe200078e0010 */
[----:B------:R-:W-:Y:S01]  /*2090*/  UIMAD UR4, UR42, UR5, UR4 ;  /* 0x000000052a0472a4 */ /* 0x000fe2000f8e0204 */
[----:B------:R-:W-:Y:S01]  /*20a0*/  LEA R112, R112, 0x100, 0x1 ;  /* 0x0000010070707811 */ /* 0x000fe200078e08ff */
[----:B------:R-:W-:Y:S01]  /*20b0*/  UIADD3 UR27, UR31, UR6, URZ ;  /* 0x000000061f1b7290 */ /* 0x000fe2000fffe03f */
[C---:B------:R-:W-:Y:S01]  /*20c0*/  IMAD R0, R88.reuse, c[0x0][0x1e0], RZ ;  /* 0x0000780058007a24 */ /* 0x040fe200078e02ff */
[----:B------:R-:W-:Y:S01]  /*20d0*/  IADD3.X R88, R88, UR40, RZ, P0, !PT ;  /* 0x0000002858587c10 */ /* 0x000fe200087fe4ff */
[----:B------:R-:W-:Y:S01]  /*20e0*/  IMAD.IADD R129, R129, 0x1, R124 ;  /* 0x0000000181817824 */ /* 0x000fe200078e027c */
[----:B------:R-:W-:Y:S01]  /*20f0*/  LOP3.LUT R116, R116, 0xfffffff8, RZ, 0xc0, !PT ;  /* 0xfffffff874747812 */ /* 0x000fe200078ec0ff */
[----:B------:R-:W-:Y:S01]  /*2100*/  IMAD.IADD R127, R127, 0x1, R122 ;  /* 0x000000017f7f7824 */ /* 0x000fe200078e027a */
[----:B------:R-:W-:Y:S01]  /*2110*/  LOP3.LUT R115, R115, 0xfffffff8, RZ, 0xc0, !PT ;  /* 0xfffffff873737812 */ /* 0x000fe200078ec0ff */
[----:B------:R-:W-:Y:S01]  /*2120*/  IMAD R2, R2, c[0x0][0x290], RZ ;  /* 0x0000a40002027a24 */ /* 0x000fe200078e02ff */
[----:B------:R-:W-:Y:S01]  /*2130*/  LOP3.LUT R114, R114, 0xfffffff8, RZ, 0xc0, !PT ;  /* 0xfffffff872727812 */ /* 0x000fe200078ec0ff */
[----:B------:R-:W-:Y:S01]  /*2140*/  IMAD R97, R121, c[0x0][0x1e4], R0 ;  /* 0x0000790079617a24 */ /* 0x000fe200078e0200 */
[----:B------:R-:W-:Y:S01]  /*2150*/  IADD3 R82, P1, P0, R136, UR30, R18 ;  /* 0x0000001e88527c10 */ /* 0x000fe2000f83e012 */
[----:B------:R-:W-:Y:S01]  /*2160*/  IMAD.MOV.U32 R124, RZ, RZ, R28 ;  /* 0x000000ffff7c7224 */ /* 0x000fe200078e001c */
[----:B------:R-:W-:Y:S01]  /*2170*/  ULDC.U8 UR5, c[0x0][0x298] ;  /* 0x0000a60000057ab9 */ /* 0x000fe20000000000 */
[----:B------:R-:W-:Y:S01]  /*2180*/  IMAD.MOV.U32 R122, RZ, RZ, R26 ;  /* 0x000000ffff7a7224 */ /* 0x000fe200078e001a */
[----:B------:R-:W-:Y:S01]  /*2190*/  IADD3 R111, R112, 0x40, RZ ;  /* 0x00000040706f7810 */ /* 0x000fe20007ffe0ff */
[----:B------:R-:W-:Y:S01]  /*21a0*/  IMAD R83, R79, c[0x0][0x294], R2 ;  /* 0x0000a5004f537a24 */ /* 0x000fe200078e0202 */
[----:B------:R-:W-:Y:S01]  /*21b0*/  ISETP.NE.AND P6, PT, RZ, UR5, PT ;  /* 0x00000005ff007c0c */ /* 0x000fe2000bfc5270 */
[----:B------:R-:W-:Y:S01]  /*21c0*/  IMAD.IADD R97, R137, 0x1, R97 ;  /* 0x0000000189617824 */ /* 0x000fe200078e0261 */
[C---:B-1----:R-:W-:Y:S01]  /*21d0*/  IADD3 R11, R16.reuse, 0x50, RZ ;  /* 0x00000050100b7810 */ /* 0x042fe20007ffe0ff */
[----:B------:R-:W-:Y:S01]  /*21e0*/  IMAD.WIDE.U32 R126, R79, c[0x0][0x290], R126 ;  /* 0x0000a4004f7e7a25 */ /* 0x000fe200078e007e */
[----:B------:R-:W-:-:S02]  /*21f0*/  IADD3 R10, R16, 0x30, RZ ;  /* 0x00000030100a7810 */ /* 0x000fc40007ffe0ff */
[----:B------:R-:W-:Y:S01]  /*2200*/  IADD3 R9, R16, 0x10, RZ ;  /* 0x0000001010097810 */ /* 0x000fe20007ffe0ff */
[C---:B------:R-:W-:Y:S01]  /*2210*/  IMAD.WIDE.U32 R128, R79.reuse, c[0x0][0x280], R128 ;  /* 0x0000a0004f807a25 */ /* 0x040fe200078e0080 */
[----:B------:R-:W-:Y:S02]  /*2220*/  SHF.R.S32.HI R102, RZ, 0x1f, R116 ;  /* 0x0000001fff667819 */ /* 0x000fe40000011474 */
[----:B------:R-:W-:Y:S01]  /*2230*/  @P2 IADD3 R111, R112, -0x40, RZ ;  /* 0xffffffc0706f2810 */ /* 0x000fe20007ffe0ff */
[C---:B------:R-:W-:Y:S01]  /*2240*/  IMAD.WIDE.U32 R124, R79.reuse, c[0x0][0x280], R124 ;  /* 0x0000a0004f7c7a25 */ /* 0x040fe200078e007c */
[----:B------:R-:W-:Y:S02]  /*2250*/  SHF.R.S32.HI R99, RZ, 0x1f, R113 ;  /* 0x0000001fff637819 */ /* 0x000fe40000011471 */
[----:B------:R-:W-:Y:S01]  /*2260*/  SHF.R.S32.HI R101, RZ, 0x1f, R115 ;  /* 0x0000001fff657819 */ /* 0x000fe20000011473 */
[----:B------:R-:W-:Y:S01]  /*2270*/  IMAD.WIDE.U32 R122, R79, c[0x0][0x290], R122 ;  /* 0x0000a4004f7a7a25 */ /* 0x000fe200078e007a */
[----:B------:R-:W-:-:S02]  /*2280*/  SHF.R.S32.HI R100, RZ, 0x1f, R114 ;  /* 0x0000001fff647819 */ /* 0x000fc40000011472 */
[----:B------:R-:W-:Y:S01]  /*2290*/  IADD3 R87, R131, UR4, RZ ;  /* 0x0000000483577c10 */ /* 0x000fe2000fffe0ff */
[----:B------:R-:W-:Y:S01]  /*22a0*/  IMAD.IADD R85, R127, 0x1, R83 ;  /* 0x000000017f557824 */ /* 0x000fe200078e0253 */
[----:B------:R-:W-:Y:S01]  /*22b0*/  SHF.R.S32.HI R98, RZ, 0x1f, R110 ;  /* 0x0000001fff627819 */ /* 0x000fe2000001146e */
[----:B------:R-:W-:Y:S01]  /*22c0*/  IMAD.IADD R86, R129, 0x1, R3 ;  /* 0x0000000181567824 */ /* 0x000fe200078e0203 */
[----:B------:R-:W-:Y:S01]  /*22d0*/  SHF.R.S32.HI R96, RZ, 0x1f, R109 ;  /* 0x0000001fff607819 */ /* 0x000fe2000001146d */
[----:B------:R-:W-:Y:S01]  /*22e0*/  IMAD.IADD R84, R3, 0x1, R125 ;  /* 0x0000000103547824 */ /* 0x000fe200078e027d */
[----:B------:R-:W-:Y:S01]  /*22f0*/  IADD3.X R81, R97, UR27, R19, P1, P0 ;  /* 0x0000001b61517c10 */ /* 0x000fe20008fe0413 */
[----:B------:R-:W-:Y:S02]  /*2300*/  IMAD.IADD R83, R83, 0x1, R123 ;  /* 0x0000000153537824 */ /* 0x000fe400078e027b */
[----:B------:R-:W-:Y:S02]  /*2310*/  IMAD.SHL.U32 R108, R108, 0x2, RZ ;  /* 0x000000026c6c7824 */ /* 0x000fe400078e00ff */
[----:B------:R-:W-:-:S02]  /*2320*/  IMAD.SHL.U32 R106, R106, 0x2, RZ ;  /* 0x000000026a6a7824 */ /* 0x000fc400078e00ff */
[----:B------:R-:W-:Y:S02]  /*2330*/  IMAD.SHL.U32 R104, R104, 0x2, RZ ;  /* 0x0000000268687824 */ /* 0x000fe400078e00ff */
[----:B------:R-:W-:Y:S02]  /*2340*/  IMAD.SHL.U32 R107, R107, 0x2, RZ ;  /* 0x000000026b6b7824 */ /* 0x000fe400078e00ff */
[----:B------:R-:W-:Y:S02]  /*2350*/  IMAD.SHL.U32 R105, R105, 0x2, RZ ;  /* 0x0000000269697824 */ /* 0x000fe400078e00ff */
[----:B------:R-:W-:Y:S01]  /*2360*/  IMAD.SHL.U32 R103, R103, 0x2, RZ ;  /* 0x0000000267677824 */ /* 0x000fe200078e00ff */
[----:B--2---:R-:W-:Y:S06]  /*2370*/  BAR.SYNC.DEFER_BLOCKING 0x0 ;  /* 0x0000000000007b1d */ /* 0x004fec0000010000 */
.L_x_327:
[----:B------:R-:W-:Y:S01]  /*2380*/  ISETP.GE.AND P2, PT, R95, 0x1, PT ;  /* 0x000000015f00780c */ /* 0x000fe20003f46270 */
[----:B------:R-:W-:Y:S01]  /*2390*/  USHF.R.S32.HI UR13, URZ, 0x1f, UR17 ;  /* 0x0000001f3f0d7899 */ /* 0x000fe20008011411 */
[----:B------:R-:W-:Y:S04]  /*23a0*/  DEPBAR.LE SB0, 0x0 ;  /* 0x000080000000791a */ /* 0x000fe80000000000 */
[----:B------:R-:W-:Y:S01]  /*23b0*/  UIMAD UR7, UR34, UR17, URZ ;  /* 0x00000011220772a4 */ /* 0x000fe2000f8e023f */
[----:B------:R-:W-:Y:S01]  /*23c0*/  BAR.SYNC.DEFER_BLOCKING 0x0 ;  /* 0x0000000000007b1d */ /* 0x000fe20000010000 */
[----:B------:R-:W-:Y:S02]  /*23d0*/  UIMAD.WIDE.U32 UR46, UR35, UR17, URZ ;  /* 0x00000011232e72a5 */ /* 0x000fe4000f8e003f */
[----:B------:R-:W-:Y:S04]  /*23e0*/  UIMAD UR7, UR13, UR35, UR7 ;  /* 0x000000230d0772a4 */ /* 0x000fe8000f8e0207 */
[----:B-1----:R-:W-:Y:S01]  /*23f0*/  IADD3 R3, P1, R82, UR46, RZ ;  /* 0x0000002e52037c10 */ /* 0x002fe2000ff3e0ff */
[----:B------:R-:W-:Y:S03]  /*2400*/  UIADD3 UR7, UR47, UR7, URZ ;  /* 0x000000072f077290 */ /* 0x000fe6000fffe03f */
[----:B------:R-:W-:Y:S03]  /*2410*/  LEA R64, P0, R3, c[0x0][0x1c8], 0x1 ;  /* 0x0000720003407a11 */ /* 0x000fe600078008ff */
[----:B------:R-:W-:Y:S04]  /*2420*/  IADD3.X R0, R81, UR7, RZ, P1, !PT ;  /* 0x0000000751007c10 */ /* 0x000fe80008ffe4ff */
[----:B------:R-:W-:Y:S01]  /*2430*/  LEA.HI.X R65, R3, c[0x0][0x1cc], R0, 0x1, P0 ;  /* 0x0000730003417a11 */ /* 0x000fe200000f0c00 */
[----:B------:R-:W-:Y:S01]  /*2440*/  BSSY B1, `(.L_x_303) ;  /* 0x0000385000017945 */ /* 0x000fe20003800000 */
[----:B------:R-:W-:-:S05]  /*2450*/  @!P2 BRA `(.L_x_304) ;  /* 0x000036b00000a947 */ /* 0x000fca0003800000 */
[----:B------:R-:W-:Y:S02]  /*2460*/  UIMAD UR6, UR36, UR17, URZ ;  /* 0x00000011240672a4 */ /* 0x000fe4000f8e023f */
[----:B------:R-:W-:Y:S02]  /*2470*/  UIMAD UR5, UR38, UR17, URZ ;  /* 0x00000011260572a4 */ /* 0x000fe4000f8e023f */
[----:B------:R-:W-:Y:S02]  /*2480*/  UIMAD UR4, UR17, -0x40, UR22 ;  /* 0xffffffc0110478a4 */ /* 0x000fe4000f8e0216 */
[----:B------:R-:W-:Y:S02]  /*2490*/  UIMAD.WIDE.U32 UR44, UR39, UR17, URZ ;  /* 0x00000011272c72a5 */ /* 0x000fe4000f8e003f */
[----:B------:R-:W-:Y:S02]  /*24a0*/  UIMAD.WIDE.U32 UR42, UR41, UR17, URZ ;  /* 0x00000011292a72a5 */ /* 0x000fe4000f8e003f */
[----:B------:R-:W-:Y:S02]  /*24b0*/  UIMAD UR6, UR13, UR39, UR6 ;  /* 0x000000270d0672a4 */ /* 0x000fe4000f8e0206 */
[----:B------:R-:W-:Y:S02]  /*24c0*/  UIMAD UR5, UR13, UR41, UR5 ;  /* 0x000000290d0572a4 */ /* 0x000fe4000f8e0205 */
[----:B------:R-:W-:Y:S02]  /*24d0*/  UISETP.LT.AND UP0, UPT, UR4, 0x40, UPT ;  /* 0x000000400400788c */ /* 0x000fe4000bf01270 */
[----:B------:R-:W-:Y:S02]  /*24e0*/  UIADD3 UR6, UR45, UR6, URZ ;  /* 0x000000062d067290 */ /* 0x000fe4000fffe03f */
[----:B------:R-:W-:Y:S02]  /*24f0*/  UIADD3 UR5, UR43, UR5, URZ ;  /* 0x000000052b057290 */ /* 0x000fe4000fffe03f */
[----:B------:R-:W-:Y:S01]  /*2500*/  USEL UR4, UR4, 0x40, UP0 ;  /* 0x0000004004047887 */ /* 0x000fe20008000000 */
[----:B------:R-:W-:-:S05]  /*2510*/  @!P6 BRA `(.L_x_305) ;  /* 0x00001b200000e947 */ /* 0x000fca0003800000 */
[----:B------:R-:W-:Y:S01]  /*2520*/  ISETP.GE.AND P1, PT, R121, UR4, PT ;  /* 0x0000000479007c0c */ /* 0x000fe2000bf26270 */
        /* <DEDUP_REMOVED lines=14> */
[----:B------:R-:W-:Y:S01]  /*2610*/  IADD3 R3, P0, R128, UR44, RZ ;  /* 0x0000002c80037c10 */ /* 0x000fe2000ff1e0ff */
[----:B------:R-:W-:Y:S01]  /*2620*/  CS2R R62, SRZ ;  /* 0x00000000003e7805 */ /* 0x000fe2000001ff00 */
[----:B------:R-:W-:Y:S01]  /*2630*/  CS2R R34, SRZ ;  /* 0x0000000000227805 */ /* 0x000fe2000001ff00 */
[----:B------:R-:W-:Y:S01]  /*2640*/  CS2R R60, SRZ ;  /* 0x00000000003c7805 */ /* 0x000fe2000001ff00 */
[----:B------:R-:W-:Y:S01]  /*2650*/  IADD3.X R0, R86, UR6, RZ, P0, !PT ;  /* 0x0000000656007c10 */ /* 0x000fe200087fe4ff */
[----:B------:R-:W-:Y:S01]  /*2660*/  CS2R R38, SRZ ;  /* 0x0000000000267805 */ /* 0x000fe2000001ff00 */
[----:B------:R-:W-:Y:S01]  /*2670*/  IADD3 R5, P0, R126, UR42, RZ ;  /* 0x0000002a7e057c10 */ /* 0x000fe2000ff1e0ff */
[----:B------:R-:W-:Y:S01]  /*2680*/  CS2R R58, SRZ ;  /* 0x00000000003a7805 */ /* 0x000fe2000001ff00 */
[----:B------:R-:W-:Y:S01]  /*2690*/  CS2R R32, SRZ ;  /* 0x0000000000207805 */ /* 0x000fe2000001ff00 */
[----:B------:R-:W-:Y:S01]  /*26a0*/  CS2R R54, SRZ ;  /* 0x0000000000367805 */ /* 0x000fe2000001ff00 */
[----:B------:R-:W-:Y:S01]  /*26b0*/  IADD3.X R2, R85, UR5, RZ, P0, !PT ;  /* 0x0000000555027c10 */ /* 0x000fe200087fe4ff */
[----:B------:R-:W-:Y:S01]  /*26c0*/  CS2R R28, SRZ ;  /* 0x00000000001c7805 */ /* 0x000fe2000001ff00 */
        /* <DEDUP_REMOVED lines=32> */
.L_x_307:
[----:B------:R-:W-:Y:S05]  /*28d0*/  BSYNC B0 ;  /* 0x0000000000007941 */ /* 0x000fea0003800000 */
.L_x_306:
        /* <DEDUP_REMOVED lines=89> */
.L_x_310:
[----:B------:R-:W-:Y:S05]  /*2e70*/  BSYNC B0 ;  /* 0x0000000000007941 */ /* 0x000fea0003800000 */
.L_x_309:
        /* <DEDUP_REMOVED lines=56> */
.L_x_312:
[----:B------:R-:W-:Y:S05]  /*3200*/  BSYNC B0 ;  /* 0x0000000000007941 */ /* 0x000fea0003800000 */
.L_x_311:
        /* <DEDUP_REMOVED lines=56> */
.L_x_314:
[----:B------:R-:W-:Y:S05]  /*3590*/  BSYNC B0 ;  /* 0x0000000000007941 */ /* 0x000fea0003800000 */
.L_x_313:
        /* <DEDUP_REMOVED lines=56> */
.L_x_316:
[----:B------:R-:W-:Y:S05]  /*3920*/  BSYNC B0 ;  /* 0x0000000000007941 */ /* 0x000fea0003800000 */
.L_x_315:
        /* <DEDUP_REMOVED lines=56> */
.L_x_318:
[----:B------:R-:W-:Y:S05]  /*3cb0*/  BSYNC B0 ;  /* 0x0000000000007941 */ /* 0x000fea0003800000 */
.L_x_317:
        /* <DEDUP_REMOVED lines=56> */
.L_x_305:
        /* <DEDUP_REMOVED lines=47> */
.L_x_320:
[----:B------:R-:W-:Y:S05]  /*4330*/  BSYNC B0 ;  /* 0x0000000000007941 */ /* 0x000fea0003800000 */
.L_x_319:
[----:B------:R-:W-:Y:S04]  /*4340*/  IADD3 R90, P0, R136, UR46, RZ ;  /* 0x0000002e885a7c10 */ /* 0x000fe8000ff1e0ff */
[----:B------:R-:W-:Y:S01]  /*4350*/  IADD3.X R141, R97, UR7, RZ, P0, !PT ;  /* 0x00000007618d7c10 */ /* 0x000fe200087fe4ff */
        /* <DEDUP_REMOVED lines=31> */
[C---:B------:R-:W-:Y:S01]  /*4550*/  IADD3 R145, P1, P0, R90.reuse, UR30, R116 ;  /* 0x0000001e5a917c10 */ /* 0x040fe2000f83e074 */
[----:B------:R-:W-:Y:S01]  /*4560*/  IMAD.MOV.U32 R41, RZ, RZ, R37 ;  /* 0x000000ffff297224 */ /* 0x000fe200078e0025 */
[----:B------:R-:W-:Y:S01]  /*4570*/  MOV R43, R36 ;  /* 0x00000024002b7202 */ /* 0x000fe20000000f00 */
[----:B------:R-:W-:Y:S01]  /*4580*/  IMAD.MOV.U32 R58, RZ, RZ, R53 ;  /* 0x000000ffff3a7224 */ /* 0x000fe200078e0035 */
[C---:B------:R-:W-:Y:S02]  /*4590*/  IADD3.X R142, R141.reuse, UR27, R102, P1, P0 ;  /* 0x0000001b8d8e7c10 */ /* 0x040fe40008fe0466 */
[----:B------:R-:W-:Y:S01]  /*45a0*/  MOV R49, R52 ;  /* 0x0000003400317202 */ /* 0x000fe20000000f00 */
[----:B------:R-:W1:Y:S04]  /*45b0*/  LDS.128 R24, [R108+0x6100] ;  /* 0x006100006c187984 */ /* 0x000e680000000c00 */
[----:B------:R-:W-:Y:S04]  /*45c0*/  @!P2 IADD3 R143, P1, P0, R90, UR30, R113 ;  /* 0x0000001e5a8fac10 */ /* 0x000fe8000f83e071 */
[----:B------:R-:W-:Y:S02]  /*45d0*/  @!P2 IADD3.X R140, R141, UR27, R99, P1, P0 ;  /* 0x0000001b8d8cac10 */ /* 0x000fe40008fe0463 */
        /* <DEDUP_REMOVED lines=25> */
[--C-:B------:R-:W-:Y:S01]  /*4770*/  @!P0 SHF.R.U32.HI R40, RZ, 0x10, R37.reuse ;  /* 0x00000010ff288819 */ /* 0x100fe20000011625 */
        /* <DEDUP_REMOVED lines=38> */
[----:B------:R-:W-:Y:S01]  /*49e0*/  @!P0 FMUL.FTZ R148, R55, R43 ;  /* 0x0000002b37948220 */ /* 0x000fe20000410000 */
        /* <DEDUP_REMOVED lines=42> */
.L_x_322:
[----:B------:R-:W-:Y:S05]  /*4c90*/  BSYNC B0 ;  /* 0x0000000000007941 */ /* 0x000fea0003800000 */
.L_x_321:
[----:B------:R-:W-:Y:S01]  /*4ca0*/  ISETP.GE.AND P0, PT, R12, c[0x0][0x1d4], PT ;  /* 0x000075000c007a0c */ /* 0x000fe20003f06270 */
[----:B------:R-:W-:Y:S01]  /*4cb0*/  @!UPT UIADD3 URZ, URZ, URZ, URZ ;  /* 0x0000003f3f3ff290 */ /* 0x000fe2000fffe03f */
[----:B------:R-:W-:Y:S11]  /*4cc0*/  BSSY B0, `(.L_x_323) ;  /* 0x0000071000007945 */ /* 0x000ff60003800000 */
[----:B------:R-:W-:-:S05]  /*4cd0*/  @P0 BRA `(.L_x_324) ;  /* 0x000006f000000947 */ /* 0x000fca0003800000 */
[----:B------:R-:W2:Y:S01]  /*4ce0*/  LDS.128 R56, [R105+0x6100] ;  /* 0x0061000069387984 */ /* 0x000ea20000000c00 */
[----:B------:R-:W-:Y:S02]  /*4cf0*/  ISETP.GE.AND P2, PT, R110, c[0x0][0x1d4], PT ;  /* 0x000075006e007a0c */ /* 0x000fe40003f46270 */
[C---:B------:R-:W-:Y:S04]  /*4d00*/  IADD3 R61, P1, P0, R90.reuse, UR30, R115 ;  /* 0x0000001e5a3d7c10 */ /* 0x040fe8000f83e073 */
[C---:B------:R-:W-:Y:S01]  /*4d10*/  IADD3.X R54, R141.reuse, UR27, R101, P1, P0 ;  /* 0x0000001b8d367c10 */ /* 0x040fe20008fe0465 */
[----:B-1----:R-:W1:Y:S06]  /*4d20*/  LDS.128 R24, [R106+0x6100] ;  /* 0x006100006a187984 */ /* 0x002e6c0000000c00 */
        /* <DEDUP_REMOVED lines=106> */
.L_x_324:
[----:B------:R-:W-:Y:S05]  /*53d0*/  BSYNC B0 ;  /* 0x0000000000007941 */ /* 0x000fea0003800000 */
.L_x_323:
[----:B------:R-:W-:Y:S11]  /*53e0*/  ISETP.GE.AND P0, PT, R13, c[0x0][0x1d4], PT ;  /* 0x000075000d007a0c */ /* 0x000ff60003f06270 */
[----:B------:R-:W-:Y:S02]  /*53f0*/  @!UPT UIADD3 URZ, URZ, URZ, URZ ;  /* 0x0000003f3f3ff290 */ /* 0x000fe4000fffe03f */
[----:B------:R-:W-:-:S05]  /*5400*/  @P0 BRA `(.L_x_308) ;  /* 0x0000088000000947 */ /* 0x000fca0003800000 */
[----:B-1----:R-:W-:Y:S01]  /*5410*/  LDS.128 R52, [R103+0x6100] ;  /* 0x0061000067347984 */ /* 0x002fe20000000c00 */
[----:B------:R-:W-:Y:S04]  /*5420*/  IADD3 R56, P1, P0, R90, UR30, R114 ;  /* 0x0000001e5a387c10 */ /* 0x000fe8000f83e072 */
[----:B------:R-:W-:Y:S02]  /*5430*/  IADD3.X R49, R141, UR27, R100, P1, P0 ;  /* 0x0000001b8d317c10 */ /* 0x000fe40008fe0464 */
[----:B------:R-:W-:Y:S01]  /*5440*/  ISETP.GE.AND P0, PT, R13, c[0x0][0x27c], PT ;  /* 0x00009f000d007a0c */ /* 0x000fe20003f06270 */
[----:B------:R-:W1:Y:S01]  /*5450*/  LDS.128 R24, [R104+0x6100] ;  /* 0x0061000068187984 */ /* 0x000e620000000c00 */
[C---:B------:R-:W-:Y:S04]  /*5460*/  LEA R58, P1, R56.reuse, c[0x0][0x1c8], 0x1 ;  /* 0x00007200383a7a11 */ /* 0x040fe800078208ff */
[----:B------:R-:W-:Y:S02]  /*5470*/  LEA.HI.X R59, R56, c[0x0][0x1cc], R49, 0x1, P1 ;  /* 0x00007300383b7a11 */ /* 0x000fe400008f0c31 */
[----:B------:R-:W-:Y:S05]  /*5480*/  ISETP.GE.AND P1, PT, R109, c[0x0][0x1d4], PT ;  /* 0x000075006d007a0c */ /* 0x000fea0003f26270 */
[----:B------:R-:W-:Y:S01]  /*5490*/  @!P0 SHF.R.U32.HI R28, RZ, 0x10, R21 ;  /* 0x00000010ff1c8819 */ /* 0x000fe20000011615 */
[----:B------:R-:W-:Y:S01]  /*54a0*/  @!P0 HADD2.F32 R29, -RZ, R33.H1_H1 ;  /* 0x30000021ff1d8230 */ /* 0x000fe20000004100 */
[----:B------:R-:W-:Y:S01]  /*54b0*/  @!P0 SHF.R.U64 R22, R22, 0x10, R23 ;  /* 0x0000001016168819 */ /* 0x000fe20000001217 */
[--C-:B------:R-:W-:Y:S01]  /*54c0*/  @!P0 HADD2.F32 R39, -RZ, R63.reuse.H1_H1 ;  /* 0x3000003fff278230 */ /* 0x100fe20000004100 */
[----:B------:R-:W-:Y:S01]  /*54d0*/  @!P0 SHF.R.U64 R21, R20, 0x10, R21 ;  /* 0x0000001014158819 */ /* 0x000fe20000001215 */
[----:B------:R-:W-:Y:S01]  /*54e0*/  @!P0 HADD2.F32 R28, -RZ, R28.H0_H0 ;  /* 0x2000001cff1c8230 */ /* 0x000fe20000004100 */
[----:B------:R-:W-:Y:S01]  /*54f0*/  @!P0 SHF.R.U32.HI R20, RZ, 0x10, R23 ;  /* 0x00000010ff148819 */ /* 0x000fe20000011617 */
[----:B------:R-:W-:Y:S01]  /*5500*/  @!P0 HADD2.F32 R35, -RZ, R63.H0_H0 ;  /* 0x2000003fff238230 */ /* 0x000fe20000004100 */
[--C-:B------:R-:W-:Y:S01]  /*5510*/  @!P0 SHF.R.U32.HI R40, RZ, 0x10, R65.reuse ;  /* 0x00000010ff288819 */ /* 0x100fe20000011641 */
[--C-:B------:R-:W-:Y:S01]  /*5520*/  @!P0 HADD2.F32 R45, -RZ, R62.reuse.H1_H1 ;  /* 0x3000003eff2d8230 */ /* 0x100fe20000004100 */
[----:B------:R-:W-:Y:S01]  /*5530*/  @!P0 SHF.R.U64 R36, R64, 0x10, R65 ;  /* 0x0000001040248819 */ /* 0x000fe20000001241 */
        /* <DEDUP_REMOVED lines=11> */
[--C-:B------:R-:W-:Y:S01]  /*55f0*/  @!P0 HADD2.F32 R30, -RZ, R23.reuse.H0_H0 ;  /* 0x20000017ff1e8230 */ /* 0x100fe20000004100 */
[----:B------:R-:W-:Y:S01]  /*5600*/  @!P0 MOV R42, R55 ;  /* 0x00000037002a8202 */ /* 0x000fe20000000f00 */
[--C-:B------:R-:W-:Y:S01]  /*5610*/  @!P0 HADD2.F32 R41, -RZ, R34.reuse.H1_H1 ;  /* 0x30000022ff298230 */ /* 0x100fe20000004100 */
[----:B------:R-:W-:Y:S01]  /*5620*/  @!P0 MOV R43, R54 ;  /* 0x00000036002b8202 */ /* 0x000fe20000000f00 */
[----:B------:R-:W-:Y:S01]  /*5630*/  @!P0 HADD2.F32 R38, -RZ, R34.H0_H0 ;  /* 0x20000022ff268230 */ /* 0x000fe20000004100 */
[-C--:B------:R-:W-:Y:S01]  /*5640*/  @!P0 FMUL.FTZ R3, R30, R29.reuse ;  /* 0x0000001d1e038220 */ /* 0x080fe20000410000 */
[----:B------:R-:W-:Y:S01]  /*5650*/  @!P0 HADD2.F32 R23, -RZ, R23.H1_H1 ;  /* 0x30000017ff178230 */ /* 0x000fe20000004100 */
[----:B------:R-:W-:Y:S01]  /*5660*/  @!P0 FMUL.FTZ R56, R41, R28 ;  /* 0x0000001c29388220 */ /* 0x000fe20000410000 */
[----:B------:R-:W-:Y:S01]  /*5670*/  @!P0 HADD2.F32 R34, -RZ, R37.H0_H0 ;  /* 0x20000025ff228230 */ /* 0x000fe20000004100 */
[----:B------:R-:W-:Y:S01]  /*5680*/  @!P0 FMUL.FTZ R49, R38, R29 ;  /* 0x0000001d26318220 */ /* 0x000fe20000410000 */
[----:B------:R-:W-:Y:S01]  /*5690*/  @!P0 MOV R29, R24 ;  /* 0x00000018001d8202 */ /* 0x000fe20000000f00 */
[C---:B------:R-:W-:Y:S01]  /*56a0*/  @!P0 FMUL.FTZ R4, R23.reuse, R28 ;  /* 0x0000001c17048220 */ /* 0x040fe20000410000 */
[----:B------:R-:W-:Y:S01]  /*56b0*/  @!P0 HADD2.F32 R28, -RZ, R21.H0_H0 ;  /* 0x20000015ff1c8230 */ /* 0x000fe20000004100 */
[----:B------:R-:W-:Y:S01]  /*56c0*/  @!P0 FFMA.FTZ R56, R23, R40, -R56 ;  /* 0x0000002817388223 */ /* 0x000fe20000010838 */
[----:B------:R-:W-:Y:S01]  /*56d0*/  @!P0 HADD2.F32 R23, -RZ, R33.H0_H0 ;  /* 0x20000021ff178230 */ /* 0x000fe20000004100 */
[----:B------:R-:W-:Y:S01]  /*56e0*/  @!P0 FFMA.FTZ R49, R30, R39, -R49 ;  /* 0x000000271e318223 */ /* 0x000fe20000010831 */
[----:B------:R-:W-:Y:S02]  /*56f0*/  @!P0 HADD2.F32 R37, -RZ, R37.H1_H1 ;  /* 0x30000025ff258230 */ /* 0x000fe40000004100 */
[--C-:B------:R-:W-:Y:S01]  /*5700*/  @!P0 HADD2.F32 R30, -RZ, R29.reuse.H0_H0 ;  /* 0x2000001dff1e8230 */ /* 0x100fe20000004100 */
[-C--:B------:R-:W-:Y:S01]  /*5710*/  @!P0 FMUL.FTZ R51, R34, R23.reuse ;  /* 0x0000001722338220 */ /* 0x080fe20000410000 */
[----:B------:R-:W-:Y:S01]  /*5720*/  @!P0 HADD2.F32 R21, -RZ, R29.H1_H1 ;  /* 0x3000001dff158230 */ /* 0x000fe20000004100 */
[----:B------:R-:W-:Y:S01]  /*5730*/  @!P0 FMUL.FTZ R60, R37, R28 ;  /* 0x0000001c253c8220 */ /* 0x000fe20000410000 */
[----:B------:R-:W-:Y:S01]  /*5740*/  @!P0 MOV R29, R26 ;  /* 0x0000001a001d8202 */ /* 0x000fe20000000f00 */
[----:B------:R-:W-:Y:S01]  /*5750*/  @!P0 FMUL.FTZ R0, R30, R23 ;  /* 0x000000171e008220 */ /* 0x000fe20000410000 */
[----:B------:R-:W-:Y:S01]  /*5760*/  @!P0 F2FP.PACK_AB R49, R56, R49 ;  /* 0x000000313831823e */ /* 0x000fe200000000ff */
[----:B------:R-:W-:Y:S01]  /*5770*/  @!P0 IMAD.MOV.U32 R23, RZ, RZ, R27 ;  /* 0x000000ffff178224 */ /* 0x000fe200078e001b */
[----:B------:R-:W-:Y:S01]  /*5780*/  @!P0 HADD2.F32 R48, -RZ, R42.H0_H0 ;  /* 0x2000002aff308230 */ /* 0x000fe20000004100 */
[----:B------:R-:W-:Y:S01]  /*5790*/  @!P0 FFMA.FTZ R51, R30, R35, -R51 ;  /* 0x000000231e338223 */ /* 0x000fe20000010833 */
[----:B------:R-:W-:Y:S01]  /*57a0*/  @!P0 MOV R25, R49 ;  /* 0x0000003100198202 */ /* 0x000fe20000000f00 */
[C---:B------:R-:W-:Y:S01]  /*57b0*/  @!P0 FMUL.FTZ R2, R21.reuse, R28 ;  /* 0x0000001c15028220 */ /* 0x040fe20000410000 */
[----:B------:R-:W-:Y:S01]  /*57c0*/  @!P0 HADD2.F32 R31, -RZ, R29.H0_H0 ;  /* 0x2000001dff1f8230 */ /* 0x000fe20000004100 */
[-C--:B------:R-:W-:Y:S01]  /*57d0*/  @!P0 FFMA.FTZ R60, R21, R36.reuse, -R60 ;  /* 0x00000024153c8223 */ /* 0x080fe2000001083c */
[--C-:B------:R-:W-:Y:S01]  /*57e0*/  @!P0 HADD2.F32 R21, -RZ, R32.reuse.H0_H0 ;  /* 0x20000020ff158230 */ /* 0x100fe20000004100 */
[----:B------:R-:W-:Y:S01]  /*57f0*/  @!P0 FFMA.FTZ R0, R34, R35, R0 ;  /* 0x0000002322008223 */ /* 0x000fe20000010000 */
[----:B------:R-:W-:Y:S01]  /*5800*/  @!P0 HADD2.F32 R28, -RZ, R32.H1_H1 ;  /* 0x30000020ff1c8230 */ /* 0x000fe20000004100 */
[----:B------:R-:W-:Y:S01]  /*5810*/  @!P0 FFMA.FTZ R2, R37, R36, R2 ;  /* 0x0000002425028223 */ /* 0x000fe20000010002 */
[----:B------:R-:W-:Y:S01]  /*5820*/  @!P0 HADD2.F32 R30, -RZ, R22.H0_H0 ;  /* 0x20000016ff1e8230 */ /* 0x000fe20000004100 */
[----:B------:R-:W-:Y:S01]  /*5830*/  @!P0 FMUL.FTZ R68, R48, R21 ;  /* 0x0000001530448220 */ /* 0x000fe20000410000 */
[----:B------:R-:W-:Y:S01]  /*5840*/  @!P0 HADD2.F32 R47, -RZ, R42.H1_H1 ;  /* 0x3000002aff2f8230 */ /* 0x000fe20000004100 */
[----:B------:R-:W-:Y:S01]  /*5850*/  @!P0 FMUL.FTZ R5, R31, R28 ;  /* 0x0000001c1f058220 */ /* 0x000fe20000410000 */
[--C-:B------:R-:W-:Y:S01]  /*5860*/  @!P0 HADD2.F32 R42, -RZ, R43.reuse.H0_H0 ;  /* 0x2000002bff2a8230 */ /* 0x100fe20000004100 */
[----:B------:R-:W-:Y:S01]  /*5870*/  @!P0 FFMA.FTZ R3, R38, R39, R3 ;  /* 0x0000002726038223 */ /* 0x000fe20000010003 */
[----:B------:R-:W-:Y:S01]  /*5880*/  @!P0 HADD2.F32 R43, -RZ, R43.H1_H1 ;  /* 0x3000002bff2b8230 */ /* 0x000fe20000004100 */
[----:B------:R-:W-:Y:S01]  /*5890*/  @!P0 FMUL.FTZ R57, R47, R20 ;  /* 0x000000142f398220 */ /* 0x000fe20000410000 */
[--C-:B------:R-:W-:Y:S01]  /*58a0*/  @!P0 HADD2.F32 R22, -RZ, R23.reuse.H0_H0 ;  /* 0x20000017ff168230 */ /* 0x100fe20000004100 */
[----:B------:R-:W-:Y:S01]  /*58b0*/  @!P0 FMUL.FTZ R70, R42, R28 ;  /* 0x0000001c2a468220 */ /* 0x000fe20000410000 */
[----:B------:R-:W-:Y:S01]  /*58c0*/  @!P0 HADD2.F32 R23, -RZ, R23.H1_H1 ;  /* 0x30000017ff178230 */ /* 0x000fe20000004100 */
[----:B------:R-:W-:Y:S01]  /*58d0*/  @!P0 FMUL.FTZ R61, R43, R30 ;  /* 0x0000001e2b3d8220 */ /* 0x000fe20000410000 */
[----:B------:R-:W-:Y:S01]  /*58e0*/  @!P0 HADD2.F32 R29, -RZ, R29.H1_H1 ;  /* 0x3000001dff1d8230 */ /* 0x000fe20000004100 */
[----:B------:R-:W-:Y:S01]  /*58f0*/  @!P0 FFMA.FTZ R68, R22, R45, -R68 ;  /* 0x0000002d16448223 */ /* 0x000fe20000010844 */
[----:B------:R-:W-:Y:S01]  /*5900*/  @!P0 F2FP.PACK_AB R60, R60, R51 ;  /* 0x000000333c3c823e */ /* 0x000fe200000000ff */
[----:B------:R-:W-:Y:S01]  /*5910*/  @!P0 FFMA.FTZ R57, R23, R50, -R57 ;  /* 0x0000003217398223 */ /* 0x000fe20000010839 */
[----:B------:R-:W-:Y:S01]  /*5920*/  @!P0 F2FP.PACK_AB R49, R2, R0 ;  /* 0x000000000231823e */ /* 0x000fe200000000ff */
[----:B------:R-:W-:Y:S02]  /*5930*/  @!P0 FFMA.FTZ R70, R31, R44, -R70 ;  /* 0x0000002c1f468223 */ /* 0x000fe40000010846 */
[----:B------:R-:W-:Y:S01]  /*5940*/  @!P0 FFMA.FTZ R61, R29, R46, -R61 ;  /* 0x0000002e1d3d8223 */ /* 0x000fe2000001083d */
[----:B------:R-:W-:Y:S01]  /*5950*/  @!P0 F2FP.PACK_AB R57, R57, R68 ;  /* 0x000000443939823e */ /* 0x000fe200000000ff */
[----:B------:R-:W-:Y:S02]  /*5960*/  @!P0 IMAD.MOV.U32 R24, RZ, RZ, R60 ;  /* 0x000000ffff188224 */ /* 0x000fe400078e003c */
[----:B------:R-:W-:Y:S01]  /*5970*/  @!P0 FMUL.FTZ R6, R29, R30 ;  /* 0x0000001e1d068220 */ /* 0x000fe20000410000 */
[----:B------:R-:W-:Y:S01]  /*5980*/  @!P0 F2FP.PACK_AB R70, R61, R70 ;  /* 0x000000463d46823e */ /* 0x000fe200000000ff */
[----:B------:R-:W-:Y:S01]  /*5990*/  @!P0 FFMA.FTZ R4, R41, R40, R4 ;  /* 0x0000002829048223 */ /* 0x000fe20000010004 */
[----:B------:R-:W-:Y:S01]  /*59a0*/  @!P0 MOV R27, R57 ;  /* 0x00000039001b8202 */ /* 0x000fe20000000f00 */
[----:B------:R-:W-:Y:S01]  /*59b0*/  @!P0 FMUL.FTZ R7, R22, R21 ;  /* 0x0000001516078220 */ /* 0x000fe20000410000 */
[----:B------:R-:W-:Y:S01]  /*59c0*/  @!P0 MOV R26, R70 ;  /* 0x00000046001a8202 */ /* 0x000fe20000000f00 */
[----:B------:R-:W-:Y:S01]  /*59d0*/  @!P0 FFMA.FTZ R5, R42, R44, R5 ;  /* 0x0000002c2a058223 */ /* 0x000fe20000010005 */
[----:B------:R-:W-:Y:S01]  /*59e0*/  @!P0 F2FP.PACK_AB R56, R4, R3 ;  /* 0x000000030438823e */ /* 0x000fe200000000ff */
[----:B------:R-:W-:Y:S02]  /*59f0*/  @!P0 FMUL.FTZ R8, R23, R20 ;  /* 0x0000001417088220 */ /* 0x000fe40000410000 */
[----:B------:R1:W-:Y:S01]  /*5a00*/  STG.E.128 [R58.64], R24 ;  /* 0x000000183a007986 */ /* 0x0003e2000c101d1c */
[----:B------:R-:W-:Y:S01]  /*5a10*/  @!P0 MOV R53, R56 ;  /* 0x0000003800358202 */ /* 0x000fe20000000f00 */
[----:B------:R-:W-:Y:S02]  /*5a20*/  @!P0 FFMA.FTZ R6, R43, R46, R6 ;  /* 0x0000002e2b068223 */ /* 0x000fe40000010006 */
        /* <DEDUP_REMOVED lines=8> */
[----:B------:R-:W-:Y:S04]  /*5ab0*/  IADD3 R90, P1, P0, R90, UR30, R109 ;  /* 0x0000001e5a5a7c10 */ /* 0x000fe8000f83e06d */
[----:B------:R-:W-:Y:S02]  /*5ac0*/  IADD3.X R141, R141, UR27, R96, P1, P0 ;  /* 0x0000001b8d8d7c10 */ /* 0x000fe40008fe0460 */
[C---:B------:R-:W-:Y:S04]  /*5ad0*/  LEA R2, P0, R90.reuse, c[0x0][0x1c8], 0x1 ;  /* 0x000072005a027a11 */ /* 0x040fe800078008ff */
[----:B------:R-:W-:Y:S05]  /*5ae0*/  LEA.HI.X R3, R90, c[0x0][0x1cc], R141, 0x1, P0 ;  /* 0x000073005a037a11 */ /* 0x000fea00000f0c8d */
[----:B------:R1:W-:Y:S01]  /*5af0*/  STG.E.128 [R2.64], R52 ;  /* 0x0000003402007986 */ /* 0x0003e2000c101d1c */
[----:B------:R-:W-:-:S05]  /*5b00*/  BRA `(.L_x_308) ;  /* 0x0000018000007947 */ /* 0x000fca0003800000 */
.L_x_304:
[----:B------:R-:W-:Y:S04]  /*5b10*/  UIMAD UR4, UR17, -0x40, UR22 ;  /* 0xffffffc0110478a4 */ /* 0x000fe8000f8e0216 */
[----:B------:R-:W-:Y:S04]  /*5b20*/  UISETP.LT.AND UP0, UPT, UR4, 0x40, UPT ;  /* 0x000000400400788c */ /* 0x000fe8000bf01270 */
[----:B------:R-:W-:Y:S06]  /*5b30*/  USEL UR4, UR4, 0x40, UP0 ;  /* 0x0000004004047887 */ /* 0x000fec0008000000 */
[----:B------:R-:W-:Y:S11]  /*5b40*/  ISETP.GE.AND P0, PT, R121, UR4, PT ;  /* 0x0000000479007c0c */ /* 0x000ff6000bf06270 */
        /* <DEDUP_REMOVED lines=20> */
.L_x_308:
[----:B------:R-:W-:Y:S05]  /*5c90*/  BSYNC B1 ;  /* 0x0000000000017941 */ /* 0x000fea0003800000 */
.L_x_303:
[----:B------:R-:W-:Y:S01]  /*5ca0*/  USHF.L.U32 UR4, UR17, 0x6, URZ ;  /* 0x0000000611047899 */ /* 0x000fe2000800063f */
[----:B------:R-:W-:Y:S01]  /*5cb0*/  BSSY B0, `(.L_x_325) ;  /* 0x0000049000007945 */ /* 0x000fe20003800000 */
[----:B------:R-:W-:Y:S02]  /*5cc0*/  USHF.L.U64.HI UR13, UR17, 0x6, UR13 ;  /* 0x00000006110d7899 */ /* 0x000fe4000801020d */
[----:B------:R-:W-:Y:S02]  /*5cd0*/  UIADD3 UR5, -UR4, UR22, URZ ;  /* 0x0000001604057290 */ /* 0x000fe4000fffe13f */
[----:B-1----:R-:W-:Y:S02]  /*5ce0*/  IADD3 R2, R92, -UR4, RZ ;  /* 0x800000045c027c10 */ /* 0x002fe4000fffe0ff */
[----:B------:R-:W-:Y:S01]  /*5cf0*/  IADD3 R3, P1, R94, UR4, RZ ;  /* 0x000000045e037c10 */ /* 0x000fe2000ff3e0ff */
[----:B------:R-:W-:Y:S01]  /*5d00*/  UISETP.LT.AND UP0, UPT, UR5, 0x40, UPT ;  /* 0x000000400500788c */ /* 0x000fe2000bf01270 */
[C---:B------:R-:W-:Y:S02]  /*5d10*/  ISETP.GE.AND P0, PT, R2.reuse, 0x21, PT ;  /* 0x000000210200780c */ /* 0x040fe40003f06270 */
[----:B------:R-:W-:Y:S01]  /*5d20*/  IADD3.X R0, R93, UR13, RZ, P1, !PT ;  /* 0x0000000d5d007c10 */ /* 0x000fe20008ffe4ff */
[----:B------:R-:W-:Y:S10]  /*5d30*/  USEL UR5, UR5, 0x40, UP0 ;  /* 0x0000004005057887 */ /* 0x000ff40008000000 */
[----:B------:R-:W-:Y:S05]  /*5d40*/  @P0 IADD3 R5, P1, R3, 0x20, RZ ;  /* 0x0000002003050810 */ /* 0x000fea0007f3e0ff */
[----:B------:R-:W-:Y:S01]  /*5d50*/  @P0 IMAD.X R4, RZ, RZ, R0, P1 ;  /* 0x000000ffff040224 */ /* 0x000fe200008e0600 */
[----:B------:R-:W-:Y:S03]  /*5d60*/  ISETP.GE.AND P1, PT, R2, 0x1, PT ;  /* 0x000000010200780c */ /* 0x000fe60003f26270 */
[----:B------:R-:W-:Y:S04]  /*5d70*/  @P0 IMAD R4, R4, c[0x0][0x258], RZ ;  /* 0x0000960004040a24 */ /* 0x000fe800078e02ff */
[----:B------:R-:W-:Y:S06]  /*5d80*/  @P0 IMAD R4, R5, c[0x0][0x25c], R4 ;  /* 0x0000970005040a24 */ /* 0x000fec00078e0204 */
[----:B------:R-:W-:Y:S02]  /*5d90*/  @P1 IMAD R0, R0, c[0x0][0x258], RZ ;  /* 0x0000960000001a24 */ /* 0x000fe400078e02ff */
[----:B------:R-:W-:Y:S02]  /*5da0*/  @P1 IMAD.MOV.U32 R90, RZ, RZ, R132 ;  /* 0x000000ffff5a1224 */ /* 0x000fe400078e0084 */
[C---:B------:R-:W-:Y:S02]  /*5db0*/  @P1 IMAD R0, R3.reuse, c[0x0][0x25c], R0 ;  /* 0x0000970003001a24 */ /* 0x040fe400078e0200 */
[----:B------:R-:W-:Y:S04]  /*5dc0*/  @P1 IMAD.WIDE.U32 R6, R3, c[0x0][0x258], R90 ;  /* 0x0000960003061a25 */ /* 0x000fe800078e005a */
[----:B------:R-:W-:Y:S01]  /*5dd0*/  @P1 IMAD.IADD R0, R7, 0x1, R0 ;  /* 0x0000000107001824 */ /* 0x000fe200078e0200 */
[C---:B------:R-:W-:Y:S01]  /*5de0*/  @P1 LEA R2, P2, R6.reuse, c[0x0][0x250], 0x1 ;  /* 0x0000940006021a11 */ /* 0x040fe200078408ff */
[----:B------:R-:W-:Y:S03]  /*5df0*/  @P0 IMAD.MOV.U32 R90, RZ, RZ, R132 ;  /* 0x000000ffff5a0224 */ /* 0x000fe600078e0084 */
[----:B------:R-:W-:Y:S01]  /*5e00*/  @P1 LEA.HI.X R3, R6, c[0x0][0x254], R0, 0x1, P2 ;  /* 0x0000950006031a11 */ /* 0x000fe200010f0c00 */
[----:B------:R-:W-:Y:S04]  /*5e10*/  @P0 IMAD.WIDE.U32 R6, R5, c[0x0][0x258], R90 ;  /* 0x0000960005060a25 */ /* 0x000fe800078e005a */
[----:B------:R-:W-:Y:S01]  /*5e20*/  @!PT LDS RZ, [RZ] ;  /* 0x00000000fffff984 */ /* 0x000fe20000000800 */
[----:B------:R-:W-:Y:S01]  /*5e30*/  @!PT LDS RZ, [RZ] ;  /* 0x00000000fffff984 */ /* 0x000fe20000000800 */
[----:B------:R-:W-:Y:S01]  /*5e40*/  @!PT LDS RZ, [RZ] ;  /* 0x00000000fffff984 */ /* 0x000fe20000000800 */
[----:B------:R1:W-:Y:S01]  /*5e50*/  @P1 LDGSTS.E.BYPASS.LTC128B.128 [R117+0x100], [R2.64], !P5 ;  /* 0x0010000002751fae */ /* 0x0003e2000e901d5c */
[----:B------:R-:W-:Y:S01]  /*5e60*/  @P0 IMAD.IADD R4, R7, 0x1, R4 ;  /* 0x0000000107040824 */ /* 0x000fe200078e0204 */
[C---:B-----5:R-:W-:Y:S02]  /*5e70*/  @P0 LEA R20, P2, R6.reuse, c[0x0][0x250], 0x1 ;  /* 0x0000940006140a11 */ /* 0x060fe400078408ff */
[----:B------:R1:W-:Y:S02]  /*5e80*/  @P1 LDGSTS.E.BYPASS.LTC128B.128 [R117+0x2100], [R2.64+0x80], !P4 ;  /* 0x0210008002751fae */ /* 0x0003e4000e101d5c */
[----:B------:R-:W-:Y:S02]  /*5e90*/  @P0 LEA.HI.X R21, R6, c[0x0][0x254], R4, 0x1, P2 ;  /* 0x0000950006150a11 */ /* 0x000fe400010f0c04 */
[----:B------:R1:W-:Y:S04]  /*5ea0*/  @P1 LDGSTS.E.BYPASS.LTC128B.128 [R117+0x4100], [R2.64+0x100], !P3 ;  /* 0x0410010002751fae */ /* 0x0003e8000d901d5c */
[----:B------:R1:W-:Y:S04]  /*5eb0*/  @P0 LDGSTS.E.BYPASS.LTC128B.128 [R117+0x1100], [R20.64], !P5 ;  /* 0x0110000014750fae */ /* 0x0003e8000e901d5c */
[----:B------:R1:W-:Y:S04]  /*5ec0*/  @P0 LDGSTS.E.BYPASS.LTC128B.128 [R117+0x3100], [R20.64+0x80], !P4 ;  /* 0x0310008014750fae */ /* 0x0003e8000e101d5c */
[----:B------:R1:W-:Y:S01]  /*5ed0*/  @P0 LDGSTS.E.BYPASS.LTC128B.128 [R117+0x5100], [R20.64+0x100], !P3 ;  /* 0x0510010014750fae */ /* 0x0003e2000d901d5c */
[----:B------:R-:W-:Y:S03]  /*5ee0*/  ISETP.GE.AND P0, PT, R121, UR5, PT ;  /* 0x0000000579007c0c */ /* 0x000fe6000bf06270 */
[----:B------:R-:W0:Y:S01]  /*5ef0*/  LDGDEPBAR ;  /* 0x00000000000079af */ /* 0x000e220000000000 */
[----:B------:R-:W-:Y:S04]  /*5f00*/  DEPBAR.LE SB0, 0x0 ;  /* 0x000080000000791a */ /* 0x000fe80000000000 */
[----:B------:R-:W-:Y:S06]  /*5f10*/  BAR.SYNC.DEFER_BLOCKING 0x0 ;  /* 0x0000000000007b1d */ /* 0x000fec0000010000 */
[----:B------:R-:W-:-:S05]  /*5f20*/  @P0 BRA `(.L_x_326) ;  /* 0x0000021000000947 */ /* 0x000fca0003800000 */
[----:B-1----:R-:W-:Y:S01]  /*5f30*/  IADD3 R3, P0, R89, UR4, RZ ;  /* 0x0000000459037c10 */ /* 0x002fe2000ff1e0ff */
[----:B------:R-:W-:Y:S01]  /*5f40*/  IMAD.MOV.U32 R20, RZ, RZ, R130 ;  /* 0x000000ffff147224 */ /* 0x000fe200078e0082 */
[----:B------:R-:W-:Y:S01]  /*5f50*/  ISETP.GE.AND P1, PT, R18, c[0x0][0x1d4], PT ;  /* 0x0000750012007a0c */ /* 0x000fe20003f26270 */
[----:B------:R-:W-:Y:S01]  /*5f60*/  IMAD.MOV.U32 R21, RZ, RZ, R87 ;  /* 0x000000ffff157224 */ /* 0x000fe200078e0057 */
[----:B------:R-:W-:Y:S03]  /*5f70*/  IADD3.X R0, R88, UR13, RZ, P0, !PT ;  /* 0x0000000d58007c10 */ /* 0x000fe600087fe4ff */
        /* <DEDUP_REMOVED lines=28> */
.L_x_326:
[----:B-1----:R-:W-:Y:S05]  /*6140*/  BSYNC B0 ;  /* 0x0000000000007941 */ /* 0x002fea0003800000 */
.L_x_325:
[----:B------:R-:W-:Y:S01]  /*6150*/  UISETP.GT.AND UP0, UPT, UR17, UR8, UPT ;  /* 0x000000081100728c */ /* 0x000fe2000bf04270 */
[----:B------:R-:W-:Y:S01]  /*6160*/  IMAD.U32 R0, RZ, RZ, UR32 ;  /* 0x00000020ff007e24 */ /* 0x000fe2000f8e00ff */
[----:B------:R-:W-:Y:S04]  /*6170*/  UIADD3 UR17, UR17, -0x1, URZ ;  /* 0xffffffff11117890 */ /* 0x000fe8000fffe03f */
[----:B------:R-:W-:Y:S02]  /*6180*/  PLOP3.LUT P0, PT, PT, PT, UP0, 0x80, 0x0 ;  /* 0x000000000000781c */ /* 0x000fe40003f0f008 */
[----:B------:R-:W-:Y:S03]  /*6190*/  PLOP3.LUT P1, PT, PT, PT, UP0, 0x80, 0x0 ;  /* 0x000000000000781c */ /* 0x000fe60003f2f008 */
[----:B------:R-:W-:Y:S02]  /*61a0*/  @UP0 USHF.R.S32.HI UR5, URZ, 0x1f, UR17 ;  /* 0x0000001f3f050899 */ /* 0x000fe40008011411 */
[----:B------:R-:W-:Y:S04]  /*61b0*/  @UP0 UIMAD UR4, UR25, UR17, URZ ;  /* 0x00000011190402a4 */ /* 0x000fe8000f8e023f */
[----:B------:R-:W-:Y:S02]  /*61c0*/  @UP0 UIMAD UR4, UR5, UR26, UR4 ;  /* 0x0000001a050402a4 */ /* 0x000fe4000f8e0204 */
[----:B------:R-:W-:Y:S02]  /*61d0*/  @P0 IMAD.MOV.U32 R2, RZ, RZ, R134 ;  /* 0x000000ffff020224 */ /* 0x000fe400078e0086 */
[----:B------:R-:W-:Y:S01]  /*61e0*/  @P0 IMAD.MOV.U32 R3, RZ, RZ, R139 ;  /* 0x000000ffff030224 */ /* 0x000fe200078e008b */
[----:B------:R-:W-:Y:S03]  /*61f0*/  PLOP3.LUT P0, PT, PT, PT, UP0, 0x80, 0x0 ;  /* 0x000000000000781c */ /* 0x000fe60003f0f008 */
[----:B------:R-:W-:Y:S01]  /*6200*/  @P1 IMAD.WIDE.U32 R2, R80, UR17, R2 ;  /* 0x0000001150021c25 */ /* 0x000fe2000f8e0002 */
[----:B------:R-:W-:Y:S09]  /*6210*/  PLOP3.LUT P1, PT, PT, PT, UP0, 0x80, 0x0 ;  /* 0x000000000000781c */ /* 0x000ff20003f2f008 */
[----:B------:R-:W-:Y:S01]  /*6220*/  @P0 IADD3 R5, R3, UR4, RZ ;  /* 0x0000000403050c10 */ /* 0x000fe2000fffe0ff */
[----:B------:R-:W-:Y:S01]  /*6230*/  IMAD.U32 R3, RZ, RZ, UR33 ;  /* 0x00000021ff037e24 */ /* 0x000fe2000f8e00ff */
[----:B------:R-:W-:Y:S02]  /*6240*/  PLOP3.LUT P0, PT, PT, PT, UP0, 0x80, 0x0 ;  /* 0x000000000000781c */ /* 0x000fe40003f0f008 */
[C---:B------:R-:W-:Y:S11]  /*6250*/  @P1 LEA R4, P1, R2.reuse, c[0x0][0x220], 0x1 ;  /* 0x0000880002041a11 */ /* 0x040ff600078208ff */
[----:B------:R-:W-:Y:S02]  /*6260*/  @!UPT UIADD3 URZ, URZ, URZ, URZ ;  /* 0x0000003f3f3ff290 */ /* 0x000fe4000fffe03f */
[----:B------:R-:W-:Y:S02]  /*6270*/  @P0 LEA.HI.X R5, R2, c[0x0][0x224], R5, 0x1, P1 ;  /* 0x0000890002050a11 */ /* 0x000fe400008f0c05 */
[----:B------:R-:W-:Y:S02]  /*6280*/  PLOP3.LUT P0, PT, PT, PT, UP0, 0x80, 0x0 ;  /* 0x000000000000781c */ /* 0x000fe40003f0f008 */
[----:B------:R-:W-:Y:S11]  /*6290*/  PLOP3.LUT P1, PT, PT, PT, UP0, 0x80, 0x0 ;  /* 0x000000000000781c */ /* 0x000ff60003f2f008 */
[C---:B------:R-:W-:Y:S11]  /*62a0*/  @P0 LEA R2, P0, R3.reuse, R4, 0x1 ;  /* 0x0000000403020211 */ /* 0x040ff600078008ff */
[----:B------:R-:W-:Y:S02]  /*62b0*/  @!UPT UIADD3 URZ, URZ, URZ, URZ ;  /* 0x0000003f3f3ff290 */ /* 0x000fe4000fffe03f */
[----:B------:R-:W-:Y:S02]  /*62c0*/  @P1 LEA.HI.X R3, R3, R5, R0, 0x1, P0 ;  /* 0x0000000503031211 */ /* 0x000fe400000f0c00 */
[----:B------:R-:W-:Y:S02]  /*62d0*/  PLOP3.LUT P1, PT, PT, PT, UP0, 0x80, 0x0 ;  /* 0x000000000000781c */ /* 0x000fe40003f2f008 */
[----:B------:R-:W-:Y:S02]  /*62e0*/  PLOP3.LUT P1, PT, PT, PT, UP0, 0x80, 0x0 ;  /* 0x000000000000781c */ /* 0x000fe40003f2f008 */
[----:B------:R-:W-:Y:S02]  /*62f0*/  PLOP3.LUT P0, PT, PT, PT, UP0, 0x80, 0x0 ;  /* 0x000000000000781c */ /* 0x000fe40003f0f008 */
[----:B------:R-:W-:Y:S09]  /*6300*/  PLOP3.LUT P0, PT, PT, PT, UP0, 0x80, 0x0 ;  /* 0x000000000000781c */ /* 0x000ff20003f0f008 */
[----:B------:R-:W-:Y:S01]  /*6310*/  @!PT LDS RZ, [RZ] ;  /* 0x00000000fffff984 */ /* 0x000fe20000000800 */
[----:B------:R-:W-:Y:S01]  /*6320*/  @!PT LDS RZ, [RZ] ;  /* 0x00000000fffff984 */ /* 0x000fe20000000800 */
[----:B------:R-:W-:Y:S01]  /*6330*/  @!PT LDS RZ, [RZ] ;  /* 0x00000000fffff984 */ /* 0x000fe20000000800 */
[----:B------:R1:W-:Y:S01]  /*6340*/  @P1 LDGSTS.E.BYPASS.LTC128B.128 [R117+0x6100], [R4.64], !P5 ;  /* 0x0610000004751fae */ /* 0x0003e2000e901d5c */
[----:B------:R-:W-:Y:S03]  /*6350*/  PLOP3.LUT P1, PT, PT, PT, UP0, 0x80, 0x0 ;  /* 0x000000000000781c */ /* 0x000fe60003f2f008 */
[----:B------:R1:W-:Y:S01]  /*6360*/  @P0 LDGSTS.E.BYPASS.LTC128B.128 [R117+0x8100], [R4.64+0x80], !P4 ;  /* 0x0810008004750fae */ /* 0x0003e2000e101d5c */
[----:B------:R-:W-:Y:S09]  /*6370*/  PLOP3.LUT P0, PT, PT, PT, UP0, 0x80, 0x0 ;  /* 0x000000000000781c */ /* 0x000ff20003f0f008 */
[----:B------:R1:W-:Y:S01]  /*6380*/  @P1 LDGSTS.E.BYPASS.LTC128B.128 [R117+0xa100], [R4.64+0x100], !P3 ;  /* 0x0a10010004751fae */ /* 0x0003e2000d901d5c */
[----:B------:R-:W-:Y:S03]  /*6390*/  PLOP3.LUT P1, PT, PT, PT, UP0, 0x80, 0x0 ;  /* 0x000000000000781c */ /* 0x000fe60003f2f008 */
[----:B------:R1:W-:Y:S01]  /*63a0*/  @P0 LDGSTS.E.BYPASS.LTC128B.128 [R117+0x7100], [R2.64], !P5 ;  /* 0x0710000002750fae */ /* 0x0003e2000e901d5c */
[----:B------:R-:W-:Y:S09]  /*63b0*/  PLOP3.LUT P0, PT, PT, PT, UP0, 0x80, 0x0 ;  /* 0x000000000000781c */ /* 0x000ff20003f0f008 */
[----:B------:R1:W-:Y:S04]  /*63c0*/  @P1 LDGSTS.E.BYPASS.LTC128B.128 [R117+0x9100], [R2.64+0x80], !P4 ;  /* 0x0910008002751fae */ /* 0x0003e8000e101d5c */
[----:B------:R1:W-:Y:S01]  /*63d0*/  @P0 LDGSTS.E.BYPASS.LTC128B.128 [R117+0xb100], [R2.64+0x100], !P3 ;  /* 0x0b10010002750fae */ /* 0x0003e2000d901d5c */
[----:B------:R-:W-:Y:S03]  /*63e0*/  PLOP3.LUT P0, PT, PT, PT, UP0, 0x80, 0x0 ;  /* 0x000000000000781c */ /* 0x000fe60003f0f008 */
[----:B------:R-:W0:Y:S10]  /*63f0*/  LDGDEPBAR ;  /* 0x00000000000079af */ /* 0x000e340000000000 */
[----:B------:R-:W-:-:S05]  /*6400*/  @P0 BRA `(.L_x_327) ;  /* 0xffffbf7000000947 */ /* 0x000fca000383ffff */
[----:B------:R-:W-:Y:S06]  /*6410*/  BAR.SYNC.DEFER_BLOCKING 0x0 ;  /* 0x0000000000007b1d */ /* 0x000fec0000010000 */
.L_x_302:
[----:B------:R-:W-:Y:S01]  /*6420*/  UIADD3 UR6, UR18, 0x7f, URZ ;  /* 0x0000007f12067890 */ /* 0x000fe2000fffe03f */
[----:B------:R-:W-:Y:S01]  /*6430*/  PLOP3.LUT P0, PT, PT, PT, UP2, 0x40, 0x0 ;  /* 0x000000000000781c */ /* 0x000fe20003f0e828 */
[----:B------:R-:W-:-:S02]  /*6440*/  ULDC.64 UR4, c[0x0][0x2c8] ;  /* 0x0000b20000047ab9 */ /* 0x000fc40000000a00 */
[----:B------:R-:W-:Y:S02]  /*6450*/  UIMAD.WIDE.U32 UR26, UR6, UR4, URZ ;  /* 0x00000004061a72a5 */ /* 0x000fe4000f8e003f */
[----:B------:R-:W-:Y:S02]  /*6460*/  ULDC UR7, c[0x0][0x328] ;  /* 0x0000ca0000077ab9 */ /* 0x000fe40000000800 */
[----:B------:R-:W-:Y:S02]  /*6470*/  @UP3 USHF.R.U32.HI UR6, URZ, UR5, UR27 ;  /* 0x000000053f063299 */ /* 0x000fe4000801161b */
[----:B------:R-:W-:Y:S02]  /*6480*/  UIADD3 UR19, UR19, UR20, URZ ;  /* 0x0000001413137290 */ /* 0x000fe4000fffe03f */
[----:B------:R-:W-:-:S04]  /*6490*/  UIADD3 UR11, UR11, UR6, URZ ;  /* 0x000000060b0b7290 */ /* 0x000fc8000fffe03f */
[----:B------:R-:W-:Y:S01]  /*64a0*/  UIADD3 UR7, UR11, UR7, URZ ;  /* 0x000000070b077290 */ /* 0x000fe2000fffe03f */
[----:B------:R-:W-:Y:S05]  /*64b0*/  @P0 BRA `(.L_x_328) ;  /* 0x0000015000000947 */ /* 0x000fea0003800000 */
[----:B------:R-:W-:Y:S01]  /*64c0*/  ISETP.LT.AND P0, PT, RZ, UR11, PT ;  /* 0x0000000bff007c0c */ /* 0x000fe2000bf01270 */
[----:B------:R-:W-:Y:S02]  /*64d0*/  UIADD3 UR8, UR11, -0x1, URZ ;  /* 0xffffffff0b087890 */ /* 0x000fe4000fffe03f */
[----:B------:R-:W-:-:S10]  /*64e0*/  ULDC UR6, c[0x0][0x32c] ;  /* 0x0000cb0000067ab9 */ /* 0x000fd40000000800 */
[----:B------:R-:W-:Y:S05]  /*64f0*/  @P0 BRA `(.L_x_329) ;  /* 0x0000008000000947 */ /* 0x000fea0003800000 */
[----:B------:R-:W-:Y:S02]  /*6500*/  UISETP.NE.AND UP0, UPT, UR6, 0x1, UPT ;  /* 0x000000010600788c */ /* 0x000fe4000bf05270 */
[----:B------:R-:W-:Y:S02]  /*6510*/  UIADD3 UR8, -UR11, URZ, URZ ;  /* 0x0000003f0b087290 */ /* 0x000fe4000fffe13f */
[----:B------:R-:W-:Y:S02]  /*6520*/  ULDC.64 UR4, c[0x0][0x330] ;  /* 0x0000cc0000047ab9 */ /* 0x000fe40000000a00 */
[----:B------:R-:W-:-:S07]  /*6530*/  UIMAD.WIDE.U32 UR26, UR8, UR4, URZ ;  /* 0x00000004081a72a5 */ /* 0x000fce000f8e003f */
[----:B------:R-:W-:Y:S02]  /*6540*/  @UP0 UMOV UR11, UR27 ;  /* 0x0000001b000b0c82 */ /* 0x000fe40008000000 */
[----:B------:R-:W-:-:S04]  /*6550*/  @UP0 USHF.R.U32.HI UR8, URZ, UR5, UR11 ;  /* 0x000000053f080299 */ /* 0x000fc8000801160b */
[----:B------:R-:W-:Y:S01]  /*6560*/  ULOP3.LUT UR8, URZ, UR8, URZ, 0x33, !UPT ;  /* 0x000000083f087292 */ /* 0x000fe2000f8e333f */
[----:B------:R-:W-:Y:S05]  /*6570*/  BRA `(.L_x_330) ;  /* 0x0000005000007947 */ /* 0x000fea0003800000 */
.L_x_329:
[----:B------:R-:W-:Y:S02]  /*6580*/  UISETP.NE.AND UP0, UPT, UR6, 0x1, UPT ;  /* 0x000000010600788c */ /* 0x000fe4000bf05270 */
[----:B------:R-:W-:Y:S02]  /*6590*/  ULDC.64 UR4, c[0x0][0x330] ;  /* 0x0000cc0000047ab9 */ /* 0x000fe40000000a00 */
[----:B------:R-:W-:-:S07]  /*65a0*/  UIMAD.WIDE.U32 UR26, UR8, UR4, URZ ;  /* 0x00000004081a72a5 */ /* 0x000fce000f8e003f */
[----:B------:R-:W-:Y:S02]  /*65b0*/  @UP0 UMOV UR11, UR27 ;  /* 0x0000001b000b0c82 */ /* 0x000fe40008000000 */
[----:B------:R-:W-:Y:S02]  /*65c0*/  @UP0 USHF.R.U32.HI UR8, URZ, UR5, UR11 ;  /* 0x000000053f080299 */ /* 0x000fe4000801160b */
.L_x_330:
[----:B------:R-:W-:Y:S02]  /*65d0*/  ULDC UR4, c[0x0][0x32c] ;  /* 0x0000cb0000047ab9 */ /* 0x000fe40000000800 */
[----:B------:R-:W-:-:S04]  /*65e0*/  UIMAD UR4, UR8, UR6, UR4 ;  /* 0x00000006080472a4 */ /* 0x000fc8000f8e0204 */
[----:B------:R-:W-:-:S04]  /*65f0*/  UISETP.LT.AND UP0, UPT, UR7, UR4, UPT ;  /* 0x000000040700728c */ /* 0x000fc8000bf01270 */
[----:B------:R-:W-:-:S04]  /*6600*/  USEL UR7, UR7, UR4, UP0 ;  /* 0x0000000407077287 */ /* 0x000fc80008000000 */
.L_x_328:
[----:B------:R-:W-:Y:S01]  /*6610*/  UIADD3 UR6, UR7, 0x3f, URZ ;  /* 0x0000003f07067890 */ /* 0x000fe2000fffe03f */
[----:B------:R-:W-:Y:S01]  /*6620*/  PLOP3.LUT P0, PT, PT, PT, UP2, 0x40, 0x0 ;  /* 0x000000000000781c */ /* 0x000fe20003f0e828 */
[----:B------:R-:W-:Y:S02]  /*6630*/  ULDC.64 UR4, c[0x0][0x2c8] ;  /* 0x0000b20000047ab9 */ /* 0x000fe40000000a00 */
[----:B------:R-:W-:Y:S02]  /*6640*/  USHF.R.S32.HI UR7, URZ, 0x1f, UR6 ;  /* 0x0000001f3f077899 */ /* 0x000fe40008011406 */
[----:B------:R-:W-:Y:S02]  /*6650*/  UIMAD.WIDE.U32 UR26, UR18, UR4, URZ ;  /* 0x00000004121a72a5 */ /* 0x000fe4000f8e003f */
[----:B------:R-:W-:Y:S02]  /*6660*/  ULEA.HI UR7, UR7, UR6, URZ, 0x6 ;  /* 0x0000000607077291 */ /* 0x000fe4000f8f303f */
[----:B------:R-:W-:-:S02]  /*6670*/  ULDC UR4, c[0x0][0x324] ;  /* 0x0000c90000047ab9 */ /* 0x000fc40000000800 */
[----:B------:R-:W-:Y:S02]  /*6680*/  UMOV UR6, UR18 ;  /* 0x0000001200067c82 */ /* 0x000fe40008000000 */
[----:B------:R-:W-:Y:S02]  /*6690*/  USHF.R.S32.HI UR7, URZ, 0x6, UR7 ;  /* 0x000000063f077899 */ /* 0x000fe40008011407 */
[----:B------:R-:W-:Y:S02]  /*66a0*/  @UP3 USHF.R.U32.HI UR6, URZ, UR5, UR27 ;  /* 0x000000053f063299 */ /* 0x000fe4000801161b */
[----:B------:R-:W-:Y:S02]  /*66b0*/  UISETP.LT.AND UP0, UPT, UR7, UR9, UPT ;  /* 0x000000090700728c */ /* 0x000fe4000bf01270 */
[----:B------:R-:W-:Y:S02]  /*66c0*/  UIADD3 UR5, UR10, UR6, URZ ;  /* 0x000000060a057290 */ /* 0x000fe4000fffe03f */
[----:B------:R-:W-:-:S02]  /*66d0*/  USEL UR9, UR7, UR9, UP0 ;  /* 0x0000000907097287 */ /* 0x000fc40008000000 */
[----:B------:R-:W-:Y:S01]  /*66e0*/  UIADD3 UR6, UR5, -UR4, URZ ;  /* 0x8000000405067290 */ /* 0x000fe2000fffe03f */
        /* <DEDUP_REMOVED lines=14> */
.L_x_332:
[----:B------:R-:W-:Y:S02]  /*67d0*/  ULDC UR4, c[0x0][0x32c] ;  /* 0x0000cb0000047ab9 */ /* 0x000fe40000000800 */
[----:B------:R-:W-:-:S03]  /*67e0*/  UISETP.NE.AND UP0, UPT, UR4, 0x1, UPT ;  /* 0x000000010400788c */ /* 0x000fc6000bf05270 */
[----:B------:R-:W-:Y:S02]  /*67f0*/  ULDC.64 UR4, c[0x0][0x330] ;  /* 0x0000cc0000047ab9 */ /* 0x000fe40000000a00 */
[----:B------:R-:W-:-:S07]  /*6800*/  UIMAD.WIDE.U32 UR26, UR7, UR4, URZ ;  /* 0x00000004071a72a5 */ /* 0x000fce000f8e003f */
[----:B------:R-:W-:Y:S02]  /*6810*/  @UP0 UMOV UR11, UR27 ;  /* 0x0000001b000b0c82 */ /* 0x000fe40008000000 */
[----:B------:R-:W-:Y:S02]  /*6820*/  @UP0 USHF.R.U32.HI UR7, URZ, UR5, UR11 ;  /* 0x000000053f070299 */ /* 0x000fe4000801160b */
.L_x_333:
[----:B------:R-:W-:Y:S02]  /*6830*/  ULDC UR4, c[0x0][0x32c] ;  /* 0x0000cb0000047ab9 */ /* 0x000fe40000000800 */
[----:B------:R-:W-:-:S04]  /*6840*/  UIMAD UR4, UR7, UR4, URZ ;  /* 0x00000004070472a4 */ /* 0x000fc8000f8e023f */
[----:B------:R-:W-:-:S04]  /*6850*/  UISETP.LT.AND UP0, UPT, UR6, UR4, UPT ;  /* 0x000000040600728c */ /* 0x000fc8000bf01270 */
[----:B------:R-:W-:-:S04]  /*6860*/  USEL UR6, UR6, UR4, !UP0 ;  /* 0x0000000406067287 */ /* 0x000fc8000c000000 */
.L_x_331:
[----:B------:R-:W-:Y:S01]  /*6870*/  USHF.R.S32.HI UR4, URZ, 0x1f, UR6 ;  /* 0x0000001f3f047899 */ /* 0x000fe20008011406 */
[----:B------:R-:W-:Y:S01]  /*6880*/  PLOP3.LUT P2, PT, PT, PT, PT, 0x80, 0x0 ;  /* 0x000000000000781c */ /* 0x000fe20003f4f070 */
[----:B-1----:R-:W-:Y:S01]  /*6890*/  IMAD.MOV.U32 R3, RZ, RZ, RZ ;  /* 0x000000ffff037224 */ /* 0x002fe200078e00ff */
[----:B------:R-:W-:Y:S01]  /*68a0*/  CS2R R96, SRZ ;  /* 0x0000000000607805 */ /* 0x000fe2000001ff00 */
[----:B------:R-:W-:Y:S01]  /*68b0*/  ULEA.HI UR4, UR4, UR6, URZ, 0x6 ;  /* 0x0000000604047291 */ /* 0x000fe2000f8f303f */
[----:B------:R-:W-:Y:S01]  /*68c0*/  IMAD.MOV.U32 R98, RZ, RZ, RZ ;  /* 0x000000ffff627224 */ /* 0x000fe200078e00ff */
[----:B-----5:R-:W-:Y:S01]  /*68d0*/  CS2R R94, SRZ ;  /* 0x00000000005e7805 */ /* 0x020fe2000001ff00 */
        /* <DEDUP_REMOVED lines=11> */
[----:B------:R-:W-:Y:S01]  /*6990*/  MOV R4, RZ ;  /* 0x000000ff00047202 */ /* 0x000fe20000000f00 */
        /* <DEDUP_REMOVED lines=41> */
[----:B------:R-:W-:Y:S02]  /*6c30*/  ULDC.64 UR4, c[0x0][0x340] ;  /* 0x0000d00000047ab9 */ /* 0x000fe40000000a00 */
[----:B------:R-:W-:-:S02]  /*6c40*/  UISETP.NE.U32.AND UP1, UPT, URZ, UR4, UPT ;  /* 0x000000043f00728c */ /* 0x000fc4000bf25070 */
[----:B------:R-:W-:Y:S02]  /*6c50*/  ULDC.64 UR6, c[0x0][0x340] ;  /* 0x0000d00000067ab9 */ /* 0x000fe40000000a00 */
[----:B------:R-:W-:-:S06]  /*6c60*/  UISETP.NE.AND.EX UP1, UPT, URZ, UR5, UPT, UP1 ;  /* 0x000000053f00728c */ /* 0x000fcc000bf25310 */
[----:B------:R-:W-:-:S05]  /*6c70*/  PLOP3.LUT P0, PT, PT, PT, UP1, 0x80, 0x0 ;  /* 0x000000000000781c */ /* 0x000fca0003f0f018 */
[----:B------:R-:W-:Y:S02]  /*6c80*/  @UP1 UMOV UR4, 0x4 ;  /* 0x0000000400041882 */ /* 0x000fe40000000000 */
[----:B------:R-:W-:-:S06]  /*6c90*/  @UP1 UIMAD.WIDE UR4, UR24, UR4, UR6 ;  /* 0x00000004180412a5 */ /* 0x000fcc000f8e0206 */
[----:B------:R-:W-:Y:S02]  /*6ca0*/  IMAD.U32 R3, RZ, RZ, UR5 ;  /* 0x00000005ff037e24 */ /* 0x000fe4000f8e00ff */
[----:B------:R-:W-:Y:S01]  /*6cb0*/  IMAD.U32 R2, RZ, RZ, UR4 ;  /* 0x00000004ff027e24 */ /* 0x000fe2000f8e00ff */
[----:B------:R-:W-:Y:S01]  /*6cc0*/  SHF.R.S32.HI R77, RZ, 0x1f, R78 ;  /* 0x0000001fff4d7819 */ /* 0x000fe2000001144e */
[----:B------:R-:W-:Y:S02]  /*6cd0*/  USHF.R.S32.HI UR6, URZ, 0x1f, UR21 ;  /* 0x0000001f3f067899 */ /* 0x000fe40008011415 */
[----:B------:R-:W-:Y:S01]  /*6ce0*/  ULDC.64 UR4, c[0x0][0x178] ;  /* 0x00005e0000047ab9 */ /* 0x000fe20000000a00 */
[----:B------:R1:W2:Y:S01]  /*6cf0*/  @P0 LDG.E R3, [R2.64] ;  /* 0x0000001c02030981 */ /* 0x0002a2000c1e1900 */
[CC--:B------:R-:W-:Y:S01]  /*6d00*/  LEA.HI R5, R77.reuse, R78.reuse, RZ, 0x3 ;  /* 0x0000004e4d057211 */ /* 0x0c0fe200078f18ff */
[----:B------:R-:W-:Y:S01]  /*6d10*/  UIMAD UR6, UR6, UR4, URZ ;  /* 0x00000004060672a4 */ /* 0x000fe2000f8e023f */
[----:B------:R-:W-:Y:S01]  /*6d20*/  LEA.HI R7, R77, R78, RZ, 0x4 ;  /* 0x0000004e4d077211 */ /* 0x000fe200078f20ff */
[----:B------:R-:W-:Y:S01]  /*6d30*/  UIMAD.WIDE.U32 UR26, UR21, UR4, URZ ;  /* 0x00000004151a72a5 */ /* 0x000fe2000f8e003f */
[----:B------:R-:W-:Y:S01]  /*6d40*/  SHF.R.S32.HI R42, RZ, 0x3, R5 ;  /* 0x00000003ff2a7819 */ /* 0x000fe20000011405 */
[----:B------:R-:W-:Y:S01]  /*6d50*/  UIMAD UR21, UR21, UR5, UR6 ;  /* 0x00000005151572a4 */ /* 0x000fe2000f8e0206 */
[----:B------:R-:W-:Y:S01]  /*6d60*/  LOP3.LUT R5, R5, 0xfffffff8, RZ, 0xc0, !PT ;  /* 0xfffffff805057812 */ /* 0x000fe200078ec0ff */
[----:B------:R-:W-:Y:S01]  /*6d70*/  USHF.R.S32.HI UR11, URZ, 0x1f, UR24 ;  /* 0x0000001f3f0b7899 */ /* 0x000fe20008011418 */
[----:B------:R-:W-:Y:S01]  /*6d80*/  SHF.R.S32.HI R4, RZ, 0x4, R7 ;  /* 0x00000004ff047819 */ /* 0x000fe20000011407 */
[----:B------:R-:W-:Y:S01]  /*6d90*/  IMAD.SHL.U32 R13, R42, 0x40, RZ ;  /* 0x000000402a0d7824 */ /* 0x000fe200078e00ff */
[----:B------:R-:W-:Y:S01]  /*6da0*/  ULDC.64 UR6, c[0x0][0x348] ;  /* 0x0000d20000067ab9 */ /* 0x000fe20000000a00 */
[----:B------:R-:W-:Y:S01]  /*6db0*/  IMAD.IADD R0, R78, 0x1, -R5 ;  /* 0x000000014e007824 */ /* 0x000fe200078e0a05 */
[----:B------:R-:W-:Y:S01]  /*6dc0*/  LEA.HI R43, R7, R4, RZ, 0x1 ;  /* 0x00000004072b7211 */ /* 0x000fe200078f08ff */
[----:B------:R-:W-:Y:S01]  /*6dd0*/  UIADD3 UR21, UR27, UR21, URZ ;  /* 0x000000151b157290 */ /* 0x000fe2000fffe03f */
[----:B------:R-:W-:Y:S01]  /*6de0*/  LOP3.LUT R13, R13, 0x1c0, RZ, 0xc0, !PT ;  /* 0x000001c00d0d7812 */ /* 0x000fe200078ec0ff */
[----:B------:R-:W-:Y:S01]  /*6df0*/  IMAD.SHL.U32 R18, R0, 0x8, RZ ;  /* 0x0000000800127824 */ /* 0x000fe200078e00ff */
[----:B------:R-:W-:Y:S01]  /*6e00*/  LOP3.LUT R43, R43, 0xfffffffe, RZ, 0xc0, !PT ;  /* 0xfffffffe2b2b7812 */ /* 0x000fe200078ec0ff */
[----:B------:R-:W-:Y:S01]  /*6e10*/  ULDC.64 UR4, c[0x0][0x1b8] ;  /* 0x00006e0000047ab9 */ /* 0x000fe20000000a00 */
[----:B------:R-:W-:Y:S01]  /*6e20*/  PLOP3.LUT P2, PT, PT, PT, UP3, 0x80, 0x0 ;  /* 0x000000000000781c */ /* 0x000fe20003f4f038 */
[----:B------:R-:W-:Y:S01]  /*6e30*/  UISETP.NE.U32.AND UP0, UPT, URZ, UR6, UPT ;  /* 0x000000063f00728c */ /* 0x000fe2000bf05070 */
[----:B------:R-:W-:Y:S01]  /*6e40*/  LOP3.LUT R7, R7, 0xfffffff0, RZ, 0xc0, !PT ;  /* 0xfffffff007077812 */ /* 0x000fe200078ec0ff */
[----:B------:R-:W-:Y:S01]  /*6e50*/  IMAD.IADD R43, R4, 0x1, -R43 ;  /* 0x00000001042b7824 */ /* 0x000fe200078e0a2b */
[----:B------:R-:W-:Y:S01]  /*6e60*/  IADD3 R4, R18, 0x80, RZ ;  /* 0x0000008012047810 */ /* 0x000fe20007ffe0ff */
[----:B------:R-:W-:Y:S01]  /*6e70*/  UMOV UR20, UR26 ;  /* 0x0000001a00147c82 */ /* 0x000fe20008000000 */
[----:B-1----:R-:W-:Y:S01]  /*6e80*/  LOP3.LUT R2, R13, 0x38, R18, 0xf8, !PT ;  /* 0x000000380d027812 */ /* 0x002fe200078ef812 */
[----:B------:R-:W-:Y:S01]  /*6e90*/  UIMAD UR6, UR14, UR4, URZ ;  /* 0x000000040e0672a4 */ /* 0x000fe2000f8e023f */
[----:B------:R-:W-:Y:S01]  /*6ea0*/  SHF.R.U32.HI R13, RZ, 0x3, R13 ;  /* 0x00000003ff0d7819 */ /* 0x000fe2000001160d */
[----:B------:R-:W-:Y:S01]  /*6eb0*/  UIMAD.WIDE.U32 UR20, UR15, UR4, UR20 ;  /* 0x000000040f1472a5 */ /* 0x000fe2000f8e0014 */
[----:B------:R-:W-:Y:S01]  /*6ec0*/  ISETP.GE.AND P3, PT, R4, c[0x0][0x1d4], PT ;  /* 0x0000750004007a0c */ /* 0x000fe20003f66270 */
[----:B------:R-:W-:Y:S01]  /*6ed0*/  USHF.R.S32.HI UR4, URZ, 0x1f, UR19 ;  /* 0x0000001f3f047899 */ /* 0x000fe20008011413 */
[----:B------:R-:W-:Y:S01]  /*6ee0*/  LOP3.LUT R13, R2, R13, RZ, 0x3c, !PT ;  /* 0x0000000d020d7212 */ /* 0x000fe200078e3cff */
[----:B------:R-:W-:Y:S01]  /*6ef0*/  IMAD R2, R0, 0x20, R42 ;  /* 0x0000002000027824 */ /* 0x000fe200078e022a */
[----:B------:R-:W-:Y:S01]  /*6f00*/  PLOP3.LUT P1, PT, PT, PT, UP3, 0x80, 0x0 ;  /* 0x000000000000781c */ /* 0x000fe20003f2f038 */
[----:B------:R-:W-:Y:S01]  /*6f10*/  UISETP.NE.AND.EX UP0, UPT, URZ, UR7, UPT, UP0 ;  /* 0x000000073f00728c */ /* 0x000fe2000bf05300 */
[----:B------:R-:W-:Y:S01]  /*6f20*/  P2R R199, PR, RZ, 0x8 ;  /* 0x00000008ffc77803 */ /* 0x000fe20000000000 */
[----:B------:R-:W-:Y:S01]  /*6f30*/  UIMAD UR6, UR15, UR5, UR6 ;  /* 0x000000050f0672a4 */ /* 0x000fe2000f8e0206 */
[----:B------:R-:W-:Y:S01]  /*6f40*/  IADD3 R15, P3, R42, UR19, RZ ;  /* 0x000000132a0f7c10 */ /* 0x000fe2000ff7e0ff */
[----:B------:R-:W-:Y:S01]  /*6f50*/  IMAD.IADD R8, R78, 0x1, -R7 ;  /* 0x000000014e087824 */ /* 0x000fe200078e0a07 */
[----:B------:R-:W-:Y:S01]  /*6f60*/  IADD3 R2, R2, UR18, RZ ;  /* 0x0000001202027c10 */ /* 0x000fe2000fffe0ff */
[----:B------:R-:W-:Y:S01]  /*6f70*/  USEL UR13, UR24, URZ, !UP0 ;  /* 0x0000003f180d7287 */ /* 0x000fe2000c000000 */
[----:B------:R-:W-:Y:S01]  /*6f80*/  LEA.HI.X.SX32 R4, R42, UR4, 0x1, P3 ;  /* 0x000000042a047c11 */ /* 0x000fe200098f0eff */
[----:B------:R-:W-:Y:S01]  /*6f90*/  UIADD3 UR21, UR21, UR6, URZ ;  /* 0x0000000615157290 */ /* 0x000fe2000fffe03f */
[----:B------:R-:W-:Y:S01]  /*6fa0*/  SHF.R.S32.HI R9, RZ, 0x1f, R8 ;  /* 0x0000001fff097819 */ /* 0x000fe20000011408 */
[----:B------:R-:W-:Y:S01]  /*6fb0*/  USEL UR7, UR11, URZ, !UP0 ;  /* 0x0000003f0b077287 */ /* 0x000fe2000c000000 */
[----:B------:R-:W-:Y:S01]  /*6fc0*/  @P2 IMAD.HI.U32 R5, R2, c[0x0][0x2c8], RZ ;  /* 0x0000b20002052a27 */ /* 0x000fe200078e00ff */
[----:B------:R-:W-:Y:S01]  /*6fd0*/  ULDC.64 UR4, c[0x0][0x1c0] ;  /* 0x0000700000047ab9 */ /* 0x000fe20000000a00 */
[----:B------:R-:W-:Y:S01]  /*6fe0*/  SHF.R.S32.HI R19, RZ, 0x1f, R18 ;  /* 0x0000001fff137819 */ /* 0x000fe20000011412 */
[----:B------:R-:W-:Y:S01]  /*6ff0*/  UIMAD.WIDE.U32 UR26, UR13, UR4, UR20 ;  /* 0x000000040d1a72a5 */ /* 0x000fe2000f8e0014 */
[C---:B------:R-:W-:Y:S01]  /*7000*/  IMAD R10, R4.reuse, c[0x0][0x1e0], RZ ;  /* 0x00007800040a7a24 */ /* 0x040fe200078e02ff */
[----:B------:R-:W-:Y:S01]  /*7010*/  UIMAD UR7, UR7, UR4, URZ ;  /* 0x00000004070772a4 */ /* 0x000fe2000f8e023f */
[----:B------:R-:W-:Y:S01]  /*7020*/  IMAD R4, R4, c[0x0][0x208], RZ ;  /* 0x0000820004047a24 */ /* 0x000fe200078e02ff */
[----:B------:R-:W-:Y:S01]  /*7030*/  LEA.HI R9, R9, R8, RZ, 0x3 ;  /* 0x0000000809097211 */ /* 0x000fe200078f18ff */
[----:B------:R-:W-:Y:S01]  /*7040*/  IMAD.MOV.U32 R6, RZ, RZ, R2 ;  /* 0x000000ffff067224 */ /* 0x000fe200078e0002 */
[----:B------:R-:W-:Y:S01]  /*7050*/  @P1 SHF.R.U32.HI R6, RZ, c[0x0][0x2cc], R5 ;  /* 0x0000b300ff061a19 */ /* 0x000fe20000011605 */
[----:B------:R-:W-:Y:S01]  /*7060*/  UIMAD UR5, UR13, UR5, UR7 ;  /* 0x000000050d0572a4 */ /* 0x000fe2000f8e0207 */
[----:B------:R-:W-:Y:S01]  /*7070*/  IMAD R5, R15, c[0x0][0x1e4], R10 ;  /* 0x000079000f057a24 */ /* 0x000fe200078e020a */
[----:B------:R-:W-:Y:S01]  /*7080*/  LOP3.LUT R7, R9, 0xfffffff8, RZ, 0xc0, !PT ;  /* 0xfffffff809077812 */ /* 0x000fe200078ec0ff */
[C---:B------:R-:W-:Y:S01]  /*7090*/  IMAD R4, R15.reuse, c[0x0][0x20c], R4 ;  /* 0x000083000f047a24 */ /* 0x040fe200078e0204 */
[----:B------:R-:W-:Y:S01]  /*70a0*/  UIADD3 UR6, UR27, UR5, URZ ;  /* 0x000000051b067290 */ /* 0x000fe2000fffe03f */
[--C-:B------:R-:W-:Y:S01]  /*70b0*/  IMAD.WIDE.U32 R16, R15, c[0x0][0x1e0], R18.reuse ;  /* 0x000078000f107a25 */ /* 0x100fe200078e0012 */
[----:B------:R-:W-:Y:S01]  /*70c0*/  LEA.HI R40, R77, R78, RZ, 0x6 ;  /* 0x0000004e4d287211 */ /* 0x000fe200078f30ff */
[----:B------:R-:W-:Y:S01]  /*70d0*/  ULDC.64 UR4, c[0x0][0x350] ;  /* 0x0000d40000047ab9 */ /* 0x000fe20000000a00 */
[----:B------:R-:W-:Y:S01]  /*70e0*/  BSSY B0, `(.L_x_335) ;  /* 0x0000064000007945 */ /* 0x000fe20003800000 */
[----:B------:R-:W-:Y:S01]  /*70f0*/  IMAD.WIDE.U32 R14, R15, c[0x0][0x208], R18 ;  /* 0x000082000f0e7a25 */ /* 0x000fe200078e0012 */
[----:B------:R-:W-:Y:S01]  /*7100*/  UISETP.NE.U32.AND UP0, UPT, URZ, UR4, UPT ;  /* 0x000000043f00728c */ /* 0x000fe2000bf05070 */
[----:B------:R-:W-:-:S02]  /*7110*/  ISETP.GE.AND P5, PT, R18, c[0x0][0x1d4], PT ;  /* 0x0000750012007a0c */ /* 0x000fc40003fa6270 */
[----:B------:R-:W-:Y:S01]  /*7120*/  IMAD.MOV R11, RZ, RZ, -R6 ;  /* 0x000000ffff0b7224 */ /* 0x000fe200078e0a06 */
[----:B------:R-:W-:Y:S01]  /*7130*/  UISETP.NE.AND.EX UP0, UPT, URZ, UR5, UPT, UP0 ;  /* 0x000000053f00728c */ /* 0x000fe2000bf05300 */
[----:B------:R-:W-:Y:S02]  /*7140*/  IMAD.IADD R17, R17, 0x1, R5 ;  /* 0x0000000111117824 */ /* 0x000fe400078e0205 */
[----:B------:R-:W-:Y:S01]  /*7150*/  IMAD.IADD R5, R15, 0x1, R4 ;  /* 0x000000010f057824 */ /* 0x000fe200078e0204 */
[----:B------:R-:W-:Y:S01]  /*7160*/  ULDC.64 UR4, c[0x0][0x210] ;  /* 0x0000840000047ab9 */ /* 0x000fe20000000a00 */
[----:B------:R-:W-:Y:S02]  /*7170*/  IMAD.MOV.U32 R4, RZ, RZ, R14 ;  /* 0x000000ffff047224 */ /* 0x000fe400078e000e */
[----:B------:R-:W-:Y:S02]  /*7180*/  IMAD.IADD R7, R8, 0x1, -R7 ;  /* 0x0000000108077824 */ /* 0x000fe400078e0a07 */
[----:B------:R-:W-:-:S02]  /*7190*/  IMAD R2, R11, c[0x0][0x2c4], R2 ;  /* 0x0000b1000b027a24 */ /* 0x000fc400078e0202 */
[----:B------:R-:W-:Y:S01]  /*71a0*/  IMAD.U32 R14, RZ, RZ, UR15 ;  /* 0x0000000fff0e7e24 */ /* 0x000fe2000f8e00ff */
[C---:B------:R-:W-:Y:S01]  /*71b0*/  LOP3.LUT P4, RZ, R7.reuse, 0x4, RZ, 0xc0, !PT ;  /* 0x0000000407ff7812 */ /* 0x040fe2000788c0ff */
[----:B------:R-:W-:Y:S01]  /*71c0*/  IMAD.U32 R11, RZ, RZ, UR27 ;  /* 0x0000001bff0b7e24 */ /* 0x000fe2000f8e00ff */
[C---:B------:R-:W-:Y:S01]  /*71d0*/  LOP3.LUT P2, RZ, R7.reuse, 0x2, RZ, 0xc0, !PT ;  /* 0x0000000207ff7812 */ /* 0x040fe2000784c0ff */
[----:B------:R-:W-:Y:S02]  /*71e0*/  IMAD.U32 R10, RZ, RZ, UR26 ;  /* 0x0000001aff0a7e24 */ /* 0x000fe4000f8e00ff */
[----:B------:R-:W-:Y:S01]  /*71f0*/  IMAD.U32 R11, RZ, RZ, UR6 ;  /* 0x00000006ff0b7e24 */ /* 0x000fe2000f8e00ff */
[----:B------:R-:W-:Y:S01]  /*7200*/  ULDC.64 UR6, c[0x0][0x1e8] ;  /* 0x00007a0000067ab9 */ /* 0x000fe20000000a00 */
[----:B------:R-:W-:Y:S01]  /*7210*/  IMAD.WIDE.U32 R14, R14, c[0x0][0x210], R4 ;  /* 0x000084000e0e7a25 */ /* 0x000fe200078e0004 */
[----:B------:R-:W-:Y:S02]  /*7220*/  UIMAD UR6, UR14, UR6, URZ ;  /* 0x000000060e0672a4 */ /* 0x000fe4000f8e023f */
[----:B------:R-:W-:Y:S01]  /*7230*/  UIMAD UR14, UR14, UR4, URZ ;  /* 0x000000040e0e72a4 */ /* 0x000fe2000f8e023f */
[----:B------:R-:W-:Y:S01]  /*7240*/  IMAD.SHL.U32 R5, R7, 0x40, RZ ;  /* 0x0000004007057824 */ /* 0x000fe200078e00ff */
[----:B------:R-:W-:Y:S01]  /*7250*/  UIMAD UR13, UR15, UR7, UR6 ;  /* 0x000000070f0d72a4 */ /* 0x000fe2000f8e0206 */
[----:B------:R-:W-:Y:S01]  /*7260*/  IMAD.U32 R204, RZ, RZ, UR15 ;  /* 0x0000000fffcc7e24 */ /* 0x000fe2000f8e00ff */
[----:B------:R-:W-:Y:S01]  /*7270*/  UIMAD UR14, UR15, UR5, UR14 ;  /* 0x000000050f0e72a4 */ /* 0x000fe2000f8e020e */
[----:B------:R-:W-:Y:S01]  /*7280*/  IMAD.SHL.U32 R4, R43, 0x8, RZ ;  /* 0x000000082b047824 */ /* 0x000fe200078e00ff */
[----:B------:R-:W-:Y:S01]  /*7290*/  ULDC.64 UR6, c[0x0][0x1f0] ;  /* 0x00007c0000067ab9 */ /* 0x000fe20000000a00 */
[----:B------:R-:W-:Y:S01]  /*72a0*/  IMAD.WIDE.U32 R204, R204, c[0x0][0x1e8], R16 ;  /* 0x00007a00cccc7a25 */ /* 0x000fe200078e0010 */
[----:B------:R-:W-:Y:S01]  /*72b0*/  ULDC.64 UR4, c[0x0][0x218] ;  /* 0x0000860000047ab9 */ /* 0x000fe20000000a00 */
[----:B------:R-:W-:-:S02]  /*72c0*/  LOP3.LUT R5, R5, 0x1c0, RZ, 0xc0, !PT ;  /* 0x000001c005057812 */ /* 0x000fc400078ec0ff */
[----:B------:R-:W-:Y:S01]  /*72d0*/  IADD3 R15, R15, UR14, RZ ;  /* 0x0000000e0f0f7c10 */ /* 0x000fe2000fffe0ff */
[----:B------:R-:W-:Y:S01]  /*72e0*/  IMAD.SHL.U32 R40, R40, 0x8, RZ ;  /* 0x0000000828287824 */ /* 0x000fe200078e00ff */
[----:B------:R-:W-:Y:S01]  /*72f0*/  IADD3 R205, R205, UR13, RZ ;  /* 0x0000000dcdcd7c10 */ /* 0x000fe2000fffe0ff */
[----:B------:R-:W-:Y:S01]  /*7300*/  IMAD.SHL.U32 R9, R9, 0x40, RZ ;  /* 0x0000004009097824 */ /* 0x000fe200078e00ff */
[----:B------:R-:W-:Y:S02]  /*7310*/  LOP3.LUT R4, R5, 0x8, R4, 0xf8, !PT ;  /* 0x0000000805047812 */ /* 0x000fe400078ef804 */
[----:B------:R-:W-:Y:S02]  /*7320*/  SHF.R.U32.HI R5, RZ, 0x3, R5 ;  /* 0x00000003ff057819 */ /* 0x000fe40000011605 */
[----:B------:R-:W-:Y:S02]  /*7330*/  LOP3.LUT R40, R13, 0xfffffe00, R40, 0xf8, !PT ;  /* 0xfffffe000d287812 */ /* 0x000fe400078ef828 */
[----:B------:R-:W-:-:S04]  /*7340*/  LOP3.LUT R4, R4, R5, RZ, 0x3c, !PT ;  /* 0x0000000504047212 */ /* 0x000fc800078e3cff */
[----:B------:R-:W-:Y:S01]  /*7350*/  LOP3.LUT R4, R4, 0xfffffe00, R9, 0xf8, !PT ;  /* 0xfffffe0004047812 */ /* 0x000fe200078ef809 */
[----:B--2---:R1:W2:Y:S02]  /*7360*/  @P0 R2UR UR20, R3 ;  /* 0x00000000031403c2 */ /* 0x0042a400000e0000 */
[----:B-1----:R-:W-:Y:S01]  /*7370*/  SHF.R.S32.HI R3, RZ, 0x1f, R6 ;  /* 0x0000001fff037819 */ /* 0x002fe20000011406 */
[----:B--2---:R-:W-:-:S03]  /*7380*/  @UP1 USHF.R.S32.HI UR21, URZ, 0x1f, UR20 ;  /* 0x0000001f3f151899 */ /* 0x004fc60008011414 */
[----:B------:R-:W-:Y:S01]  /*7390*/  @!UP1 UMOV UR20, UR24 ;  /* 0x0000001800149c82 */ /* 0x000fe20008000000 */
[----:B------:R-:W-:Y:S01]  /*73a0*/  IMAD R3, R3, c[0x0][0x1b0], RZ ;  /* 0x00006c0003037a24 */ /* 0x000fe200078e02ff */
[----:B------:R-:W-:Y:S02]  /*73b0*/  USEL UR20, UR20, URZ, !UP0 ;  /* 0x0000003f14147287 */ /* 0x000fe4000c000000 */
[----:B------:R-:W-:Y:S01]  /*73c0*/  @!UP1 UMOV UR21, UR11 ;  /* 0x0000000b00159c82 */ /* 0x000fe20008000000 */
[C---:B------:R-:W-:Y:S01]  /*73d0*/  IMAD R3, R6.reuse, c[0x0][0x1b4], R3 ;  /* 0x00006d0006037a24 */ /* 0x040fe200078e0203 */
[----:B------:R-:W-:Y:S01]  /*73e0*/  USEL UR11, UR21, URZ, !UP0 ;  /* 0x0000003f150b7287 */ /* 0x000fe2000c000000 */
[----:B------:R-:W-:Y:S01]  /*73f0*/  IMAD.WIDE.U32 R6, R6, c[0x0][0x1b0], R10 ;  /* 0x00006c0006067a25 */ /* 0x000fe200078e000a */
[----:B------:R-:W-:Y:S01]  /*7400*/  IADD3 R10, R42, UR18, RZ ;  /* 0x000000122a0a7c10 */ /* 0x000fe2000fffe0ff */
[----:B------:R-:W-:Y:S02]  /*7410*/  ULDC UR21, c[0x0][0x2c4] ;  /* 0x0000b10000157ab9 */ /* 0x000fe40000000800 */
[----:B------:R-:W-:Y:S01]  /*7420*/  IMAD.IADD R7, R7, 0x1, R3 ;  /* 0x0000000107077824 */ /* 0x000fe200078e0203 */
[----:B------:R-:W-:Y:S01]  /*7430*/  SHF.R.S32.HI R3, RZ, 0x1f, R2 ;  /* 0x0000001fff037819 */ /* 0x000fe20000011402 */
[----:B------:R-:W-:Y:S01]  /*7440*/  UIMAD UR21, UR23, UR21, URZ ;  /* 0x00000015171572a4 */ /* 0x000fe2000f8e023f */
[----:B------:R-:W-:Y:S01]  /*7450*/  IMAD.U32 R200, RZ, RZ, UR20 ;  /* 0x00000014ffc87e24 */ /* 0x000fe2000f8e00ff */
[----:B------:R-:W-:Y:S01]  /*7460*/  UIMAD UR6, UR11, UR6, URZ ;  /* 0x000000060b0672a4 */ /* 0x000fe2000f8e023f */
[----:B------:R-:W-:Y:S01]  /*7470*/  IMAD.WIDE.U32 R6, R2, c[0x0][0x1a8], R6 ;  /* 0x00006a0002067a25 */ /* 0x000fe200078e0006 */
[----:B------:R-:W-:-:S02]  /*7480*/  UIMAD UR4, UR11, UR4, URZ ;  /* 0x000000040b0472a4 */ /* 0x000fc4000f8e023f */
[----:B------:R-:W-:Y:S01]  /*7490*/  UIMAD UR6, UR20, UR7, UR6 ;  /* 0x00000007140672a4 */ /* 0x000fe2000f8e0206 */
[----:B------:R-:W-:Y:S01]  /*74a0*/  IMAD R3, R3, c[0x0][0x1a8], RZ ;  /* 0x00006a0003037a24 */ /* 0x000fe200078e02ff */
[----:B------:R-:W-:Y:S01]  /*74b0*/  LEA R12, P0, R6, c[0x0][0x160], 0x1 ;  /* 0x00005800060c7a11 */ /* 0x000fe200078008ff */
[----:B------:R-:W-:Y:S01]  /*74c0*/  UIMAD UR4, UR20, UR5, UR4 ;  /* 0x00000005140472a4 */ /* 0x000fe2000f8e0204 */
[----:B------:R-:W-:-:S03]  /*74d0*/  IMAD.WIDE.U32 R204, R200, c[0x0][0x1f0], R204 ;  /* 0x00007c00c8cc7a25 */ /* 0x000fc600078e00cc */
[----:B------:R1:W2:Y:S01]  /*74e0*/  SHFL.IDX PT, R16, R12, RZ, 0x181f ;  /* 0x00181fff0c107589 */ /* 0x0002a200000e0000 */
[----:B------:R-:W-:Y:S01]  /*74f0*/  IMAD R3, R2, c[0x0][0x1ac], R3 ;  /* 0x00006b0002037a24 */ /* 0x000fe200078e0203 */
[----:B------:R-:W-:Y:S01]  /*7500*/  IADD3 R211, R205, UR6, RZ ;  /* 0x00000006cdd37c10 */ /* 0x000fe2000fffe0ff */
[----:B------:R-:W-:-:S04]  /*7510*/  IMAD.WIDE.U32 R200, R200, c[0x0][0x218], R14 ;  /* 0x00008600c8c87a25 */ /* 0x000fc800078e000e */
[----:B------:R-:W-:Y:S01]  /*7520*/  IMAD.IADD R3, R7, 0x1, R3 ;  /* 0x0000000107037824 */ /* 0x000fe200078e0203 */
[----:B------:R-:W-:Y:S01]  /*7530*/  IADD3 R7, R18, 0x40, RZ ;  /* 0x0000004012077810 */ /* 0x000fe20007ffe0ff */
[----:B------:R-:W-:Y:S01]  /*7540*/  IMAD.MOV.U32 R2, RZ, RZ, 0x10 ;  /* 0x00000010ff027424 */ /* 0x000fe200078e00ff */
[----:B------:R-:W-:Y:S02]  /*7550*/  IADD3 R207, R201, UR4, RZ ;  /* 0x00000004c9cf7c10 */ /* 0x000fe4000fffe0ff */
[----:B------:R-:W-:Y:S01]  /*7560*/  LEA.HI.X R11, R6, c[0x0][0x164], R3, 0x1, P0 ;  /* 0x00005900060b7a11 */ /* 0x000fe200000f0c03 */
[----:B------:R-:W-:Y:S01]  /*7570*/  IMAD.SHL.U32 R6, R0, 0x8, RZ ;  /* 0x0000000800067824 */ /* 0x000fe200078e00ff */
[----:B------:R-:W-:Y:S01]  /*7580*/  ISETP.GE.AND P0, PT, R10, UR21, PT ;  /* 0x000000150a007c0c */ /* 0x000fe2000bf06270 */
[----:B------:R-:W-:Y:S01]  /*7590*/  IMAD.MOV.U32 R3, RZ, RZ, 0x20 ;  /* 0x00000020ff037424 */ /* 0x000fe200078e00ff */
[----:B------:R-:W-:Y:S01]  /*75a0*/  ISETP.GE.AND P6, PT, R7, c[0x0][0x1d4], PT ;  /* 0x0000750007007a0c */ /* 0x000fe20003fc6270 */
[----:B------:R1:W3:Y:S01]  /*75b0*/  SHFL.IDX PT, R17, R11, RZ, 0x181f ;  /* 0x00181fff0b117589 */ /* 0x0002e200000e0000 */
[----:B------:R-:W-:-:S02]  /*75c0*/  IADD3 R5, R6, 0x80, RZ ;  /* 0x0000008006057810 */ /* 0x000fc40007ffe0ff */
[----:B------:R-:W-:Y:S02]  /*75d0*/  SEL R3, R3, 0xffffffe0, !P4 ;  /* 0xffffffe003037807 */ /* 0x000fe40006000000 */
[----:B------:R-:W-:Y:S02]  /*75e0*/  ISETP.GE.AND P1, PT, R6, c[0x0][0x198], PT ;  /* 0x0000660006007a0c */ /* 0x000fe40003f26270 */
[----:B------:R-:W-:Y:S02]  /*75f0*/  SEL R2, R2, 0xfffffff0, !P2 ;  /* 0xfffffff002027807 */ /* 0x000fe40005000000 */
[----:B------:R-:W-:Y:S02]  /*7600*/  ISETP.GE.AND P3, PT, R7, c[0x0][0x198], PT ;  /* 0x0000660007007a0c */ /* 0x000fe40003f66270 */
[----:B------:R-:W-:Y:S01]  /*7610*/  ISETP.GE.AND P4, PT, R5, c[0x0][0x198], PT ;  /* 0x0000660005007a0c */ /* 0x000fe20003f86270 */
[----:B------:R-:W-:Y:S07]  /*7620*/  @P0 BRA `(.L_x_336) ;  /* 0x000000f000000947 */ /* 0x000fee0003800000 */
[----:B--2---:R-:W-:Y:S02]  /*7630*/  SHF.R.S32.HI R14, RZ, 0x1f, R7 ;  /* 0x0000001fff0e7819 */ /* 0x004fe40000011407 */
[----:B------:R-:W-:-:S02]  /*7640*/  SHF.R.S32.HI R8, RZ, 0x1f, R5 ;  /* 0x0000001fff087819 */ /* 0x000fc40000011405 */
[----:B------:R-:W-:Y:S02]  /*7650*/  LEA.HI R9, R14, R7, RZ, 0x3 ;  /* 0x000000070e097211 */ /* 0x000fe400078f18ff */
[----:B------:R-:W-:Y:S01]  /*7660*/  LEA.HI R8, R8, R5, RZ, 0x3 ;  /* 0x0000000508087211 */ /* 0x000fe200078f18ff */
[----:B------:R-:W-:Y:S01]  /*7670*/  IMAD.SHL.U32 R5, R40, 0x2, RZ ;  /* 0x0000000228057824 */ /* 0x000fe200078e00ff */
[----:B------:R-:W-:Y:S02]  /*7680*/  LEA R14, P0, R6, R16, 0x1 ;  /* 0x00000010060e7211 */ /* 0x000fe400078008ff */
[----:B------:R-:W-:Y:S02]  /*7690*/  LOP3.LUT R9, R9, 0xfffffff8, RZ, 0xc0, !PT ;  /* 0xfffffff809097812 */ /* 0x000fe400078ec0ff */
[----:B------:R-:W-:Y:S02]  /*76a0*/  LOP3.LUT R8, R8, 0xfffffff8, RZ, 0xc0, !PT ;  /* 0xfffffff808087812 */ /* 0x000fe400078ec0ff */
[----:B---3--:R-:W-:Y:S01]  /*76b0*/  LEA.HI.X R15, R6, R17, R19, 0x1, P0 ;  /* 0x00000011060f7211 */ /* 0x008fe200000f0c13 */
[----:B------:R-:W-:-:S04]  /*76c0*/  IMAD.WIDE R20, R9, 0x2, R16 ;  /* 0x0000000209147825 */ /* 0x000fc800078e0210 */
[----:B------:R-:W-:Y:S01]  /*76d0*/  IMAD.WIDE R8, R8, 0x2, R16 ;  /* 0x0000000208087825 */ /* 0x000fe200078e0210 */
[----:B------:R-:W-:Y:S01]  /*76e0*/  @!PT LDS RZ, [RZ] ;  /* 0x00000000fffff984 */ /* 0x000fe20000000800 */
[----:B------:R2:W-:Y:S04]  /*76f0*/  LDGSTS.E.BYPASS.LTC128B.128 [R5+0xc100], [R14.64], !P1 ;  /* 0x0c1000000e057fae */ /* 0x0005e8000c901d5c */
[----:B------:R2:W-:Y:S04]  /*7700*/  LDGSTS.E.BYPASS.LTC128B.128 [R5+0x10100], [R20.64], !P3 ;  /* 0x1010000014057fae */ /* 0x0005e8000d901d5c */
[----:B------:R2:W-:Y:S02]  /*7710*/  LDGSTS.E.BYPASS.LTC128B.128 [R5+0x14100], [R8.64], !P4 ;  /* 0x1410000008057fae */ /* 0x0005e4000e101d5c */
.L_x_336:
[----:B--2---:R-:W-:Y:S05]  /*7720*/  BSYNC B0 ;  /* 0x0000000000007941 */ /* 0x004fea0003800000 */
.L_x_335:
[----:B------:R-:W-:Y:S01]  /*7730*/  IADD3 R5, R10, 0x20, RZ ;  /* 0x000000200a057810 */ /* 0x000fe20007ffe0ff */
[----:B---3--:R2:W3:Y:S01]  /*7740*/  SHFL.IDX PT, R17, R11, 0x1, 0x181f ;  /* 0x00381f000b117f89 */ /* 0x0084e200000e0000 */
[----:B------:R-:W-:Y:S02]  /*7750*/  BSSY B0, `(.L_x_337) ;  /* 0x0000014000007945 */ /* 0x000fe40003800000 */
[----:B------:R-:W-:Y:S01]  /*7760*/  ISETP.GE.AND P0, PT, R5, UR21, PT ;  /* 0x0000001505007c0c */ /* 0x000fe2000bf06270 */
[----:B------:R2:W4:-:S12]  /*7770*/  SHFL.IDX PT, R16, R12, 0x1, 0x181f ;  /* 0x00381f000c107f89 */ /* 0x00051800000e0000 */
[----:B------:R-:W-:Y:S05]  /*7780*/  @P0 BRA `(.L_x_338) ;  /* 0x0000010000000947 */ /* 0x000fea0003800000 */
[----:B------:R-:W-:Y:S02]  /*7790*/  IADD3 R8, R6, 0x80, RZ ;  /* 0x0000008006087810 */ /* 0x000fe40007ffe0ff */
[----:B------:R-:W-:Y:S02]  /*77a0*/  SHF.R.S32.HI R14, RZ, 0x1f, R7 ;  /* 0x0000001fff0e7819 */ /* 0x000fe40000011407 */
[----:B------:R-:W-:Y:S02]  /*77b0*/  SHF.R.S32.HI R5, RZ, 0x1f, R8 ;  /* 0x0000001fff057819 */ /* 0x000fe40000011408 */
[----:B------:R-:W-:Y:S02]  /*77c0*/  LEA.HI R9, R14, R7, RZ, 0x3 ;  /* 0x000000070e097211 */ /* 0x000fe400078f18ff */
[----:B------:R-:W-:Y:S01]  /*77d0*/  LEA.HI R5, R5, R8, RZ, 0x3 ;  /* 0x0000000805057211 */ /* 0x000fe200078f18ff */
[----:B------:R-:W-:Y:S01]  /*77e0*/  IMAD.SHL.U32 R8, R40, 0x2, RZ ;  /* 0x0000000228087824 */ /* 0x000fe200078e00ff */
[----:B----4-:R-:W-:-:S02]  /*77f0*/  LEA R14, P0, R6, R16, 0x1 ;  /* 0x00000010060e7211 */ /* 0x010fc400078008ff */
        /* <DEDUP_REMOVED lines=9> */
.L_x_338:
[----:B------:R-:W-:Y:S05]  /*7890*/  BSYNC B0 ;  /* 0x0000000000007941 */ /* 0x000fea0003800000 */
.L_x_337:
[----:B------:R-:W-:Y:S01]  /*78a0*/  IADD3 R5, R10, 0x40, RZ ;  /* 0x000000400a057810 */ /* 0x000fe20007ffe0ff */
[----:B---3--:R3:W1:Y:S01]  /*78b0*/  SHFL.IDX PT, R17, R11, 0x2, 0x181f ;  /* 0x00581f000b117f89 */ /* 0x00866200000e0000 */
[----:B------:R-:W-:Y:S02]  /*78c0*/  BSSY B0, `(.L_x_339) ;  /* 0x0000014000007945 */ /* 0x000fe40003800000 */
[----:B------:R-:W-:Y:S01]  /*78d0*/  ISETP.GE.AND P0, PT, R5, UR21, PT ;  /* 0x0000001505007c0c */ /* 0x000fe2000bf06270 */
[----:B----4-:R3:W4:-:S12]  /*78e0*/  SHFL.IDX PT, R16, R12, 0x2, 0x181f ;  /* 0x00581f000c107f89 */ /* 0x01071800000e0000 */
        /* <DEDUP_REMOVED lines=10> */
[----:B-1----:R-:W-:Y:S01]  /*7990*/  LEA.HI.X R15, R6, R17, R19, 0x1, P0 ;  /* 0x00000011060f7211 */ /* 0x002fe200000f0c13 */
[----:B------:R-:W-:-:S04]  /*79a0*/  IMAD.WIDE R20, R9, 0x2, R16 ;  /* 0x0000000209147825 */ /* 0x000fc800078e0210 */
[----:B------:R-:W-:Y:S01]  /*79b0*/  IMAD.WIDE R16, R5, 0x2, R16 ;  /* 0x0000000205107825 */ /* 0x000fe200078e0210 */
[----:B------:R-:W-:Y:S01]  /*79c0*/  @!PT LDS RZ, [RZ] ;  /* 0x00000000fffff984 */ /* 0x000fe20000000800 */
[----:B------:R1:W-:Y:S04]  /*79d0*/  LDGSTS.E.BYPASS.LTC128B.128 [R8+0xe100], [R14.64], !P1 ;  /* 0x0e1000000e087fae */ /* 0x0003e8000c901d5c */
[----:B------:R1:W-:Y:S04]  /*79e0*/  LDGSTS.E.BYPASS.LTC128B.128 [R8+0x12100], [R20.64], !P3 ;  /* 0x1210000014087fae */ /* 0x0003e8000d901d5c */
[----:B------:R1:W-:Y:S02]  /*79f0*/  LDGSTS.E.BYPASS.LTC128B.128 [R8+0x16100], [R16.64], !P4 ;  /* 0x1610000010087fae */ /* 0x0003e4000e101d5c */
.L_x_340:
[----:B------:R-:W-:Y:S05]  /*7a00*/  BSYNC B0 ;  /* 0x0000000000007941 */ /* 0x000fea0003800000 */
.L_x_339:
[----:B-1----:R-:W1:Y:S01]  /*7a10*/  SHFL.IDX PT, R14, R12, 0x3, 0x181f ;  /* 0x00781f000c0e7f89 */ /* 0x002e6200000e0000 */
[----:B------:R-:W-:Y:S01]  /*7a20*/  IADD3 R10, R10, 0x60, RZ ;  /* 0x000000600a0a7810 */ /* 0x000fe20007ffe0ff */
[----:B------:R-:W-:Y:S01]  /*7a30*/  UIADD3 UR19, UR9, -0x1, URZ ;  /* 0xffffffff09137890 */ /* 0x000fe2000fffe03f */
[----:B------:R-:W-:Y:S01]  /*7a40*/  IMAD.MOV.U32 R210, RZ, RZ, R204 ;  /* 0x000000ffffd27224 */ /* 0x000fe200078e00cc */
[----:B------:R-:W5:Y:S01]  /*7a50*/  SHFL.IDX PT, R15, R11, 0x3, 0x181f ;  /* 0x00781f000b0f7f89 */ /* 0x000f6200000e0000 */
[----:B------:R-:W-:Y:S01]  /*7a60*/  ISETP.GE.AND P0, PT, R10, UR21, PT ;  /* 0x000000150a007c0c */ /* 0x000fe2000bf06270 */
[----:B------:R-:W-:Y:S01]  /*7a70*/  USHF.L.U32 UR17, UR19, 0x6, URZ ;  /* 0x0000000613117899 */ /* 0x000fe2000800063f */
[----:B------:R-:W-:Y:S01]  /*7a80*/  SEL R41, RZ, 0x1, P5 ;  /* 0x00000001ff297807 */ /* 0x000fe20002800000 */
[----:B------:R-:W-:-:S02]  /*7a90*/  ULDC.64 UR4, c[0x0][0x1e0] ;  /* 0x0000780000047ab9 */ /* 0x000fc40000000a00 */
[----:B------:R-:W-:Y:S02]  /*7aa0*/  UMOV UR11, 0x6 ;  /* 0x00000006000b7882 */ /* 0x000fe40000000000 */
[----:B------:R-:W-:Y:S01]  /*7ab0*/  IMAD.U32 R5, RZ, RZ, UR17 ;  /* 0x00000011ff057e24 */ /* 0x000fe2000f8e00ff */
[----:B------:R-:W-:Y:S02]  /*7ac0*/  USHF.L.U32 UR13, UR4, 0x6, URZ ;  /* 0x00000006040d7899 */ /* 0x000fe4000800063f */
[----:B------:R-:W-:Y:S02]  /*7ad0*/  USHF.L.U64.HI UR14, UR4, UR11, UR5 ;  /* 0x0000000b040e7299 */ /* 0x000fe40008010205 */
[----:B------:R-:W-:Y:S01]  /*7ae0*/  USHF.R.S32.HI UR20, URZ, 0x1f, UR19 ;  /* 0x0000001f3f147899 */ /* 0x000fe20008011413 */
[----:B------:R-:W-:Y:S01]  /*7af0*/  @!P0 SHF.R.S32.HI R10, RZ, 0x1f, R7 ;  /* 0x0000001fff0a8819 */ /* 0x000fe20000011407 */
[----:B------:R-:W-:Y:S01]  /*7b00*/  UIMAD UR6, UR14, UR19, URZ ;  /* 0x000000130e0672a4 */ /* 0x000fe2000f8e023f */
[----:B------:R-:W-:Y:S01]  /*7b10*/  @!P0 IMAD.SHL.U32 R8, R40, 0x2, RZ ;  /* 0x0000000228088824 */ /* 0x000fe200078e00ff */
[----:B------:R-:W-:Y:S01]  /*7b20*/  UMOV UR7, 0x5 ;  /* 0x0000000500077882 */ /* 0x000fe20000000000 */
[----:B------:R-:W-:Y:S01]  /*7b30*/  @!P0 LEA.HI R9, R10, R7, RZ, 0x3 ;  /* 0x000000070a098211 */ /* 0x000fe200078f18ff */
[----:B------:R-:W-:Y:S01]  /*7b40*/  IMAD.U32 R7, RZ, RZ, UR13 ;  /* 0x0000000dff077e24 */ /* 0x000fe2000f8e00ff */
[C---:B-1----:R-:W-:Y:S01]  /*7b50*/  @!P0 LEA R18, P2, R6.reuse, R14, 0x1 ;  /* 0x0000000e06128211 */ /* 0x042fe200078408ff */
[----:B------:R-:W-:Y:S01]  /*7b60*/  UIMAD UR6, UR20, UR13, UR6 ;  /* 0x0000000d140672a4 */ /* 0x000fe2000f8e0206 */
[----:B------:R-:W-:Y:S01]  /*7b70*/  IADD3 R10, -R5, UR12, -R42 ;  /* 0x0000000c050a7c10 */ /* 0x000fe2000fffe92a */
[----:B----4-:R-:W-:Y:S01]  /*7b80*/  IMAD.WIDE.U32 R16, R7, UR19, R210 ;  /* 0x0000001307107c25 */ /* 0x010fe2000f8e00d2 */
[----:B-----5:R-:W-:Y:S01]  /*7b90*/  @!P0 LEA.HI.X R19, R6, R15, R19, 0x1, P2 ;  /* 0x0000000f06138211 */ /* 0x020fe200010f0c13 */
[----:B------:R-:W-:Y:S01]  /*7ba0*/  USHF.L.U64.HI UR7, UR4, UR7, UR5 ;  /* 0x0000000704077299 */ /* 0x000fe20008010205 */
[----:B------:R-:W-:-:S02]  /*7bb0*/  ISETP.GE.AND P2, PT, R10, 0x1, PT ;  /* 0x000000010a00780c */ /* 0x000fc40003f46270 */
[----:B------:R-:W-:Y:S01]  /*7bc0*/  @!P0 LOP3.LUT R9, R9, 0xfffffff8, RZ, 0xc0, !PT ;  /* 0xfffffff809098812 */ /* 0x000fe200078ec0ff */
[----:B------:R-:W-:Y:S01]  /*7bd0*/  @!PT LDS RZ, [RZ] ;  /* 0x00000000fffff984 */ /* 0x000fe20000000800 */
[----:B------:R1:W-:Y:S01]  /*7be0*/  @!P0 LDGSTS.E.BYPASS.LTC128B.128 [R8+0xf100], [R18.64], !P1 ;  /* 0x0f10000012088fae */ /* 0x0003e2000c901d5c */
[----:B--23--:R-:W-:-:S03]  /*7bf0*/  @!P0 IADD3 R11, R6, 0x80, RZ ;  /* 0x00000080060b8810 */ /* 0x00cfc60007ffe0ff */
[----:B------:R-:W-:Y:S01]  /*7c00*/  @!P0 IMAD.WIDE R20, R9, 0x2, R14 ;  /* 0x0000000209148825 */ /* 0x000fe200078e020e */
[----:B------:R-:W-:Y:S01]  /*7c10*/  IADD3 R9, R17, UR6, RZ ;  /* 0x0000000611097c10 */ /* 0x000fe2000fffe0ff */
[----:B------:R-:W-:Y:S01]  /*7c20*/  USHF.L.U32 UR6, UR4, 0x5, URZ ;  /* 0x0000000504067899 */ /* 0x000fe2000800063f */
[----:B------:R-:W-:Y:S02]  /*7c30*/  @!P0 SHF.R.S32.HI R6, RZ, 0x1f, R11 ;  /* 0x0000001fff068819 */ /* 0x000fe4000001140b */
[----:B------:R1:W-:Y:S01]  /*7c40*/  @!P0 LDGSTS.E.BYPASS.LTC128B.128 [R8+0x13100], [R20.64], !P3 ;  /* 0x1310000014088fae */ /* 0x0003e2000d901d5c */
[----:B------:R-:W-:Y:S02]  /*7c50*/  @P2 LEA R12, P1, R16, c[0x0][0x1c8], 0x1 ;  /* 0x00007200100c2a11 */ /* 0x000fe400078208ff */
[----:B------:R-:W-:Y:S02]  /*7c60*/  @!P0 LEA.HI R11, R6, R11, RZ, 0x3 ;  /* 0x0000000b060b8211 */ /* 0x000fe400078f18ff */
[----:B------:R-:W-:-:S02]  /*7c70*/  @P2 LEA.HI.X R13, R16, c[0x0][0x1cc], R9, 0x1, P1 ;  /* 0x00007300100d2a11 */ /* 0x000fc400008f0c09 */
[----:B------:R-:W-:Y:S02]  /*7c80*/  ISETP.GE.AND P1, PT, R10, 0x21, PT ;  /* 0x000000210a00780c */ /* 0x000fe40003f26270 */
[----:B------:R-:W-:Y:S02]  /*7c90*/  @!P0 LOP3.LUT R11, R11, 0xfffffff8, RZ, 0xc0, !PT ;  /* 0xfffffff80b0b8812 */ /* 0x000fe400078ec0ff */
[----:B------:R-:W-:-:S04]  /*7ca0*/  LEA.HI R6, R77, R78, RZ, 0x5 ;  /* 0x0000004e4d067211 */ /* 0x000fc800078f28ff */
[----:B------:R-:W-:-:S05]  /*7cb0*/  SHF.R.S32.HI R93, RZ, 0x5, R6 ;  /* 0x00000005ff5d7819 */ /* 0x000fca0000011406 */
[----:B------:R-:W-:Y:S01]  /*7cc0*/  @P1 IADD3 R10, P3, R16, UR6, RZ ;  /* 0x00000006100a1c10 */ /* 0x000fe2000ff7e0ff */
[----:B------:R-:W-:-:S03]  /*7cd0*/  @!P0 IMAD.WIDE R16, R11, 0x2, R14 ;  /* 0x000000020b108825 */ /* 0x000fc600078e020e */
[----:B------:R-:W-:Y:S01]  /*7ce0*/  @P1 IADD3.X R9, R9, UR7, RZ, P3, !PT ;  /* 0x0000000709091c10 */ /* 0x000fe20009ffe4ff */
[----:B------:R-:W-:Y:S01]  /*7cf0*/  @P2 IMAD.SHL.U32 R11, R40, 0x2, RZ ;  /* 0x00000002280b2824 */ /* 0x000fe200078e00ff */
[----:B------:R1:W-:Y:S01]  /*7d00*/  @!P0 LDGSTS.E.BYPASS.LTC128B.128 [R8+0x17100], [R16.64], !P4 ;  /* 0x1710000010088fae */ /* 0x0003e2000e101d5c */
[----:B------:R-:W-:Y:S02]  /*7d10*/  ISETP.NE.AND P4, PT, R199, RZ, PT ;  /* 0x000000ffc700720c */ /* 0x000fe40003f85270 */
[C---:B------:R-:W-:Y:S01]  /*7d20*/  @P1 LEA R14, P0, R10.reuse, c[0x0][0x1c8], 0x1 ;  /* 0x000072000a0e1a11 */ /* 0x040fe200078008ff */
[----:B------:R-:W0:Y:S03]  /*7d30*/  LDGDEPBAR ;  /* 0x00000000000079af */ /* 0x000e260000000000 */
[----:B------:R-:W-:Y:S01]  /*7d40*/  @P1 LEA.HI.X R15, R10, c[0x0][0x1cc], R9, 0x1, P0 ;  /* 0x000073000a0f1a11 */ /* 0x000fe200000f0c09 */
[----:B------:R-:W-:Y:S01]  /*7d50*/  BAR.SYNC.DEFER_BLOCKING 0x0 ;  /* 0x0000000000007b1d */ /* 0x000fe20000010000 */
[----:B------:R-:W-:Y:S01]  /*7d60*/  ISETP.LT.AND P0, PT, RZ, c[0x0][0x27c], PT ;  /* 0x00009f00ff007a0c */ /* 0x000fe20003f01270 */
[----:B------:R-:W-:-:S04]  /*7d70*/  @P1 IMAD.SHL.U32 R9, R40, 0x2, RZ ;  /* 0x0000000228091824 */ /* 0x000fc800078e00ff */
        /* <DEDUP_REMOVED lines=13> */
.L_x_341:
[----:B------:R-:W-:Y:S01]  /*7e50*/  ULDC.U8 UR4, c[0x0][0x298] ;  /* 0x0000a60000047ab9 */ /* 0x000fe20000000000 */
[----:B------:R-:W-:Y:S01]  /*7e60*/  SHF.R.S32.HI R10, RZ, 0x1f, R79 ;  /* 0x0000001fff0a7819 */ /* 0x000fe2000001144f */
[----:B-1----:R-:W-:Y:S01]  /*7e70*/  IMAD.WIDE.U32 R14, R79, c[0x0][0x280], RZ ;  /* 0x0000a0004f0e7a25 */ /* 0x002fe200078e00ff */
[----:B------:R-:W-:Y:S01]  /*7e80*/  ISETP.NE.AND P0, PT, RZ, UR4, PT ;  /* 0x00000004ff007c0c */ /* 0x000fe2000bf05270 */
[----:B------:R-:W-:Y:S01]  /*7e90*/  BSSY B2, `(.L_x_342) ;  /* 0x00006e4000027945 */ /* 0x000fe20003800000 */
[-C--:B------:R-:W-:Y:S01]  /*7ea0*/  LEA.HI R73, R77, R78.reuse, RZ, 0x2 ;  /* 0x0000004e4d497211 */ /* 0x080fe200078f10ff */
[C---:B------:R-:W-:Y:S02]  /*7eb0*/  IMAD R8, R10.reuse, c[0x0][0x280], RZ ;  /* 0x0000a0000a087a24 */ /* 0x040fe400078e02ff */
[----:B------:R-:W-:Y:S01]  /*7ec0*/  IMAD R10, R10, c[0x0][0x290], RZ ;  /* 0x0000a4000a0a7a24 */ /* 0x000fe200078e02ff */
[----:B------:R-:W-:Y:S01]  /*7ed0*/  LOP3.LUT R9, R73, 0xfffffffc, RZ, 0xc0, !PT ;  /* 0xfffffffc49097812 */ /* 0x000fe200078ec0ff */
[C---:B------:R-:W-:Y:S01]  /*7ee0*/  IMAD R17, R79.reuse, c[0x0][0x284], R8 ;  /* 0x0000a1004f117a24 */ /* 0x040fe200078e0208 */
[----:B------:R-:W-:Y:S01]  /*7ef0*/  SHF.R.S32.HI R73, RZ, 0x2, R73 ;  /* 0x00000002ff497819 */ /* 0x000fe20000011449 */
[----:B------:R-:W-:Y:S01]  /*7f00*/  IMAD R10, R79, c[0x0][0x294], R10 ;  /* 0x0000a5004f0a7a24 */ /* 0x000fe200078e020a */
[----:B------:R-:W-:Y:S01]  /*7f10*/  IADD3 R74, -R9, R78, RZ ;  /* 0x0000004e094a7210 */ /* 0x000fe20007ffe1ff */
[----:B------:R-:W-:Y:S01]  /*7f20*/  IMAD.WIDE.U32 R18, R79, c[0x0][0x290], RZ ;  /* 0x0000a4004f127a25 */ /* 0x000fe200078e00ff */
[----:B------:R-:W-:-:S02]  /*7f30*/  IADD3 R9, R73, UR18, RZ ;  /* 0x0000001249097c10 */ /* 0x000fc4000fffe0ff */
[----:B------:R-:W-:Y:S01]  /*7f40*/  IADD3 R17, R17, R15, RZ ;  /* 0x0000000f11117210 */ /* 0x000fe20007ffe0ff */
[----:B------:R-:W-:Y:S01]  /*7f50*/  IMAD.IADD R11, R10, 0x1, R19 ;  /* 0x000000010a0b7824 */ /* 0x000fe200078e0213 */
[C---:B------:R-:W-:Y:S01]  /*7f60*/  SHF.L.U32 R56, R74.reuse, 0x3, RZ ;  /* 0x000000034a387819 */ /* 0x040fe200000006ff */
[----:B------:R-:W-:Y:S01]  /*7f70*/  IMAD R13, R74, 0x40, R9 ;  /* 0x000000404a0d7824 */ /* 0x000fe200078e0209 */
[----:B------:R-:W-:Y:S05]  /*7f80*/  @!P0 BRA `(.L_x_343) ;  /* 0x0000353000008947 */ /* 0x000fea0003800000 */
[----:B------:R-:W-:Y:S01]  /*7f90*/  PLOP3.LUT P1, PT, PT, PT, UP3, 0x80, 0x0 ;  /* 0x000000000000781c */ /* 0x000fe20003f2f038 */
[----:B------:R-:W-:Y:S01]  /*7fa0*/  IMAD.MOV.U32 R16, RZ, RZ, R14 ;  /* 0x000000ffff107224 */ /* 0x000fe200078e000e */
[----:B------:R-:W-:Y:S01]  /*7fb0*/  PLOP3.LUT P0, PT, PT, PT, UP3, 0x80, 0x0 ;  /* 0x000000000000781c */ /* 0x000fe20003f0f038 */
[----:B------:R-:W-:Y:S01]  /*7fc0*/  BSSY B0, `(.L_x_344) ;  /* 0x0000063000007945 */ /* 0x000fe20003800000 */
[----:B------:R-:W-:Y:S01]  /*7fd0*/  MOV R10, R18 ;  /* 0x00000012000a7202 */ /* 0x000fe20000000f00 */
[----:B------:R-:W-:Y:S01]  /*7fe0*/  IMAD.SHL.U32 R74, R74, 0x4, RZ ;  /* 0x000000044a4a7824 */ /* 0x000fe200078e00ff */
[----:B------:R-:W-:Y:S01]  /*7ff0*/  CS2R R18, SRZ ;  /* 0x0000000000127805 */ /* 0x000fe2000001ff00 */
[----:B------:R-:W-:Y:S01]  /*8000*/  CS2R R64, SRZ ;  /* 0x0000000000407805 */ /* 0x000fe2000001ff00 */
[----:B------:R-:W-:Y:S01]  /*8010*/  CS2R R70, SRZ ;  /* 0x0000000000467805 */ /* 0x000fe2000001ff00 */
[----:B------:R-:W-:Y:S01]  /*8020*/  CS2R R82, SRZ ;  /* 0x0000000000527805 */ /* 0x000fe2000001ff00 */
[----:B------:R-:W-:Y:S01]  /*8030*/  CS2R R96, SRZ ;  /* 0x0000000000607805 */ /* 0x000fe2000001ff00 */
[----:B------:R-:W-:Y:S01]  /*8040*/  CS2R R102, SRZ ;  /* 0x0000000000667805 */ /* 0x000fe2000001ff00 */
[----:B------:R-:W-:Y:S01]  /*8050*/  CS2R R86, SRZ ;  /* 0x0000000000567805 */ /* 0x000fe2000001ff00 */
[----:B------:R-:W-:Y:S01]  /*8060*/  @P1 IMAD.HI.U32 R8, R13, c[0x0][0x2c8], RZ ;  /* 0x0000b2000d081a27 */ /* 0x000fe200078e00ff */
[----:B------:R-:W-:Y:S01]  /*8070*/  CS2R R62, SRZ ;  /* 0x00000000003e7805 */ /* 0x000fe2000001ff00 */
[----:B------:R-:W-:Y:S01]  /*8080*/  CS2R R68, SRZ ;  /* 0x0000000000447805 */ /* 0x000fe2000001ff00 */
[----:B------:R-:W-:Y:S01]  /*8090*/  CS2R R80, SRZ ;  /* 0x0000000000507805 */ /* 0x000fe2000001ff00 */
[----:B------:R-:W-:Y:S01]  /*80a0*/  CS2R R94, SRZ ;  /* 0x00000000005e7805 */ /* 0x000fe2000001ff00 */
[----:B------:R-:W-:Y:S01]  /*80b0*/  @P0 SHF.R.U32.HI R13, RZ, c[0x0][0x2cc], R8 ;  /* 0x0000b300ff0d0a19 */ /* 0x000fe20000011608 */
[----:B------:R-:W-:Y:S01]  /*80c0*/  CS2R R100, SRZ ;  /* 0x0000000000647805 */ /* 0x000fe2000001ff00 */
[----:B------:R-:W-:-:S02]  /*80d0*/  CS2R R84, SRZ ;  /* 0x0000000000547805 */ /* 0x000fc4000001ff00 */
[----:B------:R-:W-:Y:S01]  /*80e0*/  SHF.R.S32.HI R12, RZ, 0x1f, R13 ;  /* 0x0000001fff0c7819 */ /* 0x000fe2000001140d */
[----:B------:R-:W-:-:S04]  /*80f0*/  IMAD.WIDE.U32 R16, R13, c[0x0][0x280], R16 ;  /* 0x0000a0000d107a25 */ /* 0x000fc800078e0010 */
[----:B------:R-:W-:Y:S01]  /*8100*/  IMAD R8, R12, c[0x0][0x280], RZ ;  /* 0x0000a0000c087a24 */ /* 0x000fe200078e02ff */
[----:B------:R-:W-:Y:S01]  /*8110*/  LEA R14, P1, R16, c[0x0][0x270], 0x1 ;  /* 0x00009c00100e7a11 */ /* 0x000fe200078208ff */
[----:B------:R-:W-:Y:S02]  /*8120*/  IMAD R12, R12, c[0x0][0x290], RZ ;  /* 0x0000a4000c0c7a24 */ /* 0x000fe400078e02ff */
[C---:B------:R-:W-:Y:S02]  /*8130*/  IMAD.WIDE.U32 R10, R13.reuse, c[0x0][0x290], R10 ;  /* 0x0000a4000d0a7a25 */ /* 0x040fe400078e000a */
[----:B------:R1:W2:Y:S02]  /*8140*/  SHFL.IDX PT, R22, R14, RZ, 0x1c1f ;  /* 0x001c1fff0e167589 */ /* 0x0002a400000e0000 */
[C---:B------:R-:W-:Y:S02]  /*8150*/  IMAD R8, R13.reuse, c[0x0][0x284], R8 ;  /* 0x0000a1000d087a24 */ /* 0x040fe400078e0208 */
[----:B------:R-:W-:Y:S01]  /*8160*/  IMAD R13, R13, c[0x0][0x294], R12 ;  /* 0x0000a5000d0d7a24 */ /* 0x000fe200078e020c */
[----:B------:R-:W-:Y:S01]  /*8170*/  LEA R12, P0, R10, c[0x0][0x288], 0x1 ;  /* 0x0000a2000a0c7a11 */ /* 0x000fe200078008ff */
[----:B------:R-:W-:-:S03]  /*8180*/  IMAD.IADD R8, R17, 0x1, R8 ;  /* 0x0000000111087824 */ /* 0x000fc600078e0208 */
[----:B------:R-:W-:Y:S01]  /*8190*/  IADD3 R13, R11, R13, RZ ;  /* 0x0000000d0b0d7210 */ /* 0x000fe20007ffe0ff */
[----:B------:R1:W3:Y:S01]  /*81a0*/  SHFL.IDX PT, R20, R12, RZ, 0x1c1f ;  /* 0x001c1fff0c147589 */ /* 0x0002e200000e0000 */
[----:B------:R-:W-:Y:S02]  /*81b0*/  LEA.HI.X R15, R16, c[0x0][0x274], R8, 0x1, P1 ;  /* 0x00009d00100f7a11 */ /* 0x000fe400008f0c08 */
[----:B------:R-:W-:Y:S02]  /*81c0*/  LEA.HI.X R13, R10, c[0x0][0x28c], R13, 0x1, P0 ;  /* 0x0000a3000a0d7a11 */ /* 0x000fe400000f0c0d */
[----:B------:R-:W-:Y:S01]  /*81d0*/  ISETP.GE.AND P0, PT, R9, UR21, PT ;  /* 0x0000001509007c0c */ /* 0x000fe2000bf06270 */
[----:B------:R1:W4:Y:S04]  /*81e0*/  SHFL.IDX PT, R23, R15, RZ, 0x1c1f ;  /* 0x001c1fff0f177589 */ /* 0x00032800000e0000 */
[----:B------:R1:W1:Y:S08]  /*81f0*/  SHFL.IDX PT, R21, R13, RZ, 0x1c1f ;  /* 0x001c1fff0d157589 */ /* 0x00027000000e0000 */
[----:B------:R-:W-:Y:S05]  /*8200*/  @P0 BRA `(.L_x_345) ;  /* 0x000003e000000947 */ /* 0x000fea0003800000 */
[C---:B--2---:R-:W-:Y:S01]  /*8210*/  IADD3 R11, R74.reuse, 0x10, RZ ;  /* 0x000000104a0b7810 */ /* 0x044fe20007ffe0ff */
[----:B------:R-:W-:Y:S01]  /*8220*/  CS2R R86, SRZ ;  /* 0x0000000000567805 */ /* 0x000fe2000001ff00 */
[C---:B------:R-:W-:Y:S01]  /*8230*/  ISETP.GE.AND P1, PT, R74.reuse, c[0x0][0x27c], PT ;  /* 0x00009f004a007a0c */ /* 0x040fe20003f26270 */
[----:B------:R-:W-:Y:S01]  /*8240*/  CS2R R84, SRZ ;  /* 0x0000000000547805 */ /* 0x000fe2000001ff00 */
[----:B------:R-:W-:Y:S01]  /*8250*/  ISETP.GE.AND P0, PT, R11, c[0x0][0x27c], PT ;  /* 0x00009f000b007a0c */ /* 0x000fe20003f06270 */
[----:B------:R-:W-:Y:S01]  /*8260*/  CS2R R102, SRZ ;  /* 0x0000000000667805 */ /* 0x000fe2000001ff00 */
[----:B------:R-:W-:Y:S01]  /*8270*/  CS2R R100, SRZ ;  /* 0x0000000000647805 */ /* 0x000fe2000001ff00 */
[----:B------:R-:W-:-:S02]  /*8280*/  IADD3 R16, R74, 0x20, RZ ;  /* 0x000000204a107810 */ /* 0x000fc40007ffe0ff */
[----:B------:R-:W-:-:S06]  /*8290*/  IADD3 R10, R74, 0x40, RZ ;  /* 0x000000404a0a7810 */ /* 0x000fcc0007ffe0ff */
[C---:B----4-:R-:W-:Y:S02]  /*82a0*/  @!P1 IMAD.WIDE R28, R74.reuse, 0x2, R22 ;  /* 0x000000024a1c9825 */ /* 0x050fe400078e0216 */
[----:B------:R-:W-:Y:S02]  /*82b0*/  @!P0 SHF.R.S32.HI R8, RZ, 0x1f, R11 ;  /* 0x0000001fff088819 */ /* 0x000fe4000001140b */
[----:B-1-3--:R-:W-:Y:S01]  /*82c0*/  @!P1 IMAD.WIDE R26, R74, 0x2, R20 ;  /* 0x000000024a1a9825 */ /* 0x00afe200078e0214 */
[----:B------:R1:W5:Y:S01]  /*82d0*/  @!P1 LD.E.64 R86, [R28.64] ;  /* 0x0000001c1c569980 */ /* 0x000362000c101b00 */
[----:B------:R-:W-:Y:S02]  /*82e0*/  @!P0 LEA.HI R11, R8, R11, RZ, 0x2 ;  /* 0x0000000b080b8211 */ /* 0x000fe400078f10ff */
[----:B------:R-:W-:Y:S01]  /*82f0*/  ISETP.GE.AND P3, PT, R16, c[0x0][0x27c], PT ;  /* 0x00009f0010007a0c */ /* 0x000fe20003f66270 */
[----:B------:R2:W5:Y:S01]  /*8300*/  @!P1 LD.E.64 R84, [R26.64] ;  /* 0x0000001c1a549980 */ /* 0x000562000c101b00 */
[----:B------:R-:W-:-:S02]  /*8310*/  @!P0 LOP3.LUT R11, R11, 0xfffffffc, RZ, 0xc0, !PT ;  /* 0xfffffffc0b0b8812 */ /* 0x000fc400078ec0ff */
[----:B------:R-:W-:-:S03]  /*8320*/  IADD3 R8, R74, 0x50, RZ ;  /* 0x000000504a087810 */ /* 0x000fc60007ffe0ff */
        /* <DEDUP_REMOVED lines=8> */
[----:B--2---:R-:W-:-:S04]  /*83b0*/  @!P3 SHF.R.S32.HI R27, RZ, 0x1f, R16 ;  /* 0x0000001fff1bb819 */ /* 0x004fc80000011410 */
[----:B------:R-:W-:-:S07]  /*83c0*/  @!P3 LEA.HI R16, R27, R16, RZ, 0x2 ;  /* 0x000000101b10b211 */ /* 0x000fce00078f10ff */
[----:B------:R-:W-:Y:S02]  /*83d0*/  @!P0 SHF.R.S32.HI R17, RZ, 0x1f, R8 ;  /* 0x0000001fff118819 */ /* 0x000fe40000011408 */
[----:B---3--:R-:W-:Y:S02]  /*83e0*/  @!P2 SHF.R.S32.HI R24, RZ, 0x1f, R11 ;  /* 0x0000001fff18a819 */ /* 0x008fe4000001140b */
[----:B------:R-:W-:Y:S02]  /*83f0*/  @!P1 SHF.R.S32.HI R25, RZ, 0x1f, R10 ;  /* 0x0000001fff199819 */ /* 0x000fe4000001140a */
[----:B------:R-:W-:Y:S02]  /*8400*/  @!P2 LEA.HI R11, R24, R11, RZ, 0x2 ;  /* 0x0000000b180ba211 */ /* 0x000fe400078f10ff */
[----:B------:R-:W-:Y:S02]  /*8410*/  @!P1 LEA.HI R10, R25, R10, RZ, 0x2 ;  /* 0x0000000a190a9211 */ /* 0x000fe400078f10ff */
[----:B------:R-:W-:-:S02]  /*8420*/  @!P0 LEA.HI R8, R17, R8, RZ, 0x2 ;  /* 0x0000000811088211 */ /* 0x000fc400078f10ff */
[----:B------:R-:W-:Y:S02]  /*8430*/  @!P3 LOP3.LUT R16, R16, 0xfffffffc, RZ, 0xc0, !PT ;  /* 0xfffffffc1010b812 */ /* 0x000fe400078ec0ff */
[----:B------:R-:W-:Y:S02]  /*8440*/  @!P2 LOP3.LUT R11, R11, 0xfffffffc, RZ, 0xc0, !PT ;  /* 0xfffffffc0b0ba812 */ /* 0x000fe400078ec0ff */
[----:B------:R-:W-:Y:S02]  /*8450*/  @!P1 LOP3.LUT R10, R10, 0xfffffffc, RZ, 0xc0, !PT ;  /* 0xfffffffc0a0a9812 */ /* 0x000fe400078ec0ff */
[----:B------:R-:W-:Y:S01]  /*8460*/  @!P0 LOP3.LUT R8, R8, 0xfffffffc, RZ, 0xc0, !PT ;  /* 0xfffffffc08088812 */ /* 0x000fe200078ec0ff */
[C---:B-1----:R-:W-:Y:S01]  /*8470*/  @!P3 IMAD.WIDE R28, R16.reuse, 0x2, R22 ;  /* 0x00000002101cb825 */ /* 0x042fe200078e0216 */
[----:B------:R-:W-:Y:S01]  /*8480*/  CS2R R96, SRZ ;  /* 0x0000000000607805 */ /* 0x000fe2000001ff00 */
[----:B------:R-:W-:Y:S02]  /*8490*/  CS2R R94, SRZ ;  /* 0x00000000005e7805 */ /* 0x000fe4000001ff00 */
[----:B----4-:R-:W-:Y:S01]  /*84a0*/  @!P3 IMAD.WIDE R30, R16, 0x2, R20 ;  /* 0x00000002101eb825 */ /* 0x010fe200078e0214 */
[----:B------:R-:W-:Y:S01]  /*84b0*/  CS2R R82, SRZ ;  /* 0x0000000000527805 */ /* 0x000fe2000001ff00 */
[----:B------:R-:W-:Y:S01]  /*84c0*/  CS2R R80, SRZ ;  /* 0x0000000000507805 */ /* 0x000fe2000001ff00 */
[----:B------:R-:W-:Y:S01]  /*84d0*/  CS2R R70, SRZ ;  /* 0x0000000000467805 */ /* 0x000fe2000001ff00 */
[C-C-:B------:R-:W-:Y:S01]  /*84e0*/  @!P2 IMAD.WIDE R26, R11.reuse, 0x2, R22.reuse ;  /* 0x000000020b1aa825 */ /* 0x140fe200078e0216 */
[----:B------:R-:W-:Y:S01]  /*84f0*/  CS2R R64, SRZ ;  /* 0x0000000000407805 */ /* 0x000fe2000001ff00 */
[----:B------:R-:W-:Y:S01]  /*8500*/  CS2R R68, SRZ ;  /* 0x0000000000447805 */ /* 0x000fe2000001ff00 */
[----:B------:R-:W-:Y:S01]  /*8510*/  CS2R R62, SRZ ;  /* 0x00000000003e7805 */ /* 0x000fe2000001ff00 */
[C---:B------:R-:W-:Y:S01]  /*8520*/  @!P1 IMAD.WIDE R24, R10.reuse, 0x2, R22 ;  /* 0x000000020a189825 */ /* 0x040fe200078e0216 */
[----:B------:R1:W5:Y:S03]  /*8530*/  @!P3 LD.E.64 R96, [R28.64] ;  /* 0x0000001c1c60b980 */ /* 0x000366000c101b00 */
[--C-:B------:R-:W-:Y:S01]  /*8540*/  @!P2 IMAD.WIDE R16, R11, 0x2, R20.reuse ;  /* 0x000000020b10a825 */ /* 0x100fe200078e0214 */
[----:B------:R1:W5:Y:S03]  /*8550*/  @!P3 LD.E.64 R94, [R30.64] ;  /* 0x0000001c1e5eb980 */ /* 0x000366000c101b00 */
[----:B------:R-:W-:Y:S01]  /*8560*/  @!P1 IMAD.WIDE R10, R10, 0x2, R20 ;  /* 0x000000020a0a9825 */ /* 0x000fe200078e0214 */
[----:B------:R1:W5:Y:S03]  /*8570*/  @!P2 LD.E.64 R82, [R26.64] ;  /* 0x0000001c1a52a980 */ /* 0x000366000c101b00 */
[C---:B------:R-:W-:Y:S01]  /*8580*/  @!P0 IMAD.WIDE R22, R8.reuse, 0x2, R22 ;  /* 0x0000000208168825 */ /* 0x040fe200078e0216 */
[----:B------:R1:W5:Y:S03]  /*8590*/  @!P2 LD.E.64 R80, [R16.64] ;  /* 0x0000001c1050a980 */ /* 0x000366000c101b00 */
[----:B------:R-:W-:Y:S01]  /*85a0*/  @!P0 IMAD.WIDE R20, R8, 0x2, R20 ;  /* 0x0000000208148825 */ /* 0x000fe200078e0214 */
[----:B------:R1:W5:Y:S04]  /*85b0*/  @!P1 LD.E.64 R70, [R24.64] ;  /* 0x0000001c18469980 */ /* 0x000368000c101b00 */
[----:B------:R1:W5:Y:S04]  /*85c0*/  @!P0 LD.E.64 R64, [R22.64] ;  /* 0x0000001c16408980 */ /* 0x000368000c101b00 */
[----:B------:R1:W5:Y:S04]  /*85d0*/  @!P1 LD.E.64 R68, [R10.64] ;  /* 0x0000001c0a449980 */ /* 0x000368000c101b00 */
[----:B------:R1:W5:Y:S02]  /*85e0*/  @!P0 LD.E.64 R62, [R20.64] ;  /* 0x0000001c143e8980 */ /* 0x000364000c101b00 */
.L_x_345:
[----:B--2---:R-:W-:Y:S05]  /*85f0*/  BSYNC B0 ;  /* 0x0000000000007941 */ /* 0x004fea0003800000 */
.L_x_344:
[----:B------:R-:W-:Y:S01]  /*8600*/  IADD3 R9, R9, 0x40, RZ ;  /* 0x0000004009097810 */ /* 0x000fe20007ffe0ff */
[----:B-----5:R-:W-:Y:S01]  /*8610*/  IMAD.MOV.U32 R8, RZ, RZ, R64 ;  /* 0x000000ffff087224 */ /* 0x020fe200078e0040 */
[----:B-1----:R1:W2:Y:S01]  /*8620*/  SHFL.IDX PT, R25, R15, 0x1, 0x1c1f ;  /* 0x003c1f000f197f89 */ /* 0x0022a200000e0000 */
[----:B------:R-:W-:Y:S01]  /*8630*/  IMAD.MOV.U32 R11, RZ, RZ, R65 ;  /* 0x000000ffff0b7224 */ /* 0x000fe200078e0041 */
[----:B------:R-:W-:Y:S01]  /*8640*/  ISETP.GE.AND P0, PT, R9, UR21, PT ;  /* 0x0000001509007c0c */ /* 0x000fe2000bf06270 */
[----:B------:R-:W-:Y:S01]  /*8650*/  IMAD.MOV.U32 R10, RZ, RZ, R70 ;  /* 0x000000ffff0a7224 */ /* 0x000fe200078e0046 */
[----:B------:R1:W4:Y:S01]  /*8660*/  SHFL.IDX PT, R24, R14, 0x1, 0x1c1f ;  /* 0x003c1f000e187f89 */ /* 0x00032200000e0000 */
[----:B------:R-:W-:Y:S01]  /*8670*/  IMAD.MOV.U32 R9, RZ, RZ, R71 ;  /* 0x000000ffff097224 */ /* 0x000fe200078e0047 */
[----:B------:R-:W-:Y:S01]  /*8680*/  PRMT R51, R11, 0x5410, R8 ;  /* 0x000054100b337816 */ /* 0x000fe20000000008 */
[----:B------:R-:W-:Y:S01]  /*8690*/  IMAD.MOV.U32 R8, RZ, RZ, R82 ;  /* 0x000000ffff087224 */ /* 0x000fe200078e0052 */
[----:B------:R1:W3:Y:S01]  /*86a0*/  SHFL.IDX PT, R21, R13, 0x1, 0x1c1f ;  /* 0x003c1f000d157f89 */ /* 0x0002e200000e0000 */
[----:B------:R-:W-:Y:S01]  /*86b0*/  IMAD.MOV.U32 R11, RZ, RZ, R83 ;  /* 0x000000ffff0b7224 */ /* 0x000fe200078e0053 */
[----:B------:R-:W-:Y:S01]  /*86c0*/  PRMT R55, R9, 0x5410, R10 ;  /* 0x0000541009377816 */ /* 0x000fe2000000000a */
[----:B------:R-:W-:Y:S01]  /*86d0*/  IMAD.MOV.U32 R9, RZ, RZ, R97 ;  /* 0x000000ffff097224 */ /* 0x000fe200078e0061 */
[----:B------:R-:W-:Y:S01]  /*86e0*/  PRMT R60, R60, 0x5410, R8 ;  /* 0x000054103c3c7816 */ /* 0x000fe20000000008 */
[----:B------:R-:W-:Y:S01]  /*86f0*/  IMAD.MOV.U32 R8, RZ, RZ, R102 ;  /* 0x000000ffff087224 */ /* 0x000fe200078e0066 */
[----:B------:R-:W-:Y:S01]  /*8700*/  MOV R10, R96 ;  /* 0x00000060000a7202 */ /* 0x000fe20000000f00 */
[----:B---3--:R1:W3:Y:S01]  /*8710*/  SHFL.IDX PT, R20, R12, 0x1, 0x1c1f ;  /* 0x003c1f000c147f89 */ /* 0x0082e200000e0000 */
[----:B------:R-:W-:Y:S01]  /*8720*/  PRMT R60, R11, 0x7610, R60 ;  /* 0x000076100b3c7816 */ /* 0x000fe2000000003c */
[----:B------:R-:W-:Y:S01]  /*8730*/  IMAD.MOV.U32 R11, RZ, RZ, R103 ;  /* 0x000000ffff0b7224 */ /* 0x000fe200078e0067 */
[----:B------:R-:W-:Y:S01]  /*8740*/  PRMT R66, R9, 0x5410, R10 ;  /* 0x0000541009427816 */ /* 0x000fe2000000000a */
[----:B------:R-:W-:Y:S01]  /*8750*/  IMAD.MOV.U32 R10, RZ, RZ, R86 ;  /* 0x000000ffff0a7224 */ /* 0x000fe200078e0056 */
[----:B------:R-:W-:Y:S01]  /*8760*/  PRMT R72, R72, 0x5410, R8 ;  /* 0x0000541048487816 */ /* 0x000fe20000000008 */
[----:B------:R-:W-:Y:S01]  /*8770*/  IMAD.MOV.U32 R8, RZ, RZ, R62 ;  /* 0x000000ffff087224 */ /* 0x000fe200078e003e */
[----:B------:R-:W-:Y:S01]  /*8780*/  MOV R9, R87 ;  /* 0x0000005700097202 */ /* 0x000fe20000000f00 */
[----:B------:R-:W-:Y:S01]  /*8790*/  BSSY B0, `(.L_x_346) ;  /* 0x0000060000007945 */ /* 0x000fe20003800000 */
[----:B------:R-:W-:Y:S01]  /*87a0*/  PRMT R72, R11, 0x7610, R72 ;  /* 0x000076100b487816 */ /* 0x000fe20000000048 */
[----:B------:R-:W-:Y:S01]  /*87b0*/  IMAD.MOV.U32 R11, RZ, RZ, R63 ;  /* 0x000000ffff0b7224 */ /* 0x000fe200078e003f */
[----:B------:R-:W-:Y:S01]  /*87c0*/  PRMT R76, R9, 0x5410, R10 ;  /* 0x00005410094c7816 */ /* 0x000fe2000000000a */
[----:B------:R-:W-:Y:S01]  /*87d0*/  IMAD.MOV.U32 R10, RZ, RZ, R68 ;  /* 0x000000ffff0a7224 */ /* 0x000fe200078e0044 */
[----:B------:R-:W-:Y:S01]  /*87e0*/  PRMT R50, R50, 0x5410, R8 ;  /* 0x0000541032327816 */ /* 0x000fe20000000008 */
[----:B------:R-:W-:Y:S01]  /*87f0*/  IMAD.MOV.U32 R9, RZ, RZ, R69 ;  /* 0x000000ffff097224 */ /* 0x000fe200078e0045 */
[----:B------:R-:W-:Y:S01]  /*8800*/  MOV R8, R80 ;  /* 0x0000005000087202 */ /* 0x000fe20000000f00 */
[----:B------:R-:W-:Y:S01]  /*8810*/  CS2R R26, SRZ ;  /* 0x00000000001a7805 */ /* 0x000fe2000001ff00 */
[----:B------:R-:W-:Y:S01]  /*8820*/  PRMT R50, R11, 0x7610, R50 ;  /* 0x000076100b327816 */ /* 0x000fe20000000032 */
[----:B------:R-:W-:Y:S01]  /*8830*/  IMAD.MOV.U32 R11, RZ, RZ, R100 ;  /* 0x000000ffff0b7224 */ /* 0x000fe200078e0064 */
[----:B------:R-:W-:Y:S01]  /*8840*/  PRMT R54, R9, 0x5410, R10 ;  /* 0x0000541009367816 */ /* 0x000fe2000000000a */
[----:B------:R-:W-:Y:S01]  /*8850*/  IMAD.MOV.U32 R9, RZ, RZ, R94 ;  /* 0x000000ffff097224 */ /* 0x000fe200078e005e */
[----:B------:R-:W-:Y:S01]  /*8860*/  PRMT R57, R57, 0x5410, R8 ;  /* 0x0000541039397816 */ /* 0x000fe20000000008 */
[----:B------:R-:W-:Y:S01]  /*8870*/  IMAD.MOV.U32 R8, RZ, RZ, R95 ;  /* 0x000000ffff087224 */ /* 0x000fe200078e005f */
[----:B------:R-:W-:Y:S01]  /*8880*/  CS2R R32, SRZ ;  /* 0x0000000000207805 */ /* 0x000fe2000001ff00 */
[----:B------:R-:W-:Y:S01]  /*8890*/  IMAD.MOV.U32 R10, RZ, RZ, R81 ;  /* 0x000000ffff0a7224 */ /* 0x000fe200078e0051 */
[----:B------:R-:W-:Y:S01]  /*88a0*/  CS2R R38, SRZ ;  /* 0x0000000000267805 */ /* 0x000fe2000001ff00 */
[----:B------:R-:W-:Y:S01]  /*88b0*/  CS2R R48, SRZ ;  /* 0x0000000000307805 */ /* 0x000fe2000001ff00 */
[----:B------:R-:W-:Y:S01]  /*88c0*/  PRMT R61, R8, 0x5410, R9 ;  /* 0x00005410083d7816 */ /* 0x000fe20000000009 */
[----:B------:R-:W-:Y:S01]  /*88d0*/  IMAD.MOV.U32 R9, RZ, RZ, R84 ;  /* 0x000000ffff097224 */ /* 0x000fe200078e0054 */
[----:B------:R-:W-:Y:S01]  /*88e0*/  PRMT R57, R10, 0x7610, R57 ;  /* 0x000076100a397816 */ /* 0x000fe20000000039 */
[----:B------:R-:W-:Y:S01]  /*88f0*/  IMAD.MOV.U32 R8, RZ, RZ, R85 ;  /* 0x000000ffff087224 */ /* 0x000fe200078e0055 */
[----:B------:R-:W-:Y:S01]  /*8900*/  MOV R10, R101 ;  /* 0x00000065000a7202 */ /* 0x000fe20000000f00 */
[----:B------:R-:W-:Y:S01]  /*8910*/  CS2R R58, SRZ ;  /* 0x00000000003a7805 */ /* 0x000fe2000001ff00 */
[----:B------:R-:W-:Y:S01]  /*8920*/  CS2R R16, SRZ ;  /* 0x0000000000107805 */ /* 0x000fe2000001ff00 */
[----:B----4-:R-:W-:Y:S01]  /*8930*/  CS2R R22, SRZ ;  /* 0x0000000000167805 */ /* 0x010fe2000001ff00 */
[----:B------:R-:W-:Y:S01]  /*8940*/  PRMT R67, R10, 0x5410, R11 ;  /* 0x000054100a437816 */ /* 0x000fe2000000000b */
[----:B------:R-:W-:Y:S01]  /*8950*/  CS2R R30, SRZ ;  /* 0x00000000001e7805 */ /* 0x000fe2000001ff00 */
[----:B------:R-:W-:Y:S01]  /*8960*/  PRMT R75, R8, 0x5410, R9 ;  /* 0x00005410084b7816 */ /* 0x000fe20000000009 */
[----:B------:R-:W-:Y:S01]  /*8970*/  CS2R R36, SRZ ;  /* 0x0000000000247805 */ /* 0x000fe2000001ff00 */
[----:B------:R-:W-:Y:S01]  /*8980*/  CS2R R46, SRZ ;  /* 0x00000000002e7805 */ /* 0x000fe2000001ff00 */
[----:B------:R-:W-:Y:S01]  /*8990*/  CS2R R52, SRZ ;  /* 0x0000000000347805 */ /* 0x000fe2000001ff00 */
[----:B------:R-:W-:Y:S05]  /*89a0*/  @P0 BRA `(.L_x_347) ;  /* 0x000003e000000947 */ /* 0x000fea0003800000 */
[C---:B-123--:R-:W-:Y:S01]  /*89b0*/  IADD3 R8, R74.reuse, 0x10, RZ ;  /* 0x000000104a087810 */ /* 0x04efe20007ffe0ff */
        /* <DEDUP_REMOVED lines=11> */
[C---:B------:R-:W-:Y:S01]  /*8a70*/  @!P1 IMAD.WIDE R10, R74.reuse, 0x2, R20 ;  /* 0x000000024a0a9825 */ /* 0x040fe200078e0214 */
[----:B------:R-:W-:Y:S01]  /*8a80*/  IADD3 R13, R74, 0x50, RZ ;  /* 0x000000504a0d7810 */ /* 0x000fe20007ffe0ff */
[----:B------:R1:W5:Y:S01]  /*8a90*/  @!P1 LD.E.64 R58, [R18.64] ;  /* 0x0000001c123a9980 */ /* 0x000362000c101b00 */
[----:B------:R-:W-:Y:S02]  /*8aa0*/  @!P0 LEA.HI R9, R9, R8, RZ, 0x2 ;  /* 0x0000000809098211 */ /* 0x000fe400078f10ff */
[----:B------:R-:W-:Y:S01]  /*8ab0*/  ISETP.GE.AND P3, PT, R14, c[0x0][0x27c], PT ;  /* 0x00009f000e007a0c */ /* 0x000fe20003f66270 */
[----:B------:R2:W5:Y:S01]  /*8ac0*/  @!P1 LD.E.64 R52, [R10.64] ;  /* 0x0000001c0a349980 */ /* 0x000562000c101b00 */
[----:B------:R-:W-:-:S05]  /*8ad0*/  @!P0 LOP3.LUT R9, R9, 0xfffffffc, RZ, 0xc0, !PT ;  /* 0xfffffffc09098812 */ /* 0x000fca00078ec0ff */
[----:B------:R-:W-:-:S04]  /*8ae0*/  @!P0 IMAD.WIDE R16, R9, 0x2, R24 ;  /* 0x0000000209108825 */ /* 0x000fc800078e0218 */
[----:B------:R-:W-:Y:S01]  /*8af0*/  @!P0 IMAD.WIDE R8, R9, 0x2, R20 ;  /* 0x0000000209088825 */ /* 0x000fe200078e0214 */
[----:B------:R3:W5:Y:S01]  /*8b00*/  @!P0 LD.E.64 R48, [R16.64] ;  /* 0x0000001c10308980 */ /* 0x000762000c101b00 */
[----:B------:R-:W-:Y:S02]  /*8b10*/  ISETP.GE.AND P2, PT, R15, c[0x0][0x27c], PT ;  /* 0x00009f000f007a0c */ /* 0x000fe40003f46270 */
[----:B------:R-:W-:Y:S01]  /*8b20*/  ISETP.GE.AND P1, PT, R12, c[0x0][0x27c], PT ;  /* 0x00009f000c007a0c */ /* 0x000fe20003f26270 */
[----:B------:R4:W5:Y:S01]  /*8b30*/  @!P0 LD.E.64 R46, [R8.64] ;  /* 0x0000001c082e8980 */ /* 0x000962000c101b00 */
[----:B------:R-:W-:Y:S02]  /*8b40*/  ISETP.GE.AND P0, PT, R13, c[0x0][0x27c], PT ;  /* 0x00009f000d007a0c */ /* 0x000fe40003f06270 */
[----:B--2---:R-:W-:-:S07]  /*8b50*/  @!P3 SHF.R.S32.HI R11, RZ, 0x1f, R14 ;  /* 0x0000001fff0bb819 */ /* 0x004fce000001140e */
[----:B------:R-:W-:Y:S02]  /*8b60*/  @!P2 SHF.R.S32.HI R10, RZ, 0x1f, R15 ;  /* 0x0000001fff0aa819 */ /* 0x000fe4000001140f */
[----:B------:R-:W-:Y:S02]  /*8b70*/  @!P3 LEA.HI R11, R11, R14, RZ, 0x2 ;  /* 0x0000000e0b0bb211 */ /* 0x000fe400078f10ff */
[----:B------:R-:W-:Y:S02]  /*8b80*/  @!P2 LEA.HI R10, R10, R15, RZ, 0x2 ;  /* 0x0000000f0a0aa211 */ /* 0x000fe400078f10ff */
[----:B----4-:R-:W-:Y:S02]  /*8b90*/  @!P1 SHF.R.S32.HI R9, RZ, 0x1f, R12 ;  /* 0x0000001fff099819 */ /* 0x010fe4000001140c */
[----:B------:R-:W-:Y:S02]  /*8ba0*/  @!P0 SHF.R.S32.HI R8, RZ, 0x1f, R13 ;  /* 0x0000001fff088819 */ /* 0x000fe4000001140d */
[----:B------:R-:W-:-:S02]  /*8bb0*/  @!P1 LEA.HI R9, R9, R12, RZ, 0x2 ;  /* 0x0000000c09099211 */ /* 0x000fc400078f10ff */
[----:B------:R-:W-:Y:S02]  /*8bc0*/  @!P0 LEA.HI R8, R8, R13, RZ, 0x2 ;  /* 0x0000000d08088211 */ /* 0x000fe400078f10ff */
[----:B------:R-:W-:Y:S02]  /*8bd0*/  @!P3 LOP3.LUT R11, R11, 0xfffffffc, RZ, 0xc0, !PT ;  /* 0xfffffffc0b0bb812 */ /* 0x000fe400078ec0ff */
[----:B------:R-:W-:Y:S02]  /*8be0*/  @!P2 LOP3.LUT R10, R10, 0xfffffffc, RZ, 0xc0, !PT ;  /* 0xfffffffc0a0aa812 */ /* 0x000fe400078ec0ff */
[----:B------:R-:W-:Y:S02]  /*8bf0*/  @!P1 LOP3.LUT R9, R9, 0xfffffffc, RZ, 0xc0, !PT ;  /* 0xfffffffc09099812 */ /* 0x000fe400078ec0ff */
[----:B------:R-:W-:Y:S01]  /*8c00*/  @!P0 LOP3.LUT R8, R8, 0xfffffffc, RZ, 0xc0, !PT ;  /* 0xfffffffc08088812 */ /* 0x000fe200078ec0ff */
[--C-:B------:R-:W-:Y:S01]  /*8c10*/  @!P3 IMAD.WIDE R34, R11, 0x2, R24.reuse ;  /* 0x000000020b22b825 */ /* 0x100fe200078e0218 */
[----:B------:R-:W-:Y:S01]  /*8c20*/  CS2R R38, SRZ ;  /* 0x0000000000267805 */ /* 0x000fe2000001ff00 */
[----:B------:R-:W-:Y:S01]  /*8c30*/  CS2R R36, SRZ ;  /* 0x0000000000247805 */ /* 0x000fe2000001ff00 */
[----:B------:R-:W-:Y:S01]  /*8c40*/  CS2R R32, SRZ ;  /* 0x0000000000207805 */ /* 0x000fe2000001ff00 */
[--C-:B------:R-:W-:Y:S01]  /*8c50*/  @!P2 IMAD.WIDE R28, R10, 0x2, R24.reuse ;  /* 0x000000020a1ca825 */ /* 0x100fe200078e0218 */
[----:B------:R-:W-:Y:S01]  /*8c60*/  CS2R R30, SRZ ;  /* 0x00000000001e7805 */ /* 0x000fe2000001ff00 */
[----:B------:R-:W-:Y:S01]  /*8c70*/  CS2R R26, SRZ ;  /* 0x00000000001a7805 */ /* 0x000fe2000001ff00 */
[----:B-1----:R-:W-:Y:S01]  /*8c80*/  CS2R R18, SRZ ;  /* 0x0000000000127805 */ /* 0x002fe2000001ff00 */
[--C-:B------:R-:W-:Y:S01]  /*8c90*/  @!P1 IMAD.WIDE R12, R9, 0x2, R24.reuse ;  /* 0x00000002090c9825 */ /* 0x100fe200078e0218 */
[----:B------:R-:W-:Y:S01]  /*8ca0*/  CS2R R22, SRZ ;  /* 0x0000000000167805 */ /* 0x000fe2000001ff00 */
[----:B---3--:R-:W-:Y:S01]  /*8cb0*/  CS2R R16, SRZ ;  /* 0x0000000000107805 */ /* 0x008fe2000001ff00 */
[----:B------:R1:W5:Y:S01]  /*8cc0*/  @!P3 LD.E.64 R38, [R34.64] ;  /* 0x0000001c2226b980 */ /* 0x000362000c101b00 */
[----:B------:R-:W-:-:S03]  /*8cd0*/  @!P0 IMAD.WIDE R24, R8, 0x2, R24 ;  /* 0x0000000208188825 */ /* 0x000fc600078e0218 */
        /* <DEDUP_REMOVED lines=8> */
[----:B------:R1:W5:Y:S04]  /*8d60*/  @!P2 LD.E.64 R30, [R10.64] ;  /* 0x0000001c0a1ea980 */ /* 0x000368000c101b00 */
[----:B------:R1:W5:Y:S04]  /*8d70*/  @!P1 LD.E.64 R22, [R14.64] ;  /* 0x0000001c0e169980 */ /* 0x000368000c101b00 */
[----:B------:R1:W5:Y:S02]  /*8d80*/  @!P0 LD.E.64 R16, [R8.64] ;  /* 0x0000001c08108980 */ /* 0x000364000c101b00 */
.L_x_347:
[----:B-123--:R-:W-:Y:S05]  /*8d90*/  BSYNC B0 ;  /* 0x0000000000007941 */ /* 0x00efea0003800000 */
.L_x_346:
[----:B-----5:R-:W-:Y:S01]  /*8da0*/  IMAD.MOV.U32 R10, RZ, RZ, R18 ;  /* 0x000000ffff0a7224 */ /* 0x020fe200078e0012 */
[----:B------:R-:W-:Y:S01]  /*8db0*/  UIADD3 UR4, -UR18, UR21, URZ ;  /* 0x0000001512047290 */ /* 0x000fe2000fffe13f */
[----:B------:R-:W-:Y:S01]  /*8dc0*/  IMAD.MOV.U32 R8, RZ, RZ, R19 ;  /* 0x000000ffff087224 */ /* 0x000fe200078e0013 */
[----:B------:R-:W-:-:S04]  /*8dd0*/  DEPBAR.LE SB0, 0x1 ;  /* 0x000080400000791a */ /* 0x000fc80000000000 */
[----:B------:R-:W-:Y:S01]  /*8de0*/  PRMT R13, R8, 0x5410, R10 ;  /* 0x00005410080d7816 */ /* 0x000fe2000000000a */
[----:B------:R-:W-:Y:S01]  /*8df0*/  IMAD.MOV.U32 R9, RZ, RZ, R26 ;  /* 0x000000ffff097224 */ /* 0x000fe200078e001a */
[----:B------:R-:W-:Y:S01]  /*8e00*/  UISETP.LT.AND UP0, UPT, UR4, 0x80, UPT ;  /* 0x000000800400788c */ /* 0x000fe2000bf01270 */
[----:B------:R-:W-:Y:S01]  /*8e10*/  IMAD.MOV.U32 R10, RZ, RZ, R27 ;  /* 0x000000ffff0a7224 */ /* 0x000fe200078e001b */
[----:B------:R-:W-:Y:S01]  /*8e20*/  BSSY B1, `(.L_x_348) ;  /* 0x000014e000017945 */ /* 0x000fe20003800000 */
[----:B------:R-:W-:Y:S01]  /*8e30*/  IMAD.MOV.U32 R8, RZ, RZ, R32 ;  /* 0x000000ffff087224 */ /* 0x000fe200078e0020 */
[----:B------:R-:W-:Y:S01]  /*8e40*/  USEL UR4, UR4, 0x80, UP0 ;  /* 0x0000008004047887 */ /* 0x000fe20008000000 */
[----:B------:R-:W-:Y:S01]  /*8e50*/  IMAD.MOV.U32 R11, RZ, RZ, R17 ;  /* 0x000000ffff0b7224 */ /* 0x000fe200078e0011 */
[----:B------:R-:W-:Y:S01]  /*8e60*/  PRMT R21, R10, 0x5410, R9 ;  /* 0x000054100a157816 */ /* 0x000fe20000000009 */
[----:B------:R-:W-:Y:S02]  /*8e70*/  IMAD.MOV.U32 R9, RZ, RZ, R33 ;  /* 0x000000ffff097224 */ /* 0x000fe400078e0021 */
[----:B------:R-:W-:Y:S01]  /*8e80*/  IMAD.MOV.U32 R10, RZ, RZ, R39 ;  /* 0x000000ffff0a7224 */ /* 0x000fe200078e0027 */
[----:B------:R-:W-:Y:S01]  /*8e90*/  BAR.SYNC.DEFER_BLOCKING 0x0 ;  /* 0x0000000000007b1d */ /* 0x000fe20000010000 */
[----:B------:R-:W-:-:S02]  /*8ea0*/  ISETP.GE.AND P0, PT, R73, UR4, PT ;  /* 0x0000000449007c0c */ /* 0x000fc4000bf06270 */
[----:B------:R-:W-:Y:S01]  /*8eb0*/  PRMT R25, R9, 0x5410, R8 ;  /* 0x0000541009197816 */ /* 0x000fe20000000008 */
[----:B------:R-:W-:Y:S01]  /*8ec0*/  IMAD.MOV.U32 R8, RZ, RZ, R38 ;  /* 0x000000ffff087224 */ /* 0x000fe200078e0026 */
[----:B------:R-:W-:Y:S01]  /*8ed0*/  PRMT R28, R28, 0x5410, R10 ;  /* 0x000054101c1c7816 */ /* 0x000fe2000000000a */
[----:B------:R-:W-:Y:S02]  /*8ee0*/  IMAD.MOV.U32 R9, RZ, RZ, R48 ;  /* 0x000000ffff097224 */ /* 0x000fe400078e0030 */
[----:B------:R-:W-:Y:S01]  /*8ef0*/  IMAD.MOV.U32 R10, RZ, RZ, R58 ;  /* 0x000000ffff0a7224 */ /* 0x000fe200078e003a */
[----:B------:R-:W-:Y:S01]  /*8f00*/  PRMT R29, R8, 0x7610, R29 ;  /* 0x00007610081d7816 */ /* 0x000fe2000000001d */
[----:B------:R-:W-:-:S05]  /*8f10*/  IMAD.MOV.U32 R8, RZ, RZ, R49 ;  /* 0x000000ffff087224 */ /* 0x000fca00078e0031 */
[----:B------:R-:W-:Y:S01]  /*8f20*/  PRMT R34, R8, 0x5410, R9 ;  /* 0x0000541008227816 */ /* 0x000fe20000000009 */
[----:B------:R-:W-:Y:S02]  /*8f30*/  IMAD.MOV.U32 R9, RZ, RZ, R59 ;  /* 0x000000ffff097224 */ /* 0x000fe400078e003b */
[----:B------:R-:W-:-:S03]  /*8f40*/  IMAD.MOV.U32 R8, RZ, RZ, R16 ;  /* 0x000000ffff087224 */ /* 0x000fc600078e0010 */
[----:B------:R-:W-:Y:S01]  /*8f50*/  PRMT R44, R9, 0x5410, R10 ;  /* 0x00005410092c7816 */ /* 0x000fe2000000000a */
[----:B------:R-:W-:Y:S01]  /*8f60*/  IMAD.MOV.U32 R9, RZ, RZ, R22 ;  /* 0x000000ffff097224 */ /* 0x000fe200078e0016 */
[----:B------:R-:W-:Y:S02]  /*8f70*/  SHF.R.S32.HI R10, RZ, 0x1f, R73 ;  /* 0x0000001fff0a7819 */ /* 0x000fe40000011449 */
[----:B------:R-:W-:Y:S01]  /*8f80*/  PRMT R12, R12, 0x5410, R8 ;  /* 0x000054100c0c7816 */ /* 0x000fe20000000008 */
[----:B------:R-:W-:Y:S01]  /*8f90*/  IMAD.MOV.U32 R8, RZ, RZ, R23 ;  /* 0x000000ffff087224 */ /* 0x000fe200078e0017 */
[----:B------:R-:W-:Y:S02]  /*8fa0*/  LEA.HI R10, R10, R73, RZ, 0x3 ;  /* 0x000000490a0a7211 */ /* 0x000fe400078f18ff */
[----:B------:R-:W-:Y:S01]  /*8fb0*/  PRMT R12, R11, 0x7610, R12 ;  /* 0x000076100b0c7816 */ /* 0x000fe2000000000c */
[----:B------:R-:W-:Y:S01]  /*8fc0*/  IMAD.MOV.U32 R11, RZ, RZ, R31 ;  /* 0x000000ffff0b7224 */ /* 0x000fe200078e001f */
[----:B------:R-:W-:-:S02]  /*8fd0*/  LOP3.LUT R10, R10, 0xfffffff8, RZ, 0xc0, !PT ;  /* 0xfffffff80a0a7812 */ /* 0x000fc400078ec0ff */
[----:B------:R-:W-:Y:S01]  /*8fe0*/  PRMT R20, R8, 0x5410, R9 ;  /* 0x0000541008147816 */ /* 0x000fe20000000009 */
[----:B------:R-:W-:Y:S02]  /*8ff0*/  IMAD.MOV.U32 R8, RZ, RZ, R30 ;  /* 0x000000ffff087224 */ /* 0x000fe400078e001e */
[----:B------:R-:W-:Y:S02]  /*9000*/  IMAD.IADD R9, R73, 0x1, -R10 ;  /* 0x0000000149097824 */ /* 0x000fe400078e0a0a */
[----:B------:R-:W-:Y:S01]  /*9010*/  IMAD.MOV.U32 R10, RZ, RZ, R36 ;  /* 0x000000ffff0a7224 */ /* 0x000fe200078e0024 */
[----:B------:R-:W-:Y:S01]  /*9020*/  PRMT R24, R11, 0x5410, R8 ;  /* 0x000054100b187816 */ /* 0x000fe20000000008 */
[C---:B------:R-:W-:Y:S01]  /*9030*/  IMAD.SHL.U32 R8, R9.reuse, 0x40, RZ ;  /* 0x0000004009087824 */ /* 0x040fe200078e00ff */
[----:B------:R-:W-:Y:S02]  /*9040*/  LOP3.LUT P1, RZ, R9, 0x4, RZ, 0xc0, !PT ;  /* 0x0000000409ff7812 */ /* 0x000fe4000782c0ff */
[----:B------:R-:W-:-:S02]  /*9050*/  PRMT R28, R10, 0x7610, R28 ;  /* 0x000076100a1c7816 */ /* 0x000fc4000000001c */
[----:B------:R-:W-:Y:S01]  /*9060*/  LOP3.LUT R9, R8, 0x1c0, RZ, 0xc0, !PT ;  /* 0x000001c008097812 */ /* 0x000fe200078ec0ff */
[----:B------:R-:W-:-:S03]  /*9070*/  IMAD.MOV.U32 R8, RZ, RZ, R46 ;  /* 0x000000ffff087224 */ /* 0x000fc600078e002e */
[----:B------:R-:W-:Y:S02]  /*9080*/  LOP3.LUT R11, R9, 0x18, R56, 0xf8, !PT ;  /* 0x00000018090b7812 */ /* 0x000fe400078ef838 */
[----:B------:R-:W-:Y:S01]  /*9090*/  SHF.R.U32.HI R10, RZ, 0x3, R9 ;  /* 0x00000003ff0a7819 */ /* 0x000fe20000011609 */
[----:B------:R-:W-:Y:S01]  /*90a0*/  IMAD.MOV.U32 R9, RZ, RZ, R37 ;  /* 0x000000ffff097224 */ /* 0x000fe200078e0025 */
[----:B------:R-:W-:Y:S01]  /*90b0*/  PRMT R35, R35, 0x5410, R8 ;  /* 0x0000541023237816 */ /* 0x000fe20000000008 */
[----:B------:R-:W-:Y:S01]  /*90c0*/  IMAD.MOV.U32 R8, RZ, RZ, R53 ;  /* 0x000000ffff087224 */ /* 0x000fe200078e0035 */
[----:B------:R-:W-:Y:S02]  /*90d0*/  LOP3.LUT R10, R11, R10, RZ, 0x3c, !PT ;  /* 0x0000000a0b0a7212 */ /* 0x000fe400078e3cff */
[----:B------:R-:W-:Y:S01]  /*90e0*/  PRMT R29, R29, 0x5410, R9 ;  /* 0x000054101d1d7816 */ /* 0x000fe20000000009 */
[----:B------:R-:W-:Y:S02]  /*90f0*/  IMAD.MOV.U32 R9, RZ, RZ, R52 ;  /* 0x000000ffff097224 */ /* 0x000fe400078e0034 */
[----:B------:R-:W-:-:S02]  /*9100*/  IMAD R15, R93, 0x200, R10 ;  /* 0x000002005d0f7824 */ /* 0x000fc400078e020a */
[----:B------:R-:W-:Y:S01]  /*9110*/  IMAD.MOV.U32 R10, RZ, RZ, R47 ;  /* 0x000000ffff0a7224 */ /* 0x000fe200078e002f */
[----:B------:R-:W-:Y:S02]  /*9120*/  PRMT R45, R8, 0x5410, R9 ;  /* 0x00005410082d7816 */ /* 0x000fe40000000009 */
[C---:B------:R-:W-:Y:S02]  /*9130*/  IADD3 R14, R15.reuse, 0x20, RZ ;  /* 0x000000200f0e7810 */ /* 0x040fe40007ffe0ff */
[C---:B------:R-:W-:Y:S02]  /*9140*/  @P1 IADD3 R14, R15.reuse, -0x20, RZ ;  /* 0xffffffe00f0e1810 */ /* 0x040fe40007ffe0ff */
[----:B------:R-:W-:Y:S02]  /*9150*/  PRMT R35, R10, 0x7610, R35 ;  /* 0x000076100a237816 */ /* 0x000fe40000000023 */
[----:B------:R-:W-:Y:S02]  /*9160*/  LEA R15, R15, 0xc100, 0x1 ;  /* 0x0000c1000f0f7811 */ /* 0x000fe400078e08ff */
[----:B------:R-:W-:Y:S01]  /*9170*/  LEA R14, R14, 0xc100, 0x1 ;  /* 0x0000c1000e0e7811 */ /* 0x000fe200078e08ff */
[----:B------:R-:W-:Y:S05]  /*9180*/  @P0 BRA `(.L_x_349) ;  /* 0x0000117000000947 */ /* 0x000fea0003800000 */
[----:B------:R-:W-:Y:S01]  /*9190*/  ISETP.GE.AND P0, PT, R74, c[0x0][0x27c], PT ;  /* 0x00009f004a007a0c */ /* 0x000fe20003f06270 */
[----:B------:R-:W-:-:S12]  /*91a0*/  BSSY B0, `(.L_x_350) ;  /* 0x000002c000007945 */ /* 0x000fd80003800000 */
[----:B------:R-:W-:Y:S05]  /*91b0*/  @P0 BRA `(.L_x_351) ;  /* 0x000002a000000947 */ /* 0x000fea0003800000 */
[----:B------:R-:W1:Y:S01]  /*91c0*/  LDS.128 R8, [R15] ;  /* 0x000000000f087984 */ /* 0x000e620000000c00 */
[--C-:B------:R-:W-:Y:S01]  /*91d0*/  SHF.R.U64 R84, R84, 0x10, R85.reuse ;  /* 0x0000001054547819 */ /* 0x100fe20000001255 */
[--C-:B------:R-:W-:Y:S01]  /*91e0*/  HADD2.F32 R90, -RZ, R75.reuse.H1_H1 ;  /* 0x3000004bff5a7230 */ /* 0x100fe20000004100 */
[----:B------:R-:W-:Y:S01]  /*91f0*/  SHF.R.U32.HI R85, RZ, 0x10, R85 ;  /* 0x00000010ff557819 */ /* 0x000fe20000011655 */
[----:B------:R-:W-:Y:S01]  /*9200*/  HADD2.F32 R75, -RZ, R75.H0_H0 ;  /* 0x2000004bff4b7230 */ /* 0x000fe20000004100 */
[--C-:B------:R-:W-:Y:S01]  /*9210*/  SHF.R.U64 R56, R86, 0x10, R87.reuse ;  /* 0x0000001056387819 */ /* 0x100fe20000001257 */
[----:B------:R-:W-:Y:S01]  /*9220*/  HADD2.F32 R84, -RZ, R84.H0_H0 ;  /* 0x20000054ff547230 */ /* 0x000fe20000004100 */
[----:B------:R-:W-:Y:S01]  /*9230*/  SHF.R.U32.HI R79, RZ, 0x10, R87 ;  /* 0x00000010ff4f7819 */ /* 0x000fe20000011657 */
[----:B------:R-:W-:Y:S02]  /*9240*/  HADD2.F32 R85, -RZ, R85.H0_H0 ;  /* 0x20000055ff557230 */ /* 0x000fe40000004100 */
[----:B------:R-:W-:-:S02]  /*9250*/  HADD2.F32 R91, -RZ, R76.H1_H1 ;  /* 0x3000004cff5b7230 */ /* 0x000fc40000004100 */
[----:B------:R-:W-:Y:S02]  /*9260*/  HADD2.F32 R92, -RZ, R79.H0_H0 ;  /* 0x2000004fff5c7230 */ /* 0x000fe40000004100 */
[--C-:B-1----:R-:W-:Y:S02]  /*9270*/  HADD2.F32 R86, -RZ, R11.reuse.H0_H0 ;  /* 0x2000000bff567230 */ /* 0x102fe40000004100 */
[----:B------:R-:W-:Y:S02]  /*9280*/  HADD2.F32 R11, -RZ, R11.H1_H1 ;  /* 0x3000000bff0b7230 */ /* 0x000fe40000004100 */
[--C-:B------:R-:W-:Y:S02]  /*9290*/  HADD2.F32 R87, -RZ, R8.reuse.H0_H0 ;  /* 0x20000008ff577230 */ /* 0x100fe40000004100 */
[----:B------:R-:W-:Y:S01]  /*92a0*/  HADD2.F32 R88, -RZ, R8.H1_H1 ;  /* 0x30000008ff587230 */ /* 0x000fe20000004100 */
[CC--:B------:R-:W-:Y:S01]  /*92b0*/  FMUL.FTZ R79, R11.reuse, R85.reuse ;  /* 0x000000550b4f7220 */ /* 0x0c0fe20000410000 */
[--C-:B------:R-:W-:Y:S01]  /*92c0*/  HADD2.F32 R8, -RZ, R10.reuse.H0_H0 ;  /* 0x2000000aff087230 */ /* 0x100fe20000004100 */
[C---:B------:R-:W-:Y:S01]  /*92d0*/  FMUL.FTZ R85, R86.reuse, R85 ;  /* 0x0000005556557220 */ /* 0x040fe20000410000 */
[--C-:B------:R-:W-:Y:S01]  /*92e0*/  HADD2.F32 R89, -RZ, R9.reuse.H0_H0 ;  /* 0x20000009ff597230 */ /* 0x100fe20000004100 */
[-C--:B------:R-:W-:Y:S01]  /*92f0*/  FFMA.FTZ R79, R86, R92.reuse, -R79 ;  /* 0x0000005c564f7223 */ /* 0x080fe2000001084f */
[----:B------:R-:W-:Y:S01]  /*9300*/  HADD2.F32 R10, -RZ, R10.H1_H1 ;  /* 0x3000000aff0a7230 */ /* 0x000fe20000004100 */
[----:B------:R-:W-:Y:S01]  /*9310*/  FFMA.FTZ R92, R11, R92, R85 ;  /* 0x0000005c0b5c7223 */ /* 0x000fe20000010055 */
[----:B------:R-:W-:Y:S01]  /*9320*/  HADD2.F32 R9, -RZ, R9.H1_H1 ;  /* 0x30000009ff097230 */ /* 0x000fe20000004100 */
[-C--:B------:R-:W-:Y:S01]  /*9330*/  FMUL.FTZ R98, R88, R90.reuse ;  /* 0x0000005a58627220 */ /* 0x080fe20000410000 */
[----:B------:R-:W-:Y:S01]  /*9340*/  HADD2.F32 R11, -RZ, R76.H0_H0 ;  /* 0x2000004cff0b7230 */ /* 0x000fe20000004100 */
[----:B------:R-:W-:Y:S01]  /*9350*/  FMUL.FTZ R90, R87, R90 ;  /* 0x0000005a575a7220 */ /* 0x000fe20000410000 */
[----:B------:R-:W-:Y:S01]  /*9360*/  HADD2.F32 R76, -RZ, R56.H0_H0 ;  /* 0x20000038ff4c7230 */ /* 0x000fe20000004100 */
[----:B------:R-:W-:-:S02]  /*9370*/  FMUL.FTZ R56, R10, R75 ;  /* 0x0000004b0a387220 */ /* 0x000fc40000410000 */
[-C--:B------:R-:W-:Y:S02]  /*9380*/  FMUL.FTZ R85, R9, R84.reuse ;  /* 0x0000005409557220 */ /* 0x080fe40000410000 */
[----:B------:R-:W-:Y:S02]  /*9390*/  FMUL.FTZ R75, R8, R75 ;  /* 0x0000004b084b7220 */ /* 0x000fe40000410000 */
[----:B------:R-:W-:Y:S02]  /*93a0*/  FMUL.FTZ R84, R89, R84 ;  /* 0x0000005459547220 */ /* 0x000fe40000410000 */
[-C--:B------:R-:W-:Y:S02]  /*93b0*/  FFMA.FTZ R98, R87, R91.reuse, -R98 ;  /* 0x0000005b57627223 */ /* 0x080fe40000010862 */
[----:B------:R-:W-:Y:S02]  /*93c0*/  FFMA.FTZ R91, R88, R91, R90 ;  /* 0x0000005b585b7223 */ /* 0x000fe4000001005a */
[----:B------:R-:W-:-:S02]  /*93d0*/  FFMA.FTZ R56, R8, R11, -R56 ;  /* 0x0000000b08387223 */ /* 0x000fc40000010838 */
[----:B------:R-:W-:Y:S01]  /*93e0*/  FFMA.FTZ R75, R10, R11, R75 ;  /* 0x0000000b0a4b7223 */ /* 0x000fe2000001004b */
[----:B------:R-:W-:Y:S01]  /*93f0*/  F2FP.PACK_AB R11, R92, R79 ;  /* 0x0000004f5c0b723e */ /* 0x000fe200000000ff */
[----:B------:R-:W-:Y:S01]  /*9400*/  FFMA.FTZ R85, R89, R76, -R85 ;  /* 0x0000004c59557223 */ /* 0x000fe20000010855 */
[----:B------:R-:W-:Y:S01]  /*9410*/  F2FP.PACK_AB R8, R91, R98 ;  /* 0x000000625b08723e */ /* 0x000fe200000000ff */
[----:B------:R-:W-:Y:S01]  /*9420*/  FFMA.FTZ R84, R9, R76, R84 ;  /* 0x0000004c09547223 */ /* 0x000fe20000010054 */
[----:B------:R-:W-:-:S04]  /*9430*/  F2FP.PACK_AB R10, R75, R56 ;  /* 0x000000384b0a723e */ /* 0x000fc800000000ff */
[----:B------:R-:W-:-:S05]  /*9440*/  F2FP.PACK_AB R9, R84, R85 ;  /* 0x000000555409723e */ /* 0x000fca00000000ff */
[----:B------:R1:W-:Y:S02]  /*9450*/  STS.128 [R15], R8 ;  /* 0x000000080f007388 */ /* 0x0003e40000000c00 */
.L_x_351:
[----:B------:R-:W-:Y:S05]  /*9460*/  BSYNC B0 ;  /* 0x0000000000007941 */ /* 0x000fea0003800000 */
.L_x_350:
[----:B-1----:R-:W-:Y:S01]  /*9470*/  IADD3 R8, R74, 0x10, RZ ;  /* 0x000000104a087810 */ /* 0x002fe20007ffe0ff */
[----:B------:R-:W-:Y:S03]  /*9480*/  BSSY B0, `(.L_x_352) ;  /* 0x000002d000007945 */ /* 0x000fe60003800000 */
[----:B------:R-:W-:-:S13]  /*9490*/  ISETP.GE.AND P0, PT, R8, c[0x0][0x27c], PT ;  /* 0x00009f0008007a0c */ /* 0x000fda0003f06270 */
[----:B------:R-:W-:Y:S05]  /*94a0*/  @P0 BRA `(.L_x_353) ;  /* 0x000002a000000947 */ /* 0x000fea0003800000 */
[----:B------:R-:W1:Y:S01]  /*94b0*/  LDS.128 R8, [R14] ;  /* 0x000000000e087984 */ /* 0x000e620000000c00 */
[--C-:B------:R-:W-:Y:S01]  /*94c0*/  SHF.R.U64 R75, R100, 0x10, R101.reuse ;  /* 0x00000010644b7819 */ /* 0x100fe20000001265 */
[--C-:B------:R-:W-:Y:S01]  /*94d0*/  HADD2.F32 R86, -RZ, R67.reuse.H1_H1 ;  /* 0x30000043ff567230 */ /* 0x100fe20000004100 */
[----:B------:R-:W-:Y:S01]  /*94e0*/  SHF.R.U32.HI R100, RZ, 0x10, R101 ;  /* 0x00000010ff647819 */ /* 0x000fe20000011665 */
[----:B------:R-:W-:Y:S01]  /*94f0*/  HADD2.F32 R67, -RZ, R67.H0_H0 ;  /* 0x20000043ff437230 */ /* 0x000fe20000004100 */
[--C-:B------:R-:W-:Y:S01]  /*9500*/  SHF.R.U64 R56, R102, 0x10, R103.reuse ;  /* 0x0000001066387819 */ /* 0x100fe20000001267 */
[----:B------:R-:W-:Y:S01]  /*9510*/  HADD2.F32 R88, -RZ, R72.H1_H1 ;  /* 0x30000048ff587230 */ /* 0x000fe20000004100 */
[----:B------:R-:W-:Y:S01]  /*9520*/  SHF.R.U32.HI R102, RZ, 0x10, R103 ;  /* 0x00000010ff667819 */ /* 0x000fe20000011667 */
[----:B------:R-:W-:-:S04]  /*9530*/  HADD2.F32 R100, -RZ, R100.H0_H0 ;  /* 0x20000064ff647230 */ /* 0x000fc80000004100 */
        /* <DEDUP_REMOVED lines=15> */
[C---:B------:R-:W-:Y:S01]  /*9630*/  FMUL.FTZ R91, R79.reuse, R86 ;  /* 0x000000564f5b7220 */ /* 0x040fe20000410000 */
[----:B------:R-:W-:Y:S01]  /*9640*/  HADD2.F32 R11, -RZ, R72.H0_H0 ;  /* 0x20000048ff0b7230 */ /* 0x000fe20000004100 */
[----:B------:R-:W-:Y:S01]  /*9650*/  FFMA.FTZ R89, R79, R88, -R89 ;  /* 0x000000584f597223 */ /* 0x000fe20000010859 */
[----:B------:R-:W-:Y:S01]  /*9660*/  HADD2.F32 R72, -RZ, R56.H0_H0 ;  /* 0x20000038ff487230 */ /* 0x000fe20000004100 */
[----:B------:R-:W-:-:S02]  /*9670*/  FMUL.FTZ R56, R10, R67 ;  /* 0x000000430a387220 */ /* 0x000fc40000410000 */
[-C--:B------:R-:W-:Y:S02]  /*9680*/  FMUL.FTZ R75, R9, R76.reuse ;  /* 0x0000004c094b7220 */ /* 0x080fe40000410000 */
[----:B------:R-:W-:Y:S02]  /*9690*/  FMUL.FTZ R67, R8, R67 ;  /* 0x0000004308437220 */ /* 0x000fe40000410000 */
[C---:B------:R-:W-:Y:S02]  /*96a0*/  FMUL.FTZ R76, R85.reuse, R76 ;  /* 0x0000004c554c7220 */ /* 0x040fe40000410000 */
[----:B------:R-:W-:Y:S02]  /*96b0*/  FFMA.FTZ R84, R84, R88, R91 ;  /* 0x0000005854547223 */ /* 0x000fe4000001005b */
[-C--:B------:R-:W-:Y:S02]  /*96c0*/  FFMA.FTZ R56, R8, R11.reuse, -R56 ;  /* 0x0000000b08387223 */ /* 0x080fe40000010838 */
[----:B------:R-:W-:Y:S01]  /*96d0*/  FFMA.FTZ R67, R10, R11, R67 ;  /* 0x0000000b0a437223 */ /* 0x000fe20000010043 */
[----:B------:R-:W-:Y:S01]  /*96e0*/  F2FP.PACK_AB R11, R100, R87 ;  /* 0x00000057640b723e */ /* 0x000fe200000000ff */
[-C--:B------:R-:W-:Y:S01]  /*96f0*/  FFMA.FTZ R75, R85, R72.reuse, -R75 ;  /* 0x00000048554b7223 */ /* 0x080fe2000001084b */
[----:B------:R-:W-:Y:S01]  /*9700*/  F2FP.PACK_AB R8, R84, R89 ;  /* 0x000000595408723e */ /* 0x000fe200000000ff */
[----:B------:R-:W-:Y:S01]  /*9710*/  FFMA.FTZ R76, R9, R72, R76 ;  /* 0x00000048094c7223 */ /* 0x000fe2000001004c */
[----:B------:R-:W-:-:S04]  /*9720*/  F2FP.PACK_AB R10, R67, R56 ;  /* 0x00000038430a723e */ /* 0x000fc800000000ff */
[----:B------:R-:W-:-:S05]  /*9730*/  F2FP.PACK_AB R9, R76, R75 ;  /* 0x0000004b4c09723e */ /* 0x000fca00000000ff */
[----:B------:R1:W-:Y:S02]  /*9740*/  STS.128 [R14], R8 ;  /* 0x000000080e007388 */ /* 0x0003e40000000c00 */
.L_x_353:
[----:B------:R-:W-:Y:S05]  /*9750*/  BSYNC B0 ;  /* 0x0000000000007941 */ /* 0x000fea0003800000 */
.L_x_352:
[----:B-1----:R-:W-:Y:S01]  /*9760*/  IADD3 R8, R74, 0x20, RZ ;  /* 0x000000204a087810 */ /* 0x002fe20007ffe0ff */
[----:B------:R-:W-:Y:S03]  /*9770*/  BSSY B0, `(.L_x_354) ;  /* 0x000002d000007945 */ /* 0x000fe60003800000 */
[----:B------:R-:W-:-:S13]  /*9780*/  ISETP.GE.AND P0, PT, R8, c[0x0][0x27c], PT ;  /* 0x00009f0008007a0c */ /* 0x000fda0003f06270 */
[----:B------:R-:W-:Y:S05]  /*9790*/  @P0 BRA `(.L_x_355) ;  /* 0x000002a000000947 */ /* 0x000fea0003800000 */
[----:B------:R-:W1:Y:S01]  /*97a0*/  LDS.128 R8, [R15+0x4000] ;  /* 0x004000000f087984 */ /* 0x000e620000000c00 */
        /* <DEDUP_REMOVED lines=40> */
[----:B------:R1:W-:Y:S02]  /*9a30*/  STS.128 [R15+0x4000], R8 ;  /* 0x004000080f007388 */ /* 0x0003e40000000c00 */
.L_x_355:
[----:B------:R-:W-:Y:S05]  /*9a40*/  BSYNC B0 ;  /* 0x0000000000007941 */ /* 0x000fea0003800000 */
.L_x_354:
        /* <DEDUP_REMOVED lines=40> */
[----:B------:R-:W-:Y:S01]  /*9cd0*/  FFMA.FTZ R61, R75, R60, -R61 ;  /* 0x0000003c4b3d7223 */ /* 0x000fe2000001083d */
[----:B------:R-:W-:Y:S01]  /*9ce0*/  F2FP.PACK_AB R8, R81, R84 ;  /* 0x000000545108723e */ /* 0x000fe200000000ff */
[----:B------:R-:W-:Y:S01]  /*9cf0*/  FFMA.FTZ R66, R9, R60, R66 ;  /* 0x0000003c09427223 */ /* 0x000fe20000010042 */
[----:B------:R-:W-:-:S04]  /*9d00*/  F2FP.PACK_AB R10, R57, R56 ;  /* 0x00000038390a723e */ /* 0x000fc800000000ff */
[----:B------:R-:W-:-:S05]  /*9d10*/  F2FP.PACK_AB R9, R66, R61 ;  /* 0x0000003d4209723e */ /* 0x000fca00000000ff */
[----:B------:R1:W-:Y:S02]  /*9d20*/  STS.128 [R14+0x4000], R8 ;  /* 0x004000080e007388 */ /* 0x0003e40000000c00 */
.L_x_357:
[----:B------:R-:W-:Y:S05]  /*9d30*/  BSYNC B0 ;  /* 0x0000000000007941 */ /* 0x000fea0003800000 */
.L_x_356:
        /* <DEDUP_REMOVED lines=8> */
[----:B------:R-:W-:Y:S01]  /*9dc0*/  HADD2.F32 R69, -RZ, R54.H1_H1 ;  /* 0x30000036ff457230 */ /* 0x000fe20000004100 */
[--C-:B------:R-:W-:Y:S01]  /*9dd0*/  SHF.R.U64 R56, R70, 0x10, R71.reuse ;  /* 0x0000001046387819 */ /* 0x100fe20000001247 */
[----:B------:R-:W-:Y:S01]  /*9de0*/  HADD2.F32 R55, -RZ, R55.H0_H0 ;  /* 0x20000037ff377230 */ /* 0x000fe20000004100 */
        /* <DEDUP_REMOVED lines=14> */
[----:B------:R-:W-:Y:S01]  /*9ed0*/  HADD2.F32 R11, -RZ, R54.H0_H0 ;  /* 0x20000036ff0b7230 */ /* 0x000fe20000004100 */
[-C--:B------:R-:W-:Y:S01]  /*9ee0*/  FMUL.FTZ R75, R66, R69.reuse ;  /* 0x00000045424b7220 */ /* 0x080fe20000410000 */
[----:B------:R-:W-:Y:S01]  /*9ef0*/  HADD2.F32 R9, -RZ, R9.H1_H1 ;  /* 0x30000009ff097230 */ /* 0x000fe20000004100 */
[C---:B------:R-:W-:Y:S01]  /*9f00*/  FMUL.FTZ R69, R61.reuse, R69 ;  /* 0x000000453d457220 */ /* 0x040fe20000410000 */
[----:B------:R-:W-:Y:S01]  /*9f10*/  HADD2.F32 R54, -RZ, R57.H0_H0 ;  /* 0x20000039ff367230 */ /* 0x000fe20000004100 */
[----:B------:R-:W-:Y:S01]  /*9f20*/  FFMA.FTZ R75, R61, R72, -R75 ;  /* 0x000000483d4b7223 */ /* 0x000fe2000001084b */
[----:B------:R-:W-:Y:S01]  /*9f30*/  HADD2.F32 R60, -RZ, R56.H0_H0 ;  /* 0x20000038ff3c7230 */ /* 0x000fe20000004100 */
[----:B------:R-:W-:-:S02]  /*9f40*/  FMUL.FTZ R56, R10, R11 ;  /* 0x0000000b0a387220 */ /* 0x000fc40000410000 */
[-C--:B------:R-:W-:Y:S02]  /*9f50*/  FMUL.FTZ R57, R9, R54.reuse ;  /* 0x0000003609397220 */ /* 0x080fe40000410000 */
[C---:B------:R-:W-:Y:S02]  /*9f60*/  FMUL.FTZ R11, R8.reuse, R11 ;  /* 0x0000000b080b7220 */ /* 0x040fe40000410000 */
[C---:B------:R-:W-:Y:S02]  /*9f70*/  FMUL.FTZ R54, R67.reuse, R54 ;  /* 0x0000003643367220 */ /* 0x040fe40000410000 */
[-C--:B------:R-:W-:Y:S02]  /*9f80*/  FFMA.FTZ R56, R8, R55.reuse, -R56 ;  /* 0x0000003708387223 */ /* 0x080fe40000010838 */
[----:B------:R-:W-:Y:S02]  /*9f90*/  FFMA.FTZ R66, R66, R72, R69 ;  /* 0x0000004842427223 */ /* 0x000fe40000010045 */
        /* <DEDUP_REMOVED lines=8> */
.L_x_359:
[----:B------:R-:W-:Y:S05]  /*a020*/  BSYNC B0 ;  /* 0x0000000000007941 */ /* 0x000fea0003800000 */
.L_x_358:
[----:B-1----:R-:W-:-:S04]  /*a030*/  IADD3 R8, R74, 0x50, RZ ;  /* 0x000000504a087810 */ /* 0x002fc80007ffe0ff */
        /* <DEDUP_REMOVED lines=44> */
.L_x_349:
[----:B------:R-:W-:Y:S05]  /*a300*/  BSYNC B1 ;  /* 0x0000000000017941 */ /* 0x000fea0003800000 */
.L_x_348:
[----:B------:R-:W-:-:S04]  /*a310*/  IADD3 R73, R73, 0x40, RZ ;  /* 0x0000004049497810 */ /* 0x000fc80007ffe0ff */
[----:B------:R-:W-:-:S13]  /*a320*/  ISETP.GE.AND P0, PT, R73, UR4, PT ;  /* 0x0000000449007c0c */ /* 0x000fda000bf06270 */
[----:B------:R-:W-:Y:S05]  /*a330*/  @P0 BRA `(.L_x_360) ;  /* 0x0000499000000947 */ /* 0x000fea0003800000 */
[----:B------:R-:W-:Y:S01]  /*a340*/  ISETP.GE.AND P0, PT, R74, c[0x0][0x27c], PT ;  /* 0x00009f004a007a0c */ /* 0x000fe20003f06270 */
[----:B------:R-:W-:-:S12]  /*a350*/  BSSY B0, `(.L_x_361) ;  /* 0x000002c000007945 */ /* 0x000fd80003800000 */
[----:B------:R-:W-:Y:S05]  /*a360*/  @P0 BRA `(.L_x_362) ;  /* 0x000002a000000947 */ /* 0x000fea0003800000 */
[----:B-1----:R-:W1:Y:S01]  /*a370*/  LDS.128 R8, [R15+0x2000] ;  /* 0x002000000f087984 */ /* 0x002e620000000c00 */
        /* <DEDUP_REMOVED lines=10> */
[----:B------:R-:W-:Y:S02]  /*a420*/  HADD2.F32 R50, -RZ, R50.H0_H0 ;  /* 0x20000032ff327230 */ /* 0x000fe40000004100 */
[--C-:B-1----:R-:W-:Y:S02]  /*a430*/  HADD2.F32 R53, -RZ, R11.reuse.H0_H0 ;  /* 0x2000000bff357230 */ /* 0x102fe40000004100 */
[----:B------:R-:W-:Y:S02]  /*a440*/  HADD2.F32 R11, -RZ, R11.H1_H1 ;  /* 0x3000000bff0b7230 */ /* 0x000fe40000004100 */
[--C-:B------:R-:W-:Y:S02]  /*a450*/  HADD2.F32 R54, -RZ, R8.reuse.H0_H0 ;  /* 0x20000008ff367230 */ /* 0x100fe40000004100 */
[----:B------:R-:W-:Y:S01]  /*a460*/  HADD2.F32 R55, -RZ, R8.H1_H1 ;  /* 0x30000008ff377230 */ /* 0x000fe20000004100 */
[-C--:B------:R-:W-:Y:S01]  /*a470*/  FMUL.FTZ R58, R11, R52.reuse ;  /* 0x000000340b3a7220 */ /* 0x080fe20000410000 */
[--C-:B------:R-:W-:Y:S01]  /*a480*/  HADD2.F32 R8, -RZ, R10.reuse.H0_H0 ;  /* 0x2000000aff087230 */ /* 0x100fe20000004100 */
[-C--:B------:R-:W-:Y:S01]  /*a490*/  FMUL.FTZ R62, R54, R57.reuse ;  /* 0x00000039363e7220 */ /* 0x080fe20000410000 */
[--C-:B------:R-:W-:Y:S01]  /*a4a0*/  HADD2.F32 R56, -RZ, R9.reuse.H0_H0 ;  /* 0x20000009ff387230 */ /* 0x100fe20000004100 */
[C---:B------:R-:W-:Y:S01]  /*a4b0*/  FMUL.FTZ R52, R53.reuse, R52 ;  /* 0x0000003435347220 */ /* 0x040fe20000410000 */
[----:B------:R-:W-:Y:S01]  /*a4c0*/  HADD2.F32 R10, -RZ, R10.H1_H1 ;  /* 0x3000000aff0a7230 */ /* 0x000fe20000004100 */
[----:B------:R-:W-:Y:S01]  /*a4d0*/  FFMA.FTZ R58, R53, R60, -R58 ;  /* 0x0000003c353a7223 */ /* 0x000fe2000001083a */
[----:B------:R-:W-:Y:S01]  /*a4e0*/  HADD2.F32 R9, -RZ, R9.H1_H1 ;  /* 0x30000009ff097230 */ /* 0x000fe20000004100 */
[C---:B------:R-:W-:Y:S01]  /*a4f0*/  FMUL.FTZ R61, R55.reuse, R57 ;  /* 0x00000039373d7220 */ /* 0x040fe20000410000 */
[----:B------:R-:W-:Y:S01]  /*a500*/  HADD2.F32 R53, -RZ, R44.H0_H0 ;  /* 0x2000002cff357230 */ /* 0x000fe20000004100 */
[----:B------:R-:W-:-:S02]  /*a510*/  FFMA.FTZ R62, R55, R59, R62 ;  /* 0x0000003b373e7223 */ /* 0x000fc4000001003e */
[----:B------:R-:W-:Y:S02]  /*a520*/  FMUL.FTZ R44, R10, R45 ;  /* 0x0000002d0a2c7220 */ /* 0x000fe40000410000 */
[----:B------:R-:W-:Y:S02]  /*a530*/  FMUL.FTZ R55, R9, R51 ;  /* 0x0000003309377220 */ /* 0x000fe40000410000 */
[----:B------:R-:W-:Y:S02]  /*a540*/  FMUL.FTZ R45, R8, R45 ;  /* 0x0000002d082d7220 */ /* 0x000fe40000410000 */
[C---:B------:R-:W-:Y:S02]  /*a550*/  FMUL.FTZ R51, R56.reuse, R51 ;  /* 0x0000003338337220 */ /* 0x040fe40000410000 */
[----:B------:R-:W-:Y:S02]  /*a560*/  FFMA.FTZ R55, R56, R50, -R55 ;  /* 0x0000003238377223 */ /* 0x000fe40000010837 */
[----:B------:R-:W-:-:S02]  /*a570*/  FFMA.FTZ R11, R11, R60, R52 ;  /* 0x0000003c0b0b7223 */ /* 0x000fc40000010034 */
        /* <DEDUP_REMOVED lines=9> */
.L_x_362:
[----:B------:R-:W-:Y:S05]  /*a610*/  BSYNC B0 ;  /* 0x0000000000007941 */ /* 0x000fea0003800000 */
.L_x_361:
        /* <DEDUP_REMOVED lines=12> */
[----:B------:R-:W-:Y:S02]  /*a6e0*/  HADD2.F32 R46, -RZ, R46.H0_H0 ;  /* 0x2000002eff2e7230 */ /* 0x000fe40000004100 */
[----:B------:R-:W-:-:S02]  /*a6f0*/  HADD2.F32 R44, -RZ, R44.H0_H0 ;  /* 0x2000002cff2c7230 */ /* 0x000fc40000004100 */
[----:B------:R-:W-:Y:S02]  /*a700*/  HADD2.F32 R54, -RZ, R48.H0_H0 ;  /* 0x20000030ff367230 */ /* 0x000fe40000004100 */
[--C-:B-1----:R-:W-:Y:S02]  /*a710*/  HADD2.F32 R47, -RZ, R11.reuse.H0_H0 ;  /* 0x2000000bff2f7230 */ /* 0x102fe40000004100 */
[----:B------:R-:W-:Y:S02]  /*a720*/  HADD2.F32 R11, -RZ, R11.H1_H1 ;  /* 0x3000000bff0b7230 */ /* 0x000fe40000004100 */
[--C-:B------:R-:W-:Y:S02]  /*a730*/  HADD2.F32 R49, -RZ, R8.reuse.H0_H0 ;  /* 0x20000008ff317230 */ /* 0x100fe40000004100 */
[----:B------:R-:W-:Y:S01]  /*a740*/  HADD2.F32 R50, -RZ, R8.H1_H1 ;  /* 0x30000008ff327230 */ /* 0x000fe20000004100 */
[-C--:B------:R-:W-:Y:S01]  /*a750*/  FMUL.FTZ R48, R11, R46.reuse ;  /* 0x0000002e0b307220 */ /* 0x080fe20000410000 */
        /* <DEDUP_REMOVED lines=11> */
[----:B------:R-:W-:Y:S01]  /*a810*/  FMUL.FTZ R34, R10, R35 ;  /* 0x000000230a227220 */ /* 0x000fe20000410000 */
[----:B------:R-:W-:Y:S01]  /*a820*/  F2FP.PACK_AB R11, R11, R48 ;  /* 0x000000300b0b723e */ /* 0x000fe200000000ff */
[----:B------:R-:W-:-:S02]  /*a830*/  FMUL.FTZ R47, R9, R46 ;  /* 0x0000002e092f7220 */ /* 0x000fc40000410000 */
[----:B------:R-:W-:Y:S02]  /*a840*/  FMUL.FTZ R35, R8, R35 ;  /* 0x0000002308237220 */ /* 0x000fe40000410000 */
[----:B------:R-:W-:Y:S02]  /*a850*/  FMUL.FTZ R46, R51, R46 ;  /* 0x0000002e332e7220 */ /* 0x000fe40000410000 */
[-C--:B------:R-:W-:Y:S02]  /*a860*/  FFMA.FTZ R56, R49, R53.reuse, -R56 ;  /* 0x0000003531387223 */ /* 0x080fe40000010838 */
[----:B------:R-:W-:Y:S02]  /*a870*/  FFMA.FTZ R53, R50, R53, R52 ;  /* 0x0000003532357223 */ /* 0x000fe40000010034 */
[-C--:B------:R-:W-:Y:S02]  /*a880*/  FFMA.FTZ R34, R8, R45.reuse, -R34 ;  /* 0x0000002d08227223 */ /* 0x080fe40000010822 */
[----:B------:R-:W-:Y:S01]  /*a890*/  FFMA.FTZ R35, R10, R45, R35 ;  /* 0x0000002d0a237223 */ /* 0x000fe20000010023 */
[----:B------:R-:W-:Y:S01]  /*a8a0*/  F2FP.PACK_AB R8, R53, R56 ;  /* 0x000000383508723e */ /* 0x000fe200000000ff */
[----:B------:R-:W-:-:S02]  /*a8b0*/  FFMA.FTZ R47, R51, R44, -R47 ;  /* 0x0000002c332f7223 */ /* 0x000fc4000001082f */
[----:B------:R-:W-:Y:S01]  /*a8c0*/  FFMA.FTZ R46, R9, R44, R46 ;  /* 0x0000002c092e7223 */ /* 0x000fe2000001002e */
[----:B------:R-:W-:-:S04]  /*a8d0*/  F2FP.PACK_AB R10, R35, R34 ;  /* 0x00000022230a723e */ /* 0x000fc800000000ff */
[----:B------:R-:W-:-:S05]  /*a8e0*/  F2FP.PACK_AB R9, R46, R47 ;  /* 0x0000002f2e09723e */ /* 0x000fca00000000ff */
[----:B------:R1:W-:Y:S02]  /*a8f0*/  STS.128 [R14+0x2000], R8 ;  /* 0x002000080e007388 */ /* 0x0003e40000000c00 */
.L_x_364:
[----:B------:R-:W-:Y:S05]  /*a900*/  BSYNC B0 ;  /* 0x0000000000007941 */ /* 0x000fea0003800000 */
.L_x_363:
[----:B-1----:R-:W-:Y:S01]  /*a910*/  IADD3 R8, R74, 0x20, RZ ;  /* 0x000000204a087810 */ /* 0x002fe20007ffe0ff */
[----:B------:R-:W-:Y:S03]  /*a920*/  BSSY B0, `(.L_x_365) ;  /* 0x000002d000007945 */ /* 0x000fe60003800000 */
[----:B------:R-:W-:-:S13]  /*a930*/  ISETP.GE.AND P0, PT, R8, c[0x0][0x27c], PT ;  /* 0x00009f0008007a0c */ /* 0x000fda0003f06270 */
[----:B------:R-:W-:Y:S05]  /*a940*/  @P0 BRA `(.L_x_366) ;  /* 0x000002a000000947 */ /* 0x000fea0003800000 */
[----:B------:R-:W1:Y:S01]  /*a950*/  LDS.128 R8, [R15+0x6000] ;  /* 0x006000000f087984 */ /* 0x000e620000000c00 */
[--C-:B------:R-:W-:Y:S01]  /*a960*/  SHF.R.U64 R35, R36, 0x10, R37.reuse ;  /* 0x0000001024237819 */ /* 0x100fe20000001225 */
[--C-:B------:R-:W-:Y:S01]  /*a970*/  HADD2.F32 R47, -RZ, R29.reuse.H0_H0 ;  /* 0x2000001dff2f7230 */ /* 0x100fe20000004100 */
        /* <DEDUP_REMOVED lines=23> */
[----:B------:R-:W-:Y:S01]  /*aaf0*/  HADD2.F32 R35, -RZ, R28.H1_H1 ;  /* 0x3000001cff237230 */ /* 0x000fe20000004100 */
        /* <DEDUP_REMOVED lines=15> */
.L_x_366:
[----:B------:R-:W-:Y:S05]  /*abf0*/  BSYNC B0 ;  /* 0x0000000000007941 */ /* 0x000fea0003800000 */
.L_x_365:
[----:B-1----:R-:W-:Y:S01]  /*ac00*/  IADD3 R8, R74, 0x30, RZ ;  /* 0x000000304a087810 */ /* 0x002fe20007ffe0ff */
[----:B------:R-:W-:Y:S03]  /*ac10*/  BSSY B0, `(.L_x_367) ;  /* 0x000002d000007945 */ /* 0x000fe60003800000 */
[----:B------:R-:W-:-:S13]  /*ac20*/  ISETP.GE.AND P0, PT, R8, c[0x0][0x27c], PT ;  /* 0x00009f0008007a0c */ /* 0x000fda0003f06270 */
[----:B------:R-:W-:Y:S05]  /*ac30*/  @P0 BRA `(.L_x_368) ;  /* 0x000002a000000947 */ /* 0x000fea0003800000 */
[----:B------:R-:W1:Y:S01]  /*ac40*/  LDS.128 R8, [R14+0x6000] ;  /* 0x006000000e087984 */ /* 0x000e620000000c00 */
[--C-:B------:R-:W-:Y:S01]  /*ac50*/  SHF.R.U64 R29, R30, 0x10, R31.reuse ;  /* 0x000000101e1d7819 */ /* 0x100fe2000000121f */
[----:B------:R-:W-:Y:S01]  /*ac60*/  HADD2.F32 R36, -RZ, R24.H1_H1 ;  /* 0x30000018ff247230 */ /* 0x000fe20000004100 */
[----:B------:R-:W-:Y:S01]  /*ac70*/  SHF.R.U32.HI R30, RZ, 0x10, R31 ;  /* 0x00000010ff1e7819 */ /* 0x000fe2000001161f */
[--C-:B------:R-:W-:Y:S01]  /*ac80*/  HADD2.F32 R37, -RZ, R25.reuse.H1_H1 ;  /* 0x30000019ff257230 */ /* 0x100fe20000004100 */
        /* <DEDUP_REMOVED lines=9> */
[-C--:B------:R-:W-:Y:S01]  /*ad20*/  FMUL.FTZ R32, R11, R30.reuse ;  /* 0x0000001e0b207220 */ /* 0x080fe20000410000 */
[----:B------:R-:W-:Y:S01]  /*ad30*/  HADD2.F32 R8, -RZ, R10.H0_H0 ;  /* 0x2000000aff087230 */ /* 0x000fe20000004100 */
[C---:B------:R-:W-:Y:S01]  /*ad40*/  FMUL.FTZ R30, R31.reuse, R30 ;  /* 0x0000001e1f1e7220 */ /* 0x040fe20000410000 */
[--C-:B------:R-:W-:Y:S01]  /*ad50*/  HADD2.F32 R35, -RZ, R9.reuse.H0_H0 ;  /* 0x20000009ff237230 */ /* 0x100fe20000004100 */
[-C--:B------:R-:W-:Y:S01]  /*ad60*/  FFMA.FTZ R32, R31, R38.reuse, -R32 ;  /* 0x000000261f207223 */ /* 0x080fe20000010820 */
[----:B------:R-:W-:Y:S01]  /*ad70*/  HADD2.F32 R31, -RZ, R24.H0_H0 ;  /* 0x20000018ff1f7230 */ /* 0x000fe20000004100 */
[----:B------:R-:W-:Y:S01]  /*ad80*/  FFMA.FTZ R11, R11, R38, R30 ;  /* 0x000000260b0b7223 */ /* 0x000fe2000001001e */
[----:B------:R-:W-:Y:S01]  /*ad90*/  HADD2.F32 R10, -RZ, R10.H1_H1 ;  /* 0x3000000aff0a7230 */ /* 0x000fe20000004100 */
[-C--:B------:R-:W-:Y:S01]  /*ada0*/  FMUL.FTZ R44, R34, R36.reuse ;  /* 0x00000024222c7220 */ /* 0x080fe20000410000 */
[----:B------:R-:W-:Y:S01]  /*adb0*/  HADD2.F32 R9, -RZ, R9.H1_H1 ;  /* 0x30000009ff097230 */ /* 0x000fe20000004100 */
[C---:B------:R-:W-:Y:S01]  /*adc0*/  FMUL.FTZ R36, R33.reuse, R36 ;  /* 0x0000002421247220 */ /* 0x040fe20000410000 */
[----:B------:R-:W-:Y:S01]  /*add0*/  HADD2.F32 R24, -RZ, R29.H0_H0 ;  /* 0x2000001dff187230 */ /* 0x000fe20000004100 */
[----:B------:R-:W-:Y:S01]  /*ade0*/  FFMA.FTZ R44, R33, R37, -R44 ;  /* 0x00000025212c7223 */ /* 0x000fe2000001082c */
[----:B------:R-:W-:Y:S01]  /*adf0*/  HADD2.F32 R30, -RZ, R28.H0_H0 ;  /* 0x2000001cff1e7230 */ /* 0x000fe20000004100 */
[----:B------:R-:W-:Y:S01]  /*ae00*/  FMUL.FTZ R28, R10, R31 ;  /* 0x0000001f0a1c7220 */ /* 0x000fe20000410000 */
[----:B------:R-:W-:Y:S01]  /*ae10*/  F2FP.PACK_AB R11, R11, R32 ;  /* 0x000000200b0b723e */ /* 0x000fe200000000ff */
[----:B------:R-:W-:-:S02]  /*ae20*/  FMUL.FTZ R29, R9, R24 ;  /* 0x00000018091d7220 */ /* 0x000fc40000410000 */
[----:B------:R-:W-:Y:S02]  /*ae30*/  FMUL.FTZ R31, R8, R31 ;  /* 0x0000001f081f7220 */ /* 0x000fe40000410000 */
[----:B------:R-:W-:Y:S02]  /*ae40*/  FMUL.FTZ R24, R35, R24 ;  /* 0x0000001823187220 */ /* 0x000fe40000410000 */
        /* <DEDUP_REMOVED lines=9> */
.L_x_368:
[----:B------:R-:W-:Y:S05]  /*aee0*/  BSYNC B0 ;  /* 0x0000000000007941 */ /* 0x000fea0003800000 */
.L_x_367:
        /* <DEDUP_REMOVED lines=8> */
[----:B------:R-:W-:Y:S01]  /*af70*/  HADD2.F32 R31, -RZ, R21.H1_H1 ;  /* 0x30000015ff1f7230 */ /* 0x000fe20000004100 */
[--C-:B------:R-:W-:Y:S01]  /*af80*/  SHF.R.U64 R24, R26, 0x10, R27.reuse ;  /* 0x000000101a187819 */ /* 0x100fe2000000121b */
[----:B------:R-:W-:Y:S01]  /*af90*/  HADD2.F32 R22, -RZ, R22.H0_H0 ;  /* 0x20000016ff167230 */ /* 0x000fe20000004100 */
[----:B------:R-:W-:Y:S01]  /*afa0*/  SHF.R.U32.HI R26, RZ, 0x10, R27 ;  /* 0x00000010ff1a7819 */ /* 0x000fe2000001161b */
[----:B------:R-:W-:Y:S02]  /*afb0*/  HADD2.F32 R30, -RZ, R23.H0_H0 ;  /* 0x20000017ff1e7230 */ /* 0x000fe40000004100 */
[----:B------:R-:W-:-:S02]  /*afc0*/  HADD2.F32 R21, -RZ, R21.H0_H0 ;  /* 0x20000015ff157230 */ /* 0x000fc40000004100 */
[----:B------:R-:W-:Y:S02]  /*afd0*/  HADD2.F32 R32, -RZ, R26.H0_H0 ;  /* 0x2000001aff207230 */ /* 0x000fe40000004100 */
[----:B------:R-:W-:Y:S02]  /*afe0*/  HADD2.F32 R24, -RZ, R24.H0_H0 ;  /* 0x20000018ff187230 */ /* 0x000fe40000004100 */
[--C-:B-1----:R-:W-:Y:S02]  /*aff0*/  HADD2.F32 R25, -RZ, R11.reuse.H0_H0 ;  /* 0x2000000bff197230 */ /* 0x102fe40000004100 */
[----:B------:R-:W-:Y:S02]  /*b000*/  HADD2.F32 R11, -RZ, R11.H1_H1 ;  /* 0x3000000bff0b7230 */ /* 0x000fe40000004100 */
[--C-:B------:R-:W-:Y:S02]  /*b010*/  HADD2.F32 R28, -RZ, R8.reuse.H1_H1 ;  /* 0x30000008ff1c7230 */ /* 0x100fe40000004100 */
[----:B------:R-:W-:Y:S01]  /*b020*/  HADD2.F32 R27, -RZ, R8.H0_H0 ;  /* 0x20000008ff1b7230 */ /* 0x000fe20000004100 */
[-C--:B------:R-:W-:Y:S01]  /*b030*/  FMUL.FTZ R26, R11, R30.reuse ;  /* 0x0000001e0b1a7220 */ /* 0x080fe20000410000 */
[--C-:B------:R-:W-:Y:S01]  /*b040*/  HADD2.F32 R8, -RZ, R10.reuse.H0_H0 ;  /* 0x2000000aff087230 */ /* 0x100fe20000004100 */
[C---:B------:R-:W-:Y:S01]  /*b050*/  FMUL.FTZ R30, R25.reuse, R30 ;  /* 0x0000001e191e7220 */ /* 0x040fe20000410000 */
[--C-:B------:R-:W-:Y:S01]  /*b060*/  HADD2.F32 R23, -RZ, R9.reuse.H0_H0 ;  /* 0x20000009ff177230 */ /* 0x100fe20000004100 */
[----:B------:R-:W-:Y:S01]  /*b070*/  FFMA.FTZ R26, R25, R32, -R26 ;  /* 0x00000020191a7223 */ /* 0x000fe2000001081a */
[----:B------:R-:W-:Y:S01]  /*b080*/  HADD2.F32 R10, -RZ, R10.H1_H1 ;  /* 0x3000000aff0a7230 */ /* 0x000fe20000004100 */
[-C--:B------:R-:W-:Y:S01]  /*b090*/  FMUL.FTZ R34, R28, R29.reuse ;  /* 0x0000001d1c227220 */ /* 0x080fe20000410000 */
[----:B------:R-:W-:Y:S01]  /*b0a0*/  HADD2.F32 R9, -RZ, R9.H1_H1 ;  /* 0x30000009ff097230 */ /* 0x000fe20000004100 */
[C---:B------:R-:W-:Y:S01]  /*b0b0*/  FMUL.FTZ R29, R27.reuse, R29 ;  /* 0x0000001d1b1d7220 */ /* 0x040fe20000410000 */
[----:B------:R-:W-:Y:S01]  /*b0c0*/  HADD2.F32 R25, -RZ, R20.H0_H0 ;  /* 0x20000014ff197230 */ /* 0x000fe20000004100 */
[----:B------:R-:W-:-:S02]  /*b0d0*/  FFMA.FTZ R34, R27, R31, -R34 ;  /* 0x0000001f1b227223 */ /* 0x000fc40000010822 */
[-C--:B------:R-:W-:Y:S02]  /*b0e0*/  FMUL.FTZ R27, R9, R22.reuse ;  /* 0x00000016091b7220 */ /* 0x080fe40000410000 */
[-C--:B------:R-:W-:Y:S02]  /*b0f0*/  FMUL.FTZ R20, R10, R25.reuse ;  /* 0x000000190a147220 */ /* 0x080fe40000410000 */
[----:B------:R-:W-:Y:S02]  /*b100*/  FMUL.FTZ R25, R8, R25 ;  /* 0x0000001908197220 */ /* 0x000fe40000410000 */
[----:B------:R-:W-:Y:S02]  /*b110*/  FMUL.FTZ R22, R23, R22 ;  /* 0x0000001617167220 */ /* 0x000fe40000410000 */
[----:B------:R-:W-:Y:S02]  /*b120*/  FFMA.FTZ R11, R11, R32, R30 ;  /* 0x000000200b0b7223 */ /* 0x000fe4000001001e */
[----:B------:R-:W-:-:S02]  /*b130*/  FFMA.FTZ R29, R28, R31, R29 ;  /* 0x0000001f1c1d7223 */ /* 0x000fc4000001001d */
[-C--:B------:R-:W-:Y:S01]  /*b140*/  FFMA.FTZ R20, R8, R21.reuse, -R20 ;  /* 0x0000001508147223 */ /* 0x080fe20000010814 */
[----:B------:R-:W-:Y:S01]  /*b150*/  F2FP.PACK_AB R11, R11, R26 ;  /* 0x0000001a0b0b723e */ /* 0x000fe200000000ff */
[----:B------:R-:W-:Y:S01]  /*b160*/  FFMA.FTZ R25, R10, R21, R25 ;  /* 0x000000150a197223 */ /* 0x000fe20000010019 */
[----:B------:R-:W-:Y:S01]  /*b170*/  F2FP.PACK_AB R8, R29, R34 ;  /* 0x000000221d08723e */ /* 0x000fe200000000ff */
[-C--:B------:R-:W-:Y:S02]  /*b180*/  FFMA.FTZ R27, R23, R24.reuse, -R27 ;  /* 0x00000018171b7223 */ /* 0x080fe4000001081b */
[----:B------:R-:W-:Y:S01]  /*b190*/  FFMA.FTZ R22, R9, R24, R22 ;  /* 0x0000001809167223 */ /* 0x000fe20000010016 */
[----:B------:R-:W-:-:S04]  /*b1a0*/  F2FP.PACK_AB R10, R25, R20 ;  /* 0x00000014190a723e */ /* 0x000fc800000000ff */
[----:B------:R-:W-:-:S05]  /*b1b0*/  F2FP.PACK_AB R9, R22, R27 ;  /* 0x0000001b1609723e */ /* 0x000fca00000000ff */
[----:B------:R1:W-:Y:S02]  /*b1c0*/  STS.128 [R15+0xa000], R8 ;  /* 0x00a000080f007388 */ /* 0x0003e40000000c00 */
.L_x_370:
[----:B------:R-:W-:Y:S05]  /*b1d0*/  BSYNC B0 ;  /* 0x0000000000007941 */ /* 0x000fea0003800000 */
.L_x_369:
[----:B------:R-:W-:-:S04]  /*b1e0*/  IADD3 R74, R74, 0x50, RZ ;  /* 0x000000504a4a7810 */ /* 0x000fc80007ffe0ff */
[----:B------:R-:W-:-:S13]  /*b1f0*/  ISETP.GE.AND P0, PT, R74, c[0x0][0x27c], PT ;  /* 0x00009f004a007a0c */ /* 0x000fda0003f06270 */
[----:B------:R-:W-:Y:S05]  /*b200*/  @P0 BRA `(.L_x_360) ;  /* 0x00003ac000000947 */ /* 0x000fea0003800000 */
[----:B-1----:R-:W1:Y:S01]  /*b210*/  LDS.128 R8, [R14+0xa000] ;  /* 0x00a000000e087984 */ /* 0x002e620000000c00 */
        /* <DEDUP_REMOVED lines=10> */
[--C-:B-1----:R-:W-:Y:S02]  /*b2c0*/  HADD2.F32 R19, -RZ, R11.reuse.H0_H0 ;  /* 0x2000000bff137230 */ /* 0x102fe40000004100 */
[----:B------:R-:W-:Y:S02]  /*b2d0*/  HADD2.F32 R11, -RZ, R11.H1_H1 ;  /* 0x3000000bff0b7230 */ /* 0x000fe40000004100 */
[--C-:B------:R-:W-:Y:S02]  /*b2e0*/  HADD2.F32 R21, -RZ, R8.reuse.H1_H1 ;  /* 0x30000008ff157230 */ /* 0x100fe40000004100 */
[----:B------:R-:W-:Y:S01]  /*b2f0*/  HADD2.F32 R20, -RZ, R8.H0_H0 ;  /* 0x20000008ff147230 */ /* 0x000fe20000004100 */
[-C--:B------:R-:W-:Y:S01]  /*b300*/  FMUL.FTZ R18, R11, R22.reuse ;  /* 0x000000160b127220 */ /* 0x080fe20000410000 */
[--C-:B------:R-:W-:Y:S01]  /*b310*/  HADD2.F32 R8, -RZ, R10.reuse.H0_H0 ;  /* 0x2000000aff087230 */ /* 0x100fe20000004100 */
[----:B------:R-:W-:Y:S01]  /*b320*/  FMUL.FTZ R22, R19, R22 ;  /* 0x0000001613167220 */ /* 0x000fe20000410000 */
[--C-:B------:R-:W-:Y:S01]  /*b330*/  HADD2.F32 R17, -RZ, R9.reuse.H0_H0 ;  /* 0x20000009ff117230 */ /* 0x100fe20000004100 */
[-C--:B------:R-:W-:Y:S01]  /*b340*/  FMUL.FTZ R26, R21, R23.reuse ;  /* 0x00000017151a7220 */ /* 0x080fe20000410000 */
[----:B------:R-:W-:Y:S01]  /*b350*/  HADD2.F32 R10, -RZ, R10.H1_H1 ;  /* 0x3000000aff0a7230 */ /* 0x000fe20000004100 */
[----:B------:R-:W-:Y:S01]  /*b360*/  FFMA.FTZ R18, R19, R24, -R18 ;  /* 0x0000001813127223 */ /* 0x000fe20000010812 */
        /* <DEDUP_REMOVED lines=8> */
[----:B------:R-:W-:Y:S02]  /*b3f0*/  FMUL.FTZ R16, R17, R16 ;  /* 0x0000001011107220 */ /* 0x000fe40000410000 */
[----:B------:R-:W-:Y:S02]  /*b400*/  FFMA.FTZ R11, R11, R24, R22 ;  /* 0x000000180b0b7223 */ /* 0x000fe40000010016 */
[----:B------:R-:W-:Y:S02]  /*b410*/  FFMA.FTZ R21, R21, R25, R28 ;  /* 0x0000001915157223 */ /* 0x000fe4000001001c */
[-C--:B------:R-:W-:Y:S01]  /*b420*/  FFMA.FTZ R12, R8, R13.reuse, -R12 ;  /* 0x0000000d080c7223 */ /* 0x080fe2000001080c */
[----:B------:R-:W-:Y:S01]  /*b430*/  F2FP.PACK_AB R11, R11, R18 ;  /* 0x000000120b0b723e */ /* 0x000fe200000000ff */
[----:B------:R-:W-:Y:S01]  /*b440*/  FFMA.FTZ R19, R10, R13, R19 ;  /* 0x0000000d0a137223 */ /* 0x000fe20000010013 */
[----:B------:R-:W-:Y:S01]  /*b450*/  F2FP.PACK_AB R8, R21, R26 ;  /* 0x0000001a1508723e */ /* 0x000fe200000000ff */
[----:B------:R-:W-:-:S02]  /*b460*/  FFMA.FTZ R15, R17, R20, -R15 ;  /* 0x00000014110f7223 */ /* 0x000fc4000001080f */
[----:B------:R-:W-:Y:S01]  /*b470*/  FFMA.FTZ R16, R9, R20, R16 ;  /* 0x0000001409107223 */ /* 0x000fe20000010010 */
[----:B------:R-:W-:-:S04]  /*b480*/  F2FP.PACK_AB R10, R19, R12 ;  /* 0x0000000c130a723e */ /* 0x000fc800000000ff */
[----:B------:R-:W-:-:S05]  /*b490*/  F2FP.PACK_AB R9, R16, R15 ;  /* 0x0000000f1009723e */ /* 0x000fca00000000ff */
[----:B------:R1:W-:Y:S01]  /*b4a0*/  STS.128 [R14+0xa000], R8 ;  /* 0x00a000080e007388 */ /* 0x0003e20000000c00 */
[----:B------:R-:W-:Y:S05]  /*b4b0*/  BRA `(.L_x_360) ;  /* 0x0000381000007947 */ /* 0x000fea0003800000 */
.L_x_343:
[----:B------:R-:W-:Y:S01]  /*b4c0*/  PLOP3.LUT P1, PT, PT, PT, UP3, 0x80, 0x0 ;  /* 0x000000000000781c */ /* 0x000fe20003f2f038 */
[----:B------:R-:W-:Y:S01]  /*b4d0*/  IMAD.MOV.U32 R10, RZ, RZ, R18 ;  /* 0x000000ffff0a7224 */ /* 0x000fe200078e0012 */
[----:B------:R-:W-:Y:S01]  /*b4e0*/  PLOP3.LUT P0, PT, PT, PT, UP3, 0x80, 0x0 ;  /* 0x000000000000781c */ /* 0x000fe20003f0f038 */
[----:B------:R-:W-:Y:S01]  /*b4f0*/  IMAD.MOV.U32 R15, RZ, RZ, R17 ;  /* 0x000000ffff0f7224 */ /* 0x000fe200078e0011 */
        /* <DEDUP_REMOVED lines=15> */
[----:B------:R-:W-:-:S03]  /*b5f0*/  CS2R R80, SRZ ;  /* 0x0000000000507805 */ /* 0x000fc6000001ff00 */
[----:B------:R-:W-:Y:S01]  /*b600*/  SHF.R.S32.HI R16, RZ, 0x1f, R13 ;  /* 0x0000001fff107819 */ /* 0x000fe2000001140d */
[----:B------:R-:W-:-:S04]  /*b610*/  IMAD.WIDE.U32 R10, R13, c[0x0][0x290], R10 ;  /* 0x0000a4000d0a7a25 */ /* 0x000fc800078e000a */
[----:B------:R-:W-:Y:S01]  /*b620*/  IMAD R8, R16, c[0x0][0x280], RZ ;  /* 0x0000a00010087a24 */ /* 0x000fe200078e02ff */
[----:B------:R-:W-:Y:S01]  /*b630*/  LEA R12, P0, R10, c[0x0][0x288], 0x1 ;  /* 0x0000a2000a0c7a11 */ /* 0x000fe200078008ff */
[----:B------:R-:W-:Y:S02]  /*b640*/  IMAD R16, R16, c[0x0][0x290], RZ ;  /* 0x0000a40010107a24 */ /* 0x000fe400078e02ff */
[----:B------:R-:W-:-:S04]  /*b650*/  IMAD.WIDE.U32 R18, R13, c[0x0][0x280], R14 ;  /* 0x0000a0000d127a25 */ /* 0x000fc800078e000e */
[C---:B------:R-:W-:Y:S01]  /*b660*/  IMAD R16, R13.reuse, c[0x0][0x294], R16 ;  /* 0x0000a5000d107a24 */ /* 0x040fe200078e0210 */
[----:B------:R-:W-:Y:S01]  /*b670*/  LEA R14, P1, R18, c[0x0][0x270], 0x1 ;  /* 0x00009c00120e7a11 */ /* 0x000fe200078208ff */
[----:B------:R-:W-:Y:S02]  /*b680*/  IMAD R17, R13, c[0x0][0x284], R8 ;  /* 0x0000a1000d117a24 */ /* 0x000fe400078e0208 */
[----:B------:R-:W-:Y:S02]  /*b690*/  IMAD.IADD R16, R11, 0x1, R16 ;  /* 0x000000010b107824 */ /* 0x000fe400078e0210 */
[----:B------:R1:W2:Y:S01]  /*b6a0*/  SHFL.IDX PT, R20, R14, RZ, 0x1c1f ;  /* 0x001c1fff0e147589 */ /* 0x0002a200000e0000 */
[----:B------:R-:W-:Y:S02]  /*b6b0*/  IADD3 R17, R19, R17, RZ ;  /* 0x0000001113117210 */ /* 0x000fe40007ffe0ff */
[----:B------:R-:W-:Y:S02]  /*b6c0*/  LEA.HI.X R16, R10, c[0x0][0x28c], R16, 0x1, P0 ;  /* 0x0000a3000a107a11 */ /* 0x000fe400000f0c10 */
[----:B------:R-:W-:-:S02]  /*b6d0*/  ISETP.GE.AND P0, PT, R9, UR21, PT ;  /* 0x0000001509007c0c */ /* 0x000fc4000bf06270 */
[----:B------:R-:W-:Y:S01]  /*b6e0*/  LEA.HI.X R17, R18, c[0x0][0x274], R17, 0x1, P1 ;  /* 0x00009d0012117a11 */ /* 0x000fe200008f0c11 */
[----:B------:R1:W3:Y:S04]  /*b6f0*/  SHFL.IDX PT, R19, R16, RZ, 0x1c1f ;  /* 0x001c1fff10137589 */ /* 0x0002e800000e0000 */
[----:B------:R1:W4:Y:S04]  /*b700*/  SHFL.IDX PT, R18, R12, RZ, 0x1c1f ;  /* 0x001c1fff0c127589 */ /* 0x00032800000e0000 */
[----:B------:R1:W1:Y:S02]  /*b710*/  SHFL.IDX PT, R21, R17, RZ, 0x1c1f ;  /* 0x001c1fff11157589 */ /* 0x00026400000e0000 */
        /* <DEDUP_REMOVED lines=11> */
[----:B-12---:R-:W-:Y:S01]  /*b7d0*/  @!P2 IMAD.WIDE R22, R56, 0x2, R20 ;  /* 0x000000023816a825 */ /* 0x006fe200078e0214 */
[----:B------:R-:W-:Y:S02]  /*b7e0*/  @!P0 LEA.HI R8, R8, R11, RZ, 0x3 ;  /* 0x0000000b08088211 */ /* 0x000fe400078f18ff */
[----:B------:R-:W-:Y:S02]  /*b7f0*/  @!P1 LOP3.LUT R10, R10, 0xfffffff8, RZ, 0xc0, !PT ;  /* 0xfffffff80a0a9812 */ /* 0x000fe400078ec0ff */
[----:B------:R-:W-:Y:S01]  /*b800*/  @!P0 LOP3.LUT R8, R8, 0xfffffff8, RZ, 0xc0, !PT ;  /* 0xfffffff808088812 */ /* 0x000fe200078ec0ff */
[----:B------:R1:W5:Y:S01]  /*b810*/  @!P2 LD.E.128 R84, [R22.64] ;  /* 0x0000001c1654a980 */ /* 0x000362000c101d00 */
[----:B------:R-:W-:Y:S01]  /*b820*/  CS2R R82, SRZ ;  /* 0x0000000000527805 */ /* 0x000fe2000001ff00 */
[----:B------:R-:W-:Y:S01]  /*b830*/  CS2R R80, SRZ ;  /* 0x0000000000507805 */ /* 0x000fe2000001ff00 */
[----:B------:R-:W-:Y:S01]  /*b840*/  CS2R R66, SRZ ;  /* 0x0000000000427805 */ /* 0x000fe2000001ff00 */
[----:B------:R-:W-:Y:S01]  /*b850*/  CS2R R64, SRZ ;  /* 0x0000000000407805 */ /* 0x000fe2000001ff00 */
[----:B------:R-:W-:Y:S01]  /*b860*/  CS2R R62, SRZ ;  /* 0x00000000003e7805 */ /* 0x000fe2000001ff00 */
[----:B------:R-:W-:Y:S01]  /*b870*/  CS2R R60, SRZ ;  /* 0x00000000003c7805 */ /* 0x000fe2000001ff00 */
[----:B---34-:R-:W-:Y:S01]  /*b880*/  @!P0 IMAD.WIDE R24, R8, 0x2, R18 ;  /* 0x0000000208188825 */ /* 0x018fe200078e0212 */
[----:B------:R-:W-:Y:S01]  /*b890*/  CS2R R50, SRZ ;  /* 0x0000000000327805 */ /* 0x000fe2000001ff00 */
[----:B------:R-:W-:Y:S01]  /*b8a0*/  CS2R R48, SRZ ;  /* 0x0000000000307805 */ /* 0x000fe2000001ff00 */
[----:B------:R-:W-:Y:S01]  /*b8b0*/  CS2R R46, SRZ ;  /* 0x00000000002e7805 */ /* 0x000fe2000001ff00 */
[----:B------:R-:W-:-:S06]  /*b8c0*/  CS2R R44, SRZ ;  /* 0x00000000002c7805 */ /* 0x000fcc000001ff00 */
[----:B------:R2:W5:Y:S01]  /*b8d0*/  @!P0 LD.E.128 R44, [R24.64] ;  /* 0x0000001c182c8980 */ /* 0x000562000c101d00 */
[----:B-1----:R-:W-:-:S04]  /*b8e0*/  @!P1 IMAD.WIDE R22, R10, 0x2, R20 ;  /* 0x000000020a169825 */ /* 0x002fc800078e0214 */
[----:B------:R-:W-:Y:S01]  /*b8f0*/  @!P1 IMAD.WIDE R10, R10, 0x2, R18 ;  /* 0x000000020a0a9825 */ /* 0x000fe200078e0212 */
[----:B------:R2:W5:Y:S03]  /*b900*/  @!P1 LD.E.128 R64, [R22.64] ;  /* 0x0000001c16409980 */ /* 0x000566000c101d00 */
[----:B------:R-:W-:Y:S01]  /*b910*/  @!P0 IMAD.WIDE R20, R8, 0x2, R20 ;  /* 0x0000000208148825 */ /* 0x000fe200078e0214 */
[----:B------:R2:W5:Y:S03]  /*b920*/  @!P1 LD.E.128 R60, [R10.64] ;  /* 0x0000001c0a3c9980 */ /* 0x000566000c101d00 */
[----:B------:R-:W-:Y:S01]  /*b930*/  @!P2 IMAD.WIDE R18, R56, 0x2, R18 ;  /* 0x000000023812a825 */ /* 0x000fe200078e0212 */
[----:B------:R2:W5:Y:S04]  /*b940*/  @!P0 LD.E.128 R48, [R20.64] ;  /* 0x0000001c14308980 */ /* 0x000568000c101d00 */
[----:B------:R2:W5:Y:S02]  /*b950*/  @!P2 LD.E.128 R80, [R18.64] ;  /* 0x0000001c1250a980 */ /* 0x000564000c101d00 */
.L_x_372:
[----:B------:R-:W-:Y:S05]  /*b960*/  BSYNC B0 ;  /* 0x0000000000007941 */ /* 0x000fea0003800000 */
.L_x_371:
[----:B------:R-:W-:Y:S01]  /*b970*/  IADD3 R9, R9, 0x40, RZ ;  /* 0x0000004009097810 */ /* 0x000fe20007ffe0ff */
[----:B-----5:R-:W-:Y:S01]  /*b980*/  IMAD.MOV.U32 R8, RZ, RZ, R50 ;  /* 0x000000ffff087224 */ /* 0x020fe200078e0032 */
[----:B------:R-:W4:Y:S01]  /*b990*/  SHFL.IDX PT, R15, R17, 0x1, 0x1c1f ;  /* 0x003c1f00110f7f89 */ /* 0x000f2200000e0000 */
[----:B--2---:R-:W-:Y:S01]  /*b9a0*/  IMAD.MOV.U32 R11, RZ, RZ, R51 ;  /* 0x000000ffff0b7224 */ /* 0x004fe200078e0033 */
[----:B------:R-:W-:Y:S01]  /*b9b0*/  ISETP.GE.AND P0, PT, R9, UR21, PT ;  /* 0x0000001509007c0c */ /* 0x000fe2000bf06270 */
[----:B------:R-:W-:Y:S01]  /*b9c0*/  IMAD.MOV.U32 R10, RZ, RZ, R48 ;  /* 0x000000ffff0a7224 */ /* 0x000fe200078e0030 */
[----:B-1----:R-:W1:Y:S01]  /*b9d0*/  SHFL.IDX PT, R14, R14, 0x1, 0x1c1f ;  /* 0x003c1f000e0e7f89 */ /* 0x002e6200000e0000 */
        /* <DEDUP_REMOVED lines=10> */
[----:B------:R-:W1:Y:S01]  /*ba80*/  SHFL.IDX PT, R12, R12, 0x1, 0x1c1f ;  /* 0x003c1f000c0c7f89 */ /* 0x000e6200000e0000 */
        /* <DEDUP_REMOVED lines=33> */
[----:B------:R-:W-:Y:S01]  /*bca0*/  CS2R R20, SRZ ;  /* 0x0000000000147805 */ /* 0x000fe2000001ff00 */
[----:B------:R-:W-:Y:S01]  /*bcb0*/  PRMT R97, R10, 0x5410, R11 ;  /* 0x000054100a617816 */ /* 0x000fe2000000000b */
[----:B---34-:R-:W-:Y:S01]  /*bcc0*/  CS2R R18, SRZ ;  /* 0x0000000000127805 */ /* 0x018fe2000001ff00 */
[----:B------:R-:W-:Y:S01]  /*bcd0*/  PRMT R96, R8, 0x5410, R9 ;  /* 0x0000541008607816 */ /* 0x000fe20000000009 */
[----:B--2---:R-:W-:Y:S01]  /*bce0*/  CS2R R16, SRZ ;  /* 0x0000000000107805 */ /* 0x004fe2000001ff00 */
[----:B------:R-:W-:Y:S01]  /*bcf0*/  CS2R R34, SRZ ;  /* 0x0000000000227805 */ /* 0x000fe2000001ff00 */
[----:B------:R-:W-:Y:S01]  /*bd00*/  CS2R R32, SRZ ;  /* 0x0000000000207805 */ /* 0x000fe2000001ff00 */
[----:B------:R-:W-:Y:S05]  /*bd10*/  @P0 BRA `(.L_x_374) ;  /* 0x0000023000000947 */ /* 0x000fea0003800000 */
[C---:B-1----:R-:W-:Y:S01]  /*bd20*/  IADD3 R10, R56.reuse, 0x20, RZ ;  /* 0x00000020380a7810 */ /* 0x042fe20007ffe0ff */
        /* <DEDUP_REMOVED lines=25> */
[----:B------:R-:W-:Y:S01]  /*bec0*/  CS2R R22, SRZ ;  /* 0x0000000000167805 */ /* 0x000fe2000001ff00 */
[----:B------:R2:W5:Y:S01]  /*bed0*/  @!P1 LD.E.128 R24, [R10.64] ;  /* 0x0000001c0a189980 */ /* 0x000562000c101d00 */
[----:B------:R-:W-:-:S03]  /*bee0*/  @!P0 IMAD.WIDE R8, R8, 0x2, R12 ;  /* 0x0000000208088825 */ /* 0x000fc600078e020c */
[----:B------:R2:W5:Y:S01]  /*bef0*/  @!P1 LD.E.128 R16, [R52.64] ;  /* 0x0000001c34109980 */ /* 0x000562000c101d00 */
[----:B------:R-:W-:-:S03]  /*bf00*/  @!P2 IMAD.WIDE R12, R56, 0x2, R12 ;  /* 0x00000002380ca825 */ /* 0x000fc600078e020c */
[----:B------:R2:W5:Y:S01]  /*bf10*/  @!P0 LD.E.128 R28, [R14.64] ;  /* 0x0000001c0e1c8980 */ /* 0x000562000c101d00 */
[----:B-1----:R-:W-:-:S03]  /*bf20*/  CS2R R20, SRZ ;  /* 0x0000000000147805 */ /* 0x002fc6000001ff00 */
[----:B------:R2:W5:Y:S04]  /*bf30*/  @!P2 LD.E.128 R32, [R12.64] ;  /* 0x0000001c0c20a980 */ /* 0x000568000c101d00 */
[----:B------:R2:W5:Y:S02]  /*bf40*/  @!P0 LD.E.128 R20, [R8.64] ;  /* 0x0000001c08148980 */ /* 0x000564000c101d00 */
.L_x_374:
[----:B-1----:R-:W-:Y:S05]  /*bf50*/  BSYNC B0 ;  /* 0x0000000000007941 */ /* 0x002fea0003800000 */
.L_x_373:
[----:B--2--5:R-:W-:Y:S01]  /*bf60*/  IMAD.MOV.U32 R8, RZ, RZ, R30 ;  /* 0x000000ffff087224 */ /* 0x024fe200078e001e */
[----:B------:R-:W-:Y:S01]  /*bf70*/  UIADD3 UR4, -UR18, UR21, URZ ;  /* 0x0000001512047290 */ /* 0x000fe2000fffe13f */
[----:B------:R-:W-:Y:S01]  /*bf80*/  IMAD.MOV.U32 R11, RZ, RZ, R31 ;  /* 0x000000ffff0b7224 */ /* 0x000fe200078e001f */
[----:B------:R-:W-:-:S04]  /*bf90*/  DEPBAR.LE SB0, 0x1 ;  /* 0x000080400000791a */ /* 0x000fc80000000000 */
[----:B------:R-:W-:Y:S01]  /*bfa0*/  IMAD.MOV.U32 R10, RZ, RZ, R28 ;  /* 0x000000ffff0a7224 */ /* 0x000fe200078e001c */
[----:B------:R-:W-:Y:S01]  /*bfb0*/  PRMT R55, R11, 0x5410, R8 ;  /* 0x000054100b377816 */ /* 0x000fe20000000008 */
[----:B------:R-:W-:Y:S01]  /*bfc0*/  IMAD.MOV.U32 R9, RZ, RZ, R29 ;  /* 0x000000ffff097224 */ /* 0x000fe200078e001d */
[----:B------:R-:W-:Y:S01]  /*bfd0*/  MOV R8, R26 ;  /* 0x0000001a00087202 */ /* 0x000fe20000000f00 */
[----:B------:R-:W-:Y:S01]  /*bfe0*/  UISETP.LT.AND UP0, UPT, UR4, 0x80, UPT ;  /* 0x000000800400788c */ /* 0x000fe2000bf01270 */
[----:B------:R-:W-:Y:S01]  /*bff0*/  IMAD.MOV.U32 R11, RZ, RZ, R27 ;  /* 0x000000ffff0b7224 */ /* 0x000fe200078e001b */
[----:B------:R-:W-:Y:S01]  /*c000*/  BSSY B1, `(.L_x_375) ;  /* 0x0000174000017945 */ /* 0x000fe20003800000 */
[----:B------:R-:W-:Y:S01]  /*c010*/  PRMT R54, R9, 0x5410, R10 ;  /* 0x0000541009367816 */ /* 0x000fe2000000000a */
[----:B------:R-:W-:Y:S01]  /*c020*/  IMAD.MOV.U32 R10, RZ, RZ, R24 ;  /* 0x000000ffff0a7224 */ /* 0x000fe200078e0018 */
[----:B------:R-:W-:Y:S01]  /*c030*/  PRMT R68, R68, 0x5410, R8 ;  /* 0x0000541044447816 */ /* 0x000fe20000000008 */
[----:B------:R-:W-:Y:S01]  /*c040*/  IMAD.MOV.U32 R9, RZ, RZ, R25 ;  /* 0x000000ffff097224 */ /* 0x000fe200078e0019 */
[----:B------:R-:W-:Y:S01]  /*c050*/  USEL UR4, UR4, 0x80, UP0 ;  /* 0x0000008004047887 */ /* 0x000fe20008000000 */
[----:B------:R-:W-:Y:S01]  /*c060*/  IMAD.MOV.U32 R8, RZ, RZ, R38 ;  /* 0x000000ffff087224 */ /* 0x000fe200078e0026 */
[----:B------:R-:W-:-:S02]  /*c070*/  PRMT R68, R11, 0x7610, R68 ;  /* 0x000076100b447816 */ /* 0x000fc40000000044 */
[----:B------:R-:W-:Y:S01]  /*c080*/  PRMT R59, R9, 0x5410, R10 ;  /* 0x00005410093b7816 */ /* 0x000fe2000000000a */
[----:B------:R-:W-:Y:S01]  /*c090*/  IMAD.MOV.U32 R10, RZ, RZ, R36 ;  /* 0x000000ffff0a7224 */ /* 0x000fe200078e0024 */
[----:B------:R-:W-:Y:S01]  /*c0a0*/  PRMT R72, R72, 0x5410, R8 ;  /* 0x0000541048487816 */ /* 0x000fe20000000008 */
[----:B------:R-:W-:Y:S01]  /*c0b0*/  IMAD.MOV.U32 R9, RZ, RZ, R37 ;  /* 0x000000ffff097224 */ /* 0x000fe200078e0025 */
[----:B------:R-:W-:Y:S01]  /*c0c0*/  MOV R11, R39 ;  /* 0x00000027000b7202 */ /* 0x000fe20000000f00 */
[----:B------:R-:W-:Y:S01]  /*c0d0*/  IMAD.MOV.U32 R8, RZ, RZ, R22 ;  /* 0x000000ffff087224 */ /* 0x000fe200078e0016 */
[----:B------:R-:W-:Y:S01]  /*c0e0*/  BAR.SYNC.DEFER_BLOCKING 0x0 ;  /* 0x0000000000007b1d */ /* 0x000fe20000010000 */
[----:B------:R-:W-:Y:S02]  /*c0f0*/  ISETP.GE.AND P0, PT, R73, UR4, PT ;  /* 0x0000000449007c0c */ /* 0x000fe4000bf06270 */
[----:B------:R-:W-:Y:S01]  /*c100*/  PRMT R71, R9, 0x5410, R10 ;  /* 0x0000541009477816 */ /* 0x000fe2000000000a */
[----:B------:R-:W-:Y:S01]  /*c110*/  IMAD.MOV.U32 R10, RZ, RZ, R20 ;  /* 0x000000ffff0a7224 */ /* 0x000fe200078e0014 */
[----:B------:R-:W-:Y:S01]  /*c120*/  PRMT R53, R53, 0x5410, R8 ;  /* 0x0000541035357816 */ /* 0x000fe20000000008 */
[----:B------:R-:W-:Y:S01]  /*c130*/  IMAD.MOV.U32 R9, RZ, RZ, R21 ;  /* 0x000000ffff097224 */ /* 0x000fe200078e0015 */
[----:B------:R-:W-:Y:S01]  /*c140*/  PRMT R72, R11, 0x7610, R72 ;  /* 0x000076100b487816 */ /* 0x000fe20000000048 */
[----:B------:R-:W-:Y:S01]  /*c150*/  IMAD.MOV.U32 R8, RZ, RZ, R18 ;  /* 0x000000ffff087224 */ /* 0x000fe200078e0012 */
[----:B------:R-:W-:-:S02]  /*c160*/  MOV R11, R23 ;  /* 0x00000017000b7202 */ /* 0x000fc40000000f00 */
[----:B------:R-:W-:Y:S01]  /*c170*/  PRMT R52, R9, 0x5410, R10 ;  /* 0x0000541009347816 */ /* 0x000fe2000000000a */
[----:B------:R-:W-:Y:S01]  /*c180*/  IMAD.MOV.U32 R9, RZ, RZ, R16 ;  /* 0x000000ffff097224 */ /* 0x000fe200078e0010 */
[----:B------:R-:W-:Y:S01]  /*c190*/  PRMT R58, R58, 0x5410, R8 ;  /* 0x000054103a3a7816 */ /* 0x000fe20000000008 */
[----:B------:R-:W-:Y:S01]  /*c1a0*/  IMAD.MOV.U32 R8, RZ, RZ, R17 ;  /* 0x000000ffff087224 */ /* 0x000fe200078e0011 */
[----:B------:R-:W-:Y:S02]  /*c1b0*/  MOV R10, R19 ;  /* 0x00000013000a7202 */ /* 0x000fe40000000f00 */
[----:B------:R-:W-:Y:S01]  /*c1c0*/  PRMT R53, R11, 0x7610, R53 ;  /* 0x000076100b357816 */ /* 0x000fe20000000035 */
[----:B------:R-:W-:Y:S01]  /*c1d0*/  IMAD.MOV.U32 R11, RZ, RZ, R34 ;  /* 0x000000ffff0b7224 */ /* 0x000fe200078e0022 */
[----:B------:R-:W-:Y:S01]  /*c1e0*/  PRMT R57, R8, 0x5410, R9 ;  /* 0x0000541008397816 */ /* 0x000fe20000000009 */
[----:B------:R-:W-:Y:S01]  /*c1f0*/  IMAD.MOV.U32 R9, RZ, RZ, R32 ;  /* 0x000000ffff097224 */ /* 0x000fe200078e0020 */
[----:B------:R-:W-:Y:S01]  /*c200*/  PRMT R58, R10, 0x7610, R58 ;  /* 0x000076100a3a7816 */ /* 0x000fe2000000003a */
[----:B------:R-:W-:Y:S01]  /*c210*/  IMAD.MOV.U32 R8, RZ, RZ, R33 ;  /* 0x000000ffff087224 */ /* 0x000fe200078e0021 */
[----:B------:R-:W-:-:S04]  /*c220*/  MOV R10, R35 ;  /* 0x00000023000a7202 */ /* 0x000fc80000000f00 */
[----:B------:R-:W-:Y:S02]  /*c230*/  PRMT R70, R10, 0x5410, R11 ;  /* 0x000054100a467816 */ /* 0x000fe4000000000b */
[----:B------:R-:W-:Y:S01]  /*c240*/  PRMT R69, R8, 0x5410, R9 ;  /* 0x0000541008457816 */ /* 0x000fe20000000009 */
[----:B------:R-:W-:Y:S05]  /*c250*/  @P0 BRA `(.L_x_376) ;  /* 0x000014e000000947 */ /* 0x000fea0003800000 */
[----:B------:R-:W-:Y:S01]  /*c260*/  ISETP.GE.AND P0, PT, R56, c[0x0][0x27c], PT ;  /* 0x00009f0038007a0c */ /* 0x000fe20003f06270 */
[----:B------:R-:W-:-:S12]  /*c270*/  BSSY B0, `(.L_x_377) ;  /* 0x0000068000007945 */ /* 0x000fd80003800000 */
[----:B------:R-:W-:Y:S05]  /*c280*/  @P0 BRA `(.L_x_378) ;  /* 0x0000066000000947 */ /* 0x000fea0003800000 */
[----:B------:R-:W-:Y:S01]  /*c290*/  MOV R9, c[0x0][0x27c] ;  /* 0x00009f0000097a02 */ /* 0x000fe20000000f00 */
[----:B------:R-:W-:Y:S01]  /*c2a0*/  HADD2.F32 R109, -RZ, R96.H0_H0 ;  /* 0x20000060ff6d7230 */ /* 0x000fe20000004100 */
[----:B------:R-:W-:Y:S01]  /*c2b0*/  SHF.L.U32 R13, R73, 0x6, RZ ;  /* 0x00000006490d7819 */ /* 0x000fe200000006ff */
[----:B------:R-:W-:Y:S01]  /*c2c0*/  HADD2.F32 R118, -RZ, R98.H0_H0 ;  /* 0x20000062ff767230 */ /* 0x000fe20000004100 */
[----:B------:R-:W-:Y:S01]  /*c2d0*/  LEA.HI R12, R9, R74, RZ, 0x1d ;  /* 0x0000004a090c7211 */ /* 0x000fe200078fe8ff */
[----:B------:R-:W-:Y:S01]  /*c2e0*/  HADD2.F32 R104, -RZ, R97.H0_H0 ;  /* 0x20000061ff687230 */ /* 0x000fe20000004100 */
[----:B------:R-:W-:Y:S01]  /*c2f0*/  LOP3.LUT R13, R13, 0x1c0, RZ, 0xc0, !PT ;  /* 0x000001c00d0d7812 */ /* 0x000fe200078ec0ff */
[----:B------:R-:W-:Y:S01]  /*c300*/  HADD2.F32 R96, -RZ, R96.H1_H1 ;  /* 0x30000060ff607230 */ /* 0x000fe20000004100 */
[----:B------:R-:W-:Y:S01]  /*c310*/  SHF.R.S32.HI R9, RZ, 0x1f, R12 ;  /* 0x0000001fff097819 */ /* 0x000fe2000001140c */
[----:B------:R-:W-:Y:S01]  /*c320*/  HADD2.F32 R112, -RZ, R99.H0_H0 ;  /* 0x20000063ff707230 */ /* 0x000fe20000004100 */
[----:B------:R-:W-:Y:S01]  /*c330*/  SHF.L.U32 R8, R12, 0x3, RZ ;  /* 0x000000030c087819 */ /* 0x000fe200000006ff */
[----:B------:R-:W-:Y:S01]  /*c340*/  HADD2.F32 R98, -RZ, R98.H1_H1 ;  /* 0x30000062ff627230 */ /* 0x000fe20000004100 */
[----:B------:R-:W-:Y:S01]  /*c350*/  LEA.HI R9, R9, R12, RZ, 0x3 ;  /* 0x0000000c09097211 */ /* 0x000fe200078f18ff */
[----:B------:R-:W-:Y:S01]  /*c360*/  HADD2.F32 R97, -RZ, R97.H1_H1 ;  /* 0x30000061ff617230 */ /* 0x000fe20000004100 */
[----:B------:R-:W-:Y:S01]  /*c370*/  SHF.R.U32.HI R11, RZ, 0x3, R13 ;  /* 0x00000003ff0b7819 */ /* 0x000fe2000001160d */
[----:B------:R-:W-:Y:S01]  /*c380*/  HADD2.F32 R99, -RZ, R99.H1_H1 ;  /* 0x30000063ff637230 */ /* 0x000fe20000004100 */
[----:B------:R-:W-:-:S02]  /*c390*/  LOP3.LUT R8, R13, 0x38, R8, 0xf8, !PT ;  /* 0x000000380d087812 */ /* 0x000fc400078ef808 */
[----:B------:R-:W-:Y:S02]  /*c3a0*/  SHF.L.U32 R9, R9, 0xa, RZ ;  /* 0x0000000a09097819 */ /* 0x000fe400000006ff */
[----:B------:R-:W-:Y:S02]  /*c3b0*/  SHF.L.U32 R10, R93, 0x9, RZ ;  /* 0x000000095d0a7819 */ /* 0x000fe400000006ff */
[----:B------:R-:W-:Y:S02]  /*c3c0*/  LOP3.LUT R95, R13, 0x38, R56, 0xf8, !PT ;  /* 0x000000380d5f7812 */ /* 0x000fe400078ef838 */
[----:B------:R-:W-:Y:S02]  /*c3d0*/  LOP3.LUT R8, R8, R11, RZ, 0x3c, !PT ;  /* 0x0000000b08087212 */ /* 0x000fe400078e3cff */
[----:B------:R-:W-:Y:S02]  /*c3e0*/  LOP3.LUT R9, R9, 0x7fffe000, RZ, 0xc0, !PT ;  /* 0x7fffe00009097812 */ /* 0x000fe400078ec0ff */
[----:B------:R-:W-:-:S02]  /*c3f0*/  LOP3.LUT R95, R10, R95, R11, 0xf6, !PT ;  /* 0x0000005f0a5f7212 */ /* 0x000fc400078ef60b */
[----:B------:R-:W-:Y:S02]  /*c400*/  IADD3 R8, R8, R9, R10 ;  /* 0x0000000908087210 */ /* 0x000fe40007ffe00a */
[----:B------:R-:W-:Y:S02]  /*c410*/  SHF.L.U32 R95, R95, 0x1, RZ ;  /* 0x000000015f5f7819 */ /* 0x000fe400000006ff */
[----:B------:R-:W-:Y:S02]  /*c420*/  SHF.L.U32 R94, R8, 0x1, RZ ;  /* 0x00000001085e7819 */ /* 0x000fe400000006ff */
[--C-:B------:R-:W-:Y:S01]  /*c430*/  SHF.R.U32.HI R100, RZ, 0x10, R83.reuse ;  /* 0x00000010ff647819 */ /* 0x100fe20000011653 */
[----:B------:R-:W1:Y:S01]  /*c440*/  LDS.128 R12, [R95+0xc100] ;  /* 0x00c100005f0c7984 */ /* 0x000e620000000c00 */
[----:B------:R-:W-:Y:S02]  /*c450*/  SHF.R.U64 R82, R82, 0x10, R83 ;  /* 0x0000001052527819 */ /* 0x000fe40000001253 */
[----:B------:R-:W-:Y:S01]  /*c460*/  SHF.R.U64 R83, R84, 0x10, R85 ;  /* 0x0000001054537819 */ /* 0x000fe20000001255 */
[----:B------:R-:W2:Y:S01]  /*c470*/  LDS.128 R8, [R94+0xc100] ;  /* 0x00c100005e087984 */ /* 0x000ea20000000c00 */
[----:B------:R-:W-:Y:S01]  /*c480*/  SHF.R.U64 R86, R86, 0x10, R87 ;  /* 0x0000001056567819 */ /* 0x000fe20000001257 */
[----:B------:R-:W-:Y:S01]  /*c490*/  HADD2.F32 R100, -RZ, R100.H0_H0 ;  /* 0x20000064ff647230 */ /* 0x000fe20000004100 */
[----:B------:R-:W-:-:S02]  /*c4a0*/  SHF.R.U32.HI R84, RZ, 0x10, R85 ;  /* 0x00000010ff547819 */ /* 0x000fc40000011655 */
[----:B------:R-:W-:Y:S01]  /*c4b0*/  SHF.R.U32.HI R87, RZ, 0x10, R87 ;  /* 0x00000010ff577819 */ /* 0x000fe20000011657 */
[----:B------:R-:W-:Y:S01]  /*c4c0*/  HADD2.F32 R111, -RZ, R86.H0_H0 ;  /* 0x20000056ff6f7230 */ /* 0x000fe20000004100 */
[--C-:B------:R-:W-:Y:S02]  /*c4d0*/  SHF.R.U64 R80, R80, 0x10, R81.reuse ;  /* 0x0000001050507819 */ /* 0x100fe40000001251 */
[----:B------:R-:W-:Y:S01]  /*c4e0*/  SHF.R.U32.HI R81, RZ, 0x10, R81 ;  /* 0x00000010ff517819 */ /* 0x000fe20000011651 */
[----:B------:R-:W-:Y:S02]  /*c4f0*/  HADD2.F32 R116, -RZ, R87.H0_H0 ;  /* 0x20000057ff747230 */ /* 0x000fe40000004100 */
[--C-:B-1----:R-:W-:Y:S02]  /*c500*/  HADD2.F32 R85, -RZ, R15.reuse.H0_H0 ;  /* 0x2000000fff557230 */ /* 0x102fe40000004100 */
[----:B------:R-:W-:Y:S02]  /*c510*/  HADD2.F32 R15, -RZ, R15.H1_H1 ;  /* 0x3000000fff0f7230 */ /* 0x000fe40000004100 */
[--C-:B--2---:R-:W-:Y:S01]  /*c520*/  HADD2.F32 R105, -RZ, R11.reuse.H0_H0 ;  /* 0x2000000bff697230 */ /* 0x104fe20000004100 */
[----:B------:R-:W-:Y:S01]  /*c530*/  FMUL.FTZ R110, R85, R104 ;  /* 0x00000068556e7220 */ /* 0x000fe20000410000 */
[----:B------:R-:W-:Y:S01]  /*c540*/  HADD2.F32 R11, -RZ, R11.H1_H1 ;  /* 0x3000000bff0b7230 */ /* 0x000fe20000004100 */
[----:B------:R-:W-:Y:S01]  /*c550*/  FMUL.FTZ R114, R15, R100 ;  /* 0x000000640f727220 */ /* 0x000fe20000410000 */
[----:B------:R-:W-:Y:S01]  /*c560*/  HADD2.F32 R101, -RZ, R13.H0_H0 ;  /* 0x2000000dff657230 */ /* 0x000fe20000004100 */
[----:B------:R-:W-:Y:S01]  /*c570*/  FMUL.FTZ R104, R105, R104 ;  /* 0x0000006869687220 */ /* 0x000fe20000410000 */
[----:B------:R-:W-:Y:S01]  /*c580*/  HADD2.F32 R106, -RZ, R9.H0_H0 ;  /* 0x20000009ff6a7230 */ /* 0x000fe20000004100 */
[----:B------:R-:W-:Y:S01]  /*c590*/  FMUL.FTZ R100, R11, R100 ;  /* 0x000000640b647220 */ /* 0x000fe20000410000 */
[----:B------:R-:W-:Y:S01]  /*c5a0*/  HADD2.F32 R13, -RZ, R13.H1_H1 ;  /* 0x3000000dff0d7230 */ /* 0x000fe20000004100 */
[-C--:B------:R-:W-:Y:S01]  /*c5b0*/  FMUL.FTZ R87, R101, R109.reuse ;  /* 0x0000006d65577220 */ /* 0x080fe20000410000 */
[----:B------:R-:W-:Y:S01]  /*c5c0*/  HADD2.F32 R102, -RZ, R12.H0_H0 ;  /* 0x2000000cff667230 */ /* 0x000fe20000004100 */
[----:B------:R-:W-:Y:S01]  /*c5d0*/  FFMA.FTZ R11, R11, R116, R114 ;  /* 0x000000740b0b7223 */ /* 0x000fe20000010072 */
[----:B------:R-:W-:Y:S01]  /*c5e0*/  HADD2.F32 R114, -RZ, R81.H0_H0 ;  /* 0x20000051ff727230 */ /* 0x000fe20000004100 */
[C---:B------:R-:W-:Y:S01]  /*c5f0*/  FMUL.FTZ R109, R106.reuse, R109 ;  /* 0x0000006d6a6d7220 */ /* 0x040fe20000410000 */
[----:B------:R-:W-:Y:S01]  /*c600*/  HADD2.F32 R9, -RZ, R9.H1_H1 ;  /* 0x30000009ff097230 */ /* 0x000fe20000004100 */
[----:B------:R-:W-:Y:S01]  /*c610*/  FFMA.FTZ R87, R106, R118, R87 ;  /* 0x000000766a577223 */ /* 0x000fe20000010057 */
[----:B------:R-:W-:Y:S01]  /*c620*/  HADD2.F32 R106, -RZ, R84.H0_H0 ;  /* 0x20000054ff6a7230 */ /* 0x000fe20000004100 */
[----:B------:R-:W-:Y:S01]  /*c630*/  FMUL.FTZ R84, R13, R114 ;  /* 0x000000720d547220 */ /* 0x000fe20000410000 */
[----:B------:R-:W-:Y:S01]  /*c640*/  HADD2.F32 R103, -RZ, R12.H1_H1 ;  /* 0x3000000cff677230 */ /* 0x000fe20000004100 */
[----:B------:R-:W-:Y:S01]  /*c650*/  FMUL.FTZ R81, R102, R96 ;  /* 0x0000006066517220 */ /* 0x000fe20000410000 */
[----:B------:R-:W-:Y:S01]  /*c660*/  HADD2.F32 R107, -RZ, R8.H0_H0 ;  /* 0x20000008ff6b7230 */ /* 0x000fe20000004100 */
[C---:B------:R-:W-:Y:S01]  /*c670*/  FMUL.FTZ R114, R9.reuse, R114 ;  /* 0x0000007209727220 */ /* 0x040fe20000410000 */
[----:B------:R-:W-:Y:S01]  /*c680*/  HADD2.F32 R12, -RZ, R14.H0_H0 ;  /* 0x2000000eff0c7230 */ /* 0x000fe20000004100 */
[----:B------:R-:W-:Y:S01]  /*c690*/  FFMA.FTZ R84, R9, R106, R84 ;  /* 0x0000006a09547223 */ /* 0x000fe20000010054 */
[----:B------:R-:W-:Y:S01]  /*c6a0*/  HADD2.F32 R108, -RZ, R8.H1_H1 ;  /* 0x30000008ff6c7230 */ /* 0x000fe20000004100 */
[----:B------:R-:W-:Y:S01]  /*c6b0*/  FMUL.FTZ R9, R107, R96 ;  /* 0x000000606b097220 */ /* 0x000fe20000410000 */
[----:B------:R-:W-:Y:S01]  /*c6c0*/  HADD2.F32 R8, -RZ, R10.H0_H0 ;  /* 0x2000000aff087230 */ /* 0x000fe20000004100 */
[----:B------:R-:W-:Y:S01]  /*c6d0*/  FFMA.FTZ R110, R105, R112, R110 ;  /* 0x00000070696e7223 */ /* 0x000fe2000001006e */
[----:B------:R-:W-:Y:S01]  /*c6e0*/  HADD2.F32 R14, -RZ, R14.H1_H1 ;  /* 0x3000000eff0e7230 */ /* 0x000fe20000004100 */
[----:B------:R-:W-:Y:S01]  /*c6f0*/  FFMA.FTZ R81, R107, R98, R81 ;  /* 0x000000626b517223 */ /* 0x000fe20000010051 */
[----:B------:R-:W-:Y:S01]  /*c700*/  HADD2.F32 R105, -RZ, R80.H0_H0 ;  /* 0x20000050ff697230 */ /* 0x000fe20000004100 */
[-C--:B------:R-:W-:Y:S01]  /*c710*/  FMUL.FTZ R96, R12, R97.reuse ;  /* 0x000000610c607220 */ /* 0x080fe20000410000 */
[----:B------:R-:W-:Y:S01]  /*c720*/  HADD2.F32 R107, -RZ, R82.H0_H0 ;  /* 0x20000052ff6b7230 */ /* 0x000fe20000004100 */
[C---:B------:R-:W-:Y:S01]  /*c730*/  FMUL.FTZ R97, R8.reuse, R97 ;  /* 0x0000006108617220 */ /* 0x040fe20000410000 */
[----:B------:R-:W-:Y:S01]  /*c740*/  HADD2.F32 R10, -RZ, R10.H1_H1 ;  /* 0x3000000aff0a7230 */ /* 0x000fe20000004100 */
[----:B------:R-:W-:Y:S01]  /*c750*/  FFMA.FTZ R80, R8, R99, R96 ;  /* 0x0000006308507223 */ /* 0x000fe20000010060 */
[----:B------:R-:W-:Y:S01]  /*c760*/  HADD2.F32 R8, -RZ, R83.H0_H0 ;  /* 0x20000053ff087230 */ /* 0x000fe20000004100 */
[----:B------:R-:W-:Y:S01]  /*c770*/  FMUL.FTZ R113, R103, R105 ;  /* 0x0000006967717220 */ /* 0x000fe20000410000 */
[----:B------:R-:W-:Y:S01]  /*c780*/  F2FP.PACK_AB R11, R11, R110 ;  /* 0x0000006e0b0b723e */ /* 0x000fe200000000ff */
        /* <DEDUP_REMOVED lines=13> */
[-C--:B------:R-:W-:Y:S02]  /*c860*/  FFMA.FTZ R14, R14, R111.reuse, -R107 ;  /* 0x0000006f0e0e7223 */ /* 0x080fe4000001086b */
[----:B------:R-:W-:Y:S01]  /*c870*/  FFMA.FTZ R108, R108, R8, R113 ;  /* 0x000000086c6c7223 */ /* 0x000fe20000010071 */
[----:B------:R-:W-:Y:S01]  /*c880*/  F2FP.PACK_AB R12, R105, R98 ;  /* 0x00000062690c723e */ /* 0x000fe200000000ff */
[----:B------:R-:W-:Y:S01]  /*c890*/  FFMA.FTZ R83, R10, R111, R83 ;  /* 0x0000006f0a537223 */ /* 0x000fe20000010053 */
[----:B------:R-:W-:Y:S02]  /*c8a0*/  F2FP.PACK_AB R14, R14, R97 ;  /* 0x000000610e0e723e */ /* 0x000fe400000000ff */
[----:B------:R-:W-:Y:S02]  /*c8b0*/  F2FP.PACK_AB R8, R108, R81 ;  /* 0x000000516c08723e */ /* 0x000fe400000000ff */
[----:B------:R-:W-:Y:S01]  /*c8c0*/  F2FP.PACK_AB R10, R83, R80 ;  /* 0x00000050530a723e */ /* 0x000fe200000000ff */
[----:B------:R1:W-:Y:S04]  /*c8d0*/  STS.128 [R95+0xc100], R12 ;  /* 0x00c1000c5f007388 */ /* 0x0003e80000000c00 */
[----:B------:R1:W-:Y:S02]  /*c8e0*/  STS.128 [R94+0xc100], R8 ;  /* 0x00c100085e007388 */ /* 0x0003e40000000c00 */
.L_x_378:
[----:B------:R-:W-:Y:S05]  /*c8f0*/  BSYNC B0 ;  /* 0x0000000000007941 */ /* 0x000fea0003800000 */
.L_x_377:
[----:B-1----:R-:W-:Y:S01]  /*c900*/  IADD3 R12, R56, 0x20, RZ ;  /* 0x00000020380c7810 */ /* 0x002fe20007ffe0ff */
[----:B------:R-:W-:Y:S03]  /*c910*/  BSSY B0, `(.L_x_379) ;  /* 0x0000071000007945 */ /* 0x000fe60003800000 */
[----:B------:R-:W-:-:S13]  /*c920*/  ISETP.GE.AND P0, PT, R12, c[0x0][0x27c], PT ;  /* 0x00009f000c007a0c */ /* 0x000fda0003f06270 */
[----:B------:R-:W-:Y:S05]  /*c930*/  @P0 BRA `(.L_x_380) ;  /* 0x000006e000000947 */ /* 0x000fea0003800000 */
[----:B------:R-:W-:Y:S01]  /*c940*/  SHF.R.S32.HI R11, RZ, 0x1f, R12 ;  /* 0x0000001fff0b7819 */ /* 0x000fe2000001140c */
[----:B------:R-:W-:Y:S01]  /*c950*/  HADD2.F32 R102, -RZ, R90.H0_H0 ;  /* 0x2000005aff667230 */ /* 0x000fe20000004100 */
[----:B------:R-:W-:Y:S01]  /*c960*/  MOV R8, c[0x0][0x27c] ;  /* 0x00009f0000087a02 */ /* 0x000fe20000000f00 */
[----:B------:R-:W-:Y:S01]  /*c970*/  HADD2.F32 R108, -RZ, R92.H0_H0 ;  /* 0x2000005cff6c7230 */ /* 0x000fe20000004100 */
[CC--:B------:R-:W-:Y:S01]  /*c980*/  LEA.HI R10, R11.reuse, R12.reuse, RZ, 0x3 ;  /* 0x0000000c0b0a7211 */ /* 0x0c0fe200078f18ff */
[--C-:B------:R-:W-:Y:S01]  /*c990*/  HADD2.F32 R86, -RZ, R89.reuse.H0_H0 ;  /* 0x20000059ff567230 */ /* 0x100fe20000004100 */
[----:B------:R-:W-:Y:S01]  /*c9a0*/  LEA.HI R11, R11, R12, RZ, 0x6 ;  /* 0x0000000c0b0b7211 */ /* 0x000fe200078f30ff */
[----:B------:R-:W-:Y:S01]  /*c9b0*/  HADD2.F32 R89, -RZ, R89.H1_H1 ;  /* 0x30000059ff597230 */ /* 0x000fe20000004100 */
[----:B------:R-:W-:Y:S01]  /*c9c0*/  SHF.R.S32.HI R13, RZ, 0x3, R10 ;  /* 0x00000003ff0d7819 */ /* 0x000fe2000001140a */
[--C-:B------:R-:W-:Y:S01]  /*c9d0*/  HADD2.F32 R100, -RZ, R91.reuse.H0_H0 ;  /* 0x2000005bff647230 */ /* 0x100fe20000004100 */
[----:B------:R-:W-:Y:S01]  /*c9e0*/  SHF.L.U32 R9, R73, 0x6, RZ ;  /* 0x0000000649097819 */ /* 0x000fe200000006ff */
[----:B------:R-:W-:Y:S01]  /*c9f0*/  IMAD.SHL.U32 R11, R11, 0x80, RZ ;  /* 0x000000800b0b7824 */ /* 0x000fe200078e00ff */
[----:B------:R-:W-:Y:S01]  /*ca00*/  LEA.HI R8, R8, R13, RZ, 0x1d ;  /* 0x0000000d08087211 */ /* 0x000fe200078fe8ff */
[----:B------:R-:W-:Y:S01]  /*ca10*/  HADD2.F32 R91, -RZ, R91.H1_H1 ;  /* 0x3000005bff5b7230 */ /* 0x000fe20000004100 */
[----:B------:R-:W-:-:S02]  /*ca20*/  LOP3.LUT R9, R9, 0x1c0, RZ, 0xc0, !PT ;  /* 0x000001c009097812 */ /* 0x000fc400078ec0ff */
[----:B------:R-:W-:Y:S02]  /*ca30*/  SHF.R.S32.HI R13, RZ, 0x1f, R8 ;  /* 0x0000001fff0d7819 */ /* 0x000fe40000011408 */
[----:B------:R-:W-:Y:S02]  /*ca40*/  LOP3.LUT R15, R9, 0x38, R10, 0xf8, !PT ;  /* 0x00000038090f7812 */ /* 0x000fe400078ef80a */
[----:B------:R-:W-:Y:S01]  /*ca50*/  LEA.HI R13, R13, R8, RZ, 0x3 ;  /* 0x000000080d0d7211 */ /* 0x000fe200078f18ff */
[----:B------:R-:W-:Y:S01]  /*ca60*/  IMAD.SHL.U32 R8, R8, 0x8, RZ ;  /* 0x0000000808087824 */ /* 0x000fe200078e00ff */
[----:B------:R-:W-:Y:S02]  /*ca70*/  SHF.R.U32.HI R10, RZ, 0x3, R9 ;  /* 0x00000003ff0a7819 */ /* 0x000fe40000011609 */
[----:B------:R-:W-:Y:S02]  /*ca80*/  SHF.L.U32 R13, R13, 0xa, RZ ;  /* 0x0000000a0d0d7819 */ /* 0x000fe400000006ff */
[----:B------:R-:W-:-:S02]  /*ca90*/  LOP3.LUT R12, R11, 0x7fffe000, RZ, 0xc0, !PT ;  /* 0x7fffe0000b0c7812 */ /* 0x000fc400078ec0ff */
[----:B------:R-:W-:Y:S02]  /*caa0*/  LOP3.LUT R9, R9, 0x38, R8, 0xf8, !PT ;  /* 0x0000003809097812 */ /* 0x000fe400078ef808 */
[----:B------:R-:W-:Y:S02]  /*cab0*/  LOP3.LUT R14, R13, 0x7fffe000, RZ, 0xc0, !PT ;  /* 0x7fffe0000d0e7812 */ /* 0x000fe400078ec0ff */
[----:B------:R-:W-:Y:S02]  /*cac0*/  LOP3.LUT R15, R15, R10, RZ, 0x3c, !PT ;  /* 0x0000000a0f0f7212 */ /* 0x000fe400078e3cff */
[----:B------:R-:W-:Y:S02]  /*cad0*/  LEA R12, R93, R12, 0x9 ;  /* 0x0000000c5d0c7211 */ /* 0x000fe400078e48ff */
[----:B------:R-:W-:Y:S01]  /*cae0*/  LOP3.LUT R8, R9, R10, RZ, 0x3c, !PT ;  /* 0x0000000a09087212 */ /* 0x000fe200078e3cff */
[----:B------:R-:W-:Y:S01]  /*caf0*/  IMAD R9, R93, 0x200, R14 ;  /* 0x000002005d097824 */ /* 0x000fe200078e020e */
[----:B------:R-:W-:Y:S01]  /*cb00*/  SHF.R.U32.HI R82, RZ, 0x10, R61 ;  /* 0x00000010ff527819 */ /* 0x000fe2000001163d */
[----:B------:R-:W-:Y:S01]  /*cb10*/  IMAD.IADD R12, R12, 0x1, R15 ;  /* 0x000000010c0c7824 */ /* 0x000fe200078e020f */
[----:B------:R-:W-:-:S02]  /*cb20*/  SHF.R.U64 R64, R64, 0x10, R65 ;  /* 0x0000001040407819 */ /* 0x000fc40000001241 */
[----:B------:R-:W-:Y:S01]  /*cb30*/  IADD3 R8, R9, R8, RZ ;  /* 0x0000000809087210 */ /* 0x000fe20007ffe0ff */
[----:B------:R-:W-:Y:S01]  /*cb40*/  HADD2.F32 R82, -RZ, R82.H0_H0 ;  /* 0x20000052ff527230 */ /* 0x000fe20000004100 */
[----:B------:R-:W-:Y:S01]  /*cb50*/  SHF.L.U32 R81, R12, 0x1, RZ ;  /* 0x000000010c517819 */ /* 0x000fe200000006ff */
[----:B------:R-:W-:Y:S01]  /*cb60*/  HADD2.F32 R64, -RZ, R64.H0_H0 ;  /* 0x20000040ff407230 */ /* 0x000fe20000004100 */
[----:B------:R-:W-:Y:S01]  /*cb70*/  SHF.R.U32.HI R65, RZ, 0x10, R65 ;  /* 0x00000010ff417819 */ /* 0x000fe20000011641 */
[----:B------:R-:W-:Y:S01]  /*cb80*/  IMAD.SHL.U32 R80, R8, 0x2, RZ ;  /* 0x0000000208507824 */ /* 0x000fe200078e00ff */
[----:B------:R-:W-:Y:S01]  /*cb90*/  SHF.R.U64 R60, R60, 0x10, R61 ;  /* 0x000000103c3c7819 */ /* 0x000fe2000000123d */
[----:B------:R-:W1:Y:S01]  /*cba0*/  LDS.128 R12, [R81+0xc100] ;  /* 0x00c10000510c7984 */ /* 0x000e620000000c00 */
[--C-:B------:R-:W-:Y:S01]  /*cbb0*/  SHF.R.U64 R61, R66, 0x10, R67.reuse ;  /* 0x00000010423d7819 */ /* 0x100fe20000001243 */
[----:B------:R-:W-:Y:S01]  /*cbc0*/  HADD2.F32 R104, -RZ, R65.H0_H0 ;  /* 0x20000041ff687230 */ /* 0x000fe20000004100 */
[----:B------:R-:W-:Y:S01]  /*cbd0*/  SHF.R.U32.HI R66, RZ, 0x10, R67 ;  /* 0x00000010ff427819 */ /* 0x000fe20000011643 */
[----:B------:R-:W2:Y:S01]  /*cbe0*/  LDS.128 R8, [R80+0xc100] ;  /* 0x00c1000050087984 */ /* 0x000ea20000000c00 */
[--C-:B------:R-:W-:Y:S01]  /*cbf0*/  SHF.R.U64 R62, R62, 0x10, R63.reuse ;  /* 0x000000103e3e7819 */ /* 0x100fe2000000123f */
[----:B------:R-:W-:Y:S01]  /*cc00*/  HADD2.F32 R97, -RZ, R61.H0_H0 ;  /* 0x2000003dff617230 */ /* 0x000fe20000004100 */
[----:B------:R-:W-:Y:S01]  /*cc10*/  SHF.R.U32.HI R63, RZ, 0x10, R63 ;  /* 0x00000010ff3f7819 */ /* 0x000fe2000001163f */
[----:B------:R-:W-:-:S02]  /*cc20*/  HADD2.F32 R110, -RZ, R66.H0_H0 ;  /* 0x20000042ff6e7230 */ /* 0x000fc40000004100 */
[--C-:B-1----:R-:W-:Y:S02]  /*cc30*/  HADD2.F32 R83, -RZ, R13.reuse.H1_H1 ;  /* 0x3000000dff537230 */ /* 0x102fe40000004100 */
[----:B------:R-:W-:Y:S02]  /*cc40*/  HADD2.F32 R67, -RZ, R13.H0_H0 ;  /* 0x2000000dff437230 */ /* 0x000fe40000004100 */
[----:B------:R-:W-:Y:S01]  /*cc50*/  HADD2.F32 R13, -RZ, R15.H0_H0 ;  /* 0x2000000fff0d7230 */ /* 0x000fe20000004100 */
[----:B------:R-:W-:Y:S01]  /*cc60*/  FMUL.FTZ R65, R83, R82 ;  /* 0x0000005253417220 */ /* 0x000fe20000410000 */
[--C-:B--2---:R-:W-:Y:S01]  /*cc70*/  HADD2.F32 R94, -RZ, R9.reuse.H1_H1 ;  /* 0x30000009ff5e7230 */ /* 0x104fe20000004100 */
[----:B------:R-:W-:Y:S01]  /*cc80*/  FMUL.FTZ R98, R67, R86 ;  /* 0x0000005643627220 */ /* 0x000fe20000410000 */
[----:B------:R-:W-:Y:S01]  /*cc90*/  HADD2.F32 R87, -RZ, R9.H0_H0 ;  /* 0x20000009ff577230 */ /* 0x000fe20000004100 */
[----:B------:R-:W-:Y:S01]  /*cca0*/  FMUL.FTZ R106, R13, R102 ;  /* 0x000000660d6a7220 */ /* 0x000fe20000410000 */
[----:B------:R-:W-:Y:S01]  /*ccb0*/  HADD2.F32 R9, -RZ, R11.H0_H0 ;  /* 0x2000000bff097230 */ /* 0x000fe20000004100 */
[C---:B------:R-:W-:Y:S01]  /*ccc0*/  FMUL.FTZ R82, R94.reuse, R82 ;  /* 0x000000525e527220 */ /* 0x040fe20000410000 */
[----:B------:R-:W-:Y:S01]  /*ccd0*/  HADD2.F32 R84, -RZ, R12.H0_H0 ;  /* 0x2000000cff547230 */ /* 0x000fe20000004100 */
[----:B------:R-:W-:Y:S01]  /*cce0*/  FFMA.FTZ R65, R94, R104, R65 ;  /* 0x000000685e417223 */ /* 0x000fe20000010041 */
[----:B------:R-:W-:Y:S01]  /*ccf0*/  HADD2.F32 R15, -RZ, R15.H1_H1 ;  /* 0x3000000fff0f7230 */ /* 0x000fe20000004100 */
[C---:B------:R-:W-:Y:S01]  /*cd00*/  FMUL.FTZ R102, R9.reuse, R102 ;  /* 0x0000006609667220 */ /* 0x040fe20000410000 */
[----:B------:R-:W-:Y:S01]  /*cd10*/  HADD2.F32 R94, -RZ, R63.H0_H0 ;  /* 0x2000003fff5e7230 */ /* 0x000fe20000004100 */
[----:B------:R-:W-:Y:S01]  /*cd20*/  FFMA.FTZ R106, R9, R108, R106 ;  /* 0x0000006c096a7223 */ /* 0x000fe2000001006a */
[----:B------:R-:W-:Y:S01]  /*cd30*/  HADD2.F32 R11, -RZ, R11.H1_H1 ;  /* 0x3000000bff0b7230 */ /* 0x000fe20000004100 */
[----:B------:R-:W-:Y:S01]  /*cd40*/  FMUL.FTZ R86, R87, R86 ;  /* 0x0000005657567220 */ /* 0x000fe20000410000 */
[----:B------:R-:W-:Y:S01]  /*cd50*/  HADD2.F32 R95, -RZ, R8.H0_H0 ;  /* 0x20000008ff5f7230 */ /* 0x000fe20000004100 */
[-C--:B------:R-:W-:Y:S01]  /*cd60*/  FMUL.FTZ R66, R15, R94.reuse ;  /* 0x0000005e0f427220 */ /* 0x080fe20000410000 */
[----:B------:R-:W-:Y:S01]  /*cd70*/  HADD2.F32 R9, -RZ, R90.H1_H1 ;  /* 0x3000005aff097230 */ /* 0x000fe20000004100 */
[-C--:B------:R-:W-:Y:S01]  /*cd80*/  FMUL.FTZ R90, R84, R89.reuse ;  /* 0x00000059545a7220 */ /* 0x080fe20000410000 */
[----:B------:R-:W-:Y:S01]  /*cd90*/  HADD2.F32 R85, -RZ, R12.H1_H1 ;  /* 0x3000000cff557230 */ /* 0x000fe20000004100 */
[----:B------:R-:W-:Y:S01]  /*cda0*/  FMUL.FTZ R94, R11, R94 ;  /* 0x0000005e0b5e7220 */ /* 0x000fe20000410000 */
[----:B------:R-:W-:Y:S01]  /*cdb0*/  HADD2.F32 R12, -RZ, R14.H0_H0 ;  /* 0x2000000eff0c7230 */ /* 0x000fe20000004100 */
[C---:B------:R-:W-:Y:S01]  /*cdc0*/  FMUL.FTZ R89, R95.reuse, R89 ;  /* 0x000000595f597220 */ /* 0x040fe20000410000 */
[----:B------:R-:W-:Y:S01]  /*cdd0*/  HADD2.F32 R96, -RZ, R8.H1_H1 ;  /* 0x30000008ff607230 */ /* 0x000fe20000004100 */
[----:B------:R-:W-:Y:S01]  /*cde0*/  FFMA.FTZ R90, R95, R91, R90 ;  /* 0x0000005b5f5a7223 */ /* 0x000fe2000001005a */
[----:B------:R-:W-:Y:S01]  /*cdf0*/  HADD2.F32 R14, -RZ, R14.H1_H1 ;  /* 0x3000000eff0e7230 */ /* 0x000fe20000004100 */
[----:B------:R-:W-:Y:S01]  /*ce00*/  FFMA.FTZ R98, R87, R100, R98 ;  /* 0x0000006457627223 */ /* 0x000fe20000010062 */
[----:B------:R-:W-:Y:S01]  /*ce10*/  HADD2.F32 R8, -RZ, R10.H0_H0 ;  /* 0x2000000aff087230 */ /* 0x000fe20000004100 */
[----:B------:R-:W-:Y:S01]  /*ce20*/  FFMA.FTZ R11, R11, R110, R66 ;  /* 0x0000006e0b0b7223 */ /* 0x000fe20000010042 */
[----:B------:R-:W-:Y:S01]  /*ce30*/  HADD2.F32 R63, -RZ, R92.H1_H1 ;  /* 0x3000005cff3f7230 */ /* 0x000fe20000004100 */
[-C--:B------:R-:W-:Y:S01]  /*ce40*/  FMUL.FTZ R66, R12, R9.reuse ;  /* 0x000000090c427220 */ /* 0x080fe20000410000 */
[----:B------:R-:W-:Y:S01]  /*ce50*/  HADD2.F32 R95, -RZ, R62.H0_H0 ;  /* 0x2000003eff5f7230 */ /* 0x000fe20000004100 */
[C---:B------:R-:W-:Y:S01]  /*ce60*/  FMUL.FTZ R9, R8.reuse, R9 ;  /* 0x0000000908097220 */ /* 0x040fe20000410000 */
[----:B------:R-:W-:Y:S01]  /*ce70*/  HADD2.F32 R10, -RZ, R10.H1_H1 ;  /* 0x3000000aff0a7230 */ /* 0x000fe20000004100 */
[----:B------:R-:W-:Y:S01]  /*ce80*/  FFMA.FTZ R86, R67, R100, -R86 ;  /* 0x0000006443567223 */ /* 0x000fe20000010856 */
[----:B------:R-:W-:Y:S01]  /*ce90*/  HADD2.F32 R87, -RZ, R60.H0_H0 ;  /* 0x2000003cff577230 */ /* 0x000fe20000004100 */
[----:B------:R-:W-:Y:S01]  /*cea0*/  FFMA.FTZ R60, R8, R63, R66 ;  /* 0x0000003f083c7223 */ /* 0x000fe20000010042 */
[----:B------:R-:W-:Y:S01]  /*ceb0*/  F2FP.PACK_AB R11, R11, R106 ;  /* 0x0000006a0b0b723e */ /* 0x000fe200000000ff */
[----:B------:R-:W-:-:S02]  /*cec0*/  FMUL.FTZ R61, R14, R95 ;  /* 0x0000005f0e3d7220 */ /* 0x000fc40000410000 */
[----:B------:R-:W-:Y:S02]  /*ced0*/  FMUL.FTZ R8, R96, R87 ;  /* 0x0000005760087220 */ /* 0x000fe40000410000 */
[----:B------:R-:W-:Y:S02]  /*cee0*/  FMUL.FTZ R95, R10, R95 ;  /* 0x0000005f0a5f7220 */ /* 0x000fe40000410000 */
[----:B------:R-:W-:Y:S02]  /*cef0*/  FMUL.FTZ R99, R85, R87 ;  /* 0x0000005755637220 */ /* 0x000fe40000410000 */
[----:B------:R-:W-:Y:S01]  /*cf00*/  FFMA.FTZ R63, R12, R63, -R9 ;  /* 0x0000003f0c3f7223 */ /* 0x000fe20000010809 */
[----:B------:R-:W-:Y:S01]  /*cf10*/  F2FP.PACK_AB R9, R65, R98 ;  /* 0x000000624109723e */ /* 0x000fe200000000ff */
[----:B------:R-:W-:Y:S02]  /*cf20*/  FFMA.FTZ R83, R83, R104, -R82 ;  /* 0x0000006853537223 */ /* 0x000fe40000010852 */
[----:B------:R-:W-:-:S02]  /*cf30*/  FFMA.FTZ R102, R13, R108, -R102 ;  /* 0x0000006c0d667223 */ /* 0x000fc40000010866 */
[----:B------:R-:W-:Y:S01]  /*cf40*/  FFMA.FTZ R15, R15, R110, -R94 ;  /* 0x0000006e0f0f7223 */ /* 0x000fe2000001085e */
[----:B------:R-:W-:Y:S01]  /*cf50*/  F2FP.PACK_AB R13, R83, R86 ;  /* 0x00000056530d723e */ /* 0x000fe200000000ff */
[----:B------:R-:W-:Y:S02]  /*cf60*/  FFMA.FTZ R89, R84, R91, -R89 ;  /* 0x0000005b54597223 */ /* 0x000fe40000010859 */
[----:B------:R-:W-:Y:S01]  /*cf70*/  FFMA.FTZ R12, R85, R64, -R8 ;  /* 0x00000040550c7223 */ /* 0x000fe20000010808 */
[----:B------:R-:W-:Y:S01]  /*cf80*/  F2FP.PACK_AB R15, R15, R102 ;  /* 0x000000660f0f723e */ /* 0x000fe200000000ff */
[----:B------:R-:W-:Y:S02]  /*cf90*/  FFMA.FTZ R14, R14, R97, -R95 ;  /* 0x000000610e0e7223 */ /* 0x000fe4000001085f */
[----:B------:R-:W-:Y:S01]  /*cfa0*/  FFMA.FTZ R87, R96, R64, R99 ;  /* 0x0000004060577223 */ /* 0x000fe20000010063 */
[----:B------:R-:W-:Y:S01]  /*cfb0*/  F2FP.PACK_AB R12, R12, R89 ;  /* 0x000000590c0c723e */ /* 0x000fe200000000ff */
[----:B------:R-:W-:Y:S01]  /*cfc0*/  FFMA.FTZ R61, R10, R97, R61 ;  /* 0x000000610a3d7223 */ /* 0x000fe2000001003d */
[----:B------:R-:W-:-:S02]  /*cfd0*/  F2FP.PACK_AB R14, R14, R63 ;  /* 0x0000003f0e0e723e */ /* 0x000fc400000000ff */
[----:B------:R-:W-:Y:S02]  /*cfe0*/  F2FP.PACK_AB R8, R87, R90 ;  /* 0x0000005a5708723e */ /* 0x000fe400000000ff */
[----:B------:R-:W-:Y:S01]  /*cff0*/  F2FP.PACK_AB R10, R61, R60 ;  /* 0x0000003c3d0a723e */ /* 0x000fe200000000ff */
[----:B------:R1:W-:Y:S04]  /*d000*/  STS.128 [R81+0xc100], R12 ;  /* 0x00c1000c51007388 */ /* 0x0003e80000000c00 */
[----:B------:R1:W-:Y:S02]  /*d010*/  STS.128 [R80+0xc100], R8 ;  /* 0x00c1000850007388 */ /* 0x0003e40000000c00 */
.L_x_380:
[----:B------:R-:W-:Y:S05]  /*d020*/  BSYNC B0 ;  /* 0x0000000000007941 */ /* 0x000fea0003800000 */
.L_x_379:
[----:B-1----:R-:W-:-:S04]  /*d030*/  IADD3 R12, R56, 0x40, RZ ;  /* 0x00000040380c7810 */ /* 0x002fc80007ffe0ff */
        /* <DEDUP_REMOVED lines=112> */
.L_x_376:
[----:B------:R-:W-:Y:S05]  /*d740*/  BSYNC B1 ;  /* 0x0000000000017941 */ /* 0x000fea0003800000 */
.L_x_375:
[----:B------:R-:W-:-:S04]  /*d750*/  IADD3 R73, R73, 0x40, RZ ;  /* 0x0000004049497810 */ /* 0x000fc80007ffe0ff */
[----:B------:R-:W-:-:S13]  /*d760*/  ISETP.GE.AND P0, PT, R73, UR4, PT ;  /* 0x0000000449007c0c */ /* 0x000fda000bf06270 */
[----:B------:R-:W-:Y:S05]  /*d770*/  @P0 BRA `(.L_x_360) ;  /* 0x0000155000000947 */ /* 0x000fea0003800000 */
[----:B------:R-:W-:Y:S01]  /*d780*/  ISETP.GE.AND P0, PT, R56, c[0x0][0x27c], PT ;  /* 0x00009f0038007a0c */ /* 0x000fe20003f06270 */
[----:B------:R-:W-:-:S12]  /*d790*/  BSSY B0, `(.L_x_381) ;  /* 0x000006b000007945 */ /* 0x000fd80003800000 */
[----:B------:R-:W-:Y:S05]  /*d7a0*/  @P0 BRA `(.L_x_382) ;  /* 0x0000069000000947 */ /* 0x000fea0003800000 */
[----:B-1----:R-:W-:Y:S01]  /*d7b0*/  MOV R11, c[0x0][0x27c] ;  /* 0x00009f00000b7a02 */ /* 0x002fe20000000f00 */
[----:B------:R-:W-:Y:S01]  /*d7c0*/  HADD2.F32 R63, -RZ, R69.H0_H0 ;  /* 0x20000045ff3f7230 */ /* 0x000fe20000004100 */
[----:B------:R-:W-:Y:S01]  /*d7d0*/  SHF.R.S32.HI R8, RZ, 0x1f, R73 ;  /* 0x0000001fff087819 */ /* 0x000fe20000011449 */
[----:B------:R-:W-:Y:S01]  /*d7e0*/  HADD2.F32 R80, -RZ, R71.H0_H0 ;  /* 0x20000047ff507230 */ /* 0x000fe20000004100 */
[----:B------:R-:W-:Y:S01]  /*d7f0*/  LEA.HI R11, R11, R74, RZ, 0x1d ;  /* 0x0000004a0b0b7211 */ /* 0x000fe200078fe8ff */
[----:B------:R-:W-:Y:S01]  /*d800*/  HADD2.F32 R50, -RZ, R70.H0_H0 ;  /* 0x20000046ff327230 */ /* 0x000fe20000004100 */
[----:B------:R-:W-:Y:S01]  /*d810*/  LEA.HI R8, R8, R73, RZ, 0x3 ;  /* 0x0000004908087211 */ /* 0x000fe200078f18ff */
[----:B------:R-:W-:Y:S01]  /*d820*/  HADD2.F32 R69, -RZ, R69.H1_H1 ;  /* 0x30000045ff457230 */ /* 0x000fe20000004100 */
[----:B------:R-:W-:Y:S01]  /*d830*/  SHF.R.S32.HI R10, RZ, 0x1f, R11 ;  /* 0x0000001fff0a7819 */ /* 0x000fe2000001140b */
[----:B------:R-:W-:Y:S01]  /*d840*/  HADD2.F32 R66, -RZ, R72.H0_H0 ;  /* 0x20000048ff427230 */ /* 0x000fe20000004100 */
[----:B------:R-:W-:Y:S01]  /*d850*/  SHF.L.U32 R9, R73, 0x6, RZ ;  /* 0x0000000649097819 */ /* 0x000fe200000006ff */
[----:B------:R-:W-:Y:S01]  /*d860*/  IMAD.SHL.U32 R8, R8, 0x40, RZ ;  /* 0x0000004008087824 */ /* 0x000fe200078e00ff */
[----:B------:R-:W-:Y:S01]  /*d870*/  LEA.HI R10, R10, R11, RZ, 0x3 ;  /* 0x0000000b0a0a7211 */ /* 0x000fe200078f18ff */
[----:B------:R-:W-:Y:S01]  /*d880*/  HADD2.F32 R71, -RZ, R71.H1_H1 ;  /* 0x30000047ff477230 */ /* 0x000fe20000004100 */
[----:B------:R-:W-:-:S02]  /*d890*/  LOP3.LUT R9, R9, 0x1c0, RZ, 0xc0, !PT ;  /* 0x000001c009097812 */ /* 0x000fc400078ec0ff */
[----:B------:R-:W-:Y:S01]  /*d8a0*/  SHF.L.U32 R12, R11, 0x3, RZ ;  /* 0x000000030b0c7819 */ /* 0x000fe200000006ff */
[----:B------:R-:W-:Y:S01]  /*d8b0*/  IMAD.SHL.U32 R10, R10, 0x400, RZ ;  /* 0x000004000a0a7824 */ /* 0x000fe200078e00ff */
[C---:B------:R-:W-:Y:S02]  /*d8c0*/  LOP3.LUT R14, R9.reuse, 0x38, R56, 0xf8, !PT ;  /* 0x00000038090e7812 */ /* 0x040fe400078ef838 */
[----:B------:R-:W-:Y:S02]  /*d8d0*/  SHF.R.U32.HI R13, RZ, 0x3, R9 ;  /* 0x00000003ff0d7819 */ /* 0x000fe40000011609 */
[----:B------:R-:W-:Y:S02]  /*d8e0*/  LOP3.LUT R8, R8, 0xfffffe00, RZ, 0xc0, !PT ;  /* 0xfffffe0008087812 */ /* 0x000fe400078ec0ff */
[----:B------:R-:W-:Y:S02]  /*d8f0*/  LOP3.LUT R12, R9, 0x38, R12, 0xf8, !PT ;  /* 0x00000038090c7812 */ /* 0x000fe400078ef80c */
[----:B------:R-:W-:-:S02]  /*d900*/  LOP3.LUT R14, R8, R14, R13, 0xf6, !PT ;  /* 0x0000000e080e7212 */ /* 0x000fc400078ef60d */
[----:B------:R-:W-:Y:S02]  /*d910*/  LOP3.LUT R13, R12, R13, RZ, 0x3c, !PT ;  /* 0x0000000d0c0d7212 */ /* 0x000fe400078e3cff */
[----:B------:R-:W-:Y:S02]  /*d920*/  LOP3.LUT R10, R10, 0x7fffe000, RZ, 0xc0, !PT ;  /* 0x7fffe0000a0a7812 */ /* 0x000fe400078ec0ff */
[----:B------:R-:W-:Y:S02]  /*d930*/  SHF.L.U32 R45, R14, 0x1, RZ ;  /* 0x000000010e2d7819 */ /* 0x000fe400000006ff */
[----:B------:R-:W-:Y:S02]  /*d940*/  IADD3 R44, R13, R10, R8 ;  /* 0x0000000a0d2c7210 */ /* 0x000fe40007ffe008 */
[----:B------:R-:W-:Y:S01]  /*d950*/  SHF.R.U32.HI R46, RZ, 0x10, R35 ;  /* 0x00000010ff2e7819 */ /* 0x000fe20000011623 */
[----:B------:R-:W1:Y:S01]  /*d960*/  LDS.128 R12, [R45+0xc100] ;  /* 0x00c100002d0c7984 */ /* 0x000e620000000c00 */
[----:B------:R-:W-:-:S02]  /*d970*/  SHF.L.U32 R44, R44, 0x1, RZ ;  /* 0x000000012c2c7819 */ /* 0x000fc400000006ff */
[----:B------:R-:W-:Y:S01]  /*d980*/  SHF.R.U64 R34, R34, 0x10, R35 ;  /* 0x0000001022227819 */ /* 0x000fe20000001223 */
[----:B------:R-:W-:Y:S01]  /*d990*/  HADD2.F32 R46, -RZ, R46.H0_H0 ;  /* 0x2000002eff2e7230 */ /* 0x000fe20000004100 */
[----:B------:R-:W-:Y:S01]  /*d9a0*/  SHF.R.U64 R35, R36, 0x10, R37 ;  /* 0x0000001024237819 */ /* 0x000fe20000001225 */
[----:B------:R-:W2:Y:S01]  /*d9b0*/  LDS.128 R8, [R44+0xc100] ;  /* 0x00c100002c087984 */ /* 0x000ea20000000c00 */
[----:B------:R-:W-:Y:S01]  /*d9c0*/  SHF.R.U64 R38, R38, 0x10, R39 ;  /* 0x0000001026267819 */ /* 0x000fe20000001227 */
[----:B------:R-:W-:Y:S01]  /*d9d0*/  HADD2.F32 R65, -RZ, R34.H0_H0 ;  /* 0x20000022ff417230 */ /* 0x000fe20000004100 */
[----:B------:R-:W-:Y:S02]  /*d9e0*/  SHF.R.U32.HI R36, RZ, 0x10, R37 ;  /* 0x00000010ff247819 */ /* 0x000fe40000011625 */
[----:B------:R-:W-:Y:S01]  /*d9f0*/  SHF.R.U32.HI R39, RZ, 0x10, R39 ;  /* 0x00000010ff277819 */ /* 0x000fe20000011627 */
[----:B------:R-:W-:Y:S01]  /*da00*/  HADD2.F32 R67, -RZ, R38.H0_H0 ;  /* 0x20000026ff437230 */ /* 0x000fe20000004100 */
[----:B------:R-:W-:-:S02]  /*da10*/  SHF.R.U64 R32, R32, 0x10, R33 ;  /* 0x0000001020207819 */ /* 0x000fc40000001221 */
[----:B------:R-:W-:Y:S01]  /*da20*/  SHF.R.U32.HI R33, RZ, 0x10, R33 ;  /* 0x00000010ff217819 */ /* 0x000fe20000011621 */
[----:B------:R-:W-:Y:S02]  /*da30*/  HADD2.F32 R76, -RZ, R39.H0_H0 ;  /* 0x20000027ff4c7230 */ /* 0x000fe40000004100 */
[--C-:B-1----:R-:W-:Y:S02]  /*da40*/  HADD2.F32 R37, -RZ, R15.reuse.H0_H0 ;  /* 0x2000000fff257230 */ /* 0x102fe40000004100 */
[----:B------:R-:W-:Y:S02]  /*da50*/  HADD2.F32 R15, -RZ, R15.H1_H1 ;  /* 0x3000000fff0f7230 */ /* 0x000fe40000004100 */
[----:B------:R-:W-:Y:S01]  /*da60*/  HADD2.F32 R47, -RZ, R13.H0_H0 ;  /* 0x2000000dff2f7230 */ /* 0x000fe20000004100 */
[----:B------:R-:W-:Y:S01]  /*da70*/  FMUL.FTZ R64, R37, R50 ;  /* 0x0000003225407220 */ /* 0x000fe20000410000 */
[--C-:B--2---:R-:W-:Y:S01]  /*da80*/  HADD2.F32 R51, -RZ, R11.reuse.H0_H0 ;  /* 0x2000000bff337230 */ /* 0x104fe20000004100 */
[----:B------:R-:W-:Y:S01]  /*da90*/  FMUL.FTZ R74, R15, R46 ;  /* 0x0000002e0f4a7220 */ /* 0x000fe20000410000 */
[----:B------:R-:W-:Y:S01]  /*daa0*/  HADD2.F32 R11, -RZ, R11.H1_H1 ;  /* 0x3000000bff0b7230 */ /* 0x000fe20000004100 */
[-C--:B------:R-:W-:Y:S01]  /*dab0*/  FMUL.FTZ R39, R47, R63.reuse ;  /* 0x0000003f2f277220 */ /* 0x080fe20000410000 */
[----:B------:R-:W-:Y:S01]  /*dac0*/  HADD2.F32 R60, -RZ, R9.H0_H0 ;  /* 0x20000009ff3c7230 */ /* 0x000fe20000004100 */
[----:B------:R-:W-:Y:S01]  /*dad0*/  FMUL.FTZ R50, R51, R50 ;  /* 0x0000003233327220 */ /* 0x000fe20000410000 */
[----:B------:R-:W-:Y:S01]  /*dae0*/  HADD2.F32 R13, -RZ, R13.H1_H1 ;  /* 0x3000000dff0d7230 */ /* 0x000fe20000004100 */
[C---:B------:R-:W-:Y:S01]  /*daf0*/  FMUL.FTZ R46, R11.reuse, R46 ;  /* 0x0000002e0b2e7220 */ /* 0x040fe20000410000 */
[----:B------:R-:W-:Y:S01]  /*db00*/  HADD2.F32 R48, -RZ, R12.H0_H0 ;  /* 0x2000000cff307230 */ /* 0x000fe20000004100 */
[----:B------:R-:W-:Y:S01]  /*db10*/  FFMA.FTZ R11, R11, R76, R74 ;  /* 0x0000004c0b0b7223 */ /* 0x000fe2000001004a */
[----:B------:R-:W-:Y:S01]  /*db20*/  HADD2.F32 R74, -RZ, R33.H0_H0 ;  /* 0x20000021ff4a7230 */ /* 0x000fe20000004100 */
[C---:B------:R-:W-:Y:S01]  /*db30*/  FMUL.FTZ R63, R60.reuse, R63 ;  /* 0x0000003f3c3f7220 */ /* 0x040fe20000410000 */
[----:B------:R-:W-:Y:S01]  /*db40*/  HADD2.F32 R9, -RZ, R9.H1_H1 ;  /* 0x30000009ff097230 */ /* 0x000fe20000004100 */
[----:B------:R-:W-:Y:S01]  /*db50*/  FFMA.FTZ R39, R60, R80, R39 ;  /* 0x000000503c277223 */ /* 0x000fe20000010027 */
[----:B------:R-:W-:Y:S01]  /*db60*/  HADD2.F32 R60, -RZ, R36.H0_H0 ;  /* 0x20000024ff3c7230 */ /* 0x000fe20000004100 */
[-C--:B------:R-:W-:Y:S01]  /*db70*/  FMUL.FTZ R36, R13, R74.reuse ;  /* 0x0000004a0d247220 */ /* 0x080fe20000410000 */
[----:B------:R-:W-:Y:S01]  /*db80*/  HADD2.F32 R49, -RZ, R12.H1_H1 ;  /* 0x3000000cff317230 */ /* 0x000fe20000004100 */
[C---:B------:R-:W-:Y:S01]  /*db90*/  FMUL.FTZ R74, R9.reuse, R74 ;  /* 0x0000004a094a7220 */ /* 0x040fe20000410000 */
[----:B------:R-:W-:Y:S01]  /*dba0*/  HADD2.F32 R12, -RZ, R14.H0_H0 ;  /* 0x2000000eff0c7230 */ /* 0x000fe20000004100 */
[----:B------:R-:W-:Y:S01]  /*dbb0*/  FFMA.FTZ R36, R9, R60, R36 ;  /* 0x0000003c09247223 */ /* 0x000fe20000010024 */
[----:B------:R-:W-:Y:S01]  /*dbc0*/  HADD2.F32 R61, -RZ, R8.H0_H0 ;  /* 0x20000008ff3d7230 */ /* 0x000fe20000004100 */
[----:B------:R-:W-:Y:S01]  /*dbd0*/  FFMA.FTZ R64, R51, R66, R64 ;  /* 0x0000004233407223 */ /* 0x000fe20000010040 */
[----:B------:R-:W-:Y:S01]  /*dbe0*/  HADD2.F32 R33, -RZ, R70.H1_H1 ;  /* 0x30000046ff217230 */ /* 0x000fe20000004100 */
[-C--:B------:R-:W-:Y:S01]  /*dbf0*/  FMUL.FTZ R70, R48, R69.reuse ;  /* 0x0000004530467220 */ /* 0x080fe20000410000 */
[----:B------:R-:W-:Y:S01]  /*dc00*/  HADD2.F32 R62, -RZ, R8.H1_H1 ;  /* 0x30000008ff3e7230 */ /* 0x000fe20000004100 */
[C---:B------:R-:W-:Y:S01]  /*dc10*/  FMUL.FTZ R69, R61.reuse, R69 ;  /* 0x000000453d457220 */ /* 0x040fe20000410000 */
[----:B------:R-:W-:Y:S01]  /*dc20*/  HADD2.F32 R8, -RZ, R10.H0_H0 ;  /* 0x2000000aff087230 */ /* 0x000fe20000004100 */
[----:B------:R-:W-:Y:S01]  /*dc30*/  FFMA.FTZ R70, R61, R71, R70 ;  /* 0x000000473d467223 */ /* 0x000fe20000010046 */
[----:B------:R-:W-:Y:S01]  /*dc40*/  HADD2.F32 R9, -RZ, R72.H1_H1 ;  /* 0x30000048ff097230 */ /* 0x000fe20000004100 */
[-C--:B------:R-:W-:Y:S01]  /*dc50*/  FMUL.FTZ R51, R12, R33.reuse ;  /* 0x000000210c337220 */ /* 0x080fe20000410000 */
[----:B------:R-:W-:Y:S01]  /*dc60*/  HADD2.F32 R14, -RZ, R14.H1_H1 ;  /* 0x3000000eff0e7230 */ /* 0x000fe20000004100 */
[C---:B------:R-:W-:Y:S01]  /*dc70*/  FMUL.FTZ R33, R8.reuse, R33 ;  /* 0x0000002108217220 */ /* 0x040fe20000410000 */
[----:B------:R-:W-:Y:S01]  /*dc80*/  HADD2.F32 R61, -RZ, R32.H0_H0 ;  /* 0x20000020ff3d7230 */ /* 0x000fe20000004100 */
[-C--:B------:R-:W-:Y:S01]  /*dc90*/  FFMA.FTZ R32, R8, R9.reuse, R51 ;  /* 0x0000000908207223 */ /* 0x080fe20000010033 */
[----:B------:R-:W-:Y:S01]  /*dca0*/  HADD2.F32 R10, -RZ, R10.H1_H1 ;  /* 0x3000000aff0a7230 */ /* 0x000fe20000004100 */
[----:B------:R-:W-:Y:S01]  /*dcb0*/  FFMA.FTZ R33, R12, R9, -R33 ;  /* 0x000000090c217223 */ /* 0x000fe20000010821 */
[----:B------:R-:W-:Y:S01]  /*dcc0*/  HADD2.F32 R8, -RZ, R35.H0_H0 ;  /* 0x20000023ff087230 */ /* 0x000fe20000004100 */
[----:B------:R-:W-:Y:S01]  /*dcd0*/  FMUL.FTZ R51, R49, R61 ;  /* 0x0000003d31337220 */ /* 0x000fe20000410000 */
[----:B------:R-:W-:Y:S01]  /*dce0*/  F2FP.PACK_AB R11, R11, R64 ;  /* 0x000000400b0b723e */ /* 0x000fe200000000ff */
[----:B------:R-:W-:Y:S01]  /*dcf0*/  FMUL.FTZ R35, R14, R65 ;  /* 0x000000410e237220 */ /* 0x000fe20000410000 */
[----:B------:R-:W-:Y:S01]  /*dd00*/  F2FP.PACK_AB R9, R36, R39 ;  /* 0x000000272409723e */ /* 0x000fe200000000ff */
[----:B------:R-:W-:-:S02]  /*dd10*/  FMUL.FTZ R61, R62, R61 ;  /* 0x0000003d3e3d7220 */ /* 0x000fc40000410000 */
[----:B------:R-:W-:Y:S02]  /*dd20*/  FMUL.FTZ R65, R10, R65 ;  /* 0x000000410a417220 */ /* 0x000fe40000410000 */
[----:B------:R-:W-:Y:S02]  /*dd30*/  FFMA.FTZ R50, R37, R66, -R50 ;  /* 0x0000004225327223 */ /* 0x000fe40000010832 */
[----:B------:R-:W-:Y:S02]  /*dd40*/  FFMA.FTZ R15, R15, R76, -R46 ;  /* 0x0000004c0f0f7223 */ /* 0x000fe4000001082e */
[----:B------:R-:W-:Y:S02]  /*dd50*/  FFMA.FTZ R63, R47, R80, -R63 ;  /* 0x000000502f3f7223 */ /* 0x000fe4000001083f */
[----:B------:R-:W-:Y:S01]  /*dd60*/  FFMA.FTZ R74, R13, R60, -R74 ;  /* 0x0000003c0d4a7223 */ /* 0x000fe2000001084a */
[----:B------:R-:W-:Y:S01]  /*dd70*/  F2FP.PACK_AB R15, R15, R50 ;  /* 0x000000320f0f723e */ /* 0x000fe200000000ff */
[----:B------:R-:W-:-:S02]  /*dd80*/  FFMA.FTZ R69, R48, R71, -R69 ;  /* 0x0000004730457223 */ /* 0x000fc40000010845 */
[-C--:B------:R-:W-:Y:S01]  /*dd90*/  FFMA.FTZ R12, R49, R8.reuse, -R61 ;  /* 0x00000008310c7223 */ /* 0x080fe2000001083d */
[----:B------:R-:W-:Y:S01]  /*dda0*/  F2FP.PACK_AB R13, R74, R63 ;  /* 0x0000003f4a0d723e */ /* 0x000fe200000000ff */
[----:B------:R-:W-:Y:S02]  /*ddb0*/  FFMA.FTZ R14, R14, R67, -R65 ;  /* 0x000000430e0e7223 */ /* 0x000fe40000010841 */
        /* <DEDUP_REMOVED lines=8> */
.L_x_382:
[----:B------:R-:W-:Y:S05]  /*de40*/  BSYNC B0 ;  /* 0x0000000000007941 */ /* 0x000fea0003800000 */
.L_x_381:
[----:B-1----:R-:W-:Y:S01]  /*de50*/  IADD3 R9, R56, 0x20, RZ ;  /* 0x0000002038097810 */ /* 0x002fe20007ffe0ff */
[----:B------:R-:W-:Y:S03]  /*de60*/  BSSY B0, `(.L_x_383) ;  /* 0x0000073000007945 */ /* 0x000fe60003800000 */
[----:B------:R-:W-:-:S13]  /*de70*/  ISETP.GE.AND P0, PT, R9, c[0x0][0x27c], PT ;  /* 0x00009f0009007a0c */ /* 0x000fda0003f06270 */
[----:B------:R-:W-:Y:S05]  /*de80*/  @P0 BRA `(.L_x_384) ;  /* 0x0000070000000947 */ /* 0x000fea0003800000 */
[----:B------:R-:W-:Y:S01]  /*de90*/  SHF.R.S32.HI R12, RZ, 0x1f, R9 ;  /* 0x0000001fff0c7819 */ /* 0x000fe20000011409 */
[----:B------:R-:W-:Y:S01]  /*dea0*/  IMAD.MOV.U32 R13, RZ, RZ, c[0x0][0x27c] ;  /* 0x00009f00ff0d7624 */ /* 0x000fe200078e00ff */
[----:B------:R-:W-:Y:S01]  /*deb0*/  SHF.R.S32.HI R8, RZ, 0x1f, R73 ;  /* 0x0000001fff087819 */ /* 0x000fe20000011449 */
[----:B------:R-:W-:Y:S01]  /*dec0*/  IMAD.SHL.U32 R14, R73, 0x40, RZ ;  /* 0x00000040490e7824 */ /* 0x000fe200078e00ff */
[CC--:B------:R-:W-:Y:S01]  /*ded0*/  LEA.HI R15, R12.reuse, R9.reuse, RZ, 0x3 ;  /* 0x000000090c0f7211 */ /* 0x0c0fe200078f18ff */
[----:B------:R-:W-:Y:S01]  /*dee0*/  HADD2.F32 R60, -RZ, R58.H0_H0 ;  /* 0x2000003aff3c7230 */ /* 0x000fe20000004100 */
[----:B------:R-:W-:Y:S01]  /*def0*/  LEA.HI R12, R12, R9, RZ, 0x6 ;  /* 0x000000090c0c7211 */ /* 0x000fe200078f30ff */
[----:B------:R-:W-:Y:S01]  /*df00*/  HADD2.F32 R66, -RZ, R68.H0_H0 ;  /* 0x20000044ff427230 */ /* 0x000fe20000004100 */
[----:B------:R-:W-:Y:S01]  /*df10*/  SHF.R.S32.HI R10, RZ, 0x3, R15 ;  /* 0x00000003ff0a7819 */ /* 0x000fe2000001140f */
[--C-:B------:R-:W-:Y:S01]  /*df20*/  HADD2.F32 R38, -RZ, R57.reuse.H0_H0 ;  /* 0x20000039ff267230 */ /* 0x100fe20000004100 */
[----:B------:R-:W-:Y:S01]  /*df30*/  LEA.HI R9, R8, R73, RZ, 0x3 ;  /* 0x0000004908097211 */ /* 0x000fe200078f18ff */
[----:B------:R-:W-:Y:S01]  /*df40*/  HADD2.F32 R57, -RZ, R57.H1_H1 ;  /* 0x30000039ff397230 */ /* 0x000fe20000004100 */
[----:B------:R-:W-:Y:S01]  /*df50*/  LEA.HI R13, R13, R10, RZ, 0x1d ;  /* 0x0000000a0d0d7211 */ /* 0x000fe200078fe8ff */
[--C-:B------:R-:W-:Y:S01]  /*df60*/  HADD2.F32 R50, -RZ, R59.reuse.H0_H0 ;  /* 0x2000003bff327230 */ /* 0x100fe20000004100 */
[----:B------:R-:W-:Y:S01]  /*df70*/  LOP3.LUT R14, R14, 0x1c0, RZ, 0xc0, !PT ;  /* 0x000001c00e0e7812 */ /* 0x000fe200078ec0ff */
[----:B------:R-:W-:Y:S01]  /*df80*/  IMAD.SHL.U32 R9, R9, 0x40, RZ ;  /* 0x0000004009097824 */ /* 0x000fe200078e00ff */
[----:B------:R-:W-:Y:S01]  /*df90*/  SHF.R.S32.HI R8, RZ, 0x1f, R13 ;  /* 0x0000001fff087819 */ /* 0x000fe2000001140d */
[----:B------:R-:W-:Y:S01]  /*dfa0*/  IMAD.SHL.U32 R11, R13, 0x8, RZ ;  /* 0x000000080d0b7824 */ /* 0x000fe200078e00ff */
[----:B------:R-:W-:Y:S01]  /*dfb0*/  SHF.L.U32 R12, R12, 0x7, RZ ;  /* 0x000000070c0c7819 */ /* 0x000fe200000006ff */
[----:B------:R-:W-:Y:S01]  /*dfc0*/  HADD2.F32 R59, -RZ, R59.H1_H1 ;  /* 0x3000003bff3b7230 */ /* 0x000fe20000004100 */
[----:B------:R-:W-:-:S02]  /*dfd0*/  LOP3.LUT R15, R14, 0x38, R15, 0xf8, !PT ;  /* 0x000000380e0f7812 */ /* 0x000fc400078ef80f */
[----:B------:R-:W-:Y:S02]  /*dfe0*/  SHF.R.U32.HI R10, RZ, 0x3, R14 ;  /* 0x00000003ff0a7819 */ /* 0x000fe4000001160e */
[----:B------:R-:W-:Y:S02]  /*dff0*/  LEA.HI R8, R8, R13, RZ, 0x3 ;  /* 0x0000000d08087211 */ /* 0x000fe400078f18ff */
[----:B------:R-:W-:Y:S02]  /*e000*/  LOP3.LUT R12, R12, 0x7fffe000, RZ, 0xc0, !PT ;  /* 0x7fffe0000c0c7812 */ /* 0x000fe400078ec0ff */
[----:B------:R-:W-:Y:S02]  /*e010*/  LOP3.LUT R15, R15, R10, RZ, 0x3c, !PT ;  /* 0x0000000a0f0f7212 */ /* 0x000fe400078e3cff */
[----:B------:R-:W-:Y:S02]  /*e020*/  LOP3.LUT R9, R9, 0xfffffe00, RZ, 0xc0, !PT ;  /* 0xfffffe0009097812 */ /* 0x000fe400078ec0ff */
[----:B------:R-:W-:-:S02]  /*e030*/  LOP3.LUT R11, R14, 0x38, R11, 0xf8, !PT ;  /* 0x000000380e0b7812 */ /* 0x000fc400078ef80b */
[----:B------:R-:W-:Y:S02]  /*e040*/  SHF.L.U32 R8, R8, 0xa, RZ ;  /* 0x0000000a08087819 */ /* 0x000fe400000006ff */
[----:B------:R-:W-:Y:S02]  /*e050*/  IADD3 R12, R15, R12, R9 ;  /* 0x0000000c0f0c7210 */ /* 0x000fe40007ffe009 */
[----:B------:R-:W-:Y:S02]  /*e060*/  LOP3.LUT R10, R11, R10, RZ, 0x3c, !PT ;  /* 0x0000000a0b0a7212 */ /* 0x000fe400078e3cff */
[----:B------:R-:W-:Y:S01]  /*e070*/  LOP3.LUT R8, R8, 0x7fffe000, RZ, 0xc0, !PT ;  /* 0x7fffe00008087812 */ /* 0x000fe200078ec0ff */
[----:B------:R-:W-:Y:S01]  /*e080*/  IMAD.SHL.U32 R33, R12, 0x2, RZ ;  /* 0x000000020c217824 */ /* 0x000fe200078e00ff */
[----:B------:R-:W-:Y:S02]  /*e090*/  SHF.R.U32.HI R34, RZ, 0x10, R17 ;  /* 0x00000010ff227819 */ /* 0x000fe40000011611 */
[----:B------:R-:W-:-:S02]  /*e0a0*/  IADD3 R8, R10, R8, R9 ;  /* 0x000000080a087210 */ /* 0x000fc40007ffe009 */
[----:B------:R-:W1:Y:S01]  /*e0b0*/  LDS.128 R12, [R33+0xc100] ;  /* 0x00c10000210c7984 */ /* 0x000e620000000c00 */
[--C-:B------:R-:W-:Y:S01]  /*e0c0*/  SHF.R.U64 R24, R24, 0x10, R25.reuse ;  /* 0x0000001018187819 */ /* 0x100fe20000001219 */
[----:B------:R-:W-:Y:S01]  /*e0d0*/  HADD2.F32 R34, -RZ, R34.H0_H0 ;  /* 0x20000022ff227230 */ /* 0x000fe20000004100 */
[----:B------:R-:W-:Y:S02]  /*e0e0*/  SHF.L.U32 R32, R8, 0x1, RZ ;  /* 0x0000000108207819 */ /* 0x000fe400000006ff */
[----:B------:R-:W-:Y:S01]  /*e0f0*/  SHF.R.U32.HI R25, RZ, 0x10, R25 ;  /* 0x00000010ff197819 */ /* 0x000fe20000011619 */
[----:B------:R-:W-:Y:S01]  /*e100*/  HADD2.F32 R24, -RZ, R24.H0_H0 ;  /* 0x20000018ff187230 */ /* 0x000fe20000004100 */
[----:B------:R-:W-:Y:S01]  /*e110*/  SHF.R.U64 R16, R16, 0x10, R17 ;  /* 0x0000001010107819 */ /* 0x000fe20000001211 */
[----:B------:R-:W2:Y:S01]  /*e120*/  LDS.128 R8, [R32+0xc100] ;  /* 0x00c1000020087984 */ /* 0x000ea20000000c00 */
[--C-:B------:R-:W-:Y:S01]  /*e130*/  SHF.R.U64 R17, R26, 0x10, R27.reuse ;  /* 0x000000101a117819 */ /* 0x100fe2000000121b */
[----:B------:R-:W-:Y:S01]  /*e140*/  HADD2.F32 R62, -RZ, R25.H0_H0 ;  /* 0x20000019ff3e7230 */ /* 0x000fe20000004100 */
[----:B------:R-:W-:-:S02]  /*e150*/  SHF.R.U32.HI R26, RZ, 0x10, R27 ;  /* 0x00000010ff1a7819 */ /* 0x000fc4000001161b */
[--C-:B------:R-:W-:Y:S01]  /*e160*/  SHF.R.U64 R18, R18, 0x10, R19.reuse ;  /* 0x0000001012127819 */ /* 0x100fe20000001213 */
[----:B------:R-:W-:Y:S01]  /*e170*/  HADD2.F32 R47, -RZ, R17.H0_H0 ;  /* 0x20000011ff2f7230 */ /* 0x000fe20000004100 */
[----:B------:R-:W-:Y:S01]  /*e180*/  SHF.R.U32.HI R19, RZ, 0x10, R19 ;  /* 0x00000010ff137819 */ /* 0x000fe20000011613 */
[----:B------:R-:W-:Y:S02]  /*e190*/  HADD2.F32 R70, -RZ, R26.H0_H0 ;  /* 0x2000001aff467230 */ /* 0x000fe40000004100 */
[--C-:B-1----:R-:W-:Y:S02]  /*e1a0*/  HADD2.F32 R35, -RZ, R13.reuse.H1_H1 ;  /* 0x3000000dff237230 */ /* 0x102fe40000004100 */
[----:B------:R-:W-:Y:S02]  /*e1b0*/  HADD2.F32 R27, -RZ, R13.H0_H0 ;  /* 0x2000000dff1b7230 */ /* 0x000fe40000004100 */
[----:B------:R-:W-:Y:S01]  /*e1c0*/  HADD2.F32 R13, -RZ, R15.H0_H0 ;  /* 0x2000000fff0d7230 */ /* 0x000fe20000004100 */
[----:B------:R-:W-:Y:S01]  /*e1d0*/  FMUL.FTZ R25, R35, R34 ;  /* 0x0000002223197220 */ /* 0x000fe20000410000 */
[----:B------:R-:W-:Y:S01]  /*e1e0*/  HADD2.F32 R36, -RZ, R12.H0_H0 ;  /* 0x2000000cff247230 */ /* 0x000fe20000004100 */
[----:B------:R-:W-:Y:S01]  /*e1f0*/  FMUL.FTZ R48, R27, R38 ;  /* 0x000000261b307220 */ /* 0x000fe20000410000 */
[--C-:B--2---:R-:W-:Y:S01]  /*e200*/  HADD2.F32 R44, -RZ, R9.reuse.H1_H1 ;  /* 0x30000009ff2c7230 */ /* 0x104fe20000004100 */
[----:B------:R-:W-:Y:S01]  /*e210*/  FMUL.FTZ R64, R13, R60 ;  /* 0x0000003c0d407220 */ /* 0x000fe20000410000 */
[----:B------:R-:W-:-:S02]  /*e220*/  HADD2.F32 R39, -RZ, R9.H0_H0 ;  /* 0x20000009ff277230 */ /* 0x000fc40000004100 */
[----:B------:R-:W-:Y:S01]  /*e230*/  HADD2.F32 R9, -RZ, R11.H0_H0 ;  /* 0x2000000bff097230 */ /* 0x000fe20000004100 */
[C---:B------:R-:W-:Y:S01]  /*e240*/  FMUL.FTZ R34, R44.reuse, R34 ;  /* 0x000000222c227220 */ /* 0x040fe20000410000 */
[----:B------:R-:W-:Y:S01]  /*e250*/  HADD2.F32 R15, -RZ, R15.H1_H1 ;  /* 0x3000000fff0f7230 */ /* 0x000fe20000004100 */
        /* <DEDUP_REMOVED lines=16> */
[C---:B------:R-:W-:Y:S01]  /*e360*/  FMUL.FTZ R38, R39.reuse, R38 ;  /* 0x0000002627267220 */ /* 0x040fe20000410000 */
[----:B------:R-:W-:Y:S01]  /*e370*/  HADD2.F32 R8, -RZ, R10.H0_H0 ;  /* 0x2000000aff087230 */ /* 0x000fe20000004100 */
[----:B------:R-:W-:Y:S01]  /*e380*/  FFMA.FTZ R48, R39, R50, R48 ;  /* 0x0000003227307223 */ /* 0x000fe20000010030 */
        /* <DEDUP_REMOVED lines=17> */
[----:B------:R-:W-:Y:S02]  /*e4a0*/  FFMA.FTZ R60, R13, R66, -R60 ;  /* 0x000000420d3c7223 */ /* 0x000fe4000001083c */
        /* <DEDUP_REMOVED lines=14> */
.L_x_384:
[----:B------:R-:W-:Y:S05]  /*e590*/  BSYNC B0 ;  /* 0x0000000000007941 */ /* 0x000fea0003800000 */
.L_x_383:
[----:B------:R-:W-:-:S04]  /*e5a0*/  IADD3 R56, R56, 0x40, RZ ;  /* 0x0000004038387810 */ /* 0x000fc80007ffe0ff */
[----:B------:R-:W-:-:S13]  /*e5b0*/  ISETP.GE.AND P0, PT, R56, c[0x0][0x27c], PT ;  /* 0x00009f0038007a0c */ /* 0x000fda0003f06270 */
[----:B------:R-:W-:Y:S05]  /*e5c0*/  @P0 BRA `(.L_x_360) ;  /* 0x0000070000000947 */ /* 0x000fea0003800000 */
[----:B-1----:R-:W-:Y:S01]  /*e5d0*/  SHF.R.S32.HI R13, RZ, 0x1f, R56 ;  /* 0x0000001fff0d7819 */ /* 0x002fe20000011438 */
[----:B------:R-:W-:Y:S01]  /*e5e0*/  IMAD.MOV.U32 R11, RZ, RZ, c[0x0][0x27c] ;  /* 0x00009f00ff0b7624 */ /* 0x000fe200078e00ff */
[----:B------:R-:W-:Y:S01]  /*e5f0*/  SHF.R.S32.HI R8, RZ, 0x1f, R73 ;  /* 0x0000001fff087819 */ /* 0x000fe20000011449 */
[----:B------:R-:W-:Y:S01]  /*e600*/  IMAD.SHL.U32 R12, R73, 0x40, RZ ;  /* 0x00000040490c7824 */ /* 0x000fe200078e00ff */
[----:B------:R-:W-:Y:S01]  /*e610*/  LEA.HI R9, R13, R56, RZ, 0x3 ;  /* 0x000000380d097211 */ /* 0x000fe200078f18ff */
[--C-:B------:R-:W-:Y:S01]  /*e620*/  HADD2.F32 R37, -RZ, R55.reuse.H0_H0 ;  /* 0x20000037ff257230 */ /* 0x100fe20000004100 */
[----:B------:R-:W-:Y:S01]  /*e630*/  LEA.HI R8, R8, R73, RZ, 0x3 ;  /* 0x0000004908087211 */ /* 0x000fe200078f18ff */
[--C-:B------:R-:W-:Y:S01]  /*e640*/  HADD2.F32 R38, -RZ, R52.reuse.H0_H0 ;  /* 0x20000034ff267230 */ /* 0x100fe20000004100 */
[----:B------:R-:W-:Y:S01]  /*e650*/  SHF.R.S32.HI R10, RZ, 0x3, R9 ;  /* 0x00000003ff0a7819 */ /* 0x000fe20000011409 */
[----:B------:R-:W-:Y:S01]  /*e660*/  HADD2.F32 R52, -RZ, R52.H1_H1 ;  /* 0x30000034ff347230 */ /* 0x000fe20000004100 */
[----:B------:R-:W-:Y:S01]  /*e670*/  LOP3.LUT R12, R12, 0x1c0, RZ, 0xc0, !PT ;  /* 0x000001c00c0c7812 */ /* 0x000fe200078ec0ff */
[----:B------:R-:W-:Y:S01]  /*e680*/  IMAD.SHL.U32 R8, R8, 0x40, RZ ;  /* 0x0000004008087824 */ /* 0x000fe200078e00ff */
[----:B------:R-:W-:Y:S01]  /*e690*/  LEA.HI R11, R11, R10, RZ, 0x1d ;  /* 0x0000000a0b0b7211 */ /* 0x000fe200078fe8ff */
[--C-:B------:R-:W-:Y:S01]  /*e6a0*/  HADD2.F32 R46, -RZ, R54.reuse.H0_H0 ;  /* 0x20000036ff2e7230 */ /* 0x100fe20000004100 */
[----:B------:R-:W-:Y:S01]  /*e6b0*/  LEA.HI R13, R13, R56, RZ, 0x6 ;  /* 0x000000380d0d7211 */ /* 0x000fe200078f30ff */
[----:B------:R-:W-:Y:S01]  /*e6c0*/  HADD2.F32 R54, -RZ, R54.H1_H1 ;  /* 0x30000036ff367230 */ /* 0x000fe20000004100 */
[----:B------:R-:W-:Y:S01]  /*e6d0*/  SHF.R.S32.HI R10, RZ, 0x1f, R11 ;  /* 0x0000001fff0a7819 */ /* 0x000fe2000001140b */
[----:B------:R-:W-:Y:S01]  /*e6e0*/  IMAD.SHL.U32 R15, R11, 0x8, RZ ;  /* 0x000000080b0f7824 */ /* 0x000fe200078e00ff */
[----:B------:R-:W-:Y:S01]  /*e6f0*/  LOP3.LUT R14, R12, 0x38, R9, 0xf8, !PT ;  /* 0x000000380c0e7812 */ /* 0x000fe200078ef809 */
[----:B------:R-:W-:Y:S01]  /*e700*/  HADD2.F32 R55, -RZ, R55.H1_H1 ;  /* 0x30000037ff377230 */ /* 0x000fe20000004100 */
[----:B------:R-:W-:-:S02]  /*e710*/  SHF.L.U32 R13, R13, 0x7, RZ ;  /* 0x000000070d0d7819 */ /* 0x000fc400000006ff */
[----:B------:R-:W-:Y:S02]  /*e720*/  SHF.R.U32.HI R9, RZ, 0x3, R12 ;  /* 0x00000003ff097819 */ /* 0x000fe4000001160c */
[----:B------:R-:W-:Y:S02]  /*e730*/  LEA.HI R10, R10, R11, RZ, 0x3 ;  /* 0x0000000b0a0a7211 */ /* 0x000fe400078f18ff */
[----:B------:R-:W-:Y:S02]  /*e740*/  LOP3.LUT R13, R13, 0x7fffe000, RZ, 0xc0, !PT ;  /* 0x7fffe0000d0d7812 */ /* 0x000fe400078ec0ff */
[----:B------:R-:W-:Y:S02]  /*e750*/  LOP3.LUT R8, R8, 0xfffffe00, RZ, 0xc0, !PT ;  /* 0xfffffe0008087812 */ /* 0x000fe400078ec0ff */
[----:B------:R-:W-:Y:S02]  /*e760*/  LOP3.LUT R14, R14, R9, RZ, 0x3c, !PT ;  /* 0x000000090e0e7212 */ /* 0x000fe400078e3cff */
[----:B------:R-:W-:-:S02]  /*e770*/  LOP3.LUT R12, R12, 0x38, R15, 0xf8, !PT ;  /* 0x000000380c0c7812 */ /* 0x000fc400078ef80f */
[----:B------:R-:W-:Y:S02]  /*e780*/  SHF.L.U32 R11, R10, 0xa, RZ ;  /* 0x0000000a0a0b7819 */ /* 0x000fe400000006ff */
[--C-:B------:R-:W-:Y:S02]  /*e790*/  IADD3 R13, R14, R13, R8.reuse ;  /* 0x0000000d0e0d7210 */ /* 0x100fe40007ffe008 */
[----:B------:R-:W-:Y:S02]  /*e7a0*/  LOP3.LUT R10, R12, R9, RZ, 0x3c, !PT ;  /* 0x000000090c0a7212 */ /* 0x000fe400078e3cff */
[----:B------:R-:W-:Y:S01]  /*e7b0*/  LOP3.LUT R9, R11, 0x7fffe000, RZ, 0xc0, !PT ;  /* 0x7fffe0000b097812 */ /* 0x000fe200078ec0ff */
[----:B------:R-:W-:Y:S01]  /*e7c0*/  IMAD.SHL.U32 R17, R13, 0x2, RZ ;  /* 0x000000020d117824 */ /* 0x000fe200078e00ff */
[----:B------:R-:W-:Y:S02]  /*e7d0*/  SHF.R.U64 R19, R22, 0x10, R23 ;  /* 0x0000001016137819 */ /* 0x000fe40000001217 */
[----:B------:R-:W-:-:S02]  /*e7e0*/  IADD3 R9, R10, R9, R8 ;  /* 0x000000090a097210 */ /* 0x000fc40007ffe008 */
[----:B------:R-:W1:Y:S01]  /*e7f0*/  LDS.128 R12, [R17+0xc100] ;  /* 0x00c10000110c7984 */ /* 0x000e620000000c00 */
[--C-:B------:R-:W-:Y:S02]  /*e800*/  SHF.R.U64 R22, R28, 0x10, R29.reuse ;  /* 0x000000101c167819 */ /* 0x100fe4000000121d */
[----:B------:R-:W-:Y:S02]  /*e810*/  SHF.L.U32 R16, R9, 0x1, RZ ;  /* 0x0000000109107819 */ /* 0x000fe400000006ff */
[----:B------:R-:W-:Y:S01]  /*e820*/  SHF.R.U32.HI R28, RZ, 0x10, R29 ;  /* 0x00000010ff1c7819 */ /* 0x000fe2000001161d */
[--C-:B------:R-:W-:Y:S01]  /*e830*/  HADD2.F32 R29, -RZ, R53.reuse.H0_H0 ;  /* 0x20000035ff1d7230 */ /* 0x100fe20000004100 */
[----:B------:R-:W-:Y:S01]  /*e840*/  SHF.R.U32.HI R23, RZ, 0x10, R23 ;  /* 0x00000010ff177819 */ /* 0x000fe20000011617 */
[----:B------:R-:W2:Y:S01]  /*e850*/  LDS.128 R8, [R16+0xc100] ;  /* 0x00c1000010087984 */ /* 0x000ea20000000c00 */
[--C-:B------:R-:W-:Y:S01]  /*e860*/  SHF.R.U64 R18, R30, 0x10, R31.reuse ;  /* 0x000000101e127819 */ /* 0x100fe2000000121f */
[----:B------:R-:W-:Y:S01]  /*e870*/  HADD2.F32 R53, -RZ, R53.H1_H1 ;  /* 0x30000035ff357230 */ /* 0x000fe20000004100 */
[----:B------:R-:W-:Y:S01]  /*e880*/  SHF.R.U32.HI R30, RZ, 0x10, R31 ;  /* 0x00000010ff1e7819 */ /* 0x000fe2000001161f */
[----:B------:R-:W-:Y:S01]  /*e890*/  HADD2.F32 R36, -RZ, R23.H0_H0 ;  /* 0x20000017ff247230 */ /* 0x000fe20000004100 */
[--C-:B------:R-:W-:Y:S01]  /*e8a0*/  SHF.R.U64 R20, R20, 0x10, R21.reuse ;  /* 0x0000001014147819 */ /* 0x100fe20000001215 */
[----:B------:R-:W-:Y:S01]  /*e8b0*/  HADD2.F32 R23, -RZ, R19.H0_H0 ;  /* 0x20000013ff177230 */ /* 0x000fe20000004100 */
[----:B------:R-:W-:Y:S01]  /*e8c0*/  SHF.R.U32.HI R21, RZ, 0x10, R21 ;  /* 0x00000010ff157819 */ /* 0x000fe20000011615 */
[----:B------:R-:W-:-:S02]  /*e8d0*/  HADD2.F32 R50, -RZ, R28.H0_H0 ;  /* 0x2000001cff327230 */ /* 0x000fc40000004100 */
[----:B------:R-:W-:Y:S02]  /*e8e0*/  HADD2.F32 R20, -RZ, R20.H0_H0 ;  /* 0x20000014ff147230 */ /* 0x000fe40000004100 */
[----:B------:R-:W-:Y:S02]  /*e8f0*/  HADD2.F32 R48, -RZ, R21.H0_H0 ;  /* 0x20000015ff307230 */ /* 0x000fe40000004100 */
[----:B------:R-:W-:Y:S02]  /*e900*/  HADD2.F32 R22, -RZ, R22.H0_H0 ;  /* 0x20000016ff167230 */ /* 0x000fe40000004100 */
[--C-:B-1----:R-:W-:Y:S02]  /*e910*/  HADD2.F32 R24, -RZ, R15.reuse.H0_H0 ;  /* 0x2000000fff187230 */ /* 0x102fe40000004100 */
[----:B------:R-:W-:Y:S02]  /*e920*/  HADD2.F32 R15, -RZ, R15.H1_H1 ;  /* 0x3000000fff0f7230 */ /* 0x000fe40000004100 */
[--C-:B------:R-:W-:Y:S01]  /*e930*/  HADD2.F32 R26, -RZ, R12.reuse.H0_H0 ;  /* 0x2000000cff1a7230 */ /* 0x100fe20000004100 */
[----:B------:R-:W-:Y:S01]  /*e940*/  FMUL.FTZ R35, R24, R29 ;  /* 0x0000001d18237220 */ /* 0x000fe20000410000 */
[----:B------:R-:W-:-:S02]  /*e950*/  HADD2.F32 R27, -RZ, R12.H1_H1 ;  /* 0x3000000cff1b7230 */ /* 0x000fc40000004100 */
[--C-:B--2---:R-:W-:Y:S02]  /*e960*/  HADD2.F32 R32, -RZ, R11.reuse.H0_H0 ;  /* 0x2000000bff207230 */ /* 0x104fe40000004100 */
[----:B------:R-:W-:Y:S02]  /*e970*/  HADD2.F32 R11, -RZ, R11.H1_H1 ;  /* 0x3000000bff0b7230 */ /* 0x000fe40000004100 */
[----:B------:R-:W-:Y:S01]  /*e980*/  HADD2.F32 R33, -RZ, R8.H0_H0 ;  /* 0x20000008ff217230 */ /* 0x000fe20000004100 */
[C---:B------:R-:W-:Y:S01]  /*e990*/  FMUL.FTZ R29, R32.reuse, R29 ;  /* 0x0000001d201d7220 */ /* 0x040fe20000410000 */
[----:B------:R-:W-:Y:S01]  /*e9a0*/  HADD2.F32 R12, -RZ, R14.H0_H0 ;  /* 0x2000000eff0c7230 */ /* 0x000fe20000004100 */
        /* <DEDUP_REMOVED lines=13> */
[----:B------:R-:W-:Y:S01]  /*ea80*/  HADD2.F32 R14, -RZ, R14.H1_H1 ;  /* 0x3000000eff0e7230 */ /* 0x000fe20000004100 */
[----:B------:R-:W-:Y:S01]  /*ea90*/  FMUL.FTZ R11, R12, R53 ;  /* 0x000000350c0b7220 */ /* 0x000fe20000410000 */
[----:B------:R-:W-:Y:S01]  /*eaa0*/  HADD2.F32 R9, -RZ, R9.H1_H1 ;  /* 0x30000009ff097230 */ /* 0x000fe20000004100 */
[-C--:B------:R-:W-:Y:S01]  /*eab0*/  FMUL.FTZ R44, R25, R38.reuse ;  /* 0x00000026192c7220 */ /* 0x080fe20000410000 */
[----:B------:R-:W-:Y:S01]  /*eac0*/  HADD2.F32 R10, -RZ, R10.H1_H1 ;  /* 0x3000000aff0a7230 */ /* 0x000fe20000004100 */
[----:B------:R-:W-:Y:S01]  /*ead0*/  FFMA.FTZ R19, R8, R55, R11 ;  /* 0x0000003708137223 */ /* 0x000fe2000001000b */
[----:B------:R-:W-:Y:S01]  /*eae0*/  HADD2.F32 R11, -RZ, R18.H0_H0 ;  /* 0x20000012ff0b7230 */ /* 0x000fe20000004100 */
[----:B------:R-:W-:-:S02]  /*eaf0*/  FMUL.FTZ R38, R31, R38 ;  /* 0x000000261f267220 */ /* 0x000fc40000410000 */
[----:B------:R-:W-:Y:S02]  /*eb00*/  FFMA.FTZ R44, R31, R46, R44 ;  /* 0x0000002e1f2c7223 */ /* 0x000fe4000001002c */
[----:B------:R-:W-:Y:S02]  /*eb10*/  FMUL.FTZ R28, R13, R48 ;  /* 0x000000300d1c7220 */ /* 0x000fe40000410000 */
[----:B------:R-:W-:Y:S02]  /*eb20*/  FMUL.FTZ R53, R8, R53 ;  /* 0x0000003508357220 */ /* 0x000fe40000410000 */
[----:B------:R-:W-:Y:S02]  /*eb30*/  FMUL.FTZ R31, R27, R20 ;  /* 0x000000141b1f7220 */ /* 0x000fe40000410000 */
[----:B------:R-:W-:Y:S02]  /*eb40*/  FMUL.FTZ R18, R14, R23 ;  /* 0x000000170e127220 */ /* 0x000fe40000410000 */
[----:B------:R-:W-:-:S02]  /*eb50*/  FMUL.FTZ R48, R9, R48 ;  /* 0x0000003009307220 */ /* 0x000fc40000410000 */
[----:B------:R-:W-:Y:S02]  /*eb60*/  FMUL.FTZ R20, R34, R20 ;  /* 0x0000001422147220 */ /* 0x000fe40000410000 */
[----:B------:R-:W-:Y:S02]  /*eb70*/  FMUL.FTZ R23, R10, R23 ;  /* 0x000000170a177220 */ /* 0x000fe40000410000 */
[----:B------:R-:W-:Y:S02]  /*eb80*/  FFMA.FTZ R53, R12, R55, -R53 ;  /* 0x000000370c357223 */ /* 0x000fe40000010835 */
[----:B------:R-:W-:Y:S02]  /*eb90*/  FFMA.FTZ R29, R24, R37, -R29 ;  /* 0x00000025181d7223 */ /* 0x000fe4000001081d */
        /* <DEDUP_REMOVED lines=11> */
[----:B------:R-:W-:Y:S01]  /*ec50*/  F2FP.PACK_AB R14, R14, R53 ;  /* 0x000000350e0e723e */ /* 0x000fe200000000ff */
[----:B------:R-:W-:Y:S01]  /*ec60*/  FFMA.FTZ R10, R10, R11, R18 ;  /* 0x0000000b0a0a7223 */ /* 0x000fe20000010012 */
[----:B------:R-:W-:-:S02]  /*ec70*/  F2FP.PACK_AB R11, R30, R35 ;  /* 0x000000231e0b723e */ /* 0x000fc400000000ff */
[----:B------:R-:W-:Y:S01]  /*ec80*/  F2FP.PACK_AB R9, R9, R44 ;  /* 0x0000002c0909723e */ /* 0x000fe200000000ff */
[----:B------:R1:W-:Y:S01]  /*ec90*/  STS.128 [R17+0xc100], R12 ;  /* 0x00c1000c11007388 */ /* 0x0003e20000000c00 */
[----:B------:R-:W-:Y:S02]  /*eca0*/  F2FP.PACK_AB R8, R8, R33 ;  /* 0x000000210808723e */ /* 0x000fe400000000ff */
[----:B------:R-:W-:-:S05]  /*ecb0*/  F2FP.PACK_AB R10, R10, R19 ;  /* 0x000000130a0a723e */ /* 0x000fca00000000ff */
[----:B------:R1:W-:Y:S02]  /*ecc0*/  STS.128 [R16+0xc100], R8 ;  /* 0x00c1000810007388 */ /* 0x0003e40000000c00 */
.L_x_360:
[----:B------:R-:W-:Y:S05]  /*ecd0*/  BSYNC B2 ;  /* 0x0000000000027941 */ /* 0x000fea0003800000 */
.L_x_342:
[----:B-1----:R-:W-:Y:S01]  /*ece0*/  IMAD.SHL.U32 R8, R0, 0x40, RZ ;  /* 0x0000004000087824 */ /* 0x002fe200078e00ff */
[----:B------:R-:W-:-:S04]  /*ecf0*/  DEPBAR.LE SB0, 0x0 ;  /* 0x000080000000791a */ /* 0x000fc80000000000 */
[----:B------:R-:W-:Y:S01]  /*ed00*/  IMAD.SHL.U32 R9, R42, 0x8, RZ ;  /* 0x000000082a097824 */ /* 0x000fe200078e00ff */
[----:B------:R-:W-:Y:S01]  /*ed10*/  LOP3.LUT R8, R8, 0x1c0, RZ, 0xc0, !PT ;  /* 0x000001c008087812 */ /* 0x000fe200078ec0ff */
[----:B------:R-:W-:Y:S01]  /*ed20*/  ULDC.64 UR4, c[0x0][0x208] ;  /* 0x0000820000047ab9 */ /* 0x000fe20000000a00 */
[----:B------:R-:W-:Y:S01]  /*ed30*/  SEL R11, RZ, 0x2, P6 ;  /* 0x00000002ff0b7807 */ /* 0x000fe20003000000 */
[----:B------:R-:W-:Y:S01]  /*ed40*/  UIMAD UR20, UR20, UR4, URZ ;  /* 0x00000004141472a4 */ /* 0x000fe2000f8e023f */
[----:B------:R-:W-:Y:S01]  /*ed50*/  LOP3.LUT R9, R8, 0x8, R9, 0xf8, !PT ;  /* 0x0000000808097812 */ /* 0x000fe200078ef809 */
[----:B------:R-:W-:Y:S01]  /*ed60*/  UIMAD.WIDE.U32 UR26, UR19, UR4, URZ ;  /* 0x00000004131a72a5 */ /* 0x000fe2000f8e003f */
[----:B------:R-:W-:Y:S01]  /*ed70*/  SHF.R.U32.HI R8, RZ, 0x3, R8 ;  /* 0x00000003ff087819 */ /* 0x000fe20000011608 */
[----:B------:R-:W-:Y:S01]  /*ed80*/  UIMAD UR20, UR19, UR5, UR20 ;  /* 0x00000005131472a4 */ /* 0x000fe2000f8e0214 */
[----:B------:R-:W-:Y:S01]  /*ed90*/  SEL R10, RZ, 0x4, P4 ;  /* 0x00000004ff0a7807 */ /* 0x000fe20002000000 */
[----:B------:R-:W-:Y:S01]  /*eda0*/  IMAD R198, R93, 0x400, R4 ;  /* 0x000004005dc67824 */ /* 0x000fe200078e0204 */
[----:B------:R-:W-:Y:S01]  /*edb0*/  LOP3.LUT R8, R9, R8, RZ, 0x3c, !PT ;  /* 0x0000000809087212 */ /* 0x000fe200078e3cff */
[----:B------:R-:W-:Y:S01]  /*edc0*/  UIADD3 UR20, UR27, UR20, URZ ;  /* 0x000000141b147290 */ /* 0x000fe2000fffe03f */
[----:B------:R-:W-:Y:S01]  /*edd0*/  LOP3.LUT P1, RZ, R0, 0x2, RZ, 0xc0, !PT ;  /* 0x0000000200ff7812 */ /* 0x000fe2000782c0ff */
[----:B------:R-:W-:Y:S01]  /*ede0*/  IMAD.U32 R9, RZ, RZ, UR27 ;  /* 0x0000001bff097e24 */ /* 0x000fe2000f8e00ff */
[----:B------:R-:W-:Y:S01]  /*edf0*/  IADD3 R41, R10, R11, R41 ;  /* 0x0000000b0a297210 */ /* 0x000fe20007ffe029 */
[----:B------:R-:W-:Y:S01]  /*ee00*/  IMAD R197, R43, 0x200, R8 ;  /* 0x000002002bc57824 */ /* 0x000fe200078e0208 */
[----:B------:R-:W-:Y:S01]  /*ee10*/  IADD3 R42, -R42, UR12, -R5 ;  /* 0x0000000c2a2a7c10 */ /* 0x000fe2000fffe905 */
[----:B------:R-:W-:Y:S01]  /*ee20*/  IMAD.U32 R8, RZ, RZ, UR26 ;  /* 0x0000001aff087e24 */ /* 0x000fe2000f8e00ff */
[----:B------:R-:W-:Y:S01]  /*ee30*/  LOP3.LUT P3, RZ, R41, 0x2, RZ, 0xc0, !PT ;  /* 0x0000000229ff7812 */ /* 0x000fe2000786c0ff */
[----:B------:R-:W-:Y:S01]  /*ee40*/  IMAD.SHL.U32 R197, R197, 0x2, RZ ;  /* 0x00000002c5c57824 */ /* 0x000fe200078e00ff */
[----:B------:R-:W-:Y:S01]  /*ee50*/  BAR.SYNC.DEFER_BLOCKING 0x0 ;  /* 0x0000000000007b1d */ /* 0x000fe20000010000 */
[----:B------:R-:W-:Y:S01]  /*ee60*/  IMAD.U32 R11, RZ, RZ, UR20 ;  /* 0x00000014ff0b7e24 */ /* 0x000fe2000f8e00ff */
[----:B------:R-:W-:Y:S01]  /*ee70*/  LEA R9, P0, R8, R200, 0x6 ;  /* 0x000000c808097211 */ /* 0x000fe200078030ff */
[----:B------:R-:W-:Y:S01]  /*ee80*/  IMAD.SHL.U32 R198, R198, 0x2, RZ ;  /* 0x00000002c6c67824 */ /* 0x000fe200078e00ff */
[----:B------:R-:W-:Y:S01]  /*ee90*/  IADD3 R10, R197, 0x6100, RZ ;  /* 0x00006100c50a7810 */ /* 0x000fe20007ffe0ff */
[----:B------:R-:W-:Y:S01]  /*eea0*/  IMAD.SHL.U32 R202, R40, 0x2, RZ ;  /* 0x0000000228ca7824 */ /* 0x000fe200078e00ff */
[----:B------:R-:W-:Y:S01]  /*eeb0*/  LEA.HI.X R8, R8, R207, R11, 0x6, P0 ;  /* 0x000000cf08087211 */ /* 0x000fe200000f340b */
[--C-:B------:R-:W-:Y:S01]  /*eec0*/  IMAD R194, R2, 0x2, R198.reuse ;  /* 0x0000000202c27824 */ /* 0x100fe200078e02c6 */
[----:B------:R-:W-:Y:S01]  /*eed0*/  LEA R26, P0, R9, c[0x0][0x1f8], 0x1 ;  /* 0x00007e00091a7a11 */ /* 0x000fe200078008ff */
[----:B------:R-:W-:Y:S01]  /*eee0*/  USHF.L.U32 UR20, UR4, 0x6, URZ ;  /* 0x0000000604147899 */ /* 0x000fe2000800063f */
[----:B------:R-:W-:Y:S01]  /*eef0*/  IADD3 R196, R197, 0x6120, RZ ;  /* 0x00006120c5c47810 */ /* 0x000fe20007ffe0ff */
[----:B------:R-:W-:Y:S01]  /*ef00*/  USHF.L.U64.HI UR11, UR4, UR11, UR5 ;  /* 0x0000000b040b7299 */ /* 0x000fe20008010205 */
[----:B------:R-:W-:Y:S01]  /*ef10*/  @P1 IADD3 R196, R10, -0x20, RZ ;  /* 0xffffffe00ac41810 */ /* 0x000fe20007ffe0ff */
[----:B------:R-:W-:Y:S01]  /*ef20*/  IMAD R193, R3, 0x2, R198 ;  /* 0x0000000203c17824 */ /* 0x000fe200078e02c6 */
[----:B------:R-:W-:Y:S01]  /*ef30*/  LEA.HI.X R27, R9, c[0x0][0x1fc], R8, 0x1, P0 ;  /* 0x00007f00091b7a11 */ /* 0x000fe200000f0c08 */
[----:B------:R-:W-:Y:S01]  /*ef40*/  IMAD R191, R3, 0x2, R194 ;  /* 0x0000000203bf7824 */ /* 0x000fe200078e02c2 */
[----:B------:R-:W-:Y:S01]  /*ef50*/  ISETP.LT.OR P1, PT, R42, 0x1, P5 ;  /* 0x000000012a00780c */ /* 0x000fe20002f21670 */
[----:B------:R-:W-:Y:S01]  /*ef60*/  UISETP.GT.AND UP0, UPT, UR19, UR8, UPT ;  /* 0x000000081300728c */ /* 0x000fe2000bf04270 */
[----:B------:R-:W-:Y:S01]  /*ef70*/  P2R R16, PR, RZ, 0x40 ;  /* 0x00000040ff107803 */ /* 0x000fe20000000000 */
[----:B------:R-:W-:Y:S01]  /*ef80*/  UIADD3 UR17, UR12, 0x1, -UR17 ;  /* 0x000000010c117890 */ /* 0x000fe2000fffe811 */
[----:B------:R-:W-:-:S02]  /*ef90*/  LOP3.LUT P6, RZ, R41, 0x4, RZ, 0xc0, !PT ;  /* 0x0000000429ff7812 */ /* 0x000fc400078cc0ff */
[----:B------:R-:W-:Y:S01]  /*efa0*/  ISETP.LT.OR P0, PT, R42, 0x1, !P3 ;  /* 0x000000012a00780c */ /* 0x000fe20005f01670 */
[----:B------:R-:W-:Y:S01]  /*efb0*/  LDSM.16.M88.4 R20, [R198+0xc100] ;  /* 0x00c10000c614783b */ /* 0x000fe20000000200 */
[----:B------:R-:W-:Y:S01]  /*efc0*/  LOP3.LUT P4, RZ, R0, 0x4, RZ, 0xc0, !PT ;  /* 0x0000000400ff7812 */ /* 0x000fe2000788c0ff */
[----:B------:R-:W-:Y:S01]  /*efd0*/  IMAD.MOV.U32 R0, RZ, RZ, 0x40 ;  /* 0x00000040ff007424 */ /* 0x000fe200078e00ff */
[----:B------:R-:W-:Y:S01]  /*efe0*/  ISETP.LT.OR P2, PT, R42, 0x21, P5 ;  /* 0x000000212a00780c */ /* 0x000fe20002f41670 */
[----:B------:R-:W-:Y:S01]  /*eff0*/  LDSM.16.M88.4 R64, [R197+0x6100] ;  /* 0x00610000c540783b */ /* 0x000fe20000000200 */
[----:B------:R-:W-:Y:S01]  /*f000*/  @UP0 UIADD3 UR5, UR9, -0x2, URZ ;  /* 0xfffffffe09050890 */ /* 0x000fe2000fffe03f */
[----:B------:R-:W-:Y:S02]  /*f010*/  LEA.HI R77, R77, R78, RZ, 0x2 ;  /* 0x0000004e4d4d7211 */ /* 0x000fe400078f10ff */
[----:B------:R-:W1:Y:S01]  /*f020*/  LDSM.16.M88.4 R56, [R197+0x6900] ;  /* 0x00690000c538783b */ /* 0x000e620000000200 */
[----:B------:R-:W-:Y:S01]  /*f030*/  SEL R0, R0, 0xffffffc0, !P4 ;  /* 0xffffffc000007807 */ /* 0x000fe20006000000 */
[----:B------:R-:W-:Y:S01]  /*f040*/  @UP0 USHF.R.S32.HI UR4, URZ, 0x1f, UR5 ;  /* 0x0000001f3f040899 */ /* 0x000fe20008011405 */
[----:B------:R-:W-:Y:S01]  /*f050*/  ISETP.NE.AND P4, PT, R199, RZ, PT ;  /* 0x000000ffc700720c */ /* 0x000fe20003f85270 */
[----:B------:R-:W2:Y:S01]  /*f060*/  LDSM.16.M88.4 R48, [R197+0x7100] ;  /* 0x00710000c530783b */ /* 0x000ea20000000200 */
[C---:B------:R-:W-:Y:S01]  /*f070*/  IADD3 R187, R196.reuse, 0x800, RZ ;  /* 0x00000800c4bb7810 */ /* 0x040fe20007ffe0ff */
[----:B------:R-:W-:Y:S01]  /*f080*/  IMAD.IADD R192, R197, 0x1, R0 ;  /* 0x00000001c5c07824 */ /* 0x000fe200078e0200 */
[----:B------:R-:W-:Y:S01]  /*f090*/  IADD3 R186, R196, 0x1000, RZ ;  /* 0x00001000c4ba7810 */ /* 0x000fe20007ffe0ff */
[----:B------:R-:W3:Y:S01]  /*f0a0*/  LDSM.16.M88.4 R8, [R197+0x7900] ;  /* 0x00790000c508783b */ /* 0x000ee20000000200 */
[----:B------:R-:W-:Y:S01]  /*f0b0*/  IMAD.IADD R184, R0, 0x1, R196 ;  /* 0x0000000100b87824 */ /* 0x000fe200078e02c4 */
[----:B------:R-:W-:-:S02]  /*f0c0*/  SHF.R.S32.HI R0, RZ, 0x1f, R93 ;  /* 0x0000001fff007819 */ /* 0x000fc4000001145d */
[----:B------:R-:W-:Y:S01]  /*f0d0*/  LDSM.16.M88.4 R12, [R194+0xc100] ;  /* 0x00c10000c20c783b */ /* 0x000fe20000000200 */
[----:B------:R-:W-:Y:S02]  /*f0e0*/  IADD3 R185, R196, 0x1800, RZ ;  /* 0x00001800c4b97810 */ /* 0x000fe40007ffe0ff */
[----:B------:R-:W-:Y:S01]  /*f0f0*/  LEA.HI R0, R0, R93, RZ, 0x3 ;  /* 0x0000005d00007211 */ /* 0x000fe200078f18ff */
[----:B------:R-:W4:Y:S01]  /*f100*/  LDSM.16.M88.4 R88, [R196] ;  /* 0x00000000c458783b */ /* 0x000f220000000200 */
[----:B------:R-:W-:Y:S02]  /*f110*/  IADD3 R183, R196, 0x2000, RZ ;  /* 0x00002000c4b77810 */ /* 0x000fe40007ffe0ff */
[----:B------:R-:W-:Y:S01]  /*f120*/  LOP3.LUT R0, R0, 0xffffff8, RZ, 0xc0, !PT ;  /* 0x0ffffff800007812 */ /* 0x000fe200078ec0ff */
[----:B------:R-:W5:Y:S01]  /*f130*/  LDSM.16.M88.4 R68, [R196+0x800] ;  /* 0x00080000c444783b */ /* 0x000f620000000200 */
[C---:B------:R-:W-:Y:S02]  /*f140*/  IADD3 R182, R196.reuse, 0x2800, RZ ;  /* 0x00002800c4b67810 */ /* 0x040fe40007ffe0ff */
[C---:B------:R-:W-:Y:S01]  /*f150*/  IADD3 R181, R196.reuse, 0x3000, RZ ;  /* 0x00003000c4b57810 */ /* 0x040fe20007ffe0ff */
[----:B------:R-:W2:Y:S01]  /*f160*/  LDSM.16.M88.4 R36, [R196+0x1000] ;  /* 0x00100000c424783b */ /* 0x000ea20000000200 */
[----:B------:R-:W-:Y:S01]  /*f170*/  IMAD.IADD R93, R93, 0x1, -R0 ;  /* 0x000000015d5d7824 */ /* 0x000fe200078e0a00 */
[----:B------:R-:W-:-:S02]  /*f180*/  IADD3 R180, R196, 0x3800, RZ ;  /* 0x00003800c4b47810 */ /* 0x000fc40007ffe0ff */
[----:B------:R-:W3:Y:S01]  /*f190*/  LDSM.16.M88.4 R28, [R196+0x1800] ;  /* 0x00180000c41c783b */ /* 0x000ee20000000200 */
[C---:B------:R-:W-:Y:S02]  /*f1a0*/  IADD3 R179, R196.reuse, 0x4000, RZ ;  /* 0x00004000c4b37810 */ /* 0x040fe40007ffe0ff */
[----:B------:R-:W-:Y:S01]  /*f1b0*/  IADD3 R178, R196, 0x4800, RZ ;  /* 0x00004800c4b27810 */ /* 0x000fe20007ffe0ff */
[----:B------:R-:W-:Y:S01]  /*f1c0*/  @!PT LDS RZ, [RZ] ;  /* 0x00000000fffff984 */ /* 0x000fe20000000800 */
[----:B------:R-:W-:Y:S01]  /*f1d0*/  @!PT LDS RZ, [RZ] ;  /* 0x00000000fffff984 */ /* 0x000fe20000000800 */
[----:B------:R-:W-:Y:S01]  /*f1e0*/  @!PT LDS RZ, [RZ] ;  /* 0x00000000fffff984 */ /* 0x000fe20000000800 */
[----:B------:R2:W-:Y:S01]  /*f1f0*/  LDGSTS.E.BYPASS.LTC128B.128 [R202+0x100], [R26.64], !P1 ;  /* 0x001000001aca7fae */ /* 0x0005e2000c901d5c */
[----:B------:R-:W-:Y:S02]  /*f200*/  ISETP.LT.OR P1, PT, R42, 0x1, !P6 ;  /* 0x000000012a00780c */ /* 0x000fe40007721670 */
[----:B------:R-:W-:Y:S01]  /*f210*/  IADD3 R177, R196, 0x5000, RZ ;  /* 0x00005000c4b17810 */ /* 0x000fe20007ffe0ff */
[----:B------:R2:W-:Y:S01]  /*f220*/  LDGSTS.E.BYPASS.LTC128B.128 [R202+0x2100], [R26.64+0x80], !P0 ;  /* 0x021000801aca7fae */ /* 0x0005e2000c101d5c */
[----:B------:R-:W-:Y:S02]  /*f230*/  IADD3 R24, P0, R26, UR20, RZ ;  /* 0x000000141a187c10 */ /* 0x000fe4000ff1e0ff */
[----:B------:R-:W-:Y:S01]  /*f240*/  IADD3 R176, R196, 0x5800, RZ ;  /* 0x00005800c4b07810 */ /* 0x000fe20007ffe0ff */
[----:B-1----:R-:W-:Y:S01]  /*f250*/  HMMA.16816.F32 R60, R20, R56, RZ ;  /* 0x00000038143c723c */ /* 0x002fe200000018ff */
[----:B------:R-:W-:-:S02]  /*f260*/  IADD3.X R25, R27, UR11, RZ, P0, !PT ;  /* 0x0000000b1b197c10 */ /* 0x000fc400087fe4ff */
[----:B------:R-:W-:Y:S02]  /*f270*/  ISETP.LT.OR P0, PT, R42, 0x21, !P6 ;  /* 0x000000212a00780c */ /* 0x000fe40007701670 */
[----:B------:R-:W-:Y:S01]  /*f280*/  ISETP.NE.AND P6, PT, R16, RZ, PT ;  /* 0x000000ff1000720c */ /* 0x000fe20003fc5270 */
[----:B------:R1:W-:Y:S01]  /*f290*/  LDGSTS.E.BYPASS.LTC128B.128 [R202+0x4100], [R26.64+0x100], !P1 ;  /* 0x041001001aca7fae */ /* 0x0003e2000c901d5c */
[----:B------:R-:W-:Y:S01]  /*f2a0*/  ISETP.LT.OR P1, PT, R42, 0x21, !P3 ;  /* 0x000000212a00780c */ /* 0x000fe20005f21670 */
[C---:B------:R-:W-:Y:S01]  /*f2b0*/  HMMA.16816.F32 R16, R20.reuse, R64, RZ ;  /* 0x000000401410723c */ /* 0x040fe200000018ff */
[----:B------:R-:W-:Y:S01]  /*f2c0*/  PLOP3.LUT P3, PT, PT, PT, UP3, 0x80, 0x0 ;  /* 0x000000000000781c */ /* 0x000fe20003f6f038 */
[----:B------:R1:W-:Y:S06]  /*f2d0*/  LDGSTS.E.BYPASS.LTC128B.128 [R202+0x1100], [R24.64], !P2 ;  /* 0x0110000018ca7fae */ /* 0x0003ec000d101d5c */
[C---:B------:R-:W-:Y:S04]  /*f2e0*/  HMMA.16816.F32 R64, R20.reuse, R66, RZ ;  /* 0x000000421440723c */ /* 0x040fe800000018ff */
[----:B------:R1:W-:Y:S04]  /*f2f0*/  LDGSTS.E.BYPASS.LTC128B.128 [R202+0x3100], [R24.64+0x80], !P1 ;  /* 0x0310008018ca7fae */ /* 0x0003e8000c901d5c */
[----:B--2---:R-:W-:Y:S01]  /*f300*/  HMMA.16816.F32 R52, R20, R48, RZ ;  /* 0x000000301434723c */ /* 0x004fe200000018ff */
[----:B------:R1:W-:Y:S01]  /*f310*/  LDGSTS.E.BYPASS.LTC128B.128 [R202+0x5100], [R24.64+0x100], !P0 ;  /* 0x0510010018ca7fae */ /* 0x0003e2000c101d5c */
[----:B------:R-:W-:-:S03]  /*f320*/  PLOP3.LUT P0, PT, PT, PT, UP0, 0x80, 0x0 ;  /* 0x000000000000781c */ /* 0x000fc60003f0f008 */
[----:B------:R-:W-:Y:S03]  /*f330*/  LDSM.16.M88.4 R40, [R193+0xc100] ;  /* 0x00c10000c128783b */ /* 0x000fe60000000200 */
[C---:B------:R-:W-:Y:S01]  /*f340*/  HMMA.16816.F32 R56, R20.reuse, R58, RZ ;  /* 0x0000003a1438723c */ /* 0x040fe200000018ff */
[----:B------:R-:W2:Y:S04]  /*f350*/  LDSM.16.M88.4 R84, [R192+0x6100] ;  /* 0x00610000c054783b */ /* 0x000ea80000000200 */
[----:B------:R-:W2:Y:S03]  /*f360*/  LDSM.16.M88.4 R80, [R192+0x6900] ;  /* 0x00690000c050783b */ /* 0x000ea60000000200 */
[C---:B------:R-:W-:Y:S01]  /*f370*/  HMMA.16816.F32 R48, R20.reuse, R50, RZ ;  /* 0x000000321430723c */ /* 0x040fe200000018ff */
[----:B------:R-:W2:Y:S04]  /*f380*/  LDSM.16.M88.4 R32, [R192+0x7100] ;  /* 0x00710000c020783b */ /* 0x000ea80000000200 */
[----:B------:R-:W-:Y:S03]  /*f390*/  LDSM.16.M88.4 R72, [R184] ;  /* 0x00000000b848783b */ /* 0x000fe60000000200 */
[C---:B---3--:R-:W-:Y:S01]  /*f3a0*/  HMMA.16816.F32 R44, R20.reuse, R8, RZ ;  /* 0x00000008142c723c */ /* 0x048fe200000018ff */
[----:B------:R-:W0:Y:S04]  /*f3b0*/  LDGDEPBAR ;  /* 0x00000000000079af */ /* 0x000e280000000000 */
[----:B-1----:R-:W1:Y:S03]  /*f3c0*/  LDSM.16.M88.4 R24, [R192+0x7900] ;  /* 0x00790000c018783b */ /* 0x002e660000000200 */
[----:B------:R-:W-:Y:S01]  /*f3d0*/  HMMA.16816.F32 R20, R20, R10, RZ ;  /* 0x0000000a1414723c */ /* 0x000fe200000018ff */
[----:B------:R-:W3:Y:S07]  /*f3e0*/  LDSM.16.M88.4 R8, [R191+0xc100] ;  /* 0x00c10000bf08783b */ /* 0x000eee0000000200 */
[C---:B----4-:R-:W-:Y:S08]  /*f3f0*/  HMMA.16816.F32 R16, R12.reuse, R88, R16 ;  /* 0x000000580c10723c */ /* 0x050ff00000001810 */
[C---:B------:R-:W-:Y:S01]  /*f400*/  HMMA.16816.F32 R64, R12.reuse, R90, R64 ;  /* 0x0000005a0c40723c */ /* 0x040fe20000001840 */
[----:B------:R-:W-:Y:S07]  /*f410*/  LDSM.16.M88.4 R88, [R197+0x8100] ;  /* 0x00810000c558783b */ /* 0x000fee0000000200 */
[C---:B-----5:R-:W-:Y:S08]  /*f420*/  HMMA.16816.F32 R60, R12.reuse, R68, R60 ;  /* 0x000000440c3c723c */ /* 0x060ff0000000183c */
[C---:B------:R-:W-:Y:S01]  /*f430*/  HMMA.16816.F32 R56, R12.reuse, R70, R56 ;  /* 0x000000460c38723c */ /* 0x040fe20000001838 */
[----:B------:R-:W-:Y:S07]  /*f440*/  LDSM.16.M88.4 R68, [R184+0x800] ;  /* 0x00080000b844783b */ /* 0x000fee0000000200 */
[C---:B------:R-:W-:Y:S08]  /*f450*/  HMMA.16816.F32 R52, R12.reuse, R36, R52 ;  /* 0x000000240c34723c */ /* 0x040ff00000001834 */
[C---:B------:R-:W-:Y:S01]  /*f460*/  HMMA.16816.F32 R48, R12.reuse, R38, R48 ;  /* 0x000000260c30723c */ /* 0x040fe20000001830 */
[----:B------:R-:W-:Y:S07]  /*f470*/  LDSM.16.M88.4 R36, [R184+0x1000] ;  /* 0x00100000b824783b */ /* 0x000fee0000000200 */
[C---:B------:R-:W-:Y:S08]  /*f480*/  HMMA.16816.F32 R44, R12.reuse, R28, R44 ;  /* 0x0000001c0c2c723c */ /* 0x040ff0000000182c */
[----:B------:R-:W-:Y:S01]  /*f490*/  HMMA.16816.F32 R20, R12, R30, R20 ;  /* 0x0000001e0c14723c */ /* 0x000fe20000001814 */
[----:B------:R-:W4:Y:S04]  /*f4a0*/  LDSM.16.M88.4 R28, [R184+0x1800] ;  /* 0x00180000b81c783b */ /* 0x000f280000000200 */
[----:B------:R-:W5:Y:S03]  /*f4b0*/  LDSM.16.M88.4 R12, [R198+0x10100] ;  /* 0x01010000c60c783b */ /* 0x000f660000000200 */
[C---:B--2---:R-:W-:Y:S08]  /*f4c0*/  HMMA.16816.F32 R16, R40.reuse, R84, R16 ;  /* 0x000000542810723c */ /* 0x044ff00000001810 */
        /* <DEDUP_REMOVED lines=8> */
[C---:B-1----:R-:W-:Y:S08]  /*f550*/  HMMA.16816.F32 R44, R40.reuse, R24, R44 ;  /* 0x00000018282c723c */ /* 0x042ff0000000182c */
[----:B------:R-:W-:Y:S01]  /*f560*/  HMMA.16816.F32 R40, R40, R26, R20 ;  /* 0x0000001a2828723c */ /* 0x000fe20000001814 */
[----:B------:R-:W1:Y:S04]  /*f570*/  LDSM.16.M88.4 R20, [R197+0x9900] ;  /* 0x00990000c514783b */ /* 0x000e680000000200 */
[----:B------:R-:W2:Y:S03]  /*f580*/  LDSM.16.M88.4 R24, [R197+0x9100] ;  /* 0x00910000c518783b */ /* 0x000ea60000000200 */
[C---:B---3--:R-:W-:Y:S08]  /*f590*/  HMMA.16816.F32 R16, R8.reuse, R72, R16 ;  /* 0x000000480810723c */ /* 0x048ff00000001810 */
[C---:B------:R-:W-:Y:S01]  /*f5a0*/  HMMA.16816.F32 R64, R8.reuse, R74, R64 ;  /* 0x0000004a0840723c */ /* 0x040fe20000001840 */
[----:B------:R-:W-:Y:S07]  /*f5b0*/  LDSM.16.M88.4 R72, [R196+0x2800] ;  /* 0x00280000c448783b */ /* 0x000fee0000000200 */
[C---:B----4-:R-:W-:Y:S08]  /*f5c0*/  HMMA.16816.F32 R44, R8.reuse, R28, R44 ;  /* 0x0000001c082c723c */ /* 0x050ff0000000182c */
        /* <DEDUP_REMOVED lines=9> */
[C---:B-----5:R-:W-:Y:S08]  /*f660*/  HMMA.16816.F32 R16, R12.reuse, R88, R16 ;  /* 0x000000580c10723c */ /* 0x060ff00000001810 */
[C---:B------:R-:W-:Y:S01]  /*f670*/  HMMA.16816.F32 R64, R12.reuse, R90, R64 ;  /* 0x0000005a0c40723c */ /* 0x040fe20000001840 */
[----:B------:R-:W-:Y:S07]  /*f680*/  LDSM.16.M88.4 R88, [R184+0x2000] ;  /* 0x00200000b858783b */ /* 0x000fee0000000200 */
[C---:B-1----:R-:W-:Y:S08]  /*f690*/  HMMA.16816.F32 R44, R12.reuse, R20, R44 ;  /* 0x000000140c2c723c */ /* 0x042ff0000000182c */
[C---:B------:R-:W-:Y:S01]  /*f6a0*/  HMMA.16816.F32 R40, R12.reuse, R22, R40 ;  /* 0x000000160c28723c */ /* 0x040fe20000001828 */
[----:B------:R-:W-:Y:S07]  /*f6b0*/  LDSM.16.M88.4 R20, [R192+0x9100] ;  /* 0x00910000c014783b */ /* 0x000fee0000000200 */
[C---:B------:R-:W-:Y:S08]  /*f6c0*/  HMMA.16816.F32 R60, R12.reuse, R84, R60 ;  /* 0x000000540c3c723c */ /* 0x040ff0000000183c */
[C---:B------:R-:W-:Y:S01]  /*f6d0*/  HMMA.16816.F32 R56, R12.reuse, R86, R56 ;  /* 0x000000560c38723c */ /* 0x040fe20000001838 */
[----:B------:R-:W-:Y:S07]  /*f6e0*/  LDSM.16.M88.4 R84, [R191+0x10100] ;  /* 0x01010000bf54783b */ /* 0x000fee0000000200 */
[C---:B--2---:R-:W-:Y:S08]  /*f6f0*/  HMMA.16816.F32 R52, R12.reuse, R24, R52 ;  /* 0x000000180c34723c */ /* 0x044ff00000001834 */
[----:B------:R-:W-:Y:S01]  /*f700*/  HMMA.16816.F32 R48, R12, R26, R48 ;  /* 0x0000001a0c30723c */ /* 0x000fe20000001830 */
[----:B------:R-:W1:Y:S04]  /*f710*/  LDSM.16.M88.4 R12, [R192+0x9900] ;  /* 0x00990000c00c783b */ /* 0x000e680000000200 */
[----:B------:R-:W2:Y:S03]  /*f720*/  LDSM.16.M88.4 R24, [R192+0x8900] ;  /* 0x00890000c018783b */ /* 0x000ea60000000200 */
[C---:B------:R-:W-:Y:S08]  /*f730*/  HMMA.16816.F32 R16, R32.reuse, R80, R16 ;  /* 0x000000502010723c */ /* 0x040ff00000001810 */
[C---:B------:R-:W-:Y:S01]  /*f740*/  HMMA.16816.F32 R64, R32.reuse, R82, R64 ;  /* 0x000000522040723c */ /* 0x040fe20000001840 */
[----:B------:R-:W-:Y:S07]  /*f750*/  LDSM.16.M88.4 R80, [R184+0x2800] ;  /* 0x00280000b850783b */ /* 0x000fee0000000200 */
[C---:B---3--:R-:W-:Y:S08]  /*f760*/  HMMA.16816.F32 R44, R32.reuse, R36, R44 ;  /* 0x00000024202c723c */ /* 0x048ff0000000182c */
[C---:B------:R-:W-:Y:S01]  /*f770*/  HMMA.16816.F32 R40, R32.reuse, R38, R40 ;  /* 0x000000262028723c */ /* 0x040fe20000001828 */
[----:B------:R-:W-:Y:S07]  /*f780*/  LDSM.16.M88.4 R36, [R198+0x14100] ;  /* 0x01410000c624783b */ /* 0x000fee0000000200 */
[C---:B------:R-:W-:Y:S08]  /*f790*/  HMMA.16816.F32 R52, R32.reuse, R68, R52 ;  /* 0x000000442034723c */ /* 0x040ff00000001834 */
[C---:B------:R-:W-:Y:S01]  /*f7a0*/  HMMA.16816.F32 R48, R32.reuse, R70, R48 ;  /* 0x000000462030723c */ /* 0x040fe20000001830 */
[----:B------:R-:W3:Y:S07]  /*f7b0*/  LDSM.16.M88.4 R68, [R184+0x3800] ;  /* 0x00380000b844783b */ /* 0x000eee0000000200 */
[C---:B------:R-:W-:Y:S08]  /*f7c0*/  HMMA.16816.F32 R56, R32.reuse, R74, R56 ;  /* 0x0000004a2038723c */ /* 0x040ff00000001838 */
[----:B------:R-:W-:Y:S01]  /*f7d0*/  HMMA.16816.F32 R60, R32, R72, R60 ;  /* 0x00000048203c723c */ /* 0x000fe2000000183c */
[----:B------:R-:W5:Y:S04]  /*f7e0*/  LDSM.16.M88.4 R72, [R184+0x3000] ;  /* 0x00300000b848783b */ /* 0x000f680000000200 */
[----:B------:R-:W2:Y:S03]  /*f7f0*/  LDSM.16.M88.4 R32, [R197+0xa100] ;  /* 0x00a10000c520783b */ /* 0x000ea60000000200 */
[C---:B----4-:R-:W-:Y:S08]  /*f800*/  HMMA.16816.F32 R16, R8.reuse, R28, R16 ;  /* 0x0000001c0810723c */ /* 0x050ff00000001810 */
[C---:B------:R-:W-:Y:S01]  /*f810*/  HMMA.16816.F32 R64, R8.reuse, R30, R64 ;  /* 0x0000001e0840723c */ /* 0x040fe20000001840 */
[----:B------:R-:W-:Y:S07]  /*f820*/  LDSM.16.M88.4 R28, [R197+0xa900] ;  /* 0x00a90000c51c783b */ /* 0x000fee0000000200 */
[C---:B-1----:R-:W-:Y:S08]  /*f830*/  HMMA.16816.F32 R44, R8.reuse, R12, R44 ;  /* 0x0000000c082c723c */ /* 0x042ff0000000182c */
[C---:B------:R-:W-:Y:S01]  /*f840*/  HMMA.16816.F32 R40, R8.reuse, R14, R40 ;  /* 0x0000000e0828723c */ /* 0x040fe20000001828 */
[----:B------:R-:W-:Y:S07]  /*f850*/  LDSM.16.M88.4 R12, [R194+0x14100] ;  /* 0x01410000c20c783b */ /* 0x000fee0000000200 */
[C---:B------:R-:W-:Y:S08]  /*f860*/  HMMA.16816.F32 R52, R8.reuse, R20, R52 ;  /* 0x000000140834723c */ /* 0x040ff00000001834 */
[C---:B------:R-:W-:Y:S01]  /*f870*/  HMMA.16816.F32 R48, R8.reuse, R22, R48 ;  /* 0x000000160830723c */ /* 0x040fe20000001830 */
[----:B------:R-:W1:Y:S07]  /*f880*/  LDSM.16.M88.4 R20, [R197+0xb900] ;  /* 0x00b90000c514783b */ /* 0x000e6e0000000200 */
[C---:B--2---:R-:W-:Y:S08]  /*f890*/  HMMA.16816.F32 R56, R8.reuse, R26, R56 ;  /* 0x0000001a0838723c */ /* 0x044ff00000001838 */
[----:B------:R-:W-:Y:S01]  /*f8a0*/  HMMA.16816.F32 R60, R8, R24, R60 ;  /* 0x00000018083c723c */ /* 0x000fe2000000183c */
[----:B------:R-:W2:Y:S04]  /*f8b0*/  LDSM.16.M88.4 R24, [R197+0xb100] ;  /* 0x00b10000c518783b */ /* 0x000ea80000000200 */
[----:B------:R-:W4:Y:S03]  /*f8c0*/  LDSM.16.M88.4 R8, [R196+0x4000] ;  /* 0x00400000c408783b */ /* 0x000f260000000200 */
[C---:B------:R-:W-:Y:S08]  /*f8d0*/  HMMA.16816.F32 R16, R84.reuse, R88, R16 ;  /* 0x000000585410723c */ /* 0x040ff00000001810 */
[C---:B------:R-:W-:Y:S08]  /*f8e0*/  HMMA.16816.F32 R64, R84.reuse, R90, R64 ;  /* 0x0000005a5440723c */ /* 0x040ff00000001840 */
[C---:B---3--:R-:W-:Y:S08]  /*f8f0*/  HMMA.16816.F32 R44, R84.reuse, R68, R44 ;  /* 0x00000044542c723c */ /* 0x048ff0000000182c */
[C---:B------:R-:W-:Y:S01]  /*f900*/  HMMA.16816.F32 R40, R84.reuse, R70, R40 ;  /* 0x000000465428723c */ /* 0x040fe20000001828 */
[----:B------:R-:W-:Y:S07]  /*f910*/  LDSM.16.M88.4 R68, [R196+0x5000] ;  /* 0x00500000c444783b */ /* 0x000fee0000000200 */
[C---:B------:R-:W-:Y:S08]  /*f920*/  HMMA.16816.F32 R56, R84.reuse, R82, R56 ;  /* 0x000000525438723c */ /* 0x040ff00000001838 */
[C---:B------:R-:W-:Y:S08]  /*f930*/  HMMA.16816.F32 R60, R84.reuse, R80, R60 ;  /* 0x00000050543c723c */ /* 0x040ff0000000183c */
[C---:B-----5:R-:W-:Y:S08]  /*f940*/  HMMA.16816.F32 R52, R84.reuse, R72, R52 ;  /* 0x000000485434723c */ /* 0x060ff00000001834 */
[----:B------:R-:W-:Y:S01]  /*f950*/  HMMA.16816.F32 R48, R84, R74, R48 ;  /* 0x0000004a5430723c */ /* 0x000fe20000001830 */
[----:B------:R-:W3:Y:S07]  /*f960*/  LDSM.16.M88.4 R72, [R196+0x4800] ;  /* 0x00480000c448783b */ /* 0x000eee0000000200 */
[C---:B------:R-:W-:Y:S08]  /*f970*/  HMMA.16816.F32 R16, R36.reuse, R32, R16 ;  /* 0x000000202410723c */ /* 0x040ff00000001810 */
[C---:B------:R-:W-:Y:S01]  /*f980*/  HMMA.16816.F32 R64, R36.reuse, R34, R64 ;  /* 0x000000222440723c */ /* 0x040fe20000001840 */
[----:B------:R-:W-:Y:S07]  /*f990*/  LDSM.16.M88.4 R32, [R192+0xa900] ;  /* 0x00a90000c020783b */ /* 0x000fee0000000200 */
[C---:B-1----:R-:W-:Y:S08]  /*f9a0*/  HMMA.16816.F32 R44, R36.reuse, R20, R44 ;  /* 0x00000014242c723c */ /* 0x042ff0000000182c */
[C---:B------:R-:W-:Y:S01]  /*f9b0*/  HMMA.16816.F32 R40, R36.reuse, R22, R40 ;  /* 0x000000162428723c */ /* 0x040fe20000001828 */
[----:B------:R-:W1:Y:S07]  /*f9c0*/  LDSM.16.M88.4 R20, [R196+0x5800] ;  /* 0x00580000c414783b */ /* 0x000e6e0000000200 */
[C---:B------:R-:W-:Y:S08]  /*f9d0*/  HMMA.16816.F32 R56, R36.reuse, R30, R56 ;  /* 0x0000001e2438723c */ /* 0x040ff00000001838 */
[C---:B------:R-:W-:Y:S01]  /*f9e0*/  HMMA.16816.F32 R60, R36.reuse, R28, R60 ;  /* 0x0000001c243c723c */ /* 0x040fe2000000183c */
[----:B------:R-:W-:Y:S07]  /*f9f0*/  LDSM.16.M88.4 R28, [R192+0xb100] ;  /* 0x00b10000c01c783b */ /* 0x000fee0000000200 */
[C---:B--2---:R-:W-:Y:S08]  /*fa00*/  HMMA.16816.F32 R52, R36.reuse, R24, R52 ;  /* 0x000000182434723c */ /* 0x044ff00000001834 */
[----:B------:R-:W-:Y:S01]  /*fa10*/  HMMA.16816.F32 R48, R36, R26, R48 ;  /* 0x0000001a2430723c */ /* 0x000fe20000001830 */
[----:B------:R-:W2:Y:S04]  /*fa20*/  LDSM.16.M88.4 R24, [R193+0x14100] ;  /* 0x01410000c118783b */ /* 0x000ea80000000200 */
[----:B------:R-:W-:Y:S03]  /*fa30*/  LDSM.16.M88.4 R36, [R192+0xb900] ;  /* 0x00b90000c024783b */ /* 0x000fe60000000200 */
[C---:B----4-:R-:W-:Y:S08]  /*fa40*/  HMMA.16816.F32 R16, R12.reuse, R8, R16 ;  /* 0x000000080c10723c */ /* 0x050ff00000001810 */
[C---:B------:R-:W-:Y:S01]  /*fa50*/  HMMA.16816.F32 R64, R12.reuse, R10, R64 ;  /* 0x0000000a0c40723c */ /* 0x040fe20000001840 */
[----:B------:R-:W4:Y:S07]  /*fa60*/  LDSM.16.M88.4 R8, [R192+0xa100] ;  /* 0x00a10000c008783b */ /* 0x000f2e0000000200 */
[C---:B---3--:R-:W-:Y:S08]  /*fa70*/  HMMA.16816.F32 R56, R12.reuse, R74, R56 ;  /* 0x0000004a0c38723c */ /* 0x048ff00000001838 */
[C---:B------:R-:W-:Y:S08]  /*fa80*/  HMMA.16816.F32 R60, R12.reuse, R72, R60 ;  /* 0x000000480c3c723c */ /* 0x040ff0000000183c */
[C---:B------:R-:W-:Y:S08]  /*fa90*/  HMMA.16816.F32 R52, R12.reuse, R68, R52 ;  /* 0x000000440c34723c */ /* 0x040ff00000001834 */
[C---:B------:R-:W-:Y:S01]  /*faa0*/  HMMA.16816.F32 R72, R12.reuse, R70, R48 ;  /* 0x000000460c48723c */ /* 0x040fe20000001830 */
[----:B------:R-:W-:Y:S04]  /*fab0*/  LDSM.16.M88.4 R48, [R191+0x14100] ;  /* 0x01410000bf30783b */ /* 0x000fe80000000200 */
[----:B------:R-:W-:Y:S03]  /*fac0*/  LDSM.16.M88.4 R68, [R184+0x4000] ;  /* 0x00400000b844783b */ /* 0x000fe60000000200 */
[C---:B-1----:R-:W-:Y:S07]  /*fad0*/  HMMA.16816.F32 R44, R12.reuse, R20, R44 ;  /* 0x000000140c2c723c */ /* 0x042fee000000182c */
[----:B------:R-:W-:Y:S01]  /*fae0*/  LOP3.LUT R21, R6, 0xffffffe0, RZ, 0xc0, !PT ;  /* 0xffffffe006157812 */ /* 0x000fe200078ec0ff */
[----:B------:R-:W-:Y:S01]  /*faf0*/  HMMA.16816.F32 R40, R12, R22, R40 ;  /* 0x000000160c28723c */ /* 0x000fe20000001828 */
[----:B------:R-:W1:Y:S03]  /*fb00*/  LDSM.16.M88.4 R12, [R184+0x4800] ;  /* 0x00480000b80c783b */ /* 0x000e660000000200 */
[----:B------:R-:W-:-:S02]  /*fb10*/  IMAD.IADD R6, R78, 0x1, -R21 ;  /* 0x000000014e067824 */ /* 0x000fc400078e0a15 */
[----:B------:R-:W-:Y:S02]  /*fb20*/  LDSM.16.M88.4 R20, [R184+0x5800] ;  /* 0x00580000b814783b */ /* 0x000fe40000000200 */
[C---:B--2---:R-:W-:Y:S08]  /*fb30*/  HMMA.16816.F32 R56, R24.reuse, R34, R56 ;  /* 0x000000221838723c */ /* 0x044ff00000001838 */
[C---:B----4-:R-:W-:Y:S08]  /*fb40*/  HMMA.16816.F32 R16, R24.reuse, R8, R16 ;  /* 0x000000081810723c */ /* 0x050ff00000001810 */
[----:B------:R-:W-:Y:S01]  /*fb50*/  HMMA.16816.F32 R64, R24, R10, R64 ;  /* 0x0000000a1840723c */ /* 0x000fe20000001840 */
[----:B------:R-:W2:Y:S01]  /*fb60*/  LDSM.16.M88.4 R8, [R184+0x5000] ;  /* 0x00500000b808783b */ /* 0x000ea20000000200 */
[----:B------:R-:W-:-:S06]  /*fb70*/  DEPBAR.LE SB0, 0x0 ;  /* 0x000080000000791a */ /* 0x000fcc0000000000 */
[C---:B------:R-:W-:Y:S08]  /*fb80*/  HMMA.16816.F32 R60, R24.reuse, R32, R60 ;  /* 0x00000020183c723c */ /* 0x040ff0000000183c */
[C---:B------:R-:W-:Y:S08]  /*fb90*/  HMMA.16816.F32 R52, R24.reuse, R28, R52 ;  /* 0x0000001c1834723c */ /* 0x040ff00000001834 */
[C---:B------:R-:W-:Y:S08]  /*fba0*/  HMMA.16816.F32 R72, R24.reuse, R30, R72 ;  /* 0x0000001e1848723c */ /* 0x040ff00000001848 */
[C---:B------:R-:W-:Y:S08]  /*fbb0*/  HMMA.16816.F32 R44, R24.reuse, R36, R44 ;  /* 0x00000024182c723c */ /* 0x040ff0000000182c */
[----:B------:R-:W-:Y:S07]  /*fbc0*/  HMMA.16816.F32 R40, R24, R38, R40 ;  /* 0x000000261828723c */ /* 0x000fee0000001828 */
[----:B------:R-:W-:Y:S01]  /*fbd0*/  @P0 IMAD.WIDE.U32 R24, R7, UR5, R210 ;  /* 0x0000000507180c25 */ /* 0x000fe2000f8e00d2 */
[----:B------:R-:W-:Y:S01]  /*fbe0*/  LOP3.LUT R7, R77, 0xfffffffc, RZ, 0xc0, !PT ;  /* 0xfffffffc4d077812 */ /* 0x000fe200078ec0ff */
[----:B------:R-:W-:Y:S01]  /*fbf0*/  @UP0 UIMAD UR5, UR14, UR5, URZ ;  /* 0x000000050e0502a4 */ /* 0x000fe2000f8e023f */
[----:B-1----:R-:W-:Y:S03]  /*fc00*/  HMMA.16816.F32 R56, R48, R14, R56 ;  /* 0x0000000e3038723c */ /* 0x002fe60000001838 */
[----:B------:R-:W-:Y:S01]  /*fc10*/  IMAD.IADD R78, R78, 0x1, -R7 ;  /* 0x000000014e4e7824 */ /* 0x000fe200078e0a07 */
[----:B------:R-:W-:Y:S01]  /*fc20*/  SHF.R.S32.HI R7, RZ, 0x1f, R6 ;  /* 0x0000001fff077819 */ /* 0x000fe20000011406 */
[----:B------:R-:W-:-:S02]  /*fc30*/  @UP0 UIMAD UR4, UR4, UR13, UR5 ;  /* 0x0000000d040402a4 */ /* 0x000fc4000f8e0205 */
[----:B------:R-:W-:Y:S01]  /*fc40*/  IMAD.U32 R14, RZ, RZ, UR6 ;  /* 0x00000006ff0e7e24 */ /* 0x000fe2000f8e00ff */
[----:B------:R-:W-:Y:S01]  /*fc50*/  LEA.HI R7, R7, R6, RZ, 0x2 ;  /* 0x0000000607077211 */ /* 0x000fe200078f10ff */
[C---:B------:R-:W-:Y:S01]  /*fc60*/  HMMA.16816.F32 R60, R48.reuse, R12, R60 ;  /* 0x0000000c303c723c */ /* 0x040fe2000000183c */
[----:B------:R-:W-:Y:S02]  /*fc70*/  LEA.HI R15, R78, R78, RZ, 0x1 ;  /* 0x0000004e4e0f7211 */ /* 0x000fe400078f08ff */
[----:B------:R-:W-:Y:S02]  /*fc80*/  LEA.HI.SX32 R0, R7, UR18, 0x1e ;  /* 0x0000001207007c11 */ /* 0x000fe4000f8ff2ff */
[----:B------:R-:W-:Y:S02]  /*fc90*/  LOP3.LUT R15, R15, 0x1ffffffe, RZ, 0xc0, !PT ;  /* 0x1ffffffe0f0f7812 */ /* 0x000fe400078ec0ff */
[----:B------:R-:W-:Y:S01]  /*fca0*/  @P0 LEA R12, P1, R24, c[0x0][0x1c8], 0x1 ;  /* 0x00007200180c0a11 */ /* 0x000fe200078208ff */
[----:B------:R-:W-:Y:S01]  /*fcb0*/  IMAD R0, R93, 0x10, R0 ;  /* 0x000000105d007824 */ /* 0x000fe200078e0200 */
[----:B------:R-:W-:Y:S01]  /*fcc0*/  @P0 IADD3 R13, R25, UR4, RZ ;  /* 0x00000004190d0c10 */ /* 0x000fe2000fffe0ff */
[----:B------:R-:W-:Y:S01]  /*fcd0*/  IMAD.IADD R15, R78, 0x1, -R15 ;  /* 0x000000014e0f7824 */ /* 0x000fe200078e0a0f */
[C---:B--2---:R-:W-:Y:S01]  /*fce0*/  HMMA.16816.F32 R52, R48.reuse, R8, R52 ;  /* 0x000000083034723c */ /* 0x044fe20000001834 */
[----:B------:R-:W-:Y:S01]  /*fcf0*/  ULDC UR4, c[0x0][0x324] ;  /* 0x0000c90000047ab9 */ /* 0x000fe20000000800 */
[----:B------:R-:W-:Y:S01]  /*fd00*/  @P0 LEA.HI.X R13, R24, c[0x0][0x1cc], R13, 0x1, P1 ;  /* 0x00007300180d0a11 */ /* 0x000fe200008f0c0d */
[----:B------:R-:W-:Y:S01]  /*fd10*/  IMAD R203, R15, 0x8, R0 ;  /* 0x000000080fcb7824 */ /* 0x000fe200078e0200 */
[----:B------:R-:W-:Y:S01]  /*fd20*/  PLOP3.LUT P1, PT, PT, PT, UP3, 0x80, 0x0 ;  /* 0x000000000000781c */ /* 0x000fe20003f2f038 */
[----:B------:R-:W-:Y:S01]  /*fd30*/  IMAD.U32 R15, RZ, RZ, UR6 ;  /* 0x00000006ff0f7e24 */ /* 0x000fe2000f8e00ff */
[----:B------:R-:W-:Y:S01]  /*fd40*/  BAR.SYNC.DEFER_BLOCKING 0x0 ;  /* 0x0000000000007b1d */ /* 0x000fe20000010000 */
[----:B------:R-:W-:Y:S01]  /*fd50*/  IMAD.MOV.U32 R0, RZ, RZ, R203 ;  /* 0x000000ffff007224 */ /* 0x000fe200078e00cb */
[----:B------:R-:W-:Y:S01]  /*fd60*/  HMMA.16816.F32 R72, R48, R10, R72 ;  /* 0x0000000a3048723c */ /* 0x000fe20000001848 */
[----:B------:R-:W-:Y:S01]  /*fd70*/  IMAD.U32 R9, RZ, RZ, UR7 ;  /* 0x00000007ff097e24 */ /* 0x000fe2000f8e00ff */
[----:B------:R-:W-:Y:S01]  /*fd80*/  @P0 LEA R8, P2, R15, R12, 0x1 ;  /* 0x0000000c0f080211 */ /* 0x000fe200078408ff */
[----:B------:R-:W-:Y:S01]  /*fd90*/  ULOP3.LUT UR4, URZ, UR4, URZ, 0x33, !UPT ;  /* 0x000000043f047292 */ /* 0x000fe2000f8e333f */
[----:B------:R-:W-:Y:S01]  /*fda0*/  LOP3.LUT R15, R7, 0x7ffffffc, RZ, 0xc0, !PT ;  /* 0x7ffffffc070f7812 */ /* 0x000fe200078ec0ff */
[----:B------:R-:W-:Y:S01]  /*fdb0*/  @P3 IMAD.HI.U32 R7, R203, c[0x0][0x2c8], RZ ;  /* 0x0000b200cb073a27 */ /* 0x000fe200078e00ff */
[----:B------:R-:W-:-:S02]  /*fdc0*/  @P0 LEA.HI.X R9, R14, R13, R9, 0x1, P2 ;  /* 0x0000000d0e090211 */ /* 0x000fc400010f0c09 */
[C---:B------:R-:W-:Y:S01]  /*fdd0*/  HMMA.16816.F32 R16, R48.reuse, R68, R16 ;  /* 0x000000443010723c */ /* 0x040fe20000001810 */
[----:B------:R-:W-:Y:S01]  /*fde0*/  IMAD.IADD R208, R6, 0x1, -R15 ;  /* 0x0000000106d07824 */ /* 0x000fe200078e0a0f */
[----:B------:R-:W-:Y:S01]  /*fdf0*/  @P1 SHF.R.U32.HI R0, RZ, c[0x0][0x2cc], R7 ;  /* 0x0000b300ff001a19 */ /* 0x000fe20000011607 */
[----:B------:R-:W-:Y:S02]  /*fe00*/  IMAD.U32 R11, RZ, RZ, UR17 ;  /* 0x00000011ff0b7e24 */ /* 0x000fe4000f8e00ff */
[----:B------:R-:W-:Y:S02]  /*fe10*/  IMAD.SHL.U32 R208, R208, 0x2, RZ ;  /* 0x00000002d0d07824 */ /* 0x000fe400078e00ff */
[----:B------:R-:W1:Y:S01]  /*fe20*/  SHFL.IDX PT, R7, R0, RZ, 0x1c1f ;  /* 0x001c1fff00077589 */ /* 0x000e6200000e0000 */
[----:B------:R-:W-:Y:S02]  /*fe30*/  HMMA.16816.F32 R64, R48, R70, R64 ;  /* 0x000000463040723c */ /* 0x000fe40000001840 */
[----:B------:R-:W-:-:S02]  /*fe40*/  IADD3 R11, R11, -UR23, -R208 ;  /* 0x800000170b0b7c10 */ /* 0x000fc4000fffe8d0 */
[----:B------:R-:W-:Y:S01]  /*fe50*/  IADD3 R6, -R208, UR12, -R5 ;  /* 0x0000000cd0067c10 */ /* 0x000fe2000fffe905 */
[----:B------:R-:W-:Y:S01]  /*fe60*/  @!PT LDS RZ, [RZ] ;  /* 0x00000000fffff984 */ /* 0x000fe20000000800 */
[----:B------:R-:W-:Y:S01]  /*fe70*/  @!PT LDS RZ, [RZ] ;  /* 0x00000000fffff984 */ /* 0x000fe20000000800 */
[----:B------:R2:W-:Y:S01]  /*fe80*/  @P0 LDGSTS.E.BYPASS.LTC128B.128 [R202+0x6100], [R12.64], !P5 ;  /* 0x061000000cca0fae */ /* 0x0005e2000e901d5c */
[----:B------:R-:W-:Y:S02]  /*fe90*/  IADD3 R10, R11, c[0x0][0x328], RZ ;  /* 0x0000ca000b0a7a10 */ /* 0x000fe40007ffe0ff */
[C---:B------:R-:W-:Y:S01]  /*fea0*/  HMMA.16816.F32 R44, R48.reuse, R20, R44 ;  /* 0x00000014302c723c */ /* 0x040fe2000000182c */
[----:B------:R2:W-:Y:S04]  /*feb0*/  @P0 LDGSTS.E.BYPASS.LTC128B.128 [R202+0x8100], [R12.64+0x80], !P6 ;  /* 0x081000800cca0fae */ /* 0x0005e8000f101d5c */
[----:B------:R2:W-:Y:S03]  /*fec0*/  @P0 LDGSTS.E.BYPASS.LTC128B.128 [R202+0xa100], [R12.64+0x100], !P4 ;  /* 0x0a1001000cca0fae */ /* 0x0005e6000e101d5c */
[----:B------:R-:W-:Y:S01]  /*fed0*/  HMMA.16816.F32 R40, R48, R22, R40 ;  /* 0x000000163028723c */ /* 0x000fe20000001828 */
[----:B------:R3:W-:Y:S04]  /*fee0*/  @P0 LDGSTS.E.BYPASS.LTC128B.128 [R202+0x7100], [R8.64], !P5 ;  /* 0x0710000008ca0fae */ /* 0x0007e8000e901d5c */
[----:B------:R3:W-:Y:S01]  /*fef0*/  @P0 LDGSTS.E.BYPASS.LTC128B.128 [R202+0x9100], [R8.64+0x80], !P6 ;  /* 0x0910008008ca0fae */ /* 0x0007e2000f101d5c */
[----:B-1----:R-:W-:-:S03]  /*ff00*/  IMAD.IADD R15, R10, 0x1, R7 ;  /* 0x000000010a0f7824 */ /* 0x002fc600078e0207 */
[----:B------:R3:W-:Y:S01]  /*ff10*/  @P0 LDGSTS.E.BYPASS.LTC128B.128 [R202+0xb100], [R8.64+0x100], !P4 ;  /* 0x0b10010008ca0fae */ /* 0x0007e2000e101d5c */
[----:B------:R-:W-:Y:S02]  /*ff20*/  PLOP3.LUT P0, PT, PT, PT, UP2, 0x40, 0x0 ;  /* 0x000000000000781c */ /* 0x000fe40003f0e828 */
[----:B------:R-:W-:Y:S01]  /*ff30*/  IMNMX R15, R15, R6, PT ;  /* 0x000000060f0f7217 */ /* 0x000fe20003800200 */
[----:B------:R-:W0:Y:S01]  /*ff40*/  LDGDEPBAR ;  /* 0x00000000000079af */ /* 0x000e220000000000 */
[----:B---3--:R-:W-:-:S05]  /*ff50*/  IADD3 R8, R11, UR4, RZ ;  /* 0x000000040b087c10 */ /* 0x008fca000fffe0ff */
[----:B------:R-:W-:-:S04]  /*ff60*/  IMAD.IADD R14, R8, 0x1, R7 ;  /* 0x00000001080e7824 */ /* 0x000fc800078e0207 */
[----:B------:R-:W-:Y:S05]  /*ff70*/  @P0 BRA `(.L_x_385) ;  /* 0x0000016000000947 */ /* 0x000fea0003800000 */
[----:B--2---:R-:W-:Y:S01]  /*ff80*/  IMAD.U32 R12, RZ, RZ, UR23 ;  /* 0x00000017ff0c7e24 */ /* 0x004fe2000f8e00ff */
        /* <DEDUP_REMOVED lines=11> */
.L_x_387:
[----:B------:R-:W-:-:S04]  /*10040*/  MOV R7, c[0x0][0x32c] ;  /* 0x0000cb0000077a02 */ /* 0x000fc80000000f00 */
[----:B------:R-:W-:-:S13]  /*10050*/  ISETP.NE.AND P0, PT, R7, 0x1, PT ;  /* 0x000000010700780c */ /* 0x000fda0003f05270 */
[----:B------:R-:W-:-:S05]  /*10060*/  @P0 IMAD.HI.U32 R7, R12, c[0x0][0x330], RZ ;  /* 0x0000cc000c070a27 */ /* 0x000fca00078e00ff */
[----:B------:R-:W-:Y:S02]  /*10070*/  @P0 SHF.R.U32.HI R12, RZ, c[0x0][0x334], R7 ;  /* 0x0000cd00ff0c0a19 */ /* 0x000fe40000011607 */
.L_x_388:
[----:B------:R-:W-:Y:S05]  /*10080*/  BSYNC B0 ;  /* 0x0000000000007941 */ /* 0x000fea0003800000 */
.L_x_386:
[----:B------:R-:W-:-:S04]  /*10090*/  IMAD R7, R12, c[0x0][0x32c], -R5 ;  /* 0x0000cb000c077a24 */ /* 0x000fc800078e0a05 */
[----:B------:R-:W-:-:S05]  /*100a0*/  IMAD.IADD R7, R7, 0x1, -R208 ;  /* 0x0000000107077824 */ /* 0x000fca00078e0ad0 */
[----:B------:R-:W-:Y:S02]  /*100b0*/  IADD3 R12, R7, c[0x0][0x32c], RZ ;  /* 0x0000cb00070c7a10 */ /* 0x000fe40007ffe0ff */
[----:B------:R-:W-:Y:S02]  /*100c0*/  IMNMX R14, R14, R7, !PT ;  /* 0x000000070e0e7217 */ /* 0x000fe40007800200 */
[----:B------:R-:W-:Y:S02]  /*100d0*/  IMNMX R15, R15, R12, PT ;  /* 0x0000000c0f0f7217 */ /* 0x000fe40003800200 */
.L_x_385:
[----:B--2---:R-:W-:Y:S01]  /*100e0*/  ISETP.LT.AND P0, PT, RZ, UR9, PT ;  /* 0x00000009ff007c0c */ /* 0x004fe2000bf01270 */
[----:B------:R-:W1:Y:S03]  /*100f0*/  SHFL.IDX PT, R21, R0, 0x1, 0x1c1f ;  /* 0x003c1f0000157f89 */ /* 0x000e6600000e0000 */
[C---:B------:R-:W-:Y:S02]  /*10100*/  ISETP.GT.AND P1, PT, R14.reuse, RZ, P0 ;  /* 0x000000ff0e00720c */ /* 0x040fe40000724270 */
[----:B------:R-:W-:-:S02]  /*10110*/  ISETP.GT.AND P2, PT, R14, 0x8, P0 ;  /* 0x000000080e00780c */ /* 0x000fc40000744270 */
[C---:B------:R-:W-:Y:S02]  /*10120*/  ISETP.LT.OR P1, PT, R15.reuse, 0x1, P1 ;  /* 0x000000010f00780c */ /* 0x040fe40000f21670 */
[----:B------:R-:W-:Y:S02]  /*10130*/  ISETP.GT.AND P3, PT, R14, 0x1, P0 ;  /* 0x000000010e00780c */ /* 0x000fe40000764270 */
[----:B------:R-:W-:Y:S02]  /*10140*/  FSEL R12, R16, -INF , !P1 ;  /* 0xff800000100c7808 */ /* 0x000fe40004800000 */
[----:B------:R-:W-:Y:S02]  /*10150*/  ISETP.GT.AND P1, PT, R14, 0x9, P0 ;  /* 0x000000090e00780c */ /* 0x000fe40000724270 */
[C---:B------:R-:W-:Y:S02]  /*10160*/  ISETP.LT.OR P2, PT, R15.reuse, 0x9, P2 ;  /* 0x000000090f00780c */ /* 0x040fe40001741670 */
[----:B------:R-:W-:-:S02]  /*10170*/  ISETP.LT.OR P1, PT, R15, 0xa, P1 ;  /* 0x0000000a0f00780c */ /* 0x000fc40000f21670 */
[----:B------:R-:W-:Y:S02]  /*10180*/  ISETP.LT.OR P3, PT, R15, 0x2, P3 ;  /* 0x000000020f00780c */ /* 0x000fe40001f61670 */
[----:B------:R-:W-:Y:S02]  /*10190*/  FSEL R13, R64, -INF , !P2 ;  /* 0xff800000400d7808 */ /* 0x000fe40005000000 */
[C---:B------:R-:W-:Y:S02]  /*101a0*/  ISETP.GT.AND P2, PT, R14.reuse, 0x11, P0 ;  /* 0x000000110e00780c */ /* 0x040fe40000744270 */
[----:B------:R-:W-:Y:S02]  /*101b0*/  FSEL R65, R65, -INF , !P1 ;  /* 0xff80000041417808 */ /* 0x000fe40004800000 */
[----:B------:R-:W-:Y:S02]  /*101c0*/  ISETP.GT.AND P1, PT, R14, 0x18, P0 ;  /* 0x000000180e00780c */ /* 0x000fe40000724270 */
[----:B------:R-:W-:-:S02]  /*101d0*/  FSEL R17, R17, -INF , !P3 ;  /* 0xff80000011117808 */ /* 0x000fc40005800000 */
[C---:B------:R-:W-:Y:S02]  /*101e0*/  ISETP.GT.AND P3, PT, R14.reuse, 0x10, P0 ;  /* 0x000000100e00780c */ /* 0x040fe40000764270 */
[C---:B------:R-:W-:Y:S02]  /*101f0*/  ISETP.LT.OR P2, PT, R15.reuse, 0x12, P2 ;  /* 0x000000120f00780c */ /* 0x040fe40001741670 */
[C---:B------:R-:W-:Y:S02]  /*10200*/  ISETP.LT.OR P1, PT, R15.reuse, 0x19, P1 ;  /* 0x000000190f00780c */ /* 0x040fe40000f21670 */
[----:B------:R-:W-:Y:S02]  /*10210*/  ISETP.LT.OR P3, PT, R15, 0x11, P3 ;  /* 0x000000110f00780c */ /* 0x000fe40001f61670 */
[----:B------:R-:W-:Y:S02]  /*10220*/  FSEL R61, R61, -INF , !P2 ;  /* 0xff8000003d3d7808 */ /* 0x000fe40005000000 */
[----:B------:R-:W-:-:S02]  /*10230*/  ISETP.GT.AND P2, PT, R14, 0x20, P0 ;  /* 0x000000200e00780c */ /* 0x000fc40000744270 */
[----:B------:R-:W-:Y:S02]  /*10240*/  FSEL R9, R56, -INF , !P1 ;  /* 0xff80000038097808 */ /* 0x000fe40004800000 */
        /* <DEDUP_REMOVED lines=20> */
[C---:B------:R-:W-:Y:S02]  /*10390*/  ISETP.LT.OR P3, PT, R15.reuse, 0x39, P2 ;  /* 0x000000390f00780c */ /* 0x040fe40001761670 */
[----:B------:R-:W-:Y:S02]  /*103a0*/  ISETP.LT.OR P2, PT, R15, 0x3a, P1 ;  /* 0x0000003a0f00780c */ /* 0x000fe40000f41670 */
[----:B------:R-:W-:-:S02]  /*103b0*/  PLOP3.LUT P1, PT, PT, PT, UP2, 0x40, 0x0 ;  /* 0x000000000000781c */ /* 0x000fc40003f2e828 */
[----:B------:R-:W-:Y:S02]  /*103c0*/  ISETP.GT.AND P4, PT, R14, 0x31, P0 ;  /* 0x000000310e00780c */ /* 0x000fe40000784270 */
[----:B------:R-:W-:Y:S02]  /*103d0*/  FSEL R143, R40, -INF , !P3 ;  /* 0xff800000288f7808 */ /* 0x000fe40005800000 */
[----:B------:R-:W-:Y:S01]  /*103e0*/  ISETP.LT.OR P4, PT, R15, 0x32, P4 ;  /* 0x000000320f00780c */ /* 0x000fe20002781670 */
[--C-:B-1----:R-:W-:Y:S01]  /*103f0*/  IMAD.IADD R15, R10, 0x1, R21.reuse ;  /* 0x000000010a0f7824 */ /* 0x102fe200078e0215 */
[----:B------:R-:W-:Y:S02]  /*10400*/  FSEL R141, R41, -INF , !P2 ;  /* 0xff800000298d7808 */ /* 0x000fe40005000000 */
[----:B------:R-:W-:Y:S02]  /*10410*/  FSEL R165, R45, -INF , !P4 ;  /* 0xff8000002da57808 */ /* 0x000fe40006000000 */
[----:B------:R-:W-:Y:S01]  /*10420*/  IMNMX R0, R15, R6, PT ;  /* 0x000000060f007217 */ /* 0x000fe20003800200 */
[----:B------:R-:W-:Y:S01]  /*10430*/  IMAD.IADD R15, R8, 0x1, R21 ;  /* 0x00000001080f7824 */ /* 0x000fe200078e0215 */
        /* <DEDUP_REMOVED lines=13> */
.L_x_391:
[----:B------:R-:W-:-:S04]  /*10510*/  MOV R6, c[0x0][0x32c] ;  /* 0x0000cb0000067a02 */ /* 0x000fc80000000f00 */
[----:B------:R-:W-:-:S13]  /*10520*/  ISETP.NE.AND P1, PT, R6, 0x1, PT ;  /* 0x000000010600780c */ /* 0x000fda0003f25270 */
[----:B------:R-:W-:-:S05]  /*10530*/  @P1 IMAD.HI.U32 R6, R8, c[0x0][0x330], RZ ;  /* 0x0000cc0008061a27 */ /* 0x000fca00078e00ff */
[----:B------:R-:W-:Y:S02]  /*10540*/  @P1 SHF.R.U32.HI R8, RZ, c[0x0][0x334], R6 ;  /* 0x0000cd00ff081a19 */ /* 0x000fe40000011606 */
.L_x_392:
[----:B------:R-:W-:Y:S05]  /*10550*/  BSYNC B0 ;  /* 0x0000000000007941 */ /* 0x000fea0003800000 */
.L_x_390:
[----:B------:R-:W-:-:S04]  /*10560*/  IMAD R5, R8, c[0x0][0x32c], -R5 ;  /* 0x0000cb0008057a24 */ /* 0x000fc800078e0a05 */
[----:B------:R-:W-:-:S05]  /*10570*/  IMAD.IADD R6, R5, 0x1, -R208 ;  /* 0x0000000105067824 */ /* 0x000fca00078e0ad0 */
[----:B------:R-:W-:Y:S02]  /*10580*/  IADD3 R5, R6, c[0x0][0x32c], RZ ;  /* 0x0000cb0006057a10 */ /* 0x000fe40007ffe0ff */
[----:B------:R-:W-:Y:S02]  /*10590*/  IMNMX R15, R15, R6, !PT ;  /* 0x000000060f0f7217 */ /* 0x000fe40007800200 */
[----:B------:R-:W-:Y:S02]  /*105a0*/  IMNMX R0, R0, R5, PT ;  /* 0x0000000500007217 */ /* 0x000fe40003800200 */
.L_x_389:
[----:B------:R-:W-:Y:S01]  /*105b0*/  FMNMX.FTZ R8, R12, R17, !PT ;  /* 0x000000110c087209 */ /* 0x000fe20007810000 */
[----:B------:R-:W-:Y:S01]  /*105c0*/  IMAD.SHL.U32 R195, R4, 0x2, RZ ;  /* 0x0000000204c37824 */ /* 0x000fe200078e00ff */
[C---:B------:R-:W-:Y:S01]  /*105d0*/  ISETP.GT.AND P2, PT, R15.reuse, 0x8, P0 ;  /* 0x000000080f00780c */ /* 0x040fe20000744270 */
[----:B------:R-:W-:Y:S01]  /*105e0*/  @UP3 USHF.L.U32 UR16, UR16, 0x7, URZ ;  /* 0x0000000710103899 */ /* 0x000fe2000800063f */
[----:B------:R-:W-:Y:S01]  /*105f0*/  ISETP.GT.AND P1, PT, R15, 0x9, P0 ;  /* 0x000000090f00780c */ /* 0x000fe20000724270 */
[--C-:B------:R-:W-:Y:S01]  /*10600*/  IMAD R189, R3, 0x2, R195.reuse ;  /* 0x0000000203bd7824 */ /* 0x100fe200078e02c3 */
[----:B------:R-:W-:Y:S01]  /*10610*/  FMNMX.FTZ R8, R13, R8, !PT ;  /* 0x000000080d087209 */ /* 0x000fe20007810000 */
[----:B------:R-:W-:Y:S01]  /*10620*/  IMAD R190, R2, 0x2, R195 ;  /* 0x0000000202be7824 */ /* 0x000fe200078e02c3 */
[C---:B------:R-:W-:Y:S01]  /*10630*/  ISETP.LT.OR P3, PT, R0.reuse, 0x9, P2 ;  /* 0x000000090000780c */ /* 0x040fe20001761670 */
[----:B------:R-:W-:Y:S01]  /*10640*/  LDSM.16.MT88.4 R124, [R195+0x100] ;  /* 0x00010000c37c783b */ /* 0x000fe20000004200 */
[----:B------:R-:W-:Y:S01]  /*10650*/  ISETP.LT.OR P2, PT, R0, 0xa, P1 ;  /* 0x0000000a0000780c */ /* 0x000fe20000f41670 */
[----:B------:R-:W-:Y:S01]  /*10660*/  IMAD R188, R3, 0x2, R190 ;  /* 0x0000000203bc7824 */ /* 0x000fe200078e02be */
[----:B------:R-:W-:Y:S01]  /*10670*/  ISETP.GT.AND P1, PT, R15, 0x10, P0 ;  /* 0x000000100f00780c */ /* 0x000fe20000724270 */
[----:B------:R-:W-:Y:S01]  /*10680*/  LDSM.16.MT88.4 R104, [R190+0x100] ;  /* 0x00010000be68783b */ /* 0x000fe20000004200 */
[----:B------:R-:W-:Y:S01]  /*10690*/  FMNMX.FTZ R8, R65, R8, !PT ;  /* 0x0000000841087209 */ /* 0x000fe20007810000 */
[----:B------:R-:W-:Y:S01]  /*106a0*/  ULDC.64 UR4, c[0x0][0x2c8] ;  /* 0x0000b20000047ab9 */ /* 0x000fe20000000a00 */
[----:B------:R-:W-:Y:S01]  /*106b0*/  FSEL R6, R67, -INF , !P2 ;  /* 0xff80000043067808 */ /* 0x000fe20005000000 */
[----:B------:R-:W-:Y:S01]  /*106c0*/  LDSM.16.MT88.4 R112, [R189+0x100] ;  /* 0x00010000bd70783b */ /* 0x000fe20000004200 */
[----:B------:R-:W-:Y:S01]  /*106d0*/  FSEL R66, R66, -INF , !P3 ;  /* 0xff80000042427808 */ /* 0x000fe20005800000 */
[----:B------:R-:W-:Y:S01]  /*106e0*/  UIMAD.WIDE.U32 UR16, UR16, UR4, URZ ;  /* 0x00000004101072a5 */ /* 0x000fe2000f8e003f */
[----:B------:R-:W-:Y:S01]  /*106f0*/  ISETP.LT.OR P2, PT, R0, 0x11, P1 ;  /* 0x000000110000780c */ /* 0x000fe20000f41670 */
[----:B------:R-:W-:Y:S01]  /*10700*/  LDSM.16.MT88.4 R120, [R188+0x100] ;  /* 0x00010000bc78783b */ /* 0x000fe20000004200 */
[----:B------:R-:W-:Y:S01]  /*10710*/  ISETP.GT.AND P3, PT, R15, 0x1, P0 ;  /* 0x000000010f00780c */ /* 0x000fe20000764270 */
[----:B------:R-:W-:Y:S01]  /*10720*/  UIADD3 UR9, UR9, -0x2, URZ ;  /* 0xfffffffe09097890 */ /* 0x000fe2000fffe03f */
[----:B------:R-:W-:Y:S01]  /*10730*/  FMNMX.FTZ R8, R11, R8, !PT ;  /* 0x000000080b087209 */ /* 0x000fe20007810000 */
[----:B------:R-:W-:Y:S01]  /*10740*/  LDSM.16.MT88.4 R48, [R190+0x2100] ;  /* 0x00210000be30783b */ /* 0x000fe20000004200 */
[----:B------:R-:W-:Y:S01]  /*10750*/  ISETP.GT.AND P4, PT, R15, RZ, P0 ;  /* 0x000000ff0f00720c */ /* 0x000fe20000784270 */
[----:B------:R-:W-:Y:S01]  /*10760*/  @UP3 UMOV UR13, UR17 ;  /* 0x00000011000d3c82 */ /* 0x000fe20008000000 */
[----:B------:R-:W-:Y:S01]  /*10770*/  FSEL R16, R62, -INF , !P2 ;  /* 0xff8000003e107808 */ /* 0x000fe20005000000 */
[----:B------:R-:W-:Y:S01]  /*10780*/  LDSM.16.MT88.4 R80, [R190+0x4100] ;  /* 0x00410000be50783b */ /* 0x000fe20000004200 */
[C---:B------:R-:W-:Y:S01]  /*10790*/  ISETP.LT.OR P2, PT, R0.reuse, 0x2, P3 ;  /* 0x000000020000780c */ /* 0x040fe20001f41670 */
[----:B------:R-:W-:Y:S01]  /*107a0*/  @UP3 USHF.R.U32.HI UR18, URZ, UR5, UR13 ;  /* 0x000000053f123299 */ /* 0x000fe2000801160d */
[----:B------:R-:W-:Y:S01]  /*107b0*/  FMNMX.FTZ R8, R61, R8, !PT ;  /* 0x000000083d087209 */ /* 0x000fe20007810000 */
[----:B------:R-:W-:Y:S01]  /*107c0*/  LDSM.16.MT88.4 R88, [R189+0x4100] ;  /* 0x00410000bd58783b */ /* 0x000fe20000004200 */
[----:B------:R-:W-:Y:S01]  /*107d0*/  ISETP.LT.OR P3, PT, R0, 0x1, P4 ;  /* 0x000000010000780c */ /* 0x000fe20002761670 */
[----:B------:R-:W-:Y:S01]  /*107e0*/  UIADD3 UR18, UR10, UR18, URZ ;  /* 0x000000120a127290 */ /* 0x000fe2000fffe03f */
[----:B------:R-:W-:Y:S01]  /*107f0*/  FMNMX.FTZ R8, R9, R8, !PT ;  /* 0x0000000809087209 */ /* 0x000fe20007810000 */
[----:B------:R-:W-:Y:S01]  /*10800*/  LDSM.16.MT88.4 R24, [R195+0x900] ;  /* 0x00090000c318783b */ /* 0x000fe20000004200 */
[----:B------:R-:W-:Y:S01]  /*10810*/  FSEL R20, R19, -INF , !P2 ;  /* 0xff80000013147808 */ /* 0x000fe20005000000 */
[----:B------:R-:W-:Y:S01]  /*10820*/  ULDC UR10, c[0x0][0x328] ;  /* 0x0000ca00000a7ab9 */ /* 0x000fe20000000800 */
[----:B------:R-:W-:Y:S01]  /*10830*/  FSEL R18, R18, -INF , !P3 ;  /* 0xff80000012127808 */ /* 0x000fe20005800000 */
[----:B------:R-:W-:Y:S01]  /*10840*/  LDSM.16.MT88.4 R136, [R190+0x900] ;  /* 0x00090000be88783b */ /* 0x000fe20000004200 */
[----:B------:R-:W-:Y:S01]  /*10850*/  ISETP.GT.AND P1, PT, R15, 0x11, P0 ;  /* 0x000000110f00780c */ /* 0x000fe20000724270 */
[----:B------:R-:W-:Y:S01]  /*10860*/  UIADD3 UR10, UR18, UR10, URZ ;  /* 0x0000000a120a7290 */ /* 0x000fe2000fffe03f */
[----:B------:R-:W-:Y:S01]  /*10870*/  FMNMX.FTZ R22, R7, R8, !PT ;  /* 0x0000000807167209 */ /* 0x000fe20007810000 */
[----:B------:R-:W-:Y:S01]  /*10880*/  LDSM.16.MT88.4 R132, [R189+0x900] ;  /* 0x00090000bd84783b */ /* 0x000fe20000004200 */
[----:B------:R-:W-:Y:S01]  /*10890*/  FMNMX.FTZ R5, R18, R20, !PT ;  /* 0x0000001412057209 */ /* 0x000fe20007810000 */
[----:B------:R-:W-:Y:S01]  /*108a0*/  IMAD.U32 R173, RZ, RZ, UR9 ;  /* 0x00000009ffad7e24 */ /* 0x000fe2000f8e00ff */
[----:B------:R-:W-:Y:S01]  /*108b0*/  ISETP.LT.OR P1, PT, R0, 0x12, P1 ;  /* 0x000000120000780c */ /* 0x000fe20000f21670 */
[----:B------:R-:W-:Y:S01]  /*108c0*/  LDSM.16.MT88.4 R32, [R188+0x900] ;  /* 0x00090000bc20783b */ /* 0x000fe20000004200 */
[----:B------:R-:W-:-:S02]  /*108d0*/  FMNMX.FTZ R22, R155, R22, !PT ;  /* 0x000000169b167209 */ /* 0x000fc40007810000 */
[----:B------:R-:W-:Y:S01]  /*108e0*/  FMNMX.FTZ R5, R66, R5, !PT ;  /* 0x0000000542057209 */ /* 0x000fe20007810000 */
[----:B------:R-:W-:Y:S01]  /*108f0*/  LDSM.16.MT88.4 R28, [R190+0x2900] ;  /* 0x00290000be1c783b */ /* 0x000fe20000004200 */
[----:B------:R-:W-:Y:S02]  /*10900*/  ISETP.GT.AND P2, PT, R15, 0x18, P0 ;  /* 0x000000180f00780c */ /* 0x000fe40000744270 */
[----:B------:R-:W-:Y:S02]  /*10910*/  FSEL R14, R63, -INF , !P1 ;  /* 0xff8000003f0e7808 */ /* 0x000fe40004800000 */
[----:B------:R-:W-:Y:S02]  /*10920*/  FMNMX.FTZ R22, R163, R22, !PT ;  /* 0x00000016a3167209 */ /* 0x000fe40007810000 */
[----:B------:R-:W-:Y:S02]  /*10930*/  ISETP.GT.AND P1, PT, R15, 0x19, P0 ;  /* 0x000000190f00780c */ /* 0x000fe40000724270 */
[----:B------:R-:W-:-:S02]  /*10940*/  FMNMX.FTZ R5, R6, R5, !PT ;  /* 0x0000000506057209 */ /* 0x000fc40007810000 */
[C---:B------:R-:W-:Y:S02]  /*10950*/  ISETP.LT.OR P2, PT, R0.reuse, 0x19, P2 ;  /* 0x000000190000780c */ /* 0x040fe40001741670 */
[----:B------:R-:W-:Y:S02]  /*10960*/  FMNMX.FTZ R22, R161, R22, !PT ;  /* 0x00000016a1167209 */ /* 0x000fe40007810000 */
[----:B------:R-:W-:Y:S02]  /*10970*/  ISETP.LT.OR P1, PT, R0, 0x1a, P1 ;  /* 0x0000001a0000780c */ /* 0x000fe40000f21670 */
[----:B------:R-:W-:Y:S02]  /*10980*/  FMNMX.FTZ R5, R16, R5, !PT ;  /* 0x0000000510057209 */ /* 0x000fe40007810000 */
[----:B------:R-:W-:Y:S02]  /*10990*/  FSEL R10, R58, -INF , !P2 ;  /* 0xff8000003a0a7808 */ /* 0x000fe40005000000 */
[----:B------:R-:W-:-:S02]  /*109a0*/  ISETP.GT.AND P2, PT, R15, 0x20, P0 ;  /* 0x000000200f00780c */ /* 0x000fc40000744270 */
[----:B------:R-:W-:Y:S02]  /*109b0*/  FMNMX.FTZ R22, R157, R22, !PT ;  /* 0x000000169d167209 */ /* 0x000fe40007810000 */
[----:B------:R-:W-:Y:S02]  /*109c0*/  FSEL R8, R59, -INF , !P1 ;  /* 0xff8000003b087808 */ /* 0x000fe40004800000 */
[----:B------:R-:W-:Y:S01]  /*109d0*/  FMNMX.FTZ R5, R14, R5, !PT ;  /* 0x000000050e057209 */ /* 0x000fe20007810000 */
[----:B------:R-:W-:Y:S01]  /*109e0*/  LDSM.16.MT88.4 R56, [R189+0x2100] ;  /* 0x00210000bd38783b */ /* 0x000fe20000004200 */
[----:B------:R-:W-:Y:S02]  /*109f0*/  ISETP.GT.AND P1, PT, R15, 0x21, P0 ;  /* 0x000000210f00780c */ /* 0x000fe40000724270 */
[----:B------:R-:W-:Y:S02]  /*10a00*/  ISETP.LT.OR P2, PT, R0, 0x21, P2 ;  /* 0x000000210000780c */ /* 0x000fe40001741670 */
[----:B------:R-:W-:-:S02]  /*10a10*/  FMNMX.FTZ R22, R167, R22, !PT ;  /* 0x00000016a7167209 */ /* 0x000fc40007810000 */
[----:B------:R-:W-:Y:S02]  /*10a20*/  FMNMX.FTZ R5, R10, R5, !PT ;  /* 0x000000050a057209 */ /* 0x000fe40007810000 */
[----:B------:R-:W-:Y:S02]  /*10a30*/  ISETP.LT.OR P1, PT, R0, 0x22, P1 ;  /* 0x000000220000780c */ /* 0x000fe40000f21670 */
[----:B------:R-:W-:Y:S02]  /*10a40*/  FSEL R172, R54, -INF , !P2 ;  /* 0xff80000036ac7808 */ /* 0x000fe40005000000 */
[----:B------:R-:W-:Y:S02]  /*10a50*/  FMNMX.FTZ R22, R165, R22, !PT ;  /* 0x00000016a5167209 */ /* 0x000fe40007810000 */
[----:B------:R-:W-:Y:S02]  /*10a60*/  ISETP.GT.AND P2, PT, R15, 0x28, P0 ;  /* 0x000000280f00780c */ /* 0x000fe40000744270 */
[----:B------:R-:W-:-:S02]  /*10a70*/  FMNMX.FTZ R19, R8, R5, !PT ;  /* 0x0000000508137209 */ /* 0x000fc40007810000 */
[----:B------:R-:W-:Y:S02]  /*10a80*/  FSEL R162, R55, -INF , !P1 ;  /* 0xff80000037a27808 */ /* 0x000fe40004800000 */
[----:B------:R-:W-:Y:S02]  /*10a90*/  ISETP.GT.AND P1, PT, R15, 0x29, P0 ;  /* 0x000000290f00780c */ /* 0x000fe40000724270 */
[----:B------:R-:W-:Y:S02]  /*10aa0*/  FMNMX.FTZ R22, R143, R22, !PT ;  /* 0x000000168f167209 */ /* 0x000fe40007810000 */
[----:B------:R-:W-:Y:S02]  /*10ab0*/  ISETP.LT.OR P2, PT, R0, 0x29, P2 ;  /* 0x000000290000780c */ /* 0x000fe40001741670 */
[----:B------:R-:W-:Y:S02]  /*10ac0*/  FMNMX.FTZ R19, R172, R19, !PT ;  /* 0x00000013ac137209 */ /* 0x000fe40007810000 */
[----:B------:R-:W-:-:S02]  /*10ad0*/  ISETP.LT.OR P1, PT, R0, 0x2a, P1 ;  /* 0x0000002a0000780c */ /* 0x000fc40000f21670 */
[----:B------:R-:W-:Y:S02]  /*10ae0*/  FMNMX.FTZ R5, R141, R22, !PT ;  /* 0x000000168d057209 */ /* 0x000fe40007810000 */
[----:B------:R-:W-:Y:S02]  /*10af0*/  ISETP.GT.AND P3, PT, R15, 0x30, P0 ;  /* 0x000000300f00780c */ /* 0x000fe40000764270 */
[----:B------:R-:W-:Y:S01]  /*10b00*/  FSEL R170, R74, -INF , !P2 ;  /* 0xff8000004aaa7808 */ /* 0x000fe20005000000 */
[----:B------:R-:W1:Y:S01]  /*10b10*/  SHFL.BFLY PT, R22, R5, 0x2, 0x1f ;  /* 0x0c401f0005167f89 */ /* 0x000e6200000e0000 */
[----:B------:R-:W-:Y:S02]  /*10b20*/  FMNMX.FTZ R19, R162, R19, !PT ;  /* 0x00000013a2137209 */ /* 0x000fe40007810000 */
[----:B------:R-:W-:Y:S02]  /*10b30*/  FSEL R166, R75, -INF , !P1 ;  /* 0xff8000004ba67808 */ /* 0x000fe40004800000 */
[----:B------:R-:W-:Y:S01]  /*10b40*/  ISETP.GT.AND P1, PT, R15, 0x31, P0 ;  /* 0x000000310f00780c */ /* 0x000fe20000724270 */
[----:B------:R-:W-:Y:S01]  /*10b50*/  LDSM.16.MT88.4 R72, [R195+0x4100] ;  /* 0x00410000c348783b */ /* 0x000fe20000004200 */
[----:B------:R-:W-:-:S02]  /*10b60*/  ISETP.LT.OR P2, PT, R0, 0x31, P3 ;  /* 0x000000310000780c */ /* 0x000fc40001f41670 */
[----:B------:R-:W-:Y:S02]  /*10b70*/  FMNMX.FTZ R19, R170, R19, !PT ;  /* 0x00000013aa137209 */ /* 0x000fe40007810000 */
[----:B------:R-:W-:Y:S02]  /*10b80*/  ISETP.LT.OR P1, PT, R0, 0x32, P1 ;  /* 0x000000320000780c */ /* 0x000fe40000f21670 */
[----:B------:R-:W-:Y:S02]  /*10b90*/  ISETP.GT.AND P3, PT, R15, 0x38, P0 ;  /* 0x000000380f00780c */ /* 0x000fe40000764270 */
[----:B------:R-:W-:Y:S02]  /*10ba0*/  FSEL R164, R46, -INF , !P2 ;  /* 0xff8000002ea47808 */ /* 0x000fe40005000000 */
[----:B------:R-:W-:Y:S02]  /*10bb0*/  FMNMX.FTZ R19, R166, R19, !PT ;  /* 0x00000013a6137209 */ /* 0x000fe40007810000 */
[----:B------:R-:W-:-:S02]  /*10bc0*/  FSEL R142, R47, -INF , !P1 ;  /* 0xff8000002f8e7808 */ /* 0x000fc40004800000 */
[----:B------:R-:W-:Y:S02]  /*10bd0*/  ISETP.GT.AND P0, PT, R15, 0x39, P0 ;  /* 0x000000390f00780c */ /* 0x000fe40000704270 */
[----:B------:R-:W-:Y:S02]  /*10be0*/  ISETP.LT.OR P1, PT, R0, 0x39, P3 ;  /* 0x000000390000780c */ /* 0x000fe40001f21670 */
[----:B------:R-:W-:Y:S02]  /*10bf0*/  FMNMX.FTZ R19, R164, R19, !PT ;  /* 0x00000013a4137209 */ /* 0x000fe40007810000 */
[----:B------:R-:W-:Y:S02]  /*10c00*/  ISETP.LT.OR P0, PT, R0, 0x3a, P0 ;  /* 0x0000003a0000780c */ /* 0x000fe40000701670 */
[----:B------:R-:W-:Y:S02]  /*10c10*/  FSEL R140, R42, -INF , !P1 ;  /* 0xff8000002a8c7808 */ /* 0x000fe40004800000 */
[----:B------:R-:W-:-:S02]  /*10c20*/  FMNMX.FTZ R19, R142, R19, !PT ;  /* 0x000000138e137209 */ /* 0x000fc40007810000 */
[----:B------:R-:W-:Y:S02]  /*10c30*/  FSEL R160, R43, -INF , !P0 ;  /* 0xff8000002ba07808 */ /* 0x000fe40004000000 */
[----:B------:R-:W-:Y:S01]  /*10c40*/  FMNMX.FTZ R15, R140, R19, !PT ;  /* 0x000000138c0f7209 */ /* 0x000fe20007810000 */
[----:B------:R-:W-:Y:S01]  /*10c50*/  LDSM.16.MT88.4 R40, [R195+0x2100] ;  /* 0x00210000c328783b */ /* 0x000fe20000004200 */
        /* <DEDUP_REMOVED lines=28> */
[--C-:B------:R-:W-:Y:S01]  /*10e20*/  FFMA.FTZ R167, R167, c[0x0][0x2d0], -R168.reuse ;  /* 0x0000b400a7a77a23 */ /* 0x100fe200000108a8 */
[----:B------:R-:W-:Y:S01]  /*10e30*/  FSEL R159, R159, RZ, P0 ;  /* 0x000000ff9f9f7208 */ /* 0x000fe20000000000 */
[----:B------:R-:W-:Y:S01]  /*10e40*/  FFMA.FTZ R212, R141, c[0x0][0x2d0], -R168 ;  /* 0x0000b4008dd47a23 */ /* 0x000fe200000108a8 */
[----:B------:R-:W-:Y:S02]  /*10e50*/  PLOP3.LUT P0, PT, PT, PT, UP2, 0x40, 0x0 ;  /* 0x000000000000781c */ /* 0x000fe40003f0e828 */
[----:B------:R-:W1:Y:S01]  /*10e60*/  MUFU.EX2 R146, R146 ;  /* 0x0000009200927308 */ /* 0x000e620000000800 */
[--C-:B------:R-:W-:Y:S01]  /*10e70*/  FFMA.FTZ R148, R66, c[0x0][0x2d0], -R159.reuse ;  /* 0x0000b40042947a23 */ /* 0x100fe2000001089f */
[----:B--2---:R-:W-:Y:S01]  /*10e80*/  F2FP.PACK_AB R96, R151, R152 ;  /* 0x000000989760723e */ /* 0x004fe200000000ff */
[----:B------:R-:W2:Y:S01]  /*10e90*/  LDSM.16.MT88.4 R64, [R188+0x2100] ;  /* 0x00210000bc40783b */ /* 0x000ea20000004200 */
[--C-:B------:R-:W-:Y:S02]  /*10ea0*/  FFMA.FTZ R153, R18, c[0x0][0x2d0], -R159.reuse ;  /* 0x0000b40012997a23 */ /* 0x100fe4000001089f */
[----:B------:R-:W-:-:S02]  /*10eb0*/  FFMA.FTZ R154, R20, c[0x0][0x2d0], -R159 ;  /* 0x0000b400149a7a23 */ /* 0x000fc4000001089f */
[--C-:B------:R-:W-:Y:S01]  /*10ec0*/  FFMA.FTZ R147, R6, c[0x0][0x2d0], -R159.reuse ;  /* 0x0000b40006937a23 */ /* 0x100fe2000001089f */
[----:B------:R-:W-:Y:S01]  /*10ed0*/  MUFU.EX2 R148, R148 ;  /* 0x0000009400947308 */ /* 0x000fe20000000800 */
[----:B------:R-:W3:Y:S01]  /*10ee0*/  LDSM.16.MT88.4 R4, [R188+0x4100] ;  /* 0x00410000bc04783b */ /* 0x000ee20000004200 */
[--C-:B------:R-:W-:Y:S02]  /*10ef0*/  FFMA.FTZ R3, R10, c[0x0][0x2d0], -R159.reuse ;  /* 0x0000b4000a037a23 */ /* 0x100fe4000001089f */
[--C-:B------:R-:W-:Y:S01]  /*10f00*/  FFMA.FTZ R2, R8, c[0x0][0x2d0], -R159.reuse ;  /* 0x0000b40008027a23 */ /* 0x100fe2000001089f */
[----:B------:R-:W-:Y:S01]  /*10f10*/  LDSM.16.MT88.4 R20, [R189+0x2900] ;  /* 0x00290000bd14783b */ /* 0x000fe20000004200 */
[--C-:B------:R-:W-:Y:S01]  /*10f20*/  FFMA.FTZ R15, R16, c[0x0][0x2d0], -R159.reuse ;  /* 0x0000b400100f7a23 */ /* 0x100fe2000001089f */
[----:B-1----:R-:W-:Y:S01]  /*10f30*/  F2FP.PACK_AB R98, R146, R149 ;  /* 0x000000959262723e */ /* 0x002fe200000000ff */
[----:B------:R-:W-:Y:S01]  /*10f40*/  MUFU.EX2 R153, R153 ;  /* 0x0000009900997308 */ /* 0x000fe20000000800 */
[----:B------:R-:W1:Y:S01]  /*10f50*/  LDSM.16.MT88.4 R8, [R195+0x2900] ;  /* 0x00290000c308783b */ /* 0x000e620000004200 */
[----:B------:R-:W-:-:S02]  /*10f60*/  FFMA.FTZ R14, R14, c[0x0][0x2d0], -R159 ;  /* 0x0000b4000e0e7a23 */ /* 0x000fc4000001089f */
[--C-:B------:R-:W-:Y:S01]  /*10f70*/  FFMA.FTZ R161, R172, c[0x0][0x2d0], -R159.reuse ;  /* 0x0000b400aca17a23 */ /* 0x100fe2000001089f */
[----:B------:R-:W4:Y:S01]  /*10f80*/  LDSM.16.MT88.4 R16, [R188+0x2900] ;  /* 0x00290000bc10783b */ /* 0x000f220000004200 */
[--C-:B------:R-:W-:Y:S02]  /*10f90*/  FFMA.FTZ R162, R162, c[0x0][0x2d0], -R159.reuse ;  /* 0x0000b400a2a27a23 */ /* 0x100fe4000001089f */
[----:B------:R-:W5:Y:S01]  /*10fa0*/  MUFU.EX2 R154, R154 ;  /* 0x0000009a009a7308 */ /* 0x000f620000000800 */
[--C-:B------:R-:W-:Y:S02]  /*10fb0*/  FFMA.FTZ R163, R170, c[0x0][0x2d0], -R159.reuse ;  /* 0x0000b400aaa37a23 */ /* 0x100fe4000001089f */
[--C-:B------:R-:W-:Y:S02]  /*10fc0*/  FFMA.FTZ R166, R166, c[0x0][0x2d0], -R159.reuse ;  /* 0x0000b400a6a67a23 */ /* 0x100fe4000001089f */
[--C-:B------:R-:W-:Y:S02]  /*10fd0*/  FFMA.FTZ R170, R165, c[0x0][0x2d0], -R168.reuse ;  /* 0x0000b400a5aa7a23 */ /* 0x100fe400000108a8 */
[----:B------:R-:W-:Y:S01]  /*10fe0*/  FFMA.FTZ R165, R143, c[0x0][0x2d0], -R168 ;  /* 0x0000b4008fa57a23 */ /* 0x000fe200000108a8 */
[----:B------:R-:W2:Y:S01]  /*10ff0*/  MUFU.EX2 R147, R147 ;  /* 0x0000009300937308 */ /* 0x000ea20000000800 */
[----:B------:R-:W-:-:S02]  /*11000*/  FFMA.FTZ R164, R164, c[0x0][0x2d0], -R159 ;  /* 0x0000b400a4a47a23 */ /* 0x000fc4000001089f */
[--C-:B------:R-:W-:Y:S02]  /*11010*/  FFMA.FTZ R169, R142, c[0x0][0x2d0], -R159.reuse ;  /* 0x0000b4008ea97a23 */ /* 0x100fe4000001089f */
[--C-:B------:R-:W-:Y:S02]  /*11020*/  FFMA.FTZ R168, R140, c[0x0][0x2d0], -R159.reuse ;  /* 0x0000b4008ca87a23 */ /* 0x100fe4000001089f */
[----:B------:R-:W-:Y:S01]  /*11030*/  FFMA.FTZ R209, R160, c[0x0][0x2d0], -R159 ;  /* 0x0000b400a0d17a23 */ /* 0x000fe2000001089f */
[----:B-----5:R-:W-:Y:S01]  /*11040*/  F2FP.PACK_AB R97, R154, R153 ;  /* 0x000000999a61723e */ /* 0x020fe200000000ff */
[----:B------:R-:W-:Y:S01]  /*11050*/  MUFU.EX2 R150, R150 ;  /* 0x0000009600967308 */ /* 0x000fe20000000800 */
[----:B------:R-:W-:Y:S01]  /*11060*/  FADD.FTZ R152, R152, R151 ;  /* 0x0000009798987221 */ /* 0x000fe20000010000 */
[----:B------:R-:W-:Y:S01]  /*11070*/  LDSM.16.MT88.4 R140, [R190+0x1900] ;  /* 0x00190000be8c783b */ /* 0x000fe20000004200 */
[----:B------:R-:W-:Y:S02]  /*11080*/  FADD.FTZ R153, R153, R154 ;  /* 0x0000009a99997221 */ /* 0x000fe40000010000 */
[----:B------:R-:W-:Y:S01]  /*11090*/  FADD.FTZ R149, R149, R152 ;  /* 0x0000009895957221 */ /* 0x000fe20000010000 */
[----:B--2---:R-:W-:-:S02]  /*110a0*/  F2FP.PACK_AB R99, R147, R148 ;  /* 0x000000949363723e */ /* 0x004fc400000000ff */
[----:B------:R-:W2:Y:S01]  /*110b0*/  MUFU.EX2 R145, R145 ;  /* 0x0000009100917308 */ /* 0x000ea20000000800 */
[----:B------:R-:W-:-:S04]  /*110c0*/  FADD.FTZ R149, R146, R149 ;  /* 0x0000009592957221 */ /* 0x000fc80000010000 */
[C---:B------:R-:W-:Y:S03]  /*110d0*/  HMMA.16816.F32 R36, R96.reuse, R40, RZ ;  /* 0x000000286024723c */ /* 0x040fe600000018ff */
[----:B------:R-:W-:Y:S05]  /*110e0*/  MUFU.EX2 R144, R144 ;  /* 0x0000009000907308 */ /* 0x000fea0000000800 */
[C---:B------:R-:W-:Y:S03]  /*110f0*/  HMMA.16816.F32 R52, R96.reuse, R56, RZ ;  /* 0x000000386034723c */ /* 0x040fe600000018ff */
[----:B------:R-:W-:Y:S05]  /*11100*/  MUFU.EX2 R13, R13 ;  /* 0x0000000d000d7308 */ /* 0x000fea0000000800 */
[C---:B------:R-:W-:Y:S03]  /*11110*/  HMMA.16816.F32 R40, R96.reuse, R42, RZ ;  /* 0x0000002a6028723c */ /* 0x040fe600000018ff */
[----:B------:R-:W-:Y:S05]  /*11120*/  MUFU.EX2 R15, R15 ;  /* 0x0000000f000f7308 */ /* 0x000fea0000000800 */
[C---:B------:R-:W-:Y:S03]  /*11130*/  HMMA.16816.F32 R56, R96.reuse, R58, RZ ;  /* 0x0000003a6038723c */ /* 0x040fe600000018ff */
[----:B------:R-:W5:Y:S05]  /*11140*/  MUFU.EX2 R14, R14 ;  /* 0x0000000e000e7308 */ /* 0x000f6a0000000800 */
[C---:B------:R-:W-:Y:S03]  /*11150*/  HMMA.16816.F32 R60, R96.reuse, R64, RZ ;  /* 0x00000040603c723c */ /* 0x040fe600000018ff */
[----:B------:R-:W-:Y:S05]  /*11160*/  MUFU.EX2 R3, R3 ;  /* 0x0000000300037308 */ /* 0x000fea0000000800 */
[C---:B------:R-:W-:Y:S03]  /*11170*/  HMMA.16816.F32 R64, R96.reuse, R66, RZ ;  /* 0x000000426040723c */ /* 0x040fe600000018ff */
[----:B------:R-:W1:Y:S05]  /*11180*/  MUFU.EX2 R2, R2 ;  /* 0x0000000200027308 */ /* 0x000e6a0000000800 */
        /* <DEDUP_REMOVED lines=32> */
[C---:B---3--:R-:W-:Y:S07]  /*11390*/  HMMA.16816.F32 R92, R96.reuse, R4, RZ ;  /* 0x00000004605c723c */ /* 0x048fee00000018ff */
[----:B--2---:R-:W-:Y:S01]  /*113a0*/  F2FP.PACK_AB R4, R145, R150 ;  /* 0x000000969104723e */ /* 0x004fe200000000ff */
[----:B------:R-:W-:Y:S01]  /*113b0*/  HMMA.16816.F32 R96, R96, R6, RZ ;  /* 0x000000066060723c */ /* 0x000fe200000018ff */
[----:B-----5:R-:W-:Y:S01]  /*113c0*/  F2FP.PACK_AB R5, R14, R15 ;  /* 0x0000000f0e05723e */ /* 0x020fe200000000ff */
[----:B------:R-:W-:-:S04]  /*113d0*/  FADD.FTZ R150, R150, R149 ;  /* 0x0000009596967221 */ /* 0x000fc80000010000 */
[----:B------:R-:W-:Y:S01]  /*113e0*/  FADD.FTZ R145, R145, R150 ;  /* 0x0000009691917221 */ /* 0x000fe20000010000 */
[----:B------:R-:W-:Y:S02]  /*113f0*/  F2FP.PACK_AB R6, R13, R144 ;  /* 0x000000900d06723e */ /* 0x000fe400000000ff */
[----:B-1----:R-:W-:Y:S01]  /*11400*/  F2FP.PACK_AB R7, R2, R3 ;  /* 0x000000030207723e */ /* 0x002fe200000000ff */
[----:B------:R-:W-:-:S04]  /*11410*/  FADD.FTZ R144, R144, R145 ;  /* 0x0000009190907221 */ /* 0x000fc80000010000 */
[----:B------:R-:W-:Y:S02]  /*11420*/  FADD.FTZ R144, R13, R144 ;  /* 0x000000900d907221 */ /* 0x000fe40000010000 */
[C---:B------:R-:W-:Y:S08]  /*11430*/  HMMA.16816.F32 R36, R4.reuse, R8, R36 ;  /* 0x000000080424723c */ /* 0x040ff00000001824 */
[C---:B------:R-:W-:Y:S01]  /*11440*/  HMMA.16816.F32 R40, R4.reuse, R10, R40 ;  /* 0x0000000a0428723c */ /* 0x040fe20000001828 */
[----:B------:R-:W1:Y:S07]  /*11450*/  LDSM.16.MT88.4 R8, [R190+0x4900] ;  /* 0x00490000be08783b */ /* 0x000e6e0000004200 */
[C---:B------:R-:W-:Y:S08]  /*11460*/  HMMA.16816.F32 R52, R4.reuse, R20, R52 ;  /* 0x000000140434723c */ /* 0x040ff00000001834 */
[C---:B------:R-:W-:Y:S01]  /*11470*/  HMMA.16816.F32 R56, R4.reuse, R22, R56 ;  /* 0x000000160438723c */ /* 0x040fe20000001838 */
[----:B------:R-:W2:Y:S07]  /*11480*/  LDSM.16.MT88.4 R20, [R189+0x4900] ;  /* 0x00490000bd14783b */ /* 0x000eae0000004200 */
[C---:B----4-:R-:W-:Y:S08]  /*11490*/  HMMA.16816.F32 R60, R4.reuse, R16, R60 ;  /* 0x00000010043c723c */ /* 0x050ff0000000183c */
[C---:B------:R-:W-:Y:S01]  /*114a0*/  HMMA.16816.F32 R64, R4.reuse, R18, R64 ;  /* 0x000000120440723c */ /* 0x040fe20000001840 */
[----:B------:R-:W3:Y:S07]  /*114b0*/  LDSM.16.MT88.4 R16, [R188+0x4900] ;  /* 0x00490000bc10783b */ /* 0x000eee0000004200 */
[C---:B------:R-:W-:Y:S08]  /*114c0*/  HMMA.16816.F32 R128, R4.reuse, R24, R128 ;  /* 0x000000180480723c */ /* 0x040ff00000001880 */
        /* <DEDUP_REMOVED lines=12> */
[C---:B------:R-:W-:Y:S01]  /*11590*/  HMMA.16816.F32 R104, R4.reuse, R138, R104 ;  /* 0x0000008a0468723c */ /* 0x040fe20000001868 */
[----:B------:R-:W-:Y:S07]  /*115a0*/  LDSM.16.MT88.4 R136, [R189+0x1900] ;  /* 0x00190000bd88783b */ /* 0x000fee0000004200 */
[C---:B------:R-:W-:Y:S08]  /*115b0*/  HMMA.16816.F32 R108, R4.reuse, R132, R108 ;  /* 0x00000084046c723c */ /* 0x040ff0000000186c */
[C---:B------:R-:W-:Y:S01]  /*115c0*/  HMMA.16816.F32 R112, R4.reuse, R134, R112 ;  /* 0x000000860470723c */ /* 0x040fe20000001870 */
[----:B------:R-:W5:Y:S07]  /*115d0*/  LDSM.16.MT88.4 R132, [R189+0x1100] ;  /* 0x00110000bd84783b */ /* 0x000f6e0000004200 */
[C---:B------:R-:W-:Y:S08]  /*115e0*/  HMMA.16816.F32 R116, R4.reuse, R32, R116 ;  /* 0x000000200474723c */ /* 0x040ff00000001874 */
[C---:B------:R-:W-:Y:S01]  /*115f0*/  HMMA.16816.F32 R120, R4.reuse, R34, R120 ;  /* 0x000000220478723c */ /* 0x040fe20000001878 */
[----:B------:R-:W-:Y:S07]  /*11600*/  LDSM.16.MT88.4 R32, [R188+0x1100] ;  /* 0x00110000bc20783b */ /* 0x000fee0000004200 */
[C---:B------:R-:W-:Y:S08]  /*11610*/  HMMA.16816.F32 R44, R4.reuse, R28, R44 ;  /* 0x0000001c042c723c */ /* 0x040ff0000000182c */
[C---:B------:R-:W-:Y:S01]  /*11620*/  HMMA.16816.F32 R48, R4.reuse, R30, R48 ;  /* 0x0000001e0430723c */ /* 0x040fe20000001830 */
[----:B------:R-:W-:Y:S07]  /*11630*/  LDSM.16.MT88.4 R28, [R190+0x3100] ;  /* 0x00310000be1c783b */ /* 0x000fee0000004200 */
[C---:B----4-:R-:W-:Y:S08]  /*11640*/  HMMA.16816.F32 R68, R4.reuse, R24, R68 ;  /* 0x000000180444723c */ /* 0x050ff00000001844 */
[----:B------:R-:W-:Y:S01]  /*11650*/  HMMA.16816.F32 R72, R4, R26, R72 ;  /* 0x0000001a0448723c */ /* 0x000fe20000001848 */
[----:B------:R-:W-:Y:S06]  /*11660*/  LDSM.16.MT88.4 R24, [R195+0x5100] ;  /* 0x00510000c318783b */ /* 0x000fec0000004200 */
[----:B------:R-:W-:Y:S01]  /*11670*/  F2FP.PACK_AB R4, R158, R155 ;  /* 0x0000009b9e04723e */ /* 0x000fe200000000ff */
[----:B------:R-:W-:Y:S01]  /*11680*/  FADD.FTZ R155, R155, R144 ;  /* 0x000000909b9b7221 */ /* 0x000fe20000010000 */
[----:B------:R-:W-:-:S02]  /*11690*/  F2FP.PACK_AB R6, R157, R156 ;  /* 0x0000009c9d06723e */ /* 0x000fc400000000ff */
[----:B------:R-:W-:Y:S01]  /*116a0*/  F2FP.PACK_AB R5, R162, R161 ;  /* 0x000000a1a205723e */ /* 0x000fe200000000ff */
[----:B------:R-:W-:Y:S01]  /*116b0*/  FADD.FTZ R155, R158, R155 ;  /* 0x0000009b9e9b7221 */ /* 0x000fe20000010000 */
[----:B------:R-:W-:-:S03]  /*116c0*/  F2FP.PACK_AB R7, R166, R163 ;  /* 0x000000a3a607723e */ /* 0x000fc600000000ff */
[----:B------:R-:W-:-:S04]  /*116d0*/  FADD.FTZ R156, R156, R155 ;  /* 0x0000009b9c9c7221 */ /* 0x000fc80000010000 */
[----:B-1----:R-:W-:Y:S01]  /*116e0*/  HMMA.16816.F32 R128, R4, R8, R128 ;  /* 0x000000080480723c */ /* 0x002fe20000001880 */
[----:B------:R-:W-:-:S07]  /*116f0*/  FADD.FTZ R156, R157, R156 ;  /* 0x0000009c9d9c7221 */ /* 0x000fce0000010000 */
        /* <DEDUP_REMOVED lines=8> */
[C---:B-----5:R-:W-:Y:S08]  /*11780*/  HMMA.16816.F32 R108, R4.reuse, R132, R108 ;  /* 0x00000084046c723c */ /* 0x060ff0000000186c */
        /* <DEDUP_REMOVED lines=24> */
[----:B------:R-:W-:Y:S01]  /*11910*/  HMMA.16816.F32 R96, R4, R22, R96 ;  /* 0x000000160460723c */ /* 0x000fe20000001860 */
[----:B------:R-:W2:Y:S06]  /*11920*/  LDSM.16.MT88.4 R20, [R195+0x5900] ;  /* 0x00590000c314783b */ /* 0x000eac0000004200 */
[----:B------:R-:W-:Y:S01]  /*11930*/  F2FP.PACK_AB R4, R170, R167 ;  /* 0x000000a7aa04723e */ /* 0x000fe200000000ff */
[----:B------:R-:W-:Y:S01]  /*11940*/  FADD.FTZ R167, R167, R156 ;  /* 0x0000009ca7a77221 */ /* 0x000fe20000010000 */
[----:B------:R-:W-:-:S02]  /*11950*/  F2FP.PACK_AB R6, R212, R165 ;  /* 0x000000a5d406723e */ /* 0x000fc400000000ff */
[----:B------:R-:W-:Y:S01]  /*11960*/  F2FP.PACK_AB R5, R169, R164 ;  /* 0x000000a4a905723e */ /* 0x000fe200000000ff */
[----:B------:R-:W-:Y:S01]  /*11970*/  FADD.FTZ R170, R170, R167 ;  /* 0x000000a7aaaa7221 */ /* 0x000fe20000010000 */
[----:B------:R-:W-:-:S03]  /*11980*/  F2FP.PACK_AB R7, R209, R168 ;  /* 0x000000a8d107723e */ /* 0x000fc600000000ff */
[----:B------:R-:W-:-:S04]  /*11990*/  FADD.FTZ R165, R165, R170 ;  /* 0x000000aaa5a57221 */ /* 0x000fc80000010000 */
[----:B---3--:R-:W-:Y:S01]  /*119a0*/  HMMA.16816.F32 R128, R4, R16, R128 ;  /* 0x000000100480723c */ /* 0x008fe20000001880 */
[----:B------:R-:W-:-:S07]  /*119b0*/  FADD.FTZ R212, R212, R165 ;  /* 0x000000a5d4d47221 */ /* 0x000fce0000010000 */
        /* <DEDUP_REMOVED lines=9> */
[C---:B---3--:R-:W-:Y:S07]  /*11a50*/  HMMA.16816.F32 R76, R4.reuse, R16, R76 ;  /* 0x00000010044c723c */ /* 0x048fee000000184c */
[----:B------:R-:W-:Y:S01]  /*11a60*/  FADD.FTZ R16, R148, R153 ;  /* 0x0000009994107221 */ /* 0x000fe20000010000 */
[----:B------:R-:W-:Y:S03]  /*11a70*/  HMMA.16816.F32 R104, R4, R142, R104 ;  /* 0x0000008e0468723c */ /* 0x000fe60000001868 */
[----:B------:R-:W-:-:S04]  /*11a80*/  FADD.FTZ R16, R147, R16 ;  /* 0x0000001093107221 */ /* 0x000fc80000010000 */
        /* <DEDUP_REMOVED lines=17> */
[----:B------:R-:W-:-:S05]  /*11ba0*/  FADD.FTZ R209, R209, R168 ;  /* 0x000000a8d1d17221 */ /* 0x000fca0000010000 */
[C---:B------:R-:W-:Y:S08]  /*11bb0*/  HMMA.16816.F32 R52, R4.reuse, R28, R52 ;  /* 0x0000001c0434723c */ /* 0x040ff00000001834 */
[C---:B------:R-:W-:Y:S08]  /*11bc0*/  HMMA.16816.F32 R56, R4.reuse, R30, R56 ;  /* 0x0000001e0438723c */ /* 0x040ff00000001838 */
[C---:B------:R-:W-:Y:S08]  /*11bd0*/  HMMA.16816.F32 R60, R4.reuse, R24, R60 ;  /* 0x00000018043c723c */ /* 0x040ff0000000183c */
[C---:B------:R-:W-:Y:S08]  /*11be0*/  HMMA.16816.F32 R64, R4.reuse, R26, R64 ;  /* 0x0000001a0440723c */ /* 0x040ff00000001840 */
        /* <DEDUP_REMOVED lines=17> */
.L_x_394:
[----:B------:R-:W-:Y:S02]  /*11d00*/  UISETP.NE.AND UP0, UPT, UR9, 0x1, UPT ;  /* 0x000000010900788c */ /* 0x000fe4000bf05270 */
[----:B------:R-:W-:Y:S02]  /*11d10*/  ULDC.64 UR4, c[0x0][0x330] ;  /* 0x0000cc0000047ab9 */ /* 0x000fe40000000a00 */
[----:B------:R-:W-:-:S07]  /*11d20*/  UIMAD.WIDE.U32 UR16, UR13, UR4, URZ ;  /* 0x000000040d1072a5 */ /* 0x000fce000f8e003f */
[----:B------:R-:W-:Y:S02]  /*11d30*/  @UP0 USHF.R.U32.HI UR13, URZ, UR5, UR17 ;  /* 0x000000053f0d0299 */ /* 0x000fe40008011611 */
.L_x_395:
[----:B------:R-:W-:Y:S02]  /*11d40*/  ULDC UR4, c[0x0][0x32c] ;  /* 0x0000cb0000047ab9 */ /* 0x000fe40000000800 */
[----:B------:R-:W-:-:S04]  /*11d50*/  UIMAD UR4, UR13, UR9, UR4 ;  /* 0x000000090d0472a4 */ /* 0x000fc8000f8e0204 */
[----:B------:R-:W-:-:S04]  /*11d60*/  UISETP.LT.AND UP0, UPT, UR10, UR4, UPT ;  /* 0x000000040a00728c */ /* 0x000fc8000bf01270 */
[----:B------:R-:W-:-:S04]  /*11d70*/  USEL UR10, UR10, UR4, UP0 ;  /* 0x000000040a0a7287 */ /* 0x000fc80008000000 */
.L_x_393:
[----:B------:R-:W-:-:S04]  /*11d80*/  USHF.R.S32.HI UR4, URZ, 0x1f, UR10 ;  /* 0x0000001f3f047899 */ /* 0x000fc8000801140a */
[----:B------:R-:W-:-:S04]  /*11d90*/  ULEA.HI UR4, UR4, UR10, URZ, 0x6 ;  /* 0x0000000a04047291 */ /* 0x000fc8000f8f303f */
[----:B------:R-:W-:-:S04]  /*11da0*/  USHF.R.S32.HI UR5, URZ, 0x6, UR4 ;  /* 0x000000063f057899 */ /* 0x000fc80008011404 */
[----:B------:R-:W-:-:S04]  /*11db0*/  UISETP.LT.AND UP0, UPT, UR8, UR5, UPT ;  /* 0x000000050800728c */ /* 0x000fc8000bf01270 */
[----:B------:R-:W-:-:S06]  /*11dc0*/  USEL UR5, UR8, UR5, !UP0 ;  /* 0x0000000508057287 */ /* 0x000fcc000c000000 */
[----:B------:R-:W-:-:S13]  /*11dd0*/  ISETP.GE.AND P0, PT, R173, UR5, PT ;  /* 0x00000005ad007c0c */ /* 0x000fda000bf06270 */
[----:B------:R-:W-:Y:S05]  /*11de0*/  @!P0 BRA `(.L_x_396) ;  /* 0x0000355000008947 */ /* 0x000fea0003800000 */
[----:B------:R-:W-:Y:S01]  /*11df0*/  PLOP3.LUT P0, PT, PT, PT, UP3, 0x80, 0x0 ;  /* 0x000000000000781c */ /* 0x000fe20003f0f038 */
[----:B------:R-:W-:Y:S01]  /*11e00*/  IMAD.MOV.U32 R2, RZ, RZ, R12 ;  /* 0x000000ffff027224 */ /* 0x000fe200078e000c */
[----:B------:R-:W-:Y:S01]  /*11e10*/  PLOP3.LUT P3, PT, PT, PT, UP3, 0x80, 0x0 ;  /* 0x000000000000781c */ /* 0x000fe20003f6f038 */
[----:B------:R-:W-:Y:S01]  /*11e20*/  IMAD.MOV.U32 R3, RZ, RZ, R0 ;  /* 0x000000ffff037224 */ /* 0x000fe200078e0000 */
[C---:B------:R-:W-:Y:S01]  /*11e30*/  IADD3 RZ, P2, R200.reuse, 0x40, RZ ;  /* 0x00000040c8ff7810 */ /* 0x040fe20007f5e0ff */
[----:B------:R-:W-:Y:S01]  /*11e40*/  IMAD.MOV.U32 R224, RZ, RZ, R173 ;  /* 0x000000ffffe07224 */ /* 0x000fe200078e00ad */
[----:B------:R-:W-:Y:S01]  /*11e50*/  IADD3 RZ, P4, R200, 0x80, RZ ;  /* 0x00000080c8ff7810 */ /* 0x000fe20007f9e0ff */
[----:B------:R-:W-:Y:S01]  /*11e60*/  IMAD.MOV.U32 R218, RZ, RZ, c[0x0][0x208] ;  /* 0x00008200ffda7624 */ /* 0x000fe200078e00ff */
[----:B------:R-:W-:Y:S01]  /*11e70*/  IADD3 RZ, P1, R204, 0x40, RZ ;  /* 0x00000040ccff7810 */ /* 0x000fe20007f3e0ff */
[--C-:B------:R-:W-:Y:S01]  /*11e80*/  IMAD.X R222, RZ, RZ, R207.reuse, P2 ;  /* 0x000000ffffde7224 */ /* 0x100fe200010e06cf */
[C---:B------:R-:W-:Y:S01]  /*11e90*/  IADD3 R216, R200.reuse, 0x40, RZ ;  /* 0x00000040c8d87810 */ /* 0x040fe20007ffe0ff */
[----:B------:R-:W-:Y:S01]  /*11ea0*/  IMAD.X R221, RZ, RZ, R207, P4 ;  /* 0x000000ffffdd7224 */ /* 0x000fe200020e06cf */
[----:B------:R-:W-:Y:S01]  /*11eb0*/  IADD3 R215, R200, 0x80, RZ ;  /* 0x00000080c8d77810 */ /* 0x000fe20007ffe0ff */
[----:B------:R-:W-:Y:S01]  /*11ec0*/  @P0 IMAD.HI.U32 R217, R203, c[0x0][0x2c8], RZ ;  /* 0x0000b200cbd90a27 */ /* 0x000fe200078e00ff */
[C---:B------:R-:W-:Y:S01]  /*11ed0*/  IADD3 RZ, P0, R204.reuse, 0x80, RZ ;  /* 0x00000080ccff7810 */ /* 0x040fe20007f1e0ff */
[----:B------:R-:W-:Y:S01]  /*11ee0*/  ULDC UR4, c[0x0][0x324] ;  /* 0x0000c90000047ab9 */ /* 0x000fe20000000800 */
[C---:B------:R-:W-:Y:S01]  /*11ef0*/  IADD3 R214, R204.reuse, 0x40, RZ ;  /* 0x00000040ccd67810 */ /* 0x040fe20007ffe0ff */
[----:B------:R-:W-:Y:S01]  /*11f00*/  IMAD.X R220, RZ, RZ, R211, P1 ;  /* 0x000000ffffdc7224 */ /* 0x000fe200008e06d3 */
[----:B------:R-:W-:Y:S01]  /*11f10*/  @P3 SHF.R.U32.HI R217, RZ, c[0x0][0x2cc], R217 ;  /* 0x0000b300ffd93a19 */ /* 0x000fe200000116d9 */
[----:B------:R-:W-:Y:S01]  /*11f20*/  IMAD.X R219, RZ, RZ, R211, P0 ;  /* 0x000000ffffdb7224 */ /* 0x000fe200000e06d3 */
[----:B------:R-:W-:Y:S01]  /*11f30*/  IADD3 R213, R204, 0x80, RZ ;  /* 0x00000080ccd57810 */ /* 0x000fe20007ffe0ff */
[----:B------:R-:W-:Y:S01]  /*11f40*/  IMAD.MOV.U32 R223, RZ, RZ, c[0x0][0x20c] ;  /* 0x00008300ffdf7624 */ /* 0x000fe200078e00ff */
[----:B------:R-:W-:-:S02]  /*11f50*/  ULOP3.LUT UR4, URZ, UR4, URZ, 0x33, !UPT ;  /* 0x000000043f047292 */ /* 0x000fc4000f8e333f */
.L_x_405:
[----:B------:R-:W-:Y:S04]  /*11f60*/  DEPBAR.LE SB0, 0x0 ;  /* 0x000080000000791a */ /* 0x000fe80000000000 */
[----:B------:R-:W-:Y:S01]  /*11f70*/  BAR.SYNC.DEFER_BLOCKING 0x0 ;  /* 0x0000000000007b1d */ /* 0x000fe20000010000 */
[C---:B------:R-:W-:Y:S11]  /*11f80*/  ISETP.LT.AND P0, PT, R224.reuse, UR8, PT ;  /* 0x00000008e0007c0c */ /* 0x040ff6000bf01270 */
[----:B------:R-:W-:Y:S02]  /*11f90*/  @!UPT UIADD3 URZ, URZ, URZ, URZ ;  /* 0x0000003f3f3ff290 */ /* 0x000fe4000fffe03f */
[----:B------:R-:W-:Y:S01]  /*11fa0*/  @!P0 SHF.R.S32.HI R0, RZ, 0x1f, R224 ;  /* 0x0000001fff008819 */ /* 0x000fe200000114e0 */
[----:B------:R-:W-:Y:S04]  /*11fb0*/  @!P0 IMAD.WIDE.U32 R152, R224, c[0x0][0x208], RZ ;  /* 0x00008200e0988a25 */ /* 0x000fe800078e00ff */
[----:B------:R-:W-:Y:S04]  /*11fc0*/  @!P0 IMAD R0, R0, c[0x0][0x208], RZ ;  /* 0x0000820000008a24 */ /* 0x000fe800078e02ff */
[----:B------:R-:W-:Y:S01]  /*11fd0*/  @!P0 IMAD R0, R224, c[0x0][0x20c], R0 ;  /* 0x00008300e0008a24 */ /* 0x000fe200078e0200 */
[----:B------:R-:W-:Y:S03]  /*11fe0*/  LDSM.16.M88.4 R132, [R198+0xc100] ;  /* 0x00c10000c684783b */ /* 0x000fe60000000200 */
[----:B------:R-:W-:Y:S02]  /*11ff0*/  @!P0 IMAD.IADD R0, R153, 0x1, R0 ;  /* 0x0000000199008824 */ /* 0x000fe400078e0200 */
[----:B------:R-:W1:Y:S01]  /*12000*/  LDSM.16.M88.4 R136, [R197+0x6100] ;  /* 0x00610000c588783b */ /* 0x000e620000000200 */
[C---:B------:R-:W-:Y:S02]  /*12010*/  @!P0 IMAD.SHL.U32 R153, R152.reuse, 0x40, RZ ;  /* 0x0000004098998824 */ /* 0x040fe400078e00ff */
[----:B------:R-:W-:Y:S02]  /*12020*/  @!P0 SHF.L.U64.HI R155, R152, 0x6, R0 ;  /* 0x00000006989b8819 */ /* 0x000fe40000010200 */
[----:B------:R-:W2:Y:S01]  /*12030*/  LDSM.16.M88.4 R140, [R197+0x6900] ;  /* 0x00690000c58c783b */ /* 0x000ea20000000200 */
[C---:B------:R-:W-:Y:S02]  /*12040*/  @!P0 IADD3 R159, P3, R153.reuse, R200, RZ ;  /* 0x000000c8999f8210 */ /* 0x040fe40007f7e0ff */
[----:B------:R-:W-:Y:S02]  /*12050*/  @!P0 IADD3 R157, P2, R153, R216, RZ ;  /* 0x000000d8999d8210 */ /* 0x000fe40007f5e0ff */
[----:B------:R-:W3:Y:S01]  /*12060*/  LDSM.16.M88.4 R144, [R197+0x7100] ;  /* 0x00710000c590783b */ /* 0x000ee20000000200 */
[----:B------:R-:W-:Y:S01]  /*12070*/  @!P0 IMAD.X R154, R155, 0x1, R207, P3 ;  /* 0x000000019b9a8824 */ /* 0x000fe200018e06cf */
[----:B------:R-:W-:Y:S01]  /*12080*/  @!P0 LEA R160, P3, R159, c[0x0][0x1f8], 0x1 ;  /* 0x00007e009fa08a11 */ /* 0x000fe200078608ff */
[----:B------:R-:W-:Y:S01]  /*12090*/  @!P0 IMAD.X R0, R155, 0x1, R222, P2 ;  /* 0x000000019b008824 */ /* 0x000fe200010e06de */
[----:B------:R-:W-:Y:S01]  /*120a0*/  @!P0 LEA R166, P2, R157, c[0x0][0x1f8], 0x1 ;  /* 0x00007e009da68a11 */ /* 0x000fe200078408ff */
[----:B------:R-:W4:Y:S01]  /*120b0*/  LDSM.16.M88.4 R148, [R197+0x7900] ;  /* 0x00790000c594783b */ /* 0x000f220000000200 */
[----:B------:R-:W-:Y:S02]  /*120c0*/  @!P0 LEA.HI.X R161, R159, c[0x0][0x1fc], R154, 0x1, P3 ;  /* 0x00007f009fa18a11 */ /* 0x000fe400018f0c9a */
[----:B------:R-:W-:Y:S02]  /*120d0*/  @!P0 LEA.HI.X R167, R157, c[0x0][0x1fc], R0, 0x1, P2 ;  /* 0x00007f009da78a11 */ /* 0x000fe400010f0c00 */
[----:B------:R-:W-:Y:S02]  /*120e0*/  @!P0 IADD3 R152, P1, R153, R215, RZ ;  /* 0x000000d799988210 */ /* 0x000fe40007f3e0ff */
[----:B------:R-:W-:Y:S03]  /*120f0*/  @!P0 LEA R153, P3, R218, R153, 0x5 ;  /* 0x00000099da998211 */ /* 0x000fe600078628ff */
[----:B------:R-:W-:Y:S01]  /*12100*/  @!P0 IMAD.X R163, R155, 0x1, R221, P1 ;  /* 0x000000019ba38824 */ /* 0x000fe200008e06dd */
[----:B------:R-:W-:Y:S02]  /*12110*/  @!P0 IADD3 R159, P2, R153, R200, RZ ;  /* 0x000000c8999f8210 */ /* 0x000fe40007f5e0ff */
[----:B------:R-:W-:Y:S02]  /*12120*/  @!P0 LEA R164, P1, R152, c[0x0][0x1f8], 0x1 ;  /* 0x00007e0098a48a11 */ /* 0x000fe400078208ff */
[----:B------:R-:W-:Y:S02]  /*12130*/  @!P0 LEA.HI.X R155, R218, R155, R223, 0x5, P3 ;  /* 0x0000009bda9b8211 */ /* 0x000fe400018f2cdf */
[----:B------:R-:W-:Y:S02]  /*12140*/  @!P0 LEA R172, P4, R159, c[0x0][0x1f8], 0x1 ;  /* 0x00007e009fac8a11 */ /* 0x000fe400078808ff */
[----:B------:R-:W-:Y:S01]  /*12150*/  @!P0 LEA.HI.X R165, R152, c[0x0][0x1fc], R163, 0x1, P1 ;  /* 0x00007f0098a58a11 */ /* 0x000fe200008f0ca3 */
[----:B------:R-:W-:Y:S01]  /*12160*/  @!P0 IMAD.X R0, R155, 0x1, R207, P2 ;  /* 0x000000019b008824 */ /* 0x000fe200010e06cf */
[C---:B------:R-:W-:Y:S02]  /*12170*/  @!P0 IADD3 R152, P1, R153.reuse, R216, RZ ;  /* 0x000000d899988210 */ /* 0x040fe40007f3e0ff */
[----:B------:R-:W-:Y:S01]  /*12180*/  @!P0 IADD3 R153, P3, R153, R215, RZ ;  /* 0x000000d799998210 */ /* 0x000fe20007f7e0ff */
[C---:B-1----:R-:W-:Y:S03]  /*12190*/  HMMA.16816.F32 R4, R132.reuse, R136, RZ ;  /* 0x000000888404723c */ /* 0x042fe600000018ff */
[----:B------:R-:W-:Y:S01]  /*121a0*/  @!P0 LEA.HI.X R173, R159, c[0x0][0x1fc], R0, 0x1, P4 ;  /* 0x00007f009fad8a11 */ /* 0x000fe200020f0c00 */
[C---:B------:R-:W-:Y:S01]  /*121b0*/  @!P0 IMAD.X R157, R155.reuse, 0x1, R222, P1 ;  /* 0x000000019b9d8824 */ /* 0x040fe200008e06de */
[C---:B------:R-:W-:Y:S01]  /*121c0*/  @!P0 LEA R170, P2, R152.reuse, c[0x0][0x1f8], 0x1 ;  /* 0x00007e0098aa8a11 */ /* 0x040fe200078408ff */
[----:B------:R-:W-:Y:S01]  /*121d0*/  @!P0 IMAD.X R0, R155, 0x1, R221, P3 ;  /* 0x000000019b008824 */ /* 0x000fe200018e06dd */
[----:B------:R-:W-:Y:S01]  /*121e0*/  @!P0 LEA R168, P1, R153, c[0x0][0x1f8], 0x1 ;  /* 0x00007e0099a88a11 */ /* 0x000fe200078208ff */
[C---:B------:R-:W-:Y:S01]  /*121f0*/  HMMA.16816.F32 R8, R132.reuse, R138, RZ ;  /* 0x0000008a8408723c */ /* 0x040fe200000018ff */
[----:B------:R-:W-:Y:S01]  /*12200*/  LDSM.16.M88.4 R136, [R194+0xc100] ;  /* 0x00c10000c288783b */ /* 0x000fe20000000200 */
[----:B------:R-:W-:Y:S02]  /*12210*/  ISETP.NE.AND P4, PT, R199, RZ, PT ;  /* 0x000000ffc700720c */ /* 0x000fe40003f85270 */
[----:B------:R-:W-:Y:S02]  /*12220*/  @!P0 LEA.HI.X R171, R152, c[0x0][0x1fc], R157, 0x1, P2 ;  /* 0x00007f0098ab8a11 */ /* 0x000fe400010f0c9d */
[----:B------:R-:W-:Y:S02]  /*12230*/  @!P0 LEA.HI.X R169, R153, c[0x0][0x1fc], R0, 0x1, P1 ;  /* 0x00007f0099a98a11 */ /* 0x000fe400008f0c00 */
[C---:B--2---:R-:W-:Y:S08]  /*12240*/  HMMA.16816.F32 R12, R132.reuse, R140, RZ ;  /* 0x0000008c840c723c */ /* 0x044ff000000018ff */
[C---:B------:R-:W-:Y:S01]  /*12250*/  HMMA.16816.F32 R16, R132.reuse, R142, RZ ;  /* 0x0000008e8410723c */ /* 0x040fe200000018ff */
[----:B------:R-:W1:Y:S07]  /*12260*/  LDSM.16.M88.4 R140, [R196] ;  /* 0x00000000c48c783b */ /* 0x000e6e0000000200 */
[C---:B---3--:R-:W-:Y:S08]  /*12270*/  HMMA.16816.F32 R20, R132.reuse, R144, RZ ;  /* 0x000000908414723c */ /* 0x048ff000000018ff */
[C---:B------:R-:W-:Y:S01]  /*12280*/  HMMA.16816.F32 R24, R132.reuse, R146, RZ ;  /* 0x000000928418723c */ /* 0x040fe200000018ff */
[----:B------:R-:W2:Y:S07]  /*12290*/  LDSM.16.M88.4 R144, [R187] ;  /* 0x00000000bb90783b */ /* 0x000eae0000000200 */
[C---:B----4-:R-:W-:Y:S08]  /*122a0*/  HMMA.16816.F32 R28, R132.reuse, R148, RZ ;  /* 0x00000094841c723c */ /* 0x050ff000000018ff */
[----:B------:R-:W-:Y:S01]  /*122b0*/  HMMA.16816.F32 R32, R132, R150, RZ ;  /* 0x000000968420723c */ /* 0x000fe200000018ff */
[----:B------:R-:W3:Y:S05]  /*122c0*/  LDSM.16.M88.4 R132, [R186] ;  /* 0x00000000ba84783b */ /* 0x000eea0000000200 */
[----:B------:R-:W4:Y:S02]  /*122d0*/  LDSM.16.M88.4 R148, [R185] ;  /* 0x00000000b994783b */ /* 0x000f240000000200 */
[C---:B-1----:R-:W-:Y:S03]  /*122e0*/  HMMA.16816.F32 R4, R136.reuse, R140, R4 ;  /* 0x0000008c8804723c */ /* 0x042fe60000001804 */
[----:B------:R-:W-:Y:S01]  /*122f0*/  @!PT LDS RZ, [RZ] ;  /* 0x00000000fffff984 */ /* 0x000fe20000000800 */
[----:B------:R-:W-:Y:S01]  /*12300*/  @!PT LDS RZ, [RZ] ;  /* 0x00000000fffff984 */ /* 0x000fe20000000800 */
[----:B------:R-:W-:Y:S01]  /*12310*/  @!PT LDS RZ, [RZ] ;  /* 0x00000000fffff984 */ /* 0x000fe20000000800 */
[----:B------:R1:W-:Y:S05]  /*12320*/  @!P0 LDGSTS.E.BYPASS.LTC128B.128 [R202+0x100], [R160.64], !P5 ;  /* 0x00100000a0ca8fae */ /* 0x0003ea000e901d5c */
[----:B------:R5:W-:Y:S01]  /*12330*/  @!P0 LDGSTS.E.BYPASS.LTC128B.128 [R202+0x2100], [R166.64], !P6 ;  /* 0x02100000a6ca8fae */ /* 0x000be2000f101d5c */
[C---:B------:R-:W-:Y:S04]  /*12340*/  HMMA.16816.F32 R8, R136.reuse, R142, R8 ;  /* 0x0000008e8808723c */ /* 0x040fe80000001808 */
[----:B------:R5:W-:Y:S04]  /*12350*/  @!P0 LDGSTS.E.BYPASS.LTC128B.128 [R202+0x4100], [R164.64], !P4 ;  /* 0x04100000a4ca8fae */ /* 0x000be8000e101d5c */
[C---:B--2---:R-:W-:Y:S01]  /*12360*/  HMMA.16816.F32 R12, R136.reuse, R144, R12 ;  /* 0x00000090880c723c */ /* 0x044fe2000000180c */
[----:B------:R2:W-:Y:S05]  /*12370*/  @!P0 LDGSTS.E.BYPASS.LTC128B.128 [R202+0x1100], [R172.64], !P5 ;  /* 0x01100000acca8fae */ /* 0x0005ea000e901d5c */
[----:B------:R1:W-:Y:S02]  /*12380*/  @!P0 LDGSTS.E.BYPASS.LTC128B.128 [R202+0x3100], [R170.64], !P6 ;  /* 0x03100000aaca8fae */ /* 0x0003e4000f101d5c */
[C---:B------:R-:W-:Y:S03]  /*12390*/  HMMA.16816.F32 R16, R136.reuse, R146, R16 ;  /* 0x000000928810723c */ /* 0x040fe60000001810 */
[----:B------:R1:W-:Y:S01]  /*123a0*/  @!P0 LDGSTS.E.BYPASS.LTC128B.128 [R202+0x5100], [R168.64], !P4 ;  /* 0x05100000a8ca8fae */ /* 0x0003e2000e101d5c */
[C---:B------:R-:W-:Y:S04]  /*123b0*/  ISETP.GT.AND P0, PT, R224.reuse, UR8, PT ;  /* 0x00000008e0007c0c */ /* 0x040fe8000bf04270 */
[C---:B---3--:R-:W-:Y:S01]  /*123c0*/  HMMA.16816.F32 R20, R136.reuse, R132, R20 ;  /* 0x000000848814723c */ /* 0x048fe20000001814 */
[----:B------:R-:W-:Y:S05]  /*123d0*/  LDSM.16.M88.4 R140, [R193+0xc100] ;  /* 0x00c10000c18c783b */ /* 0x000fea0000000200 */
[----:B------:R-:W3:Y:S02]  /*123e0*/  LDSM.16.M88.4 R152, [R192+0x6100] ;  /* 0x00610000c098783b */ /* 0x000ee40000000200 */
[C---:B------:R-:W-:Y:S03]  /*123f0*/  HMMA.16816.F32 R24, R136.reuse, R134, R24 ;  /* 0x000000868818723c */ /* 0x040fe60000001818 */
[----:B------:R-:W2:Y:S01]  /*12400*/  LDSM.16.M88.4 R156, [R192+0x6900] ;  /* 0x00690000c09c783b */ /* 0x000ea20000000200 */
[----:B------:R-:W-:Y:S04]  /*12410*/  @P0 IADD3 R0, R224, -0x1, RZ ;  /* 0xffffffffe0000810 */ /* 0x000fe80007ffe0ff */
[C---:B----4-:R-:W-:Y:S01]  /*12420*/  HMMA.16816.F32 R28, R136.reuse, R148, R28 ;  /* 0x00000094881c723c */ /* 0x050fe2000000181c */
[----:B------:R-:W0:Y:S05]  /*12430*/  LDGDEPBAR ;  /* 0x00000000000079af */ /* 0x000e2a0000000000 */
[----:B-1----:R-:W1:Y:S02]  /*12440*/  LDSM.16.M88.4 R160, [R192+0x7100] ;  /* 0x00710000c0a0783b */ /* 0x002e640000000200 */
[----:B------:R-:W-:Y:S03]  /*12450*/  HMMA.16816.F32 R32, R136, R150, R32 ;  /* 0x000000968820723c */ /* 0x000fe60000001820 */
[----:B------:R-:W4:Y:S05]  /*12460*/  LDSM.16.M88.4 R144, [R192+0x7900] ;  /* 0x00790000c090783b */ /* 0x000f2a0000000200 */
[----:B------:R-:W-:Y:S05]  /*12470*/  LDSM.16.M88.4 R132, [R191+0xc100] ;  /* 0x00c10000bf84783b */ /* 0x000fea0000000200 */
[----:B-----5:R-:W5:Y:S05]  /*12480*/  LDSM.16.M88.4 R164, [R184] ;  /* 0x00000000b8a4783b */ /* 0x020f6a0000000200 */
[----:B------:R-:W4:Y:S01]  /*12490*/  LDSM.16.M88.4 R168, [R184+0x800] ;  /* 0x00080000b8a8783b */ /* 0x000f220000000200 */
[C---:B---3--:R-:W-:Y:S04]  /*124a0*/  HMMA.16816.F32 R4, R140.reuse, R152, R4 ;  /* 0x000000988c04723c */ /* 0x048fe80000001804 */
[----:B------:R-:W3:Y:S05]  /*124b0*/  LDSM.16.M88.4 R136, [R184+0x1000] ;  /* 0x00100000b888783b */ /* 0x000eea0000000200 */
[----:B------:R-:W3:Y:S01]  /*124c0*/  LDSM.16.M88.4 R148, [R184+0x1800] ;  /* 0x00180000b894783b */ /* 0x000ee20000000200 */
[C---:B------:R-:W-:Y:S04]  /*124d0*/  HMMA.16816.F32 R8, R140.reuse, R154, R8 ;  /* 0x0000009a8c08723c */ /* 0x040fe80000001808 */
[----:B------:R-:W-:Y:S04]  /*124e0*/  LDSM.16.M88.4 R152, [R197+0x8900] ;  /* 0x00890000c598783b */ /* 0x000fe80000000200 */
[C---:B--2---:R-:W-:Y:S01]  /*124f0*/  HMMA.16816.F32 R12, R140.reuse, R156, R12 ;  /* 0x0000009c8c0c723c */ /* 0x044fe2000000180c */
[----:B------:R-:W-:Y:S07]  /*12500*/  LDSM.16.M88.4 R172, [R184+0x2000] ;  /* 0x00200000b8ac783b */ /* 0x000fee0000000200 */
[C---:B------:R-:W-:Y:S01]  /*12510*/  HMMA.16816.F32 R16, R140.reuse, R158, R16 ;  /* 0x0000009e8c10723c */ /* 0x040fe20000001810 */
[----:B------:R-:W-:Y:S07]  /*12520*/  LDSM.16.M88.4 R156, [R197+0x9100] ;  /* 0x00910000c59c783b */ /* 0x000fee0000000200 */
[C---:B-1----:R-:W-:Y:S08]  /*12530*/  HMMA.16816.F32 R20, R140.reuse, R160, R20 ;  /* 0x000000a08c14723c */ /* 0x042ff00000001814 */
[C---:B------:R-:W-:Y:S01]  /*12540*/  HMMA.16816.F32 R24, R140.reuse, R162, R24 ;  /* 0x000000a28c18723c */ /* 0x040fe20000001818 */
[----:B------:R-:W-:Y:S07]  /*12550*/  LDSM.16.M88.4 R160, [R194+0x10100] ;  /* 0x01010000c2a0783b */ /* 0x000fee0000000200 */
[C---:B----4-:R-:W-:Y:S08]  /*12560*/  HMMA.16816.F32 R28, R140.reuse, R144, R28 ;  /* 0x000000908c1c723c */ /* 0x050ff0000000181c */
[----:B------:R-:W-:Y:S01]  /*12570*/  HMMA.16816.F32 R32, R140, R146, R32 ;  /* 0x000000928c20723c */ /* 0x000fe20000001820 */
[----:B------:R-:W-:Y:S05]  /*12580*/  LDSM.16.M88.4 R140, [R198+0x10100] ;  /* 0x01010000c68c783b */ /* 0x000fea0000000200 */
[----:B------:R-:W1:Y:S02]  /*12590*/  LDSM.16.M88.4 R144, [R197+0x8100] ;  /* 0x00810000c590783b */ /* 0x000e640000000200 */
[C---:B-----5:R-:W-:Y:S08]  /*125a0*/  HMMA.16816.F32 R4, R132.reuse, R164, R4 ;  /* 0x000000a48404723c */ /* 0x060ff00000001804 */
[C---:B------:R-:W-:Y:S01]  /*125b0*/  HMMA.16816.F32 R8, R132.reuse, R166, R8 ;  /* 0x000000a68408723c */ /* 0x040fe20000001808 */
[----:B------:R-:W-:Y:S07]  /*125c0*/  LDSM.16.M88.4 R164, [R183] ;  /* 0x00000000b7a4783b */ /* 0x000fee0000000200 */
[C---:B------:R-:W-:Y:S08]  /*125d0*/  HMMA.16816.F32 R12, R132.reuse, R168, R12 ;  /* 0x000000a8840c723c */ /* 0x040ff0000000180c */
[C---:B------:R-:W-:Y:S01]  /*125e0*/  HMMA.16816.F32 R16, R132.reuse, R170, R16 ;  /* 0x000000aa8410723c */ /* 0x040fe20000001810 */
[----:B------:R-:W-:Y:S07]  /*125f0*/  LDSM.16.M88.4 R168, [R192+0x8100] ;  /* 0x00810000c0a8783b */ /* 0x000fee0000000200 */
[C---:B---3--:R-:W-:Y:S08]  /*12600*/  HMMA.16816.F32 R20, R132.reuse, R136, R20 ;  /* 0x000000888414723c */ /* 0x048ff00000001814 */
[C---:B------:R-:W-:Y:S01]  /*12610*/  HMMA.16816.F32 R24, R132.reuse, R138, R24 ;  /* 0x0000008a8418723c */ /* 0x040fe20000001818 */
[----:B------:R-:W2:Y:S07]  /*12620*/  LDSM.16.M88.4 R136, [R197+0x9900] ;  /* 0x00990000c588783b */ /* 0x000eae0000000200 */
[C---:B------:R-:W-:Y:S08]  /*12630*/  HMMA.16816.F32 R28, R132.reuse, R148, R28 ;  /* 0x00000094841c723c */ /* 0x040ff0000000181c */
[----:B------:R-:W-:Y:S01]  /*12640*/  HMMA.16816.F32 R32, R132, R150, R32 ;  /* 0x000000968420723c */ /* 0x000fe20000001820 */
[----:B------:R-:W3:Y:S05]  /*12650*/  LDSM.16.M88.4 R132, [R182] ;  /* 0x00000000b684783b */ /* 0x000eea0000000200 */
[----:B------:R-:W-:Y:S02]  /*12660*/  LDSM.16.M88.4 R148, [R180] ;  /* 0x00000000b494783b */ /* 0x000fe40000000200 */
[C---:B-1----:R-:W-:Y:S08]  /*12670*/  HMMA.16816.F32 R4, R140.reuse, R144, R4 ;  /* 0x000000908c04723c */ /* 0x042ff00000001804 */
[C---:B------:R-:W-:Y:S01]  /*12680*/  HMMA.16816.F32 R8, R140.reuse, R146, R8 ;  /* 0x000000928c08723c */ /* 0x040fe20000001808 */
[----:B------:R-:W1:Y:S07]  /*12690*/  LDSM.16.M88.4 R144, [R181] ;  /* 0x00000000b590783b */ /* 0x000e6e0000000200 */
[C---:B------:R-:W-:Y:S08]  /*126a0*/  HMMA.16816.F32 R12, R140.reuse, R152, R12 ;  /* 0x000000988c0c723c */ /* 0x040ff0000000180c */
[C---:B------:R-:W-:Y:S01]  /*126b0*/  HMMA.16816.F32 R16, R140.reuse, R154, R16 ;  /* 0x0000009a8c10723c */ /* 0x040fe20000001810 */
[----:B------:R-:W4:Y:S07]  /*126c0*/  LDSM.16.M88.4 R152, [R193+0x10100] ;  /* 0x01010000c198783b */ /* 0x000f2e0000000200 */
[C---:B------:R-:W-:Y:S08]  /*126d0*/  HMMA.16816.F32 R20, R140.reuse, R156, R20 ;  /* 0x0000009c8c14723c */ /* 0x040ff00000001814 */
[C---:B------:R-:W-:Y:S01]  /*126e0*/  HMMA.16816.F32 R24, R140.reuse, R158, R24 ;  /* 0x0000009e8c18723c */ /* 0x040fe20000001818 */
[----:B------:R-:W-:Y:S07]  /*126f0*/  LDSM.16.M88.4 R156, [R192+0x9900] ;  /* 0x00990000c09c783b */ /* 0x000fee0000000200 */
[C---:B--2---:R-:W-:Y:S08]  /*12700*/  HMMA.16816.F32 R28, R140.reuse, R136, R28 ;  /* 0x000000888c1c723c */ /* 0x044ff0000000181c */
[----:B------:R-:W-:Y:S01]  /*12710*/  HMMA.16816.F32 R32, R140, R138, R32 ;  /* 0x0000008a8c20723c */ /* 0x000fe20000001820 */
[----:B------:R-:W2:Y:S05]  /*12720*/  LDSM.16.M88.4 R136, [R192+0x8900] ;  /* 0x00890000c088783b */ /* 0x000eaa0000000200 */
[----:B------:R-:W5:Y:S02]  /*12730*/  LDSM.16.M88.4 R140, [R192+0x9100] ;  /* 0x00910000c08c783b */ /* 0x000f640000000200 */
[C---:B------:R-:W-:Y:S08]  /*12740*/  HMMA.16816.F32 R4, R160.reuse, R164, R4 ;  /* 0x000000a4a004723c */ /* 0x040ff00000001804 */
[C---:B------:R-:W-:Y:S01]  /*12750*/  HMMA.16816.F32 R8, R160.reuse, R166, R8 ;  /* 0x000000a6a008723c */ /* 0x040fe20000001808 */
[----:B------:R-:W2:Y:S07]  /*12760*/  LDSM.16.M88.4 R164, [R191+0x10100] ;  /* 0x01010000bfa4783b */ /* 0x000eae0000000200 */
[C---:B---3--:R-:W-:Y:S08]  /*12770*/  HMMA.16816.F32 R12, R160.reuse, R132, R12 ;  /* 0x00000084a00c723c */ /* 0x048ff0000000180c */
[C---:B------:R-:W-:Y:S01]  /*12780*/  HMMA.16816.F32 R16, R160.reuse, R134, R16 ;  /* 0x00000086a010723c */ /* 0x040fe20000001810 */
[----:B------:R-:W3:Y:S07]  /*12790*/  LDSM.16.M88.4 R132, [R184+0x2800] ;  /* 0x00280000b884783b */ /* 0x000eee0000000200 */
[C---:B-1----:R-:W-:Y:S08]  /*127a0*/  HMMA.16816.F32 R20, R160.reuse, R144, R20 ;  /* 0x00000090a014723c */ /* 0x042ff00000001814 */
[C---:B------:R-:W-:Y:S01]  /*127b0*/  HMMA.16816.F32 R24, R160.reuse, R146, R24 ;  /* 0x00000092a018723c */ /* 0x040fe20000001818 */
[----:B------:R-:W1:Y:S07]  /*127c0*/  LDSM.16.M88.4 R144, [R184+0x3000] ;  /* 0x00300000b890783b */ /* 0x000e6e0000000200 */
[C---:B------:R-:W-:Y:S08]  /*127d0*/  HMMA.16816.F32 R28, R160.reuse, R148, R28 ;  /* 0x00000094a01c723c */ /* 0x040ff0000000181c */
[----:B------:R-:W-:Y:S01]  /*127e0*/  HMMA.16816.F32 R32, R160, R150, R32 ;  /* 0x00000096a020723c */ /* 0x000fe20000001820 */
[----:B------:R-:W1:Y:S05]  /*127f0*/  LDSM.16.M88.4 R148, [R184+0x3800] ;  /* 0x00380000b894783b */ /* 0x000e6a0000000200 */
[----:B------:R-:W-:Y:S02]  /*12800*/  LDSM.16.M88.4 R160, [R179] ;  /* 0x00000000b3a0783b */ /* 0x000fe40000000200 */
[C---:B----4-:R-:W-:Y:S08]  /*12810*/  HMMA.16816.F32 R4, R152.reuse, R168, R4 ;  /* 0x000000a89804723c */ /* 0x050ff00000001804 */
[C---:B------:R-:W-:Y:S08]  /*12820*/  HMMA.16816.F32 R8, R152.reuse, R170, R8 ;  /* 0x000000aa9808723c */ /* 0x040ff00000001808 */
[C---:B--2---:R-:W-:Y:S08]  /*12830*/  HMMA.16816.F32 R12, R152.reuse, R136, R12 ;  /* 0x00000088980c723c */ /* 0x044ff0000000180c */
[C---:B------:R-:W-:Y:S01]  /*12840*/  HMMA.16816.F32 R16, R152.reuse, R138, R16 ;  /* 0x0000008a9810723c */ /* 0x040fe20000001810 */
[----:B------:R-:W-:Y:S07]  /*12850*/  LDSM.16.M88.4 R136, [R198+0x14100] ;  /* 0x01410000c688783b */ /* 0x000fee0000000200 */
[C---:B-----5:R-:W-:Y:S08]  /*12860*/  HMMA.16816.F32 R20, R152.reuse, R140, R20 ;  /* 0x0000008c9814723c */ /* 0x060ff00000001814 */
[C---:B------:R-:W-:Y:S01]  /*12870*/  HMMA.16816.F32 R24, R152.reuse, R142, R24 ;  /* 0x0000008e9818723c */ /* 0x040fe20000001818 */
[----:B------:R-:W2:Y:S07]  /*12880*/  LDSM.16.M88.4 R140, [R197+0xa100] ;  /* 0x00a10000c58c783b */ /* 0x000eae0000000200 */
[C---:B------:R-:W-:Y:S08]  /*12890*/  HMMA.16816.F32 R28, R152.reuse, R156, R28 ;  /* 0x0000009c981c723c */ /* 0x040ff0000000181c */
[----:B------:R-:W-:Y:S01]  /*128a0*/  HMMA.16816.F32 R32, R152, R158, R32 ;  /* 0x0000009e9820723c */ /* 0x000fe20000001820 */
[----:B------:R-:W4:Y:S05]  /*128b0*/  LDSM.16.M88.4 R152, [R197+0xa900] ;  /* 0x00a90000c598783b */ /* 0x000f2a0000000200 */
[----:B------:R-:W5:Y:S02]  /*128c0*/  LDSM.16.M88.4 R156, [R197+0xb100] ;  /* 0x00b10000c59c783b */ /* 0x000f640000000200 */
[C---:B------:R-:W-:Y:S08]  /*128d0*/  HMMA.16816.F32 R4, R164.reuse, R172, R4 ;  /* 0x000000aca404723c */ /* 0x040ff00000001804 */
[C---:B------:R-:W-:Y:S08]  /*128e0*/  HMMA.16816.F32 R8, R164.reuse, R174, R8 ;  /* 0x000000aea408723c */ /* 0x040ff00000001808 */
        /* <DEDUP_REMOVED lines=8> */
[----:B------:R-:W1:Y:S05]  /*12970*/  LDSM.16.M88.4 R148, [R178] ;  /* 0x00000000b294783b */ /* 0x000e6a0000000200 */
[----:B------:R-:W-:Y:S02]  /*12980*/  LDSM.16.M88.4 R164, [R184+0x4000] ;  /* 0x00400000b8a4783b */ /* 0x000fe40000000200 */
[C---:B--2---:R-:W-:Y:S08]  /*12990*/  HMMA.16816.F32 R4, R136.reuse, R140, R4 ;  /* 0x0000008c8804723c */ /* 0x044ff00000001804 */
[C---:B------:R-:W-:Y:S01]  /*129a0*/  HMMA.16816.F32 R8, R136.reuse, R142, R8 ;  /* 0x0000008e8808723c */ /* 0x040fe20000001808 */
[----:B------:R-:W2:Y:S07]  /*129b0*/  LDSM.16.M88.4 R140, [R177] ;  /* 0x00000000b18c783b */ /* 0x000eae0000000200 */
[C---:B----4-:R-:W-:Y:S08]  /*129c0*/  HMMA.16816.F32 R12, R136.reuse, R152, R12 ;  /* 0x00000098880c723c */ /* 0x050ff0000000180c */
[C---:B------:R-:W-:Y:S01]  /*129d0*/  HMMA.16816.F32 R16, R136.reuse, R154, R16 ;  /* 0x0000009a8810723c */ /* 0x040fe20000001810 */
[----:B------:R-:W4:Y:S07]  /*129e0*/  LDSM.16.M88.4 R152, [R176] ;  /* 0x00000000b098783b */ /* 0x000f2e0000000200 */
[C---:B-----5:R-:W-:Y:S08]  /*129f0*/  HMMA.16816.F32 R20, R136.reuse, R156, R20 ;  /* 0x0000009c8814723c */ /* 0x060ff00000001814 */
[C---:B------:R-:W-:Y:S01]  /*12a00*/  HMMA.16816.F32 R24, R136.reuse, R158, R24 ;  /* 0x0000009e8818723c */ /* 0x040fe20000001818 */
[----:B------:R-:W-:Y:S07]  /*12a10*/  LDSM.16.M88.4 R156, [R192+0xa900] ;  /* 0x00a90000c09c783b */ /* 0x000fee0000000200 */
[C---:B---3--:R-:W-:Y:S08]  /*12a20*/  HMMA.16816.F32 R28, R136.reuse, R132, R28 ;  /* 0x00000084881c723c */ /* 0x048ff0000000181c */
[----:B------:R-:W-:Y:S01]  /*12a30*/  HMMA.16816.F32 R32, R136, R134, R32 ;  /* 0x000000868820723c */ /* 0x000fe20000001820 */
[----:B------:R-:W-:Y:S05]  /*12a40*/  LDSM.16.M88.4 R132, [R193+0x14100] ;  /* 0x01410000c184783b */ /* 0x000fea0000000200 */
[----:B------:R-:W3:Y:S02]  /*12a50*/  LDSM.16.M88.4 R136, [R192+0xa100] ;  /* 0x00a10000c088783b */ /* 0x000ee40000000200 */
[C---:B-1----:R-:W-:Y:S08]  /*12a60*/  HMMA.16816.F32 R4, R144.reuse, R160, R4 ;  /* 0x000000a09004723c */ /* 0x042ff00000001804 */
[C---:B------:R-:W-:Y:S01]  /*12a70*/  HMMA.16816.F32 R8, R144.reuse, R162, R8 ;  /* 0x000000a29008723c */ /* 0x040fe20000001808 */
[----:B------:R-:W-:Y:S07]  /*12a80*/  LDSM.16.M88.4 R160, [R191+0x14100] ;  /* 0x01410000bfa0783b */ /* 0x000fee0000000200 */
[C---:B------:R-:W-:Y:S08]  /*12a90*/  HMMA.16816.F32 R12, R144.reuse, R148, R12 ;  /* 0x00000094900c723c */ /* 0x040ff0000000180c */
[C---:B------:R-:W-:Y:S01]  /*12aa0*/  HMMA.16816.F32 R16, R144.reuse, R150, R16 ;  /* 0x000000969010723c */ /* 0x040fe20000001810 */
[----:B------:R-:W1:Y:S07]  /*12ab0*/  LDSM.16.M88.4 R148, [R192+0xb100] ;  /* 0x00b10000c094783b */ /* 0x000e6e0000000200 */
[C---:B--2---:R-:W-:Y:S08]  /*12ac0*/  HMMA.16816.F32 R20, R144.reuse, R140, R20 ;  /* 0x0000008c9014723c */ /* 0x044ff00000001814 */
[C---:B------:R-:W-:Y:S01]  /*12ad0*/  HMMA.16816.F32 R24, R144.reuse, R142, R24 ;  /* 0x0000008e9018723c */ /* 0x040fe20000001818 */
[----:B------:R-:W2:Y:S07]  /*12ae0*/  LDSM.16.M88.4 R140, [R192+0xb900] ;  /* 0x00b90000c08c783b */ /* 0x000eae0000000200 */
[C---:B----4-:R-:W-:Y:S07]  /*12af0*/  HMMA.16816.F32 R28, R144.reuse, R152, R28 ;  /* 0x00000098901c723c */ /* 0x050fee000000181c */
[C---:B------:R-:W-:Y:S01]  /*12b00*/  @P0 IMAD.WIDE.U32 R152, R0.reuse, c[0x0][0x1e0], RZ ;  /* 0x0000780000980a25 */ /* 0x040fe200078e00ff */
[----:B------:R-:W-:Y:S07]  /*12b10*/  HMMA.16816.F32 R32, R144, R154, R32 ;  /* 0x0000009a9020723c */ /* 0x000fee0000001820 */
[----:B------:R-:W-:Y:S01]  /*12b20*/  @P0 SHF.R.S32.HI R155, RZ, 0x1f, R0 ;  /* 0x0000001fff9b0819 */ /* 0x000fe20000011400 */
[C---:B---3--:R-:W-:Y:S05]  /*12b30*/  HMMA.16816.F32 R4, R132.reuse, R136, R4 ;  /* 0x000000888404723c */ /* 0x048fea0000001804 */
[----:B------:R-:W-:Y:S03]  /*12b40*/  @P0 IMAD R155, R155, c[0x0][0x1e0], RZ ;  /* 0x000078009b9b0a24 */ /* 0x000fe600078e02ff */
[C---:B------:R-:W-:Y:S01]  /*12b50*/  HMMA.16816.F32 R8, R132.reuse, R138, R8 ;  /* 0x0000008a8408723c */ /* 0x040fe20000001808 */
[----:B------:R-:W3:Y:S03]  /*12b60*/  LDSM.16.M88.4 R136, [R184+0x4800] ;  /* 0x00480000b888783b */ /* 0x000ee60000000200 */
[----:B------:R-:W-:Y:S02]  /*12b70*/  @P0 IMAD R0, R0, c[0x0][0x1e4], R155 ;  /* 0x0000790000000a24 */ /* 0x000fe400078e029b */
[----:B------:R-:W-:Y:S02]  /*12b80*/  @P0 IMAD.SHL.U32 R155, R152, 0x40, RZ ;  /* 0x00000040989b0824 */ /* 0x000fe400078e00ff */
[C---:B------:R-:W-:Y:S04]  /*12b90*/  HMMA.16816.F32 R12, R132.reuse, R156, R12 ;  /* 0x0000009c840c723c */ /* 0x040fe8000000180c */
[----:B------:R-:W-:Y:S01]  /*12ba0*/  @P0 IMAD.IADD R153, R153, 0x1, R0 ;  /* 0x0000000199990824 */ /* 0x000fe200078e0200 */
[----:B------:R-:W-:Y:S03]  /*12bb0*/  @P0 IADD3 R0, P2, R155, R204, RZ ;  /* 0x000000cc9b000210 */ /* 0x000fe60007f5e0ff */
[C---:B------:R-:W-:Y:S04]  /*12bc0*/  HMMA.16816.F32 R16, R132.reuse, R158, R16 ;  /* 0x0000009e8410723c */ /* 0x040fe80000001810 */
[----:B------:R-:W-:Y:S02]  /*12bd0*/  @P0 LEA R156, P1, R0, c[0x0][0x1c8], 0x1 ;  /* 0x00007200009c0a11 */ /* 0x000fe400078208ff */
[----:B------:R-:W-:Y:S02]  /*12be0*/  @P0 SHF.L.U64.HI R153, R152, 0x6, R153 ;  /* 0x0000000698990819 */ /* 0x000fe40000010299 */
[C---:B-1----:R-:W-:Y:S04]  /*12bf0*/  HMMA.16816.F32 R20, R132.reuse, R148, R20 ;  /* 0x000000948414723c */ /* 0x042fe80000001814 */
[----:B------:R-:W-:Y:S04]  /*12c00*/  @P0 IMAD.X R157, R153, 0x1, R211, P2 ;  /* 0x00000001999d0824 */ /* 0x000fe800010e06d3 */
[C---:B------:R-:W-:Y:S04]  /*12c10*/  HMMA.16816.F32 R24, R132.reuse, R150, R24 ;  /* 0x000000968418723c */ /* 0x040fe80000001818 */
[----:B------:R-:W-:Y:S02]  /*12c20*/  @P0 LEA.HI.X R157, R0, c[0x0][0x1cc], R157, 0x1, P1 ;  /* 0x00007300009d0a11 */ /* 0x000fe400008f0c9d */
[----:B------:R-:W-:Y:S02]  /*12c30*/  @P0 IADD3 R0, P3, R155, R214, RZ ;  /* 0x000000d69b000210 */ /* 0x000fe40007f7e0ff */
[C---:B--2---:R-:W-:Y:S04]  /*12c40*/  HMMA.16816.F32 R28, R132.reuse, R140, R28 ;  /* 0x0000008c841c723c */ /* 0x044fe8000000181c */
[--C-:B------:R-:W-:Y:S01]  /*12c50*/  @P0 IMAD.X R159, R153, 0x1, R220.reuse, P3 ;  /* 0x00000001999f0824 */ /* 0x100fe200018e06dc */
[C---:B------:R-:W-:Y:S03]  /*12c60*/  @P0 LEA R158, P3, R0.reuse, c[0x0][0x1c8], 0x1 ;  /* 0x00007200009e0a11 */ /* 0x040fe600078608ff */
[----:B------:R-:W-:Y:S01]  /*12c70*/  HMMA.16816.F32 R32, R132, R142, R32 ;  /* 0x0000008e8420723c */ /* 0x000fe20000001820 */
[----:B------:R-:W1:Y:S03]  /*12c80*/  LDSM.16.M88.4 R132, [R184+0x5000] ;  /* 0x00500000b884783b */ /* 0x000e660000000200 */
[----:B------:R-:W-:Y:S04]  /*12c90*/  @P0 LEA.HI.X R159, R0, c[0x0][0x1cc], R159, 0x1, P3 ;  /* 0x00007300009f0a11 */ /* 0x000fe800018f0c9f */
[C---:B------:R-:W-:Y:S07]  /*12ca0*/  HMMA.16816.F32 R4, R160.reuse, R164, R4 ;  /* 0x000000a4a004723c */ /* 0x040fee0000001804 */
[CC--:B------:R-:W-:Y:S01]  /*12cb0*/  @P0 IADD3 R164, P2, R155.reuse, R213.reuse, RZ ;  /* 0x000000d59ba40210 */ /* 0x0c0fe20007f5e0ff */
[C---:B------:R-:W-:Y:S04]  /*12cc0*/  HMMA.16816.F32 R8, R160.reuse, R166, R8 ;  /* 0x000000a6a008723c */ /* 0x040fe80000001808 */
[----:B------:R-:W-:Y:S03]  /*12cd0*/  @P0 IADD3 R165, P1, R155, UR6, RZ ;  /* 0x000000069ba50c10 */ /* 0x000fe6000ff3e0ff */
[C---:B------:R-:W-:Y:S01]  /*12ce0*/  @P0 IMAD.X R167, R153.reuse, 0x1, R219, P2 ;  /* 0x0000000199a70824 */ /* 0x040fe200010e06db */
[C---:B---3--:R-:W-:Y:S04]  /*12cf0*/  HMMA.16816.F32 R12, R160.reuse, R136, R12 ;  /* 0x00000088a00c723c */ /* 0x048fe8000000180c */
[----:B------:R-:W-:Y:S02]  /*12d00*/  @P0 IADD3.X R155, R153, UR7, RZ, P1, !PT ;  /* 0x00000007999b0c10 */ /* 0x000fe40008ffe4ff */
[----:B------:R-:W-:Y:S02]  /*12d10*/  @P0 IADD3 R154, P1, R165, R204, RZ ;  /* 0x000000cca59a0210 */ /* 0x000fe40007f3e0ff */
[C---:B------:R-:W-:Y:S01]  /*12d20*/  HMMA.16816.F32 R16, R160.reuse, R138, R16 ;  /* 0x0000008aa010723c */ /* 0x040fe20000001810 */
[----:B------:R-:W2:Y:S01]  /*12d30*/  LDSM.16.M88.4 R136, [R184+0x5800] ;  /* 0x00580000b888783b */ /* 0x000ea20000000200 */
[----:B------:R-:W-:Y:S04]  /*12d40*/  DEPBAR.LE SB0, 0x0 ;  /* 0x000080000000791a */ /* 0x000fe80000000000 */
[----:B------:R-:W-:Y:S01]  /*12d50*/  BAR.SYNC.DEFER_BLOCKING 0x0 ;  /* 0x0000000000007b1d */ /* 0x000fe20000010000 */
[----:B------:R-:W-:Y:S01]  /*12d60*/  @P0 LEA R166, P2, R164, c[0x0][0x1c8], 0x1 ;  /* 0x00007200a4a60a11 */ /* 0x000fe200078408ff */
[----:B------:R-:W-:Y:S01]  /*12d70*/  @P0 IMAD.X R153, R155, 0x1, R211, P1 ;  /* 0x000000019b990824 */ /* 0x000fe200008e06d3 */
[----:B------:R-:W-:Y:S01]  /*12d80*/  @P0 LEA R152, P1, R154, c[0x0][0x1c8], 0x1 ;  /* 0x000072009a980a11 */ /* 0x000fe200078208ff */
[C---:B-1----:R-:W-:Y:S05]  /*12d90*/  HMMA.16816.F32 R20, R160.reuse, R132, R20 ;  /* 0x00000084a014723c */ /* 0x042fea0000001814 */
[----:B------:R-:W-:Y:S02]  /*12da0*/  @P0 LEA.HI.X R167, R164, c[0x0][0x1cc], R167, 0x1, P2 ;  /* 0x00007300a4a70a11 */ /* 0x000fe400010f0ca7 */
[----:B------:R-:W-:Y:S01]  /*12db0*/  @P0 LEA.HI.X R153, R154, c[0x0][0x1cc], R153, 0x1, P1 ;  /* 0x000073009a990a11 */ /* 0x000fe200008f0c99 */
[C---:B------:R-:W-:Y:S04]  /*12dc0*/  HMMA.16816.F32 R24, R160.reuse, R134, R24 ;  /* 0x00000086a018723c */ /* 0x040fe80000001818 */
[C---:B------:R-:W-:Y:S02]  /*12dd0*/  @P0 IADD3 R0, P2, R165.reuse, R214, RZ ;  /* 0x000000d6a5000210 */ /* 0x040fe40007f5e0ff */
[----:B------:R-:W-:Y:S02]  /*12de0*/  @P0 IADD3 R165, P1, R165, R213, RZ ;  /* 0x000000d5a5a50210 */ /* 0x000fe40007f3e0ff */
[C---:B------:R-:W-:Y:S01]  /*12df0*/  @P0 LEA R168, P3, R0.reuse, c[0x0][0x1c8], 0x1 ;  /* 0x0000720000a80a11 */ /* 0x040fe200078608ff */
[----:B------:R-:W-:Y:S01]  /*12e00*/  @P0 IMAD.X R169, R155, 0x1, R220, P2 ;  /* 0x000000019ba90824 */ /* 0x000fe200010e06dc */
[----:B------:R-:W-:Y:S01]  /*12e10*/  @!PT LDS RZ, [RZ] ;  /* 0x00000000fffff984 */ /* 0x000fe20000000800 */
[----:B------:R-:W-:Y:S01]  /*12e20*/  @!PT LDS RZ, [RZ] ;  /* 0x00000000fffff984 */ /* 0x000fe20000000800 */
[----:B------:R-:W-:Y:S01]  /*12e30*/  @!PT LDS RZ, [RZ] ;  /* 0x00000000fffff984 */ /* 0x000fe20000000800 */
[----:B------:R1:W-:Y:S02]  /*12e40*/  @P0 LDGSTS.E.BYPASS.LTC128B.128 [R202+0x6100], [R156.64], !P5 ;  /* 0x061000009cca0fae */ /* 0x0003e4000e901d5c */
[----:B------:R-:W-:Y:S01]  /*12e50*/  @P0 LEA R154, P2, R165, c[0x0][0x1c8], 0x1 ;  /* 0x00007200a59a0a11 */ /* 0x000fe200078408ff */
[----:B------:R-:W-:Y:S01]  /*12e60*/  @P0 IMAD.X R164, R155, 0x1, R219, P1 ;  /* 0x000000019ba40824 */ /* 0x000fe200008e06db */
[----:B------:R-:W-:Y:S01]  /*12e70*/  @P0 LEA.HI.X R169, R0, c[0x0][0x1cc], R169, 0x1, P3 ;  /* 0x0000730000a90a11 */ /* 0x000fe200018f0ca9 */
[----:B------:R-:W-:Y:S01]  /*12e80*/  IMAD.MOV.U32 R0, RZ, RZ, R203 ;  /* 0x000000ffff007224 */ /* 0x000fe200078e00cb */
[----:B------:R3:W-:Y:S01]  /*12e90*/  @P0 LDGSTS.E.BYPASS.LTC128B.128 [R202+0x8100], [R158.64], !P6 ;  /* 0x081000009eca0fae */ /* 0x0007e2000f101d5c */
[----:B------:R-:W-:Y:S02]  /*12ea0*/  PLOP3.LUT P1, PT, PT, PT, UP3, 0x80, 0x0 ;  /* 0x000000000000781c */ /* 0x000fe40003f2f038 */
[----:B------:R-:W-:Y:S02]  /*12eb0*/  @P0 LEA.HI.X R155, R165, c[0x0][0x1cc], R164, 0x1, P2 ;  /* 0x00007300a59b0a11 */ /* 0x000fe400010f0ca4 */
[----:B------:R4:W-:Y:S01]  /*12ec0*/  @P0 LDGSTS.E.BYPASS.LTC128B.128 [R202+0xa100], [R166.64], !P4 ;  /* 0x0a100000a6ca0fae */ /* 0x0009e2000e101d5c */
[C---:B--2---:R-:W-:Y:S04]  /*12ed0*/  HMMA.16816.F32 R28, R160.reuse, R136, R28 ;  /* 0x00000088a01c723c */ /* 0x044fe8000000181c */
[----:B------:R2:W-:Y:S04]  /*12ee0*/  @P0 LDGSTS.E.BYPASS.LTC128B.128 [R202+0x7100], [R152.64], !P5 ;  /* 0x0710000098ca0fae */ /* 0x0005e8000e901d5c */
[----:B------:R-:W-:Y:S01]  /*12ef0*/  @P1 IMAD.MOV.U32 R0, RZ, RZ, R217 ;  /* 0x000000ffff001224 */ /* 0x000fe200078e00d9 */
[----:B------:R4:W-:Y:S01]  /*12f00*/  @P0 LDGSTS.E.BYPASS.LTC128B.128 [R202+0x9100], [R168.64], !P6 ;  /* 0x09100000a8ca0fae */ /* 0x0009e2000f101d5c */
[----:B------:R-:W-:Y:S04]  /*12f10*/  HMMA.16816.F32 R32, R160, R138, R32 ;  /* 0x0000008aa020723c */ /* 0x000fe80000001820 */
[----:B------:R5:W-:Y:S01]  /*12f20*/  @P0 LDGSTS.E.BYPASS.LTC128B.128 [R202+0xb100], [R154.64], !P4 ;  /* 0x0b1000009aca0fae */ /* 0x000be2000e101d5c */
[----:B------:R-:W-:Y:S01]  /*12f30*/  PLOP3.LUT P0, PT, PT, PT, UP2, 0x40, 0x0 ;  /* 0x000000000000781c */ /* 0x000fe20003f0e828 */
[----:B-1----:R-:W-:Y:S02]  /*12f40*/  IMAD.U32 R156, RZ, RZ, UR23 ;  /* 0x00000017ff9c7e24 */ /* 0x002fe4000f8e00ff */
[----:B------:R-:W-:Y:S01]  /*12f50*/  IMAD.SHL.U32 R161, R224, 0x40, RZ ;  /* 0x00000040e0a17824 */ /* 0x000fe200078e00ff */
[----:B------:R-:W3:Y:S04]  /*12f60*/  SHFL.IDX PT, R164, R0, RZ, 0x1c1f ;  /* 0x001c1fff00a47589 */ /* 0x000ee800000e0000 */
[----:B------:R-:W-:Y:S01]  /*12f70*/  IADD3 R157, -R208, 0x1, -R161 ;  /* 0x00000001d09d7810 */ /* 0x000fe20007ffe9a1 */
[----:B------:R-:W0:Y:S03]  /*12f80*/  LDGDEPBAR ;  /* 0x00000000000079af */ /* 0x000e260000000000 */
[----:B------:R-:W-:Y:S04]  /*12f90*/  IADD3 R156, -R156, UR12, R157 ;  /* 0x0000000c9c9c7c10 */ /* 0x000fe8000fffe19d */
[C---:B------:R-:W-:Y:S02]  /*12fa0*/  IADD3 R157, R156.reuse, c[0x0][0x328], RZ ;  /* 0x0000ca009c9d7a10 */ /* 0x040fe40007ffe0ff */
[----:B--2---:R-:W-:Y:S03]  /*12fb0*/  IADD3 R153, R156, UR4, RZ ;  /* 0x000000049c997c10 */ /* 0x004fe6000fffe0ff */
[--C-:B---3--:R-:W-:Y:S02]  /*12fc0*/  IMAD.IADD R159, R157, 0x1, R164.reuse ;  /* 0x000000019d9f7824 */ /* 0x108fe400078e02a4 */
[----:B-----5:R-:W-:Y:S01]  /*12fd0*/  IMAD.IADD R155, R153, 0x1, R164 ;  /* 0x00000001999b7824 */ /* 0x020fe200078e02a4 */
[----:B------:R-:W-:-:S05]  /*12fe0*/  @P0 BRA `(.L_x_397) ;  /* 0x0000019000000947 */ /* 0x000fca0003800000 */
[----:B----4-:R-:W-:Y:S01]  /*12ff0*/  IMAD.U32 R133, RZ, RZ, UR23 ;  /* 0x00000017ff857e24 */ /* 0x010fe2000f8e00ff */
        /* <DEDUP_REMOVED lines=13> */
.L_x_399:
[----:B------:R-:W-:Y:S04]  /*130d0*/  MOV R132, c[0x0][0x32c] ;  /* 0x0000cb0000847a02 */ /* 0x000fe80000000f00 */
[----:B------:R-:W-:Y:S11]  /*130e0*/  ISETP.NE.AND P0, PT, R132, 0x1, PT ;  /* 0x000000018400780c */ /* 0x000ff60003f05270 */
[----:B------:R-:W-:Y:S02]  /*130f0*/  @!UPT UIADD3 URZ, URZ, URZ, URZ ;  /* 0x0000003f3f3ff290 */ /* 0x000fe4000fffe03f */
[----:B------:R-:W-:Y:S05]  /*13100*/  @P0 IMAD.HI.U32 R132, R164, c[0x0][0x330], RZ ;  /* 0x0000cc00a4840a27 */ /* 0x000fea00078e00ff */
[----:B------:R-:W-:Y:S02]  /*13110*/  @P0 SHF.R.U32.HI R164, RZ, c[0x0][0x334], R132 ;  /* 0x0000cd00ffa40a19 */ /* 0x000fe40000011684 */
.L_x_400:
[----:B------:R-:W-:Y:S05]  /*13120*/  BSYNC B0 ;  /* 0x0000000000007941 */ /* 0x000fea0003800000 */
.L_x_398:
[----:B------:R-:W-:Y:S04]  /*13130*/  IMAD R133, R164, c[0x0][0x32c], -R161 ;  /* 0x0000cb00a4857a24 */ /* 0x000fe800078e0aa1 */
[----:B------:R-:W-:Y:S05]  /*13140*/  IMAD.IADD R134, R133, 0x1, -R208 ;  /* 0x0000000185867824 */ /* 0x000fea00078e0ad0 */
[----:B------:R-:W-:Y:S02]  /*13150*/  IADD3 R132, R134, c[0x0][0x32c], RZ ;  /* 0x0000cb0086847a10 */ /* 0x000fe40007ffe0ff */
[----:B------:R-:W-:Y:S02]  /*13160*/  IMNMX R155, R155, R134, !PT ;  /* 0x000000869b9b7217 */ /* 0x000fe40007800200 */
[----:B------:R-:W-:Y:S02]  /*13170*/  IMNMX R159, R159, R132, PT ;  /* 0x000000849f9f7217 */ /* 0x000fe40003800200 */
.L_x_397:
[----:B----4-:R-:W-:Y:S04]  /*13180*/  ISETP.GT.AND P1, PT, R224, -0x1, PT ;  /* 0xffffffffe000780c */ /* 0x010fe80003f24270 */
[C---:B------:R-:W-:Y:S02]  /*13190*/  ISETP.GT.AND P0, PT, R155.reuse, RZ, P1 ;  /* 0x000000ff9b00720c */ /* 0x040fe40000f04270 */
[----:B------:R-:W-:Y:S02]  /*131a0*/  ISETP.GT.AND P2, PT, R155, 0x8, P1 ;  /* 0x000000089b00780c */ /* 0x000fe40000f44270 */
[----:B------:R-:W-:Y:S02]  /*131b0*/  ISETP.LT.OR P0, PT, R159, 0x1, P0 ;  /* 0x000000019f00780c */ /* 0x000fe40000701670 */
        /* <DEDUP_REMOVED lines=41> */
[C---:B------:R-:W-:Y:S02]  /*13450*/  ISETP.LT.OR P3, PT, R159.reuse, 0x39, P2 ;  /* 0x000000399f00780c */ /* 0x040fe40001761670 */
[----:B------:R-:W-:Y:S02]  /*13460*/  ISETP.LT.OR P2, PT, R159, 0x3a, P0 ;  /* 0x0000003a9f00780c */ /* 0x000fe40000741670 */
[----:B------:R-:W-:Y:S02]  /*13470*/  PLOP3.LUT P0, PT, PT, PT, UP2, 0x40, 0x0 ;  /* 0x000000000000781c */ /* 0x000fe40003f0e828 */
[----:B------:R-:W-:Y:S02]  /*13480*/  ISETP.GT.AND P4, PT, R155, 0x31, P1 ;  /* 0x000000319b00780c */ /* 0x000fe40000f84270 */
[----:B------:R-:W-:Y:S02]  /*13490*/  FSEL R148, R32, -INF , !P3 ;  /* 0xff80000020947808 */ /* 0x000fe40005800000 */
[----:B------:R-:W-:Y:S02]  /*134a0*/  ISETP.LT.OR P4, PT, R159, 0x32, P4 ;  /* 0x000000329f00780c */ /* 0x000fe40002781670 */
[----:B------:R-:W-:Y:S02]  /*134b0*/  FSEL R146, R33, -INF , !P2 ;  /* 0xff80000021927808 */ /* 0x000fe40005000000 */
[----:B------:R-:W-:Y:S03]  /*134c0*/  FSEL R150, R29, -INF , !P4 ;  /* 0xff8000001d967808 */ /* 0x000fe60006000000 */
        /* <DEDUP_REMOVED lines=15> */
.L_x_403:
[----:B------:R-:W-:Y:S04]  /*135c0*/  MOV R4, c[0x0][0x32c] ;  /* 0x0000cb0000047a02 */ /* 0x000fe80000000f00 */
[----:B------:R-:W-:Y:S11]  /*135d0*/  ISETP.NE.AND P0, PT, R4, 0x1, PT ;  /* 0x000000010400780c */ /* 0x000ff60003f05270 */
[----:B------:R-:W-:Y:S02]  /*135e0*/  @!UPT UIADD3 URZ, URZ, URZ, URZ ;  /* 0x0000003f3f3ff290 */ /* 0x000fe4000fffe03f */
[----:B------:R-:W-:Y:S05]  /*135f0*/  @P0 IMAD.HI.U32 R4, R12, c[0x0][0x330], RZ ;  /* 0x0000cc000c040a27 */ /* 0x000fea00078e00ff */
[----:B------:R-:W-:Y:S02]  /*13600*/  @P0 SHF.R.U32.HI R12, RZ, c[0x0][0x334], R4 ;  /* 0x0000cd00ff0c0a19 */ /* 0x000fe40000011604 */
.L_x_404:
[----:B------:R-:W-:Y:S05]  /*13610*/  BSYNC B0 ;  /* 0x0000000000007941 */ /* 0x000fea0003800000 */
.L_x_402:
[----:B------:R-:W-:Y:S04]  /*13620*/  IMAD R161, R12, c[0x0][0x32c], -R161 ;  /* 0x0000cb000ca17a24 */ /* 0x000fe800078e0aa1 */
[----:B------:R-:W-:Y:S05]  /*13630*/  IMAD.IADD R4, R161, 0x1, -R208 ;  /* 0x00000001a1047824 */ /* 0x000fea00078e0ad0 */
[----:B------:R-:W-:Y:S02]  /*13640*/  IADD3 R5, R4, c[0x0][0x32c], RZ ;  /* 0x0000cb0004057a10 */ /* 0x000fe40007ffe0ff */
[----:B------:R-:W-:Y:S02]  /*13650*/  IMNMX R153, R153, R4, !PT ;  /* 0x0000000499997217 */ /* 0x000fe40007800200 */
[----:B------:R-:W-:Y:S02]  /*13660*/  IMNMX R0, R0, R5, PT ;  /* 0x0000000500007217 */ /* 0x000fe40003800200 */
.L_x_401:
[----:B------:R-:W-:Y:S02]  /*13670*/  FMNMX.FTZ R5, R138, R3, !PT ;  /* 0x000000038a057209 */ /* 0x000fe40007810000 */
[C---:B------:R-:W-:Y:S02]  /*13680*/  ISETP.GT.AND P2, PT, R153.reuse, RZ, P1 ;  /* 0x000000ff9900720c */ /* 0x040fe40000f44270 */
[----:B------:R-:W-:Y:S02]  /*13690*/  FMNMX.FTZ R5, R136, R5, !PT ;  /* 0x0000000588057209 */ /* 0x000fe40007810000 */
[----:B------:R-:W-:Y:S02]  /*136a0*/  ISETP.LT.OR P2, PT, R0, 0x1, P2 ;  /* 0x000000010000780c */ /* 0x000fe40001741670 */
[----:B------:R-:W-:Y:S02]  /*136b0*/  FMNMX.FTZ R5, R134, R5, !PT ;  /* 0x0000000586057209 */ /* 0x000fe40007810000 */
[C---:B------:R-:W-:Y:S02]  /*136c0*/  ISETP.GT.AND P0, PT, R153.reuse, 0x1, P1 ;  /* 0x000000019900780c */ /* 0x040fe40000f04270 */
[----:B------:R-:W-:Y:S02]  /*136d0*/  FMNMX.FTZ R5, R8, R5, !PT ;  /* 0x0000000508057209 */ /* 0x000fe40007810000 */
[----:B------:R-:W-:Y:S02]  /*136e0*/  ISETP.LT.OR P0, PT, R0, 0x2, P0 ;  /* 0x000000020000780c */ /* 0x000fe40000701670 */
[----:B------:R-:W-:Y:S02]  /*136f0*/  FMNMX.FTZ R5, R166, R5, !PT ;  /* 0x00000005a6057209 */ /* 0x000fe40007810000 */
[----:B------:R-:W-:Y:S02]  /*13700*/  FSEL R17, R6, -INF , !P2 ;  /* 0xff80000006117808 */ /* 0x000fe40005000000 */
[----:B------:R-:W-:Y:S02]  /*13710*/  FMNMX.FTZ R5, R168, R5, !PT ;  /* 0x00000005a8057209 */ /* 0x000fe40007810000 */
[----:B------:R-:W-:Y:S02]  /*13720*/  ISETP.GT.AND P3, PT, R153, 0x8, P1 ;  /* 0x000000089900780c */ /* 0x000fe40000f64270 */
[----:B------:R-:W-:Y:S02]  /*13730*/  FMNMX.FTZ R5, R142, R5, !PT ;  /* 0x000000058e057209 */ /* 0x000fe40007810000 */
[----:B------:R-:W-:Y:S02]  /*13740*/  FSEL R13, R7, -INF , !P0 ;  /* 0xff800000070d7808 */ /* 0x000fe40004000000 */
[----:B------:R-:W-:Y:S02]  /*13750*/  ISETP.LT.OR P3, PT, R0, 0x9, P3 ;  /* 0x000000090000780c */ /* 0x000fe40001f61670 */
[----:B------:R-:W-:Y:S02]  /*13760*/  FMNMX.FTZ R4, R17, R2, !PT ;  /* 0x0000000211047209 */ /* 0x000fe40007810000 */
[----:B------:R-:W-:Y:S02]  /*13770*/  ISETP.GT.AND P0, PT, R153, 0x9, P1 ;  /* 0x000000099900780c */ /* 0x000fe40000f04270 */
[----:B------:R-:W-:Y:S02]  /*13780*/  FMNMX.FTZ R5, R140, R5, !PT ;  /* 0x000000058c057209 */ /* 0x000fe40007810000 */
[----:B------:R-:W-:Y:S02]  /*13790*/  FMNMX.FTZ R4, R13, R4, !PT ;  /* 0x000000040d047209 */ /* 0x000fe40007810000 */
[----:B------:R-:W-:Y:S02]  /*137a0*/  ISETP.LT.OR P2, PT, R0, 0xa, P0 ;  /* 0x0000000a0000780c */ /* 0x000fe40000741670 */
[----:B------:R-:W-:Y:S02]  /*137b0*/  FSEL R9, R10, -INF , !P3 ;  /* 0xff8000000a097808 */ /* 0x000fe40005800000 */
[----:B------:R-:W-:Y:S02]  /*137c0*/  ISETP.GT.AND P4, PT, R153, 0x10, P1 ;  /* 0x000000109900780c */ /* 0x000fe40000f84270 */
[----:B------:R-:W-:Y:S02]  /*137d0*/  FMNMX.FTZ R5, R158, R5, !PT ;  /* 0x000000059e057209 */ /* 0x000fe40007810000 */
[----:B------:R-:W-:Y:S02]  /*137e0*/  FSEL R11, R11, -INF , !P2 ;  /* 0xff8000000b0b7808 */ /* 0x000fe40005000000 */
[----:B------:R-:W-:Y:S02]  /*137f0*/  ISETP.LT.OR P2, PT, R0, 0x11, P4 ;  /* 0x000000110000780c */ /* 0x000fe40002741670 */
        /* <DEDUP_REMOVED lines=14> */
[C---:B------:R-:W-:Y:S02]  /*138e0*/  ISETP.LT.OR P0, PT, R0.reuse, 0x1a, P0 ;  /* 0x0000001a0000780c */ /* 0x040fe40000701670 */
[----:B------:R-:W-:Y:S02]  /*138f0*/  FMNMX.FTZ R10, R171, R4, !PT ;  /* 0x00000004ab0a7209 */ /* 0x000fe40007810000 */
[----:B------:R-:W-:Y:S02]  /*13900*/  ISETP.GT.AND P2, PT, R153, 0x20, P1 ;  /* 0x000000209900780c */ /* 0x000fe40000f44270 */
[----:B------:R-:W-:Y:S02]  /*13910*/  FMNMX.FTZ R5, R151, R6, !PT ;  /* 0x0000000697057209 */ /* 0x000fe40007810000 */
[----:B------:R-:W-:Y:S02]  /*13920*/  FSEL R141, R19, -INF , !P0 ;  /* 0xff800000138d7808 */ /* 0x000fe40004000000 */
[----:B------:R-:W-:Y:S02]  /*13930*/  FMNMX.FTZ R10, R143, R10, !PT ;  /* 0x0000000a8f0a7209 */ /* 0x000fe40007810000 */
[----:B------:R-:W-:Y:S02]  /*13940*/  ISETP.LT.OR P3, PT, R0, 0x21, P2 ;  /* 0x000000210000780c */ /* 0x000fe40001761670 */
        /* <DEDUP_REMOVED lines=8> */
[----:B------:R-:W-:Y:S01]  /*139d0*/  ISETP.LT.OR P2, PT, R0, 0x29, P4 ;  /* 0x000000290000780c */ /* 0x000fe20002741670 */
[----:B------:R-:W-:Y:S01]  /*139e0*/  LDSM.16.MT88.4 R20, [R190+0x100] ;  /* 0x00010000be14783b */ /* 0x000fe20000004200 */
[----:B------:R-:W-:Y:S02]  /*139f0*/  FMNMX.FTZ R10, R175, R10, !PT ;  /* 0x0000000aaf0a7209 */ /* 0x000fe40007810000 */
[----:B------:R-:W-:Y:S02]  /*13a00*/  ISETP.GT.AND P0, PT, R153, 0x29, P1 ;  /* 0x000000299900780c */ /* 0x000fe40000f04270 */
[----:B------:R-:W-:Y:S02]  /*13a10*/  FMNMX.FTZ R5, R146, R7, !PT ;  /* 0x0000000792057209 */ /* 0x000fe40007810000 */
[----:B------:R-:W-:Y:S02]  /*13a20*/  FSEL R157, R26, -INF , !P2 ;  /* 0xff8000001a9d7808 */ /* 0x000fe40005000000 */
[----:B------:R-:W-:Y:S01]  /*13a30*/  FMNMX.FTZ R10, R159, R10, !PT ;  /* 0x0000000a9f0a7209 */ /* 0x000fe20007810000 */
[----:B------:R-:W1:Y:S01]  /*13a40*/  SHFL.BFLY PT, R4, R5, 0x2, 0x1f ;  /* 0x0c401f0005047f89 */ /* 0x000e6200000e0000 */
[C---:B------:R-:W-:Y:S02]  /*13a50*/  ISETP.LT.OR P0, PT, R0.reuse, 0x2a, P0 ;  /* 0x0000002a0000780c */ /* 0x040fe40000701670 */
[----:B------:R-:W-:Y:S02]  /*13a60*/  ISETP.GT.AND P3, PT, R153, 0x30, P1 ;  /* 0x000000309900780c */ /* 0x000fe40000f64270 */
[----:B------:R-:W-:Y:S02]  /*13a70*/  FSEL R155, R27, -INF , !P0 ;  /* 0xff8000001b9b7808 */ /* 0x000fe40004000000 */
[----:B------:R-:W-:Y:S02]  /*13a80*/  FMNMX.FTZ R10, R157, R10, !PT ;  /* 0x0000000a9d0a7209 */ /* 0x000fe40007810000 */
[----:B------:R-:W-:Y:S02]  /*13a90*/  ISETP.LT.OR P3, PT, R0, 0x31, P3 ;  /* 0x000000310000780c */ /* 0x000fe40001f61670 */
[----:B------:R-:W-:Y:S02]  /*13aa0*/  ISETP.GT.AND P0, PT, R153, 0x31, P1 ;  /* 0x000000319900780c */ /* 0x000fe40000f04270 */
[----:B------:R-:W-:Y:S02]  /*13ab0*/  FSEL R149, R30, -INF , !P3 ;  /* 0xff8000001e957808 */ /* 0x000fe40005800000 */
[----:B------:R-:W-:Y:S02]  /*13ac0*/  FMNMX.FTZ R10, R155, R10, !PT ;  /* 0x0000000a9b0a7209 */ /* 0x000fe40007810000 */
[C---:B------:R-:W-:Y:S02]  /*13ad0*/  ISETP.LT.OR P2, PT, R0.reuse, 0x32, P0 ;  /* 0x000000320000780c */ /* 0x040fe40000741670 */
[----:B------:R-:W-:Y:S02]  /*13ae0*/  ISETP.GT.AND P4, PT, R153, 0x38, P1 ;  /* 0x000000389900780c */ /* 0x000fe40000f84270 */
[----:B------:R-:W-:Y:S02]  /*13af0*/  FSEL R147, R31, -INF , !P2 ;  /* 0xff8000001f937808 */ /* 0x000fe40005000000 */
[----:B------:R-:W-:Y:S01]  /*13b00*/  FMNMX.FTZ R10, R149, R10, !PT ;  /* 0x0000000a950a7209 */ /* 0x000fe20007810000 */
[----:B------:R-:W-:Y:S01]  /*13b10*/  LDSM.16.MT88.4 R28, [R189+0x100] ;  /* 0x00010000bd1c783b */ /* 0x000fe20000004200 */
[----:B------:R-:W-:Y:S02]  /*13b20*/  ISETP.GT.AND P0, PT, R153, 0x39, P1 ;  /* 0x000000399900780c */ /* 0x000fe40000f04270 */
[C---:B------:R-:W-:Y:S02]  /*13b30*/  ISETP.LT.OR P1, PT, R0.reuse, 0x39, P4 ;  /* 0x000000390000780c */ /* 0x040fe40002721670 */
[----:B------:R-:W-:Y:S02]  /*13b40*/  ISETP.LT.OR P0, PT, R0, 0x3a, P0 ;  /* 0x0000003a0000780c */ /* 0x000fe40000701670 */
[----:B------:R-:W-:Y:S02]  /*13b50*/  FSEL R145, R34, -INF , !P1 ;  /* 0xff80000022917808 */ /* 0x000fe40004800000 */
[----:B------:R-:W-:Y:S02]  /*13b60*/  FMNMX.FTZ R0, R147, R10, !PT ;  /* 0x0000000a93007209 */ /* 0x000fe40007810000 */
[----:B------:R-:W-:Y:S02]  /*13b70*/  FSEL R133, R35, -INF , !P0 ;  /* 0xff80000023857808 */ /* 0x000fe40004000000 */
[----:B------:R-:W-:Y:S04]  /*13b80*/  FMNMX.FTZ R0, R145, R0, !PT ;  /* 0x0000000091007209 */ /* 0x000fe80007810000 */
[----:B------:R-:W-:Y:S02]  /*13b90*/  FMNMX.FTZ R7, R133, R0, !PT ;  /* 0x0000000085077209 */ /* 0x000fe40007810000 */
[----:B-1----:R-:W-:Y:S03]  /*13ba0*/  FMNMX.FTZ R6, R5, R4, !PT ;  /* 0x0000000405067209 */ /* 0x002fe60007810000 */
[----:B------:R-:W1:Y:S08]  /*13bb0*/  SHFL.BFLY PT, R4, R7, 0x2, 0x1f ;  /* 0x0c401f0007047f89 */ /* 0x000e7000000e0000 */
[----:B------:R-:W2:Y:S01]  /*13bc0*/  SHFL.BFLY PT, R15, R6, 0x1, 0x1f ;  /* 0x0c201f00060f7f89 */ /* 0x000ea200000e0000 */
[----:B-1----:R-:W-:Y:S07]  /*13bd0*/  FMNMX.FTZ R5, R7, R4, !PT ;  /* 0x0000000407057209 */ /* 0x002fee0007810000 */
[----:B------:R-:W1:Y:S01]  /*13be0*/  SHFL.BFLY PT, R132, R5, 0x1, 0x1f ;  /* 0x0c201f0005847f89 */ /* 0x000e6200000e0000 */
[----:B--2---:R-:W-:Y:S04]  /*13bf0*/  FMNMX.FTZ R0, R6, R15, !PT ;  /* 0x0000000f06007209 */ /* 0x004fe80007810000 */
[C---:B------:R-:W-:Y:S01]  /*13c00*/  FSETP.NEU.FTZ.AND P0, PT, R0.reuse, -INF , PT ;  /* 0xff8000000000780b */ /* 0x040fe20003f1d000 */
[C---:B------:R-:W-:Y:S03]  /*13c10*/  FMUL.FTZ R153, R0.reuse, c[0x0][0x2d0] ;  /* 0x0000b40000997a20 */ /* 0x040fe60000410000 */
[----:B------:R-:W-:Y:S02]  /*13c20*/  FSEL R4, R0, RZ, P0 ;  /* 0x000000ff00047208 */ /* 0x000fe40000000000 */
[----:B------:R-:W-:Y:S03]  /*13c30*/  FSEL R153, R153, RZ, P0 ;  /* 0x000000ff99997208 */ /* 0x000fe60000000000 */
[----:B------:R-:W-:Y:S02]  /*13c40*/  FADD.FTZ R3, -R4, R3 ;  /* 0x0000000304037221 */ /* 0x000fe40000010100 */
[--C-:B------:R-:W-:Y:S02]  /*13c50*/  FFMA.FTZ R160, R138, c[0x0][0x2d0], -R153.reuse ;  /* 0x0000b4008aa07a23 */ /* 0x100fe40000010899 */
[--C-:B------:R-:W-:Y:S02]  /*13c60*/  FFMA.FTZ R135, R136, c[0x0][0x2d0], -R153.reuse ;  /* 0x0000b40088877a23 */ /* 0x100fe40000010899 */
[--C-:B------:R-:W-:Y:S01]  /*13c70*/  FFMA.FTZ R134, R134, c[0x0][0x2d0], -R153.reuse ;  /* 0x0000b40086867a23 */ /* 0x100fe20000010899 */
[----:B-1----:R-:W-:Y:S01]  /*13c80*/  FMNMX.FTZ R132, R5, R132, !PT ;  /* 0x0000008405847209 */ /* 0x002fe20007810000 */
[--C-:B------:R-:W-:Y:S01]  /*13c90*/  FFMA.FTZ R161, R8, c[0x0][0x2d0], -R153.reuse ;  /* 0x0000b40008a17a23 */ /* 0x100fe20000010899 */
[----:B------:R-:W-:Y:S01]  /*13ca0*/  MUFU.EX2 R160, R160 ;  /* 0x000000a000a07308 */ /* 0x000fe20000000800 */
[----:B------:R-:W-:Y:S01]  /*13cb0*/  FMUL.FTZ R6, R3, c[0x0][0x2d0] ;  /* 0x0000b40003067a20 */ /* 0x000fe20000410000 */
[C---:B------:R-:W-:Y:S01]  /*13cc0*/  FSETP.NEU.FTZ.AND P0, PT, R132.reuse, -INF , PT ;  /* 0xff8000008400780b */ /* 0x040fe20003f1d000 */
[----:B------:R-:W-:Y:S02]  /*13cd0*/  FMUL.FTZ R144, R132, c[0x0][0x2d0] ;  /* 0x0000b40084907a20 */ /* 0x000fe40000410000 */
[--C-:B------:R-:W-:Y:S01]  /*13ce0*/  FFMA.FTZ R169, R140, c[0x0][0x2d0], -R153.reuse ;  /* 0x0000b4008ca97a23 */ /* 0x100fe20000010899 */
[----:B------:R-:W-:Y:S01]  /*13cf0*/  FSEL R5, R132, RZ, P0 ;  /* 0x000000ff84057208 */ /* 0x000fe20000000000 */
[--C-:B------:R-:W-:Y:S01]  /*13d00*/  FFMA.FTZ R174, R158, c[0x0][0x2d0], -R153.reuse ;  /* 0x0000b4009eae7a23 */ /* 0x100fe20000010899 */
[----:B------:R-:W-:Y:S01]  /*13d10*/  FSEL R144, R144, RZ, P0 ;  /* 0x000000ff90907208 */ /* 0x000fe20000000000 */
[--C-:B------:R-:W-:Y:S01]  /*13d20*/  FFMA.FTZ R225, R156, c[0x0][0x2d0], -R153.reuse ;  /* 0x0000b4009ce17a23 */ /* 0x100fe20000010899 */
[----:B------:R-:W1:Y:S01]  /*13d30*/  MUFU.EX2 R135, R135 ;  /* 0x0000008700877308 */ /* 0x000e620000000800 */
[----:B------:R-:W-:Y:S01]  /*13d40*/  FADD.FTZ R5, -R5, R2 ;  /* 0x0000000205057221 */ /* 0x000fe20000010100 */
[----:B------:R-:W-:Y:S01]  /*13d50*/  ISETP.GT.AND P0, PT, R224, UR5, PT ;  /* 0x00000005e0007c0c */ /* 0x000fe2000bf04270 */
[--C-:B------:R-:W-:Y:S02]  /*13d60*/  FFMA.FTZ R164, R13, c[0x0][0x2d0], -R144.reuse ;  /* 0x0000b4000da47a23 */ /* 0x100fe40000010890 */
[----:B------:R-:W2:Y:S01]  /*13d70*/  LDSM.16.MT88.4 R12, [R195+0x100] ;  /* 0x00010000c30c783b */ /* 0x000ea20000004200 */
[--C-:B------:R-:W-:Y:S02]  /*13d80*/  FFMA.FTZ R165, R17, c[0x0][0x2d0], -R144.reuse ;  /* 0x0000b40011a57a23 */ /* 0x100fe40000010890 */
[--C-:B------:R-:W-:Y:S02]  /*13d90*/  FFMA.FTZ R163, R9, c[0x0][0x2d0], -R144.reuse ;  /* 0x0000b40009a37a23 */ /* 0x100fe40000010890 */
[--C-:B------:R-:W-:Y:S01]  /*13da0*/  FFMA.FTZ R162, R11, c[0x0][0x2d0], -R144.reuse ;  /* 0x0000b4000ba27a23 */ /* 0x100fe20000010890 */
[----:B------:R-:W-:Y:S01]  /*13db0*/  MUFU.EX2 R134, R134 ;  /* 0x0000008600867308 */ /* 0x000fe20000000800 */
[----:B------:R-:W-:Y:S02]  /*13dc0*/  FMUL.FTZ R2, R5, c[0x0][0x2d0] ;  /* 0x0000b40005027a20 */ /* 0x000fe40000410000 */
[--C-:B------:R-:W-:Y:S02]  /*13dd0*/  FFMA.FTZ R172, R143, c[0x0][0x2d0], -R144.reuse ;  /* 0x0000b4008fac7a23 */ /* 0x100fe40000010890 */
[--C-:B------:R-:W-:Y:S02]  /*13de0*/  FFMA.FTZ R226, R154, c[0x0][0x2d0], -R153.reuse ;  /* 0x0000b4009ae27a23 */ /* 0x100fe40000010899 */
[--C-:B------:R-:W-:Y:S02]  /*13df0*/  FFMA.FTZ R227, R152, c[0x0][0x2d0], -R153.reuse ;  /* 0x0000b40098e37a23 */ /* 0x100fe40000010899 */
[--C-:B------:R-:W-:Y:S01]  /*13e00*/  FFMA.FTZ R228, R159, c[0x0][0x2d0], -R144.reuse ;  /* 0x0000b4009fe47a23 */ /* 0x100fe20000010890 */
[----:B------:R-:W3:Y:S01]  /*13e10*/  MUFU.EX2 R161, R161 ;  /* 0x000000a100a17308 */ /* 0x000ee20000000800 */
[--C-:B------:R-:W-:Y:S01]  /*13e20*/  FFMA.FTZ R229, R157, c[0x0][0x2d0], -R144.reuse ;  /* 0x0000b4009de57a23 */ /* 0x100fe20000010890 */
[----:B-1----:R-:W-:Y:S01]  /*13e30*/  F2FP.PACK_AB R136, R135, R160 ;  /* 0x000000a08788723e */ /* 0x002fe200000000ff */
[----:B------:R-:W-:Y:S01]  /*13e40*/  LDSM.16.MT88.4 R156, [R195+0x5900] ;  /* 0x00590000c39c783b */ /* 0x000fe20000004200 */
[--C-:B------:R-:W-:Y:S02]  /*13e50*/  FFMA.FTZ R230, R155, c[0x0][0x2d0], -R144.reuse ;  /* 0x0000b4009be67a23 */ /* 0x100fe40000010890 */
[--C-:B------:R-:W-:Y:S02]  /*13e60*/  FFMA.FTZ R231, R151, c[0x0][0x2d0], -R153.reuse ;  /* 0x0000b40097e77a23 */ /* 0x100fe40000010899 */
[--C-:B------:R-:W-:Y:S02]  /*13e70*/  FFMA.FTZ R232, R150, c[0x0][0x2d0], -R153.reuse ;  /* 0x0000b40096e87a23 */ /* 0x100fe40000010899 */
[----:B------:R-:W1:Y:S01]  /*13e80*/  MUFU.EX2 R3, R6 ;  /* 0x0000000600037308 */ /* 0x000e620000000800 */
[--C-:B------:R-:W-:Y:S02]  /*13e90*/  FFMA.FTZ R233, R148, c[0x0][0x2d0], -R153.reuse ;  /* 0x0000b40094e97a23 */ /* 0x100fe40000010899 */
[--C-:B------:R-:W-:Y:S02]  /*13ea0*/  FFMA.FTZ R235, R149, c[0x0][0x2d0], -R144.reuse ;  /* 0x0000b40095eb7a23 */ /* 0x100fe40000010890 */
[----:B------:R-:W-:Y:S01]  /*13eb0*/  LDSM.16.MT88.4 R148, [R189+0x3900] ;  /* 0x00390000bd94783b */ /* 0x000fe20000004200 */
[--C-:B------:R-:W-:Y:S02]  /*13ec0*/  FFMA.FTZ R236, R147, c[0x0][0x2d0], -R144.reuse ;  /* 0x0000b40093ec7a23 */ /* 0x100fe40000010890 */
[--C-:B------:R-:W-:Y:S02]  /*13ed0*/  FFMA.FTZ R237, R145, c[0x0][0x2d0], -R144.reuse ;  /* 0x0000b40091ed7a23 */ /* 0x100fe40000010890 */
[----:B------:R-:W-:Y:S01]  /*13ee0*/  MUFU.EX2 R165, R165 ;  /* 0x000000a500a57308 */ /* 0x000fe20000000800 */
[--C-:B------:R-:W-:Y:S02]  /*13ef0*/  FFMA.FTZ R166, R166, c[0x0][0x2d0], -R153.reuse ;  /* 0x0000b400a6a67a23 */ /* 0x100fe40000010899 */
[--C-:B------:R-:W-:Y:S01]  /*13f00*/  FFMA.FTZ R167, R168, c[0x0][0x2d0], -R153.reuse ;  /* 0x0000b400a8a77a23 */ /* 0x100fe20000010899 */
[----:B---3--:R-:W-:Y:S01]  /*13f10*/  F2FP.PACK_AB R138, R161, R134 ;  /* 0x00000086a18a723e */ /* 0x008fe200000000ff */
[--C-:B------:R-:W-:Y:S02]  /*13f20*/  FFMA.FTZ R168, R142, c[0x0][0x2d0], -R153.reuse ;  /* 0x0000b4008ea87a23 */ /* 0x100fe40000010899 */
[----:B------:R-:W-:Y:S02]  /*13f30*/  FFMA.FTZ R153, R146, c[0x0][0x2d0], -R153 ;  /* 0x0000b40092997a23 */ /* 0x000fe40000010899 */
[--C-:B------:R-:W-:Y:S01]  /*13f40*/  FFMA.FTZ R170, R173, c[0x0][0x2d0], -R144.reuse ;  /* 0x0000b400adaa7a23 */ /* 0x100fe20000010890 */
[----:B------:R-:W3:Y:S01]  /*13f50*/  MUFU.EX2 R164, R164 ;  /* 0x000000a400a47308 */ /* 0x000ee20000000800 */
[--C-:B------:R-:W-:Y:S02]  /*13f60*/  FFMA.FTZ R173, R141, c[0x0][0x2d0], -R144.reuse ;  /* 0x0000b4008dad7a23 */ /* 0x100fe40000010890 */
[----:B------:R-:W-:Y:S01]  /*13f70*/  LDSM.16.MT88.4 R140, [R189+0x2900] ;  /* 0x00290000bd8c783b */ /* 0x000fe20000004200 */
[C---:B-1----:R-:W-:Y:S02]  /*13f80*/  FMUL.FTZ R4, R3.reuse, R128 ;  /* 0x0000008003047220 */ /* 0x042fe40000410000 */
[C---:B------:R-:W-:Y:S02]  /*13f90*/  FMUL.FTZ R5, R3.reuse, R129 ;  /* 0x0000008103057220 */ /* 0x040fe40000410000 */
[C---:B------:R-:W-:Y:S02]  /*13fa0*/  FMUL.FTZ R8, R3.reuse, R124 ;  /* 0x0000007c03087220 */ /* 0x040fe40000410000 */
[----:B------:R-:W-:Y:S01]  /*13fb0*/  MUFU.EX2 R163, R163 ;  /* 0x000000a300a37308 */ /* 0x000fe20000000800 */
[C---:B------:R-:W-:Y:S02]  /*13fc0*/  FMUL.FTZ R9, R3.reuse, R125 ;  /* 0x0000007d03097220 */ /* 0x040fe40000410000 */
[C---:B------:R-:W-:Y:S02]  /*13fd0*/  FMUL.FTZ R16, R3.reuse, R104 ;  /* 0x0000006803107220 */ /* 0x040fe40000410000 */
[C---:B------:R-:W-:Y:S02]  /*13fe0*/  FMUL.FTZ R17, R3.reuse, R105 ;  /* 0x0000006903117220 */ /* 0x040fe40000410000 */
[C---:B------:R-:W-:Y:S02]  /*13ff0*/  FMUL.FTZ R24, R3.reuse, R112 ;  /* 0x0000007003187220 */ /* 0x040fe40000410000 */
[C---:B------:R-:W-:Y:S01]  /*14000*/  FMUL.FTZ R25, R3.reuse, R113 ;  /* 0x0000007103197220 */ /* 0x040fe20000410000 */
[----:B------:R-:W1:Y:S01]  /*14010*/  MUFU.EX2 R162, R162 ;  /* 0x000000a200a27308 */ /* 0x000e620000000800 */
[C---:B------:R-:W-:Y:S02]  /*14020*/  FMUL.FTZ R32, R3.reuse, R120 ;  /* 0x0000007803207220 */ /* 0x040fe40000410000 */
[C---:B------:R-:W-:Y:S01]  /*14030*/  FMUL.FTZ R33, R3.reuse, R121 ;  /* 0x0000007903217220 */ /* 0x040fe20000410000 */
[----:B---3--:R-:W-:Y:S01]  /*14040*/  F2FP.PACK_AB R137, R164, R165 ;  /* 0x000000a5a489723e */ /* 0x008fe200000000ff */
[C---:B------:R-:W-:Y:S02]  /*14050*/  FMUL.FTZ R36, R3.reuse, R36 ;  /* 0x0000002403247220 */ /* 0x040fe40000410000 */
[C---:B------:R-:W-:Y:S02]  /*14060*/  FMUL.FTZ R37, R3.reuse, R37 ;  /* 0x0000002503257220 */ /* 0x040fe40000410000 */
[C---:B------:R-:W-:Y:S01]  /*14070*/  FMUL.FTZ R40, R3.reuse, R40 ;  /* 0x0000002803287220 */ /* 0x040fe20000410000 */
[----:B------:R-:W3:Y:S01]  /*14080*/  MUFU.EX2 R2, R2 ;  /* 0x0000000200027308 */ /* 0x000ee20000000800 */
        /* <DEDUP_REMOVED lines=8> */
[----:B-1----:R-:W-:Y:S01]  /*14110*/  F2FP.PACK_AB R139, R162, R163 ;  /* 0x000000a3a28b723e */ /* 0x002fe200000000ff */
[C---:B------:R-:W-:Y:S02]  /*14120*/  FMUL.FTZ R56, R3.reuse, R56 ;  /* 0x0000003803387220 */ /* 0x040fe40000410000 */
[C---:B------:R-:W-:Y:S02]  /*14130*/  FMUL.FTZ R57, R3.reuse, R57 ;  /* 0x0000003903397220 */ /* 0x040fe40000410000 */
[C---:B------:R-:W-:Y:S01]  /*14140*/  FMUL.FTZ R60, R3.reuse, R60 ;  /* 0x0000003c033c7220 */ /* 0x040fe20000410000 */
[----:B------:R-:W-:Y:S01]  /*14150*/  MUFU.EX2 R166, R166 ;  /* 0x000000a600a67308 */ /* 0x000fe20000000800 */
[C---:B------:R-:W-:Y:S02]  /*14160*/  FMUL.FTZ R61, R3.reuse, R61 ;  /* 0x0000003d033d7220 */ /* 0x040fe40000410000 */
[C---:B------:R-:W-:Y:S02]  /*14170*/  FMUL.FTZ R64, R3.reuse, R64 ;  /* 0x0000004003407220 */ /* 0x040fe40000410000 */
[C---:B---3--:R-:W-:Y:S02]  /*14180*/  FMUL.FTZ R6, R2.reuse, R130 ;  /* 0x0000008202067220 */ /* 0x048fe40000410000 */
[C---:B------:R-:W-:Y:S02]  /*14190*/  FMUL.FTZ R7, R2.reuse, R131 ;  /* 0x0000008302077220 */ /* 0x040fe40000410000 */
[----:B------:R-:W-:Y:S01]  /*141a0*/  LDSM.16.MT88.4 R128, [R190+0x2900] ;  /* 0x00290000be80783b */ /* 0x000fe20000004200 */
[C---:B------:R-:W-:Y:S01]  /*141b0*/  FMUL.FTZ R10, R2.reuse, R126 ;  /* 0x0000007e020a7220 */ /* 0x040fe20000410000 */
[----:B------:R-:W1:Y:S01]  /*141c0*/  MUFU.EX2 R167, R167 ;  /* 0x000000a700a77308 */ /* 0x000e620000000800 */
[C---:B------:R-:W-:Y:S02]  /*141d0*/  FMUL.FTZ R11, R2.reuse, R127 ;  /* 0x0000007f020b7220 */ /* 0x040fe40000410000 */
[C---:B--2---:R-:W-:Y:S03]  /*141e0*/  HMMA.16816.F32 R4, R136.reuse, R12, R4 ;  /* 0x0000000c8804723c */ /* 0x044fe60000001804 */
        /* <DEDUP_REMOVED lines=96> */
[----:B------:R-:W-:Y:S02]  /*147f0*/  FMUL.FTZ R85, R3, R85 ;  /* 0x0000005503557220 */ /* 0x000fe40000410000 */
[C---:B------:R-:W-:Y:S01]  /*14800*/  HMMA.16816.F32 R72, R136.reuse, R110, R72 ;  /* 0x0000006e8848723c */ /* 0x040fe20000001848 */
[----:B------:R-:W4:Y:S01]  /*14810*/  LDSM.16.MT88.4 R108, [R188+0x4100] ;  /* 0x00410000bc6c783b */ /* 0x000f220000004200 */
[----:B------:R-:W-:Y:S02]  /*14820*/  MUFU.EX2 R235, R235 ;  /* 0x000000eb00eb7308 */ /* 0x000fe40000000800 */
[C---:B------:R-:W-:Y:S02]  /*14830*/  FMUL.FTZ R86, R2.reuse, R86 ;  /* 0x0000005602567220 */ /* 0x040fe40000410000 */
[C---:B------:R-:W-:Y:S02]  /*14840*/  FMUL.FTZ R87, R2.reuse, R87 ;  /* 0x0000005702577220 */ /* 0x040fe40000410000 */
[--C-:B------:R-:W-:Y:S01]  /*14850*/  FFMA.FTZ R171, R171, c[0x0][0x2d0], -R144.reuse ;  /* 0x0000b400abab7a23 */ /* 0x100fe20000010890 */
[C---:B---3--:R-:W-:Y:S03]  /*14860*/  HMMA.16816.F32 R76, R136.reuse, R100, R76 ;  /* 0x00000064884c723c */ /* 0x048fe6000000184c */
[C---:B------:R-:W-:Y:S01]  /*14870*/  FMUL.FTZ R88, R3.reuse, R88 ;  /* 0x0000005803587220 */ /* 0x040fe20000410000 */
[----:B------:R-:W-:Y:S01]  /*14880*/  MUFU.EX2 R236, R236 ;  /* 0x000000ec00ec7308 */ /* 0x000fe20000000800 */
[----:B------:R-:W-:Y:S02]  /*14890*/  FMUL.FTZ R89, R3, R89 ;  /* 0x0000005903597220 */ /* 0x000fe40000410000 */
[C---:B------:R-:W-:Y:S01]  /*148a0*/  FMUL.FTZ R90, R2.reuse, R90 ;  /* 0x0000005a025a7220 */ /* 0x040fe20000410000 */
[C---:B------:R-:W-:Y:S04]  /*148b0*/  HMMA.16816.F32 R80, R136.reuse, R102, R80 ;  /* 0x000000668850723c */ /* 0x040fe80000001850 */
[C---:B------:R-:W-:Y:S01]  /*148c0*/  FMUL.FTZ R91, R2.reuse, R91 ;  /* 0x0000005b025b7220 */ /* 0x040fe20000410000 */
[----:B------:R-:W-:Y:S01]  /*148d0*/  F2FP.PACK_AB R100, R167, R166 ;  /* 0x000000a6a764723e */ /* 0x000fe200000000ff */
[----:B------:R-:W-:Y:S01]  /*148e0*/  FMUL.FTZ R92, R3, R92 ;  /* 0x0000005c035c7220 */ /* 0x000fe20000410000 */
[----:B--2---:R-:W-:Y:S01]  /*148f0*/  F2FP.PACK_AB R102, R169, R168 ;  /* 0x000000a8a966723e */ /* 0x004fe200000000ff */
[C---:B-1----:R-:W-:Y:S01]  /*14900*/  HMMA.16816.F32 R84, R136.reuse, R104, R84 ;  /* 0x000000688854723c */ /* 0x042fe20000001854 */
[----:B------:R-:W1:Y:S03]  /*14910*/  MUFU.EX2 R171, R171 ;  /* 0x000000ab00ab7308 */ /* 0x000e660000000800 */
[----:B------:R-:W-:Y:S01]  /*14920*/  FMUL.FTZ R93, R3, R93 ;  /* 0x0000005d035d7220 */ /* 0x000fe20000410000 */
[----:B-----5:R-:W-:Y:S01]  /*14930*/  F2FP.PACK_AB R103, R173, R172 ;  /* 0x000000acad67723e */ /* 0x020fe200000000ff */
[C---:B------:R-:W-:Y:S02]  /*14940*/  FMUL.FTZ R94, R2.reuse, R94 ;  /* 0x0000005e025e7220 */ /* 0x040fe40000410000 */
[C---:B------:R-:W-:Y:S01]  /*14950*/  HMMA.16816.F32 R88, R136.reuse, R106, R88 ;  /* 0x0000006a8858723c */ /* 0x040fe20000001858 */
[----:B------:R-:W2:Y:S02]  /*14960*/  LDSM.16.MT88.4 R104, [R189+0x900] ;  /* 0x00090000bd68783b */ /* 0x000ea40000004200 */
[----:B------:R-:W-:Y:S01]  /*14970*/  MUFU.EX2 R237, R237 ;  /* 0x000000ed00ed7308 */ /* 0x000fe20000000800 */
[C---:B------:R-:W-:Y:S02]  /*14980*/  FMUL.FTZ R95, R2.reuse, R95 ;  /* 0x0000005f025f7220 */ /* 0x040fe40000410000 */
[C---:B------:R-:W-:Y:S02]  /*14990*/  FMUL.FTZ R96, R3.reuse, R96 ;  /* 0x0000006003607220 */ /* 0x040fe40000410000 */
[----:B------:R-:W-:Y:S03]  /*149a0*/  FMUL.FTZ R97, R3, R97 ;  /* 0x0000006103617220 */ /* 0x000fe60000410000 */
[C---:B----4-:R-:W-:Y:S03]  /*149b0*/  HMMA.16816.F32 R92, R136.reuse, R108, R92 ;  /* 0x0000006c885c723c */ /* 0x050fe6000000185c */
[C---:B------:R-:W-:Y:S02]  /*149c0*/  FMUL.FTZ R98, R2.reuse, R98 ;  /* 0x0000006202627220 */ /* 0x040fe40000410000 */
[C---:B------:R-:W-:Y:S01]  /*149d0*/  FMUL.FTZ R99, R2.reuse, R99 ;  /* 0x0000006302637220 */ /* 0x040fe20000410000 */
[----:B-1----:R-:W-:Y:S01]  /*149e0*/  F2FP.PACK_AB R101, R171, R170 ;  /* 0x000000aaab65723e */ /* 0x002fe200000000ff */
        /* <DEDUP_REMOVED lines=134> */
[----:B------:R-:W-:Y:S01]  /*15250*/  FADD.FTZ R2, R173, R2 ;  /* 0x00000002ad027221 */ /* 0x000fe20000010000 */
[----:B------:R-:W-:Y:S03]  /*15260*/  IADD3 R173, R224, -0x1, RZ ;  /* 0xffffffffe0ad7810 */ /* 0x000fe60007ffe0ff */
[----:B------:R-:W-:Y:S01]  /*15270*/  FADD.FTZ R175, R175, R2 ;  /* 0x00000002afaf7221 */ /* 0x000fe20000010000 */
[----:B------:R-:W-:Y:S04]  /*15280*/  HMMA.16816.F32 R96, R136, R14, R96 ;  /* 0x0000000e8860723c */ /* 0x000fe80000001860 */
[----:B------:R-:W-:Y:S01]  /*15290*/  FADD.FTZ R228, R228, R175 ;  /* 0x000000afe4e47221 */ /* 0x000fe20000010000 */
[----:B------:R-:W-:Y:S02]  /*152a0*/  MOV R224, R173 ;  /* 0x000000ad00e07202 */ /* 0x000fe40000000f00 */
[-C--:B------:R-:W-:Y:S01]  /*152b0*/  MOV R12, R132.reuse ;  /* 0x00000084000c7202 */ /* 0x080fe20000000f00 */
[----:B------:R-:W-:Y:S01]  /*152c0*/  FADD.FTZ R229, R229, R228 ;  /* 0x000000e4e5e57221 */ /* 0x000fe20000010000 */
[----:B------:R-:W-:Y:S03]  /*152d0*/  MOV R2, R132 ;  /* 0x0000008400027202 */ /* 0x000fe60000000f00 */
[----:B------:R-:W-:Y:S04]  /*152e0*/  FADD.FTZ R230, R230, R229 ;  /* 0x000000e5e6e67221 */ /* 0x000fe80000010000 */
[----:B------:R-:W-:Y:S04]  /*152f0*/  FADD.FTZ R235, R235, R230 ;  /* 0x000000e6ebeb7221 */ /* 0x000fe80000010000 */
[----:B------:R-:W-:Y:S04]  /*15300*/  FADD.FTZ R236, R236, R235 ;  /* 0x000000ebecec7221 */ /* 0x000fe80000010000 */
[----:B------:R-:W-:Y:S04]  /*15310*/  FADD.FTZ R209, R237, R236 ;  /* 0x000000ecedd17221 */ /* 0x000fe80000010000 */
[----:B------:R-:W-:Y:S01]  /*15320*/  FADD.FTZ R209, R238, R209 ;  /* 0x000000d1eed17221 */ /* 0x000fe20000010000 */
[----:B------:R-:W-:-:S05]  /*15330*/  @P0 BRA `(.L_x_405) ;  /* 0xffffcc2000000947 */ /* 0x000fca000383ffff */
.L_x_396:
        /* <DEDUP_REMOVED lines=23> */
.L_x_407:
[----:B------:R-:W-:Y:S02]  /*154b0*/  ULDC UR4, c[0x0][0x32c] ;  /* 0x0000cb0000047ab9 */ /* 0x000fe40000000800 */
[----:B------:R-:W-:-:S03]  /*154c0*/  UISETP.NE.AND UP0, UPT, UR4, 0x1, UPT ;  /* 0x000000010400788c */ /* 0x000fc6000bf05270 */
[----:B------:R-:W-:Y:S02]  /*154d0*/  ULDC.64 UR4, c[0x0][0x330] ;  /* 0x0000cc0000047ab9 */ /* 0x000fe40000000a00 */
[----:B------:R-:W-:-:S07]  /*154e0*/  UIMAD.WIDE.U32 UR16, UR10, UR4, URZ ;  /* 0x000000040a1072a5 */ /* 0x000fce000f8e003f */
[----:B------:R-:W-:Y:S02]  /*154f0*/  @UP0 UMOV UR13, UR17 ;  /* 0x00000011000d0c82 */ /* 0x000fe40008000000 */
[----:B------:R-:W-:Y:S02]  /*15500*/  @UP0 USHF.R.U32.HI UR10, URZ, UR5, UR13 ;  /* 0x000000053f0a0299 */ /* 0x000fe4000801160d */
.L_x_408:
[----:B------:R-:W-:Y:S02]  /*15510*/  ULDC UR4, c[0x0][0x32c] ;  /* 0x0000cb0000047ab9 */ /* 0x000fe40000000800 */
[----:B------:R-:W-:-:S04]  /*15520*/  UIMAD UR4, UR10, UR4, URZ ;  /* 0x000000040a0472a4 */ /* 0x000fc8000f8e023f */
[----:B------:R-:W-:-:S04]  /*15530*/  UISETP.LT.AND UP0, UPT, UR9, UR4, UPT ;  /* 0x000000040900728c */ /* 0x000fc8000bf01270 */
[----:B------:R-:W-:-:S04]  /*15540*/  USEL UR9, UR9, UR4, !UP0 ;  /* 0x0000000409097287 */ /* 0x000fc8000c000000 */
.L_x_406:
[----:B------:R-:W-:-:S04]  /*15550*/  UIADD3 UR9, UR9, 0x3f, URZ ;  /* 0x0000003f09097890 */ /* 0x000fc8000fffe03f */
[----:B------:R-:W-:-:S04]  /*15560*/  USHF.R.S32.HI UR4, URZ, 0x1f, UR9 ;  /* 0x0000001f3f047899 */ /* 0x000fc80008011409 */
[----:B------:R-:W-:-:S04]  /*15570*/  ULEA.HI UR4, UR4, UR9, URZ, 0x6 ;  /* 0x0000000904047291 */ /* 0x000fc8000f8f303f */
[----:B------:R-:W-:-:S04]  /*15580*/  USHF.R.S32.HI UR4, URZ, 0x6, UR4 ;  /* 0x000000063f047899 */ /* 0x000fc80008011404 */
[----:B------:R-:W-:-:S04]  /*15590*/  UISETP.LT.AND UP0, UPT, UR8, UR4, UPT ;  /* 0x000000040800728c */ /* 0x000fc8000bf01270 */
[----:B------:R-:W-:-:S06]  /*155a0*/  USEL UR4, UR8, UR4, !UP0 ;  /* 0x0000000408047287 */ /* 0x000fcc000c000000 */
[----:B------:R-:W-:-:S13]  /*155b0*/  ISETP.GE.AND P0, PT, R173, UR4, PT ;  /* 0x00000004ad007c0c */ /* 0x000fda000bf06270 */
[----:B------:R-:W-:Y:S05]  /*155c0*/  @!P0 BRA `(.L_x_409) ;  /* 0x00002a0000008947 */ /* 0x000fea0003800000 */
[----:B------:R-:W-:Y:S01]  /*155d0*/  IADD3 RZ, P3, R200, 0x40, RZ ;  /* 0x00000040c8ff7810 */ /* 0x000fe20007f7e0ff */
[----:B------:R-:W-:Y:S01]  /*155e0*/  IMAD.MOV.U32 R133, RZ, RZ, R12 ;  /* 0x000000ffff857224 */ /* 0x000fe200078e000c */
[C---:B------:R-:W-:Y:S01]  /*155f0*/  IADD3 RZ, P1, R204.reuse, 0x40, RZ ;  /* 0x00000040ccff7810 */ /* 0x040fe20007f3e0ff */
[----:B------:R-:W-:Y:S01]  /*15600*/  IMAD.MOV.U32 R3, RZ, RZ, R0 ;  /* 0x000000ffff037224 */ /* 0x000fe200078e0000 */
[----:B------:R-:W-:Y:S01]  /*15610*/  IADD3 RZ, P0, R204, 0x80, RZ ;  /* 0x00000080ccff7810 */ /* 0x000fe20007f1e0ff */
[----:B------:R-:W-:Y:S01]  /*15620*/  IMAD.MOV.U32 R222, RZ, RZ, R173 ;  /* 0x000000ffffde7224 */ /* 0x000fe200078e00ad */
[C---:B------:R-:W-:Y:S01]  /*15630*/  IADD3 RZ, P2, R200.reuse, 0x80, RZ ;  /* 0x00000080c8ff7810 */ /* 0x040fe20007f5e0ff */
[----:B------:R-:W-:Y:S01]  /*15640*/  IMAD.X R221, RZ, RZ, R207, P3 ;  /* 0x000000ffffdd7224 */ /* 0x000fe200018e06cf */
[C---:B------:R-:W-:Y:S01]  /*15650*/  IADD3 R215, R200.reuse, 0x40, RZ ;  /* 0x00000040c8d77810 */ /* 0x040fe20007ffe0ff */
[--C-:B------:R-:W-:Y:S01]  /*15660*/  IMAD.X R219, RZ, RZ, R211.reuse, P1 ;  /* 0x000000ffffdb7224 */ /* 0x100fe200008e06d3 */
[----:B------:R-:W-:Y:S01]  /*15670*/  IADD3.X R220, RZ, R207, RZ, P2, !PT ;  /* 0x000000cfffdc7210 */ /* 0x000fe200017fe4ff */
[----:B------:R-:W-:Y:S01]  /*15680*/  IMAD.X R218, RZ, RZ, R211, P0 ;  /* 0x000000ffffda7224 */ /* 0x000fe200000e06d3 */
[----:B------:R-:W-:Y:S01]  /*15690*/  IADD3 R214, R200, 0x80, RZ ;  /* 0x00000080c8d67810 */ /* 0x000fe20007ffe0ff */
[----:B------:R-:W-:Y:S01]  /*156a0*/  IMAD.MOV.U32 R216, RZ, RZ, c[0x0][0x20c] ;  /* 0x00008300ffd87624 */ /* 0x000fe200078e00ff */
[----:B------:R-:W-:-:S02]  /*156b0*/  IADD3 R213, R204, 0x40, RZ ;  /* 0x00000040ccd57810 */ /* 0x000fc40007ffe0ff */
[----:B------:R-:W-:Y:S02]  /*156c0*/  IADD3 R134, R204, 0x80, RZ ;  /* 0x00000080cc867810 */ /* 0x000fe40007ffe0ff */
[----:B------:R-:W-:Y:S02]  /*156d0*/  MOV R217, c[0x0][0x208] ;  /* 0x0000820000d97a02 */ /* 0x000fe40000000f00 */
.L_x_410:
[----:B------:R-:W-:Y:S04]  /*156e0*/  DEPBAR.LE SB0, 0x0 ;  /* 0x000080000000791a */ /* 0x000fe80000000000 */
[----:B------:R-:W-:Y:S01]  /*156f0*/  BAR.SYNC.DEFER_BLOCKING 0x0 ;  /* 0x0000000000007b1d */ /* 0x000fe20000010000 */
[C---:B------:R-:W-:Y:S02]  /*15700*/  ISETP.LT.AND P0, PT, R222.reuse, UR8, PT ;  /* 0x00000008de007c0c */ /* 0x040fe4000bf01270 */
[----:B------:R-:W-:Y:S11]  /*15710*/  ISETP.NE.AND P4, PT, R199, RZ, PT ;  /* 0x000000ffc700720c */ /* 0x000ff60003f85270 */
[----:B------:R-:W-:Y:S01]  /*15720*/  @!P0 SHF.R.S32.HI R159, RZ, 0x1f, R222 ;  /* 0x0000001fff9f8819 */ /* 0x000fe200000114de */
[----:B------:R-:W-:Y:S04]  /*15730*/  @!P0 IMAD.WIDE.U32 R20, R222, c[0x0][0x208], RZ ;  /* 0x00008200de148a25 */ /* 0x000fe800078e00ff */
[----:B------:R-:W-:Y:S01]  /*15740*/  @!P0 IMAD R159, R159, c[0x0][0x208], RZ ;  /* 0x000082009f9f8a24 */ /* 0x000fe200078e02ff */
[----:B------:R-:W-:Y:S03]  /*15750*/  @!P0 SHF.L.U32 R29, R20, 0x6, RZ ;  /* 0x00000006141d8819 */ /* 0x000fe600000006ff */
[----:B------:R-:W-:Y:S01]  /*15760*/  @!P0 IMAD R159, R222, c[0x0][0x20c], R159 ;  /* 0x00008300de9f8a24 */ /* 0x000fe200078e029f */
[----:B------:R-:W-:Y:S01]  /*15770*/  LDSM.16.M88.4 R32, [R198+0xc100] ;  /* 0x00c10000c620783b */ /* 0x000fe20000000200 */
[C---:B------:R-:W-:Y:S02]  /*15780*/  @!P0 IADD3 R2, P1, R29.reuse, R215, RZ ;  /* 0x000000d71d028210 */ /* 0x040fe40007f3e0ff */
[----:B------:R-:W-:Y:S02]  /*15790*/  @!P0 IADD3 R31, P2, R29, R200, RZ ;  /* 0x000000c81d1f8210 */ /* 0x000fe40007f5e0ff */
[----:B------:R-:W-:Y:S02]  /*157a0*/  @!P0 IADD3 R159, R21, R159, RZ ;  /* 0x0000009f159f8210 */ /* 0x000fe40007ffe0ff */
[----:B------:R-:W-:Y:S01]  /*157b0*/  @!P0 IADD3 R0, P3, R29, R214, RZ ;  /* 0x000000d61d008210 */ /* 0x000fe20007f7e0ff */
[----:B------:R-:W1:Y:S01]  /*157c0*/  LDSM.16.M88.4 R8, [R197+0x6100] ;  /* 0x00610000c508783b */ /* 0x000e620000000200 */
[----:B------:R-:W-:Y:S04]  /*157d0*/  @!P0 SHF.L.U64.HI R159, R20, 0x6, R159 ;  /* 0x00000006149f8819 */ /* 0x000fe8000001029f */
[----:B------:R-:W-:Y:S02]  /*157e0*/  @!P0 IADD3.X R28, R159, R207, RZ, P2, !PT ;  /* 0x000000cf9f1c8210 */ /* 0x000fe400017fe4ff */
[C---:B------:R-:W-:Y:S01]  /*157f0*/  @!P0 LEA R164, P2, R31.reuse, c[0x0][0x1f8], 0x1 ;  /* 0x00007e001fa48a11 */ /* 0x040fe200078408ff */
[----:B------:R-:W2:Y:S03]  /*15800*/  LDSM.16.M88.4 R16, [R197+0x6900] ;  /* 0x00690000c510783b */ /* 0x000ea60000000200 */
[----:B------:R-:W-:Y:S02]  /*15810*/  @!P0 LEA.HI.X R165, R31, c[0x0][0x1fc], R28, 0x1, P2 ;  /* 0x00007f001fa58a11 */ /* 0x000fe400010f0c1c */
[C---:B------:R-:W-:Y:S02]  /*15820*/  @!P0 LEA R168, P2, R0.reuse, c[0x0][0x1f8], 0x1 ;  /* 0x00007e0000a88a11 */ /* 0x040fe400078408ff */
[C---:B------:R-:W-:Y:S01]  /*15830*/  @!P0 IADD3.X R31, R159.reuse, R220, RZ, P3, !PT ;  /* 0x000000dc9f1f8210 */ /* 0x040fe20001ffe4ff */
[----:B------:R-:W3:Y:S03]  /*15840*/  LDSM.16.M88.4 R24, [R197+0x7100] ;  /* 0x00710000c518783b */ /* 0x000ee60000000200 */
[----:B------:R-:W-:Y:S05]  /*15850*/  @!P0 LEA.HI.X R169, R0, c[0x0][0x1fc], R31, 0x1, P2 ;  /* 0x00007f0000a98a11 */ /* 0x000fea00010f0c1f */
        /* <DEDUP_REMOVED lines=10> */
[----:B------:R-:W-:Y:S02]  /*15900*/  @!P0 IADD3.X R25, R159, R221, RZ, P1, !PT ;  /* 0x000000dd9f198210 */ /* 0x000fe40000ffe4ff */
[C---:B------:R-:W-:Y:S04]  /*15910*/  @!P0 LEA R166, P1, R2.reuse, c[0x0][0x1f8], 0x1 ;  /* 0x00007e0002a68a11 */ /* 0x040fe800078208ff */
[----:B------:R-:W-:Y:S02]  /*15920*/  @!P0 LEA.HI.X R167, R2, c[0x0][0x1fc], R25, 0x1, P1 ;  /* 0x00007f0002a78a11 */ /* 0x000fe400008f0c19 */
[C---:B------:R-:W-:Y:S01]  /*15930*/  HMMA.16816.F32 R24, R32.reuse, R26, RZ ;  /* 0x0000001a2018723c */ /* 0x040fe200000018ff */
[C---:B------:R-:W-:Y:S04]  /*15940*/  @!P0 LEA R29, P1, R217.reuse, R29, 0x5 ;  /* 0x0000001dd91d8211 */ /* 0x040fe800078228ff */
[----:B------:R-:W-:Y:S02]  /*15950*/  @!P0 LEA.HI.X R159, R217, R159, R216, 0x5, P1 ;  /* 0x0000009fd99f8211 */ /* 0x000fe400008f2cd8 */
[C---:B------:R-:W-:Y:S02]  /*15960*/  @!P0 IADD3 R132, P3, R29.reuse, R200, RZ ;  /* 0x000000c81d848210 */ /* 0x040fe40007f7e0ff */
[C---:B------:R-:W-:Y:S03]  /*15970*/  @!P0 IADD3 R0, P2, R29.reuse, R215, RZ ;  /* 0x000000d71d008210 */ /* 0x040fe60007f5e0ff */
[----:B------:R-:W-:Y:S02]  /*15980*/  @!P0 IADD3 R2, P1, R29, R214, RZ ;  /* 0x000000d61d028210 */ /* 0x000fe40007f3e0ff */
[C---:B----4-:R-:W-:Y:S01]  /*15990*/  HMMA.16816.F32 R28, R32.reuse, R136, RZ ;  /* 0x00000088201c723c */ /* 0x050fe200000018ff */
[C---:B------:R-:W-:Y:S02]  /*159a0*/  @!P0 IADD3.X R157, R159.reuse, R207, RZ, P3, !PT ;  /* 0x000000cf9f9d8210 */ /* 0x040fe40001ffe4ff */
[----:B------:R-:W-:Y:S02]  /*159b0*/  @!P0 LEA R174, P3, R132, c[0x0][0x1f8], 0x1 ;  /* 0x00007e0084ae8a11 */ /* 0x000fe400078608ff */
[C---:B------:R-:W-:Y:S02]  /*159c0*/  @!P0 IADD3.X R135, R159.reuse, R221, RZ, P2, !PT ;  /* 0x000000dd9f878210 */ /* 0x040fe400017fe4ff */
[----:B------:R-:W-:Y:S01]  /*159d0*/  @!P0 IADD3.X R137, R159, R220, RZ, P1, !PT ;  /* 0x000000dc9f898210 */ /* 0x000fe20000ffe4ff */
[----:B------:R-:W-:Y:S01]  /*159e0*/  HMMA.16816.F32 R32, R32, R138, RZ ;  /* 0x0000008a2020723c */ /* 0x000fe200000018ff */
[----:B------:R-:W-:Y:S03]  /*159f0*/  @!P0 LEA R170, P1, R2, c[0x0][0x1f8], 0x1 ;  /* 0x00007e0002aa8a11 */ /* 0x000fe600078208ff */
[----:B------:R-:W-:Y:S02]  /*15a00*/  @!P0 LEA.HI.X R175, R132, c[0x0][0x1fc], R157, 0x1, P3 ;  /* 0x00007f0084af8a11 */ /* 0x000fe400018f0c9d */
[----:B------:R-:W-:Y:S02]  /*15a10*/  @!P0 LEA.HI.X R171, R2, c[0x0][0x1fc], R137, 0x1, P1 ;  /* 0x00007f0002ab8a11 */ /* 0x000fe400008f0c89 */
[C---:B-1----:R-:W-:Y:S01]  /*15a20*/  HMMA.16816.F32 R4, R140.reuse, R144, R4 ;  /* 0x000000908c04723c */ /* 0x042fe20000001804 */
[----:B------:R-:W1:Y:S04]  /*15a30*/  LDSM.16.M88.4 R136, [R185] ;  /* 0x00000000b988783b */ /* 0x000e680000000200 */
[C---:B------:R-:W-:Y:S03]  /*15a40*/  @!P0 LEA R172, P2, R0.reuse, c[0x0][0x1f8], 0x1 ;  /* 0x00007e0000ac8a11 */ /* 0x040fe600078408ff */
[C---:B------:R-:W-:Y:S01]  /*15a50*/  HMMA.16816.F32 R8, R140.reuse, R146, R8 ;  /* 0x000000928c08723c */ /* 0x040fe20000001808 */
[----:B------:R-:W-:Y:S01]  /*15a60*/  @!PT LDS RZ, [RZ] ;  /* 0x00000000fffff984 */ /* 0x000fe20000000800 */
[----:B------:R-:W-:Y:S01]  /*15a70*/  @!PT LDS RZ, [RZ] ;  /* 0x00000000fffff984 */ /* 0x000fe20000000800 */
[----:B------:R-:W-:Y:S01]  /*15a80*/  @!PT LDS RZ, [RZ] ;  /* 0x00000000fffff984 */ /* 0x000fe20000000800 */
[----:B------:R3:W-:Y:S03]  /*15a90*/  @!P0 LDGSTS.E.BYPASS.LTC128B.128 [R202+0x100], [R164.64], !P5 ;  /* 0x00100000a4ca8fae */ /* 0x0007e6000e901d5c */
[----:B------:R-:W-:Y:S04]  /*15aa0*/  @!P0 LEA.HI.X R173, R0, c[0x0][0x1fc], R135, 0x1, P2 ;  /* 0x00007f0000ad8a11 */ /* 0x000fe800010f0c87 */
[C---:B-----5:R-:W-:Y:S01]  /*15ab0*/  HMMA.16816.F32 R12, R140.reuse, R148, R12 ;  /* 0x000000948c0c723c */ /* 0x060fe2000000180c */
[----:B------:R3:W-:Y:S07]  /*15ac0*/  @!P0 LDGSTS.E.BYPASS.LTC128B.128 [R202+0x2100], [R166.64], !P6 ;  /* 0x02100000a6ca8fae */ /* 0x0007ee000f101d5c */
[C---:B------:R-:W-:Y:S01]  /*15ad0*/  HMMA.16816.F32 R16, R140.reuse, R150, R16 ;  /* 0x000000968c10723c */ /* 0x040fe20000001810 */
[----:B------:R4:W-:Y:S07]  /*15ae0*/  @!P0 LDGSTS.E.BYPASS.LTC128B.128 [R202+0x4100], [R168.64], !P4 ;  /* 0x04100000a8ca8fae */ /* 0x0009ee000e101d5c */
[C---:B--2---:R-:W-:Y:S01]  /*15af0*/  HMMA.16816.F32 R20, R140.reuse, R152, R20 ;  /* 0x000000988c14723c */ /* 0x044fe20000001814 */
[----:B------:R2:W-:Y:S07]  /*15b00*/  @!P0 LDGSTS.E.BYPASS.LTC128B.128 [R202+0x1100], [R174.64], !P5 ;  /* 0x01100000aeca8fae */ /* 0x0005ee000e901d5c */
[C---:B------:R-:W-:Y:S01]  /*15b10*/  HMMA.16816.F32 R24, R140.reuse, R154, R24 ;  /* 0x0000009a8c18723c */ /* 0x040fe20000001818 */
[----:B------:R2:W-:Y:S07]  /*15b20*/  @!P0 LDGSTS.E.BYPASS.LTC128B.128 [R202+0x3100], [R172.64], !P6 ;  /* 0x03100000acca8fae */ /* 0x0005ee000f101d5c */
[C---:B-1----:R-:W-:Y:S01]  /*15b30*/  HMMA.16816.F32 R28, R140.reuse, R136, R28 ;  /* 0x000000888c1c723c */ /* 0x042fe2000000181c */
[----:B------:R4:W-:Y:S02]  /*15b40*/  @!P0 LDGSTS.E.BYPASS.LTC128B.128 [R202+0x5100], [R170.64], !P4 ;  /* 0x05100000aaca8fae */ /* 0x0009e4000e101d5c */
[C---:B------:R-:W-:Y:S05]  /*15b50*/  ISETP.GT.AND P0, PT, R222.reuse, UR8, PT ;  /* 0x00000008de007c0c */ /* 0x040fea000bf04270 */
[----:B------:R-:W-:Y:S01]  /*15b60*/  HMMA.16816.F32 R32, R140, R138, R32 ;  /* 0x0000008a8c20723c */ /* 0x000fe20000001820 */
        /* <DEDUP_REMOVED lines=125> */
[----:B------:R-:W-:Y:S06]  /*16340*/  BAR.SYNC.DEFER_BLOCKING 0x0 ;  /* 0x0000000000007b1d */ /* 0x000fec0000010000 */
[----:B------:R-:W-:Y:S01]  /*16350*/  IADD3 R173, R222, -0x1, RZ ;  /* 0xffffffffdead7810 */ /* 0x000fe20007ffe0ff */
        /* <DEDUP_REMOVED lines=47> */
[----:B------:R-:W-:Y:S01]  /*16650*/  @P0 IMAD R137, R173, c[0x0][0x1e4], R137 ;  /* 0x00007900ad890a24 */ /* 0x000fe200078e0289 */
[----:B-1----:R-:W-:Y:S01]  /*16660*/  FMNMX.FTZ R0, R141, R2, !PT ;  /* 0x000000028d007209 */ /* 0x002fe20007810000 */
[----:B------:R-:W-:Y:S04]  /*16670*/  @P0 IMAD.WIDE.U32 R140, R173, c[0x0][0x1e0], RZ ;  /* 0x00007800ad8c0a25 */ /* 0x000fe800078e00ff */
[----:B------:R-:W-:Y:S01]  /*16680*/  FADD.FTZ R2, -R0, R3 ;  /* 0x0000000300027221 */ /* 0x000fe20000010100 */
[----:B------:R-:W-:Y:S01]  /*16690*/  @P0 SHF.L.U32 R139, R140, 0x6, RZ ;  /* 0x000000068c8b0819 */ /* 0x000fe200000006ff */
[----:B------:R-:W-:Y:S01]  /*166a0*/  FMUL.FTZ R167, R0, c[0x0][0x2d0] ;  /* 0x0000b40000a77a20 */ /* 0x000fe20000410000 */
[----:B--2---:R-:W-:Y:S01]  /*166b0*/  FMNMX.FTZ R132, R135, R132, !PT ;  /* 0x0000008487847209 */ /* 0x004fe20007810000 */
[----:B------:R-:W-:Y:S01]  /*166c0*/  FMUL.FTZ R3, R2, c[0x0][0x2d0] ;  /* 0x0000b40002037a20 */ /* 0x000fe20000410000 */
[----:B------:R-:W-:Y:S01]  /*166d0*/  @P0 IADD3 R137, R141, R137, RZ ;  /* 0x000000898d890210 */ /* 0x000fe20007ffe0ff */
[----:B------:R-:W-:Y:S01]  /*166e0*/  FFMA.FTZ R162, R4, c[0x0][0x2d0], -R167 ;  /* 0x0000b40004a27a23 */ /* 0x000fe200000108a7 */
[----:B------:R-:W-:Y:S01]  /*166f0*/  @P0 IADD3 R4, P1, R139, R204, RZ ;  /* 0x000000cc8b040210 */ /* 0x000fe20007f3e0ff */
[----:B------:R-:W-:Y:S01]  /*16700*/  FADD.FTZ R2, -R132, R133 ;  /* 0x0000008584027221 */ /* 0x000fe20000010100 */
[----:B------:R-:W-:Y:S01]  /*16710*/  @P0 SHF.L.U64.HI R137, R140, 0x6, R137 ;  /* 0x000000068c890819 */ /* 0x000fe20000010289 */
[--C-:B------:R-:W-:Y:S01]  /*16720*/  FFMA.FTZ R160, R9, c[0x0][0x2d0], -R167.reuse ;  /* 0x0000b40009a07a23 */ /* 0x100fe200000108a7 */
[----:B------:R-:W-:Y:S01]  /*16730*/  @P0 LEA R140, P2, R4, c[0x0][0x1c8], 0x1 ;  /* 0x00007200048c0a11 */ /* 0x000fe200078408ff */
[----:B------:R-:W-:Y:S01]  /*16740*/  FMUL.FTZ R133, R2, c[0x0][0x2d0] ;  /* 0x0000b40002857a20 */ /* 0x000fe20000410000 */
[----:B------:R-:W-:Y:S01]  /*16750*/  @P0 IADD3.X R135, R137, R211, RZ, P1, !PT ;  /* 0x000000d389870210 */ /* 0x000fe20000ffe4ff */
[----:B------:R-:W-:Y:S01]  /*16760*/  FFMA.FTZ R138, R8, c[0x0][0x2d0], -R167 ;  /* 0x0000b400088a7a23 */ /* 0x000fe200000108a7 */
[----:B------:R-:W-:Y:S01]  /*16770*/  @P0 IADD3 R136, P1, R139, R213, RZ ;  /* 0x000000d58b880210 */ /* 0x000fe20007f3e0ff */
[----:B------:R1:W2:Y:S01]  /*16780*/  MUFU.EX2 R2, R133 ;  /* 0x0000008500027308 */ /* 0x0002a20000000800 */
[----:B------:R-:W-:Y:S01]  /*16790*/  @P0 LEA.HI.X R141, R4, c[0x0][0x1cc], R135, 0x1, P2 ;  /* 0x00007300048d0a11 */ /* 0x000fe200010f0c87 */
[----:B------:R-:W-:Y:S01]  /*167a0*/  FMUL.FTZ R165, R132, c[0x0][0x2d0] ;  /* 0x0000b40084a57a20 */ /* 0x000fe20000410000 */
[----:B------:R-:W-:Y:S01]  /*167b0*/  @P0 LEA R142, P3, R136, c[0x0][0x1c8], 0x1 ;  /* 0x00007200888e0a11 */ /* 0x000fe200078608ff */
[----:B------:R-:W-:Y:S01]  /*167c0*/  FFMA.FTZ R170, R16, c[0x0][0x2d0], -R167 ;  /* 0x0000b40010aa7a23 */ /* 0x000fe200000108a7 */
[----:B------:R-:W-:Y:S01]  /*167d0*/  @P0 IADD3.X R135, R137, R219, RZ, P1, !PT ;  /* 0x000000db89870210 */ /* 0x000fe20000ffe4ff */
[----:B------:R3:W-:Y:S01]  /*167e0*/  @P0 LDGSTS.E.BYPASS.LTC128B.128 [R202+0x6100], [R140.64], !P5 ;  /* 0x061000008cca0fae */ /* 0x0007e2000e901d5c */
[----:B------:R-:W-:Y:S02]  /*167f0*/  FFMA.FTZ R164, R6, c[0x0][0x2d0], -R165 ;  /* 0x0000b40006a47a23 */ /* 0x000fe400000108a5 */
[----:B------:R-:W-:Y:S01]  /*16800*/  @P0 LEA.HI.X R143, R136, c[0x0][0x1cc], R135, 0x1, P3 ;  /* 0x00007300888f0a11 */ /* 0x000fe200018f0c87 */
[--C-:B------:R-:W-:Y:S01]  /*16810*/  FFMA.FTZ R161, R7, c[0x0][0x2d0], -R165.reuse ;  /* 0x0000b40007a17a23 */ /* 0x100fe200000108a5 */
[----:B------:R-:W-:Y:S01]  /*16820*/  MUFU.EX2 R135, R138 ;  /* 0x0000008a00877308 */ /* 0x000fe20000000800 */
[--C-:B------:R-:W-:Y:S02]  /*16830*/  FFMA.FTZ R163, R10, c[0x0][0x2d0], -R165.reuse ;  /* 0x0000b4000aa37a23 */ /* 0x100fe400000108a5 */
[----:B------:R3:W-:Y:S01]  /*16840*/  @P0 LDGSTS.E.BYPASS.LTC128B.128 [R202+0x8100], [R142.64], !P6 ;  /* 0x081000008eca0fae */ /* 0x0007e2000f101d5c */
[----:B------:R-:W-:Y:S02]  /*16850*/  FFMA.FTZ R166, R11, c[0x0][0x2d0], -R165 ;  /* 0x0000b4000ba67a23 */ /* 0x000fe400000108a5 */
[----:B------:R-:W-:Y:S02]  /*16860*/  FFMA.FTZ R171, R17, c[0x0][0x2d0], -R167 ;  /* 0x0000b40011ab7a23 */ /* 0x000fe400000108a7 */
[--C-:B------:R-:W-:Y:S02]  /*16870*/  FFMA.FTZ R174, R18, c[0x0][0x2d0], -R165.reuse ;  /* 0x0000b40012ae7a23 */ /* 0x100fe400000108a5 */
[----:B------:R-:W4:Y:S01]  /*16880*/  MUFU.EX2 R3, R3 ;  /* 0x0000000300037308 */ /* 0x000f220000000800 */
[----:B------:R-:W-:Y:S02]  /*16890*/  FFMA.FTZ R223, R19, c[0x0][0x2d0], -R165 ;  /* 0x0000b40013df7a23 */ /* 0x000fe400000108a5 */
[----:B-1----:R-:W-:Y:S01]  /*168a0*/  FFMA.FTZ R133, R5, c[0x0][0x2d0], -R167 ;  /* 0x0000b40005857a23 */ /* 0x002fe200000108a7 */
[C---:B------:R-:W-:Y:S01]  /*168b0*/  @P0 IADD3 R5, P4, R139.reuse, R134, RZ ;  /* 0x000000868b050210 */ /* 0x040fe20007f9e0ff */
[C---:B--2---:R-:W-:Y:S01]  /*168c0*/  FMUL.FTZ R6, R2.reuse, R130 ;  /* 0x0000008202067220 */ /* 0x044fe20000410000 */
[----:B------:R-:W-:Y:S01]  /*168d0*/  @P0 IADD3 R139, P1, R139, UR6, RZ ;  /* 0x000000068b8b0c10 */ /* 0x000fe2000ff3e0ff */
[C---:B------:R-:W-:Y:S01]  /*168e0*/  FMUL.FTZ R7, R2.reuse, R131 ;  /* 0x0000008302077220 */ /* 0x040fe20000410000 */
[----:B------:R-:W-:Y:S01]  /*168f0*/  @P0 IADD3.X R4, R137, R218, RZ, P4, !PT ;  /* 0x000000da89040210 */ /* 0x000fe200027fe4ff */
[C---:B------:R-:W-:Y:S01]  /*16900*/  FMUL.FTZ R10, R2.reuse, R126 ;  /* 0x0000007e020a7220 */ /* 0x040fe20000410000 */
[----:B------:R-:W-:Y:S01]  /*16910*/  ISETP.NE.AND P4, PT, R199, RZ, PT ;  /* 0x000000ffc700720c */ /* 0x000fe20003f85270 */
[----:B------:R-:W-:Y:S01]  /*16920*/  MUFU.EX2 R162, R162 ;  /* 0x000000a200a27308 */ /* 0x000fe20000000800 */
[C---:B------:R-:W-:Y:S01]  /*16930*/  @P0 LEA R144, P2, R5.reuse, c[0x0][0x1c8], 0x1 ;  /* 0x0000720005900a11 */ /* 0x040fe200078408ff */
[C---:B------:R-:W-:Y:S02]  /*16940*/  FMUL.FTZ R11, R2.reuse, R127 ;  /* 0x0000007f020b7220 */ /* 0x040fe40000410000 */
[C---:B------:R-:W-:Y:S01]  /*16950*/  FMUL.FTZ R102, R2.reuse, R102 ;  /* 0x0000006602667220 */ /* 0x040fe20000410000 */
[----:B------:R-:W-:Y:S01]  /*16960*/  @P0 LEA.HI.X R145, R5, c[0x0][0x1cc], R4, 0x1, P2 ;  /* 0x0000730005910a11 */ /* 0x000fe200010f0c04 */
[C---:B------:R-:W-:Y:S01]  /*16970*/  FMUL.FTZ R103, R2.reuse, R103 ;  /* 0x0000006702677220 */ /* 0x040fe20000410000 */
[----:B------:R-:W-:Y:S01]  /*16980*/  @P0 IADD3 R4, P3, R139, R204, RZ ;  /* 0x000000cc8b040210 */ /* 0x000fe20007f7e0ff */
[----:B------:R-:W-:Y:S01]  /*16990*/  FMUL.FTZ R106, R2, R106 ;  /* 0x0000006a026a7220 */ /* 0x000fe20000410000 */
[----:B------:R-:W-:Y:S01]  /*169a0*/  @P0 IADD3.X R5, R137, UR7, RZ, P1, !PT ;  /* 0x0000000789050c10 */ /* 0x000fe20008ffe4ff */
[----:B------:R-:W1:Y:S01]  /*169b0*/  MUFU.EX2 R133, R133 ;  /* 0x0000008500857308 */ /* 0x000e620000000800 */
[----:B------:R-:W-:Y:S01]  /*169c0*/  @P0 IADD3 R8, P2, R139, R213, RZ ;  /* 0x000000d58b080210 */ /* 0x000fe20007f5e0ff */
[----:B------:R2:W-:Y:S01]  /*169d0*/  @P0 LDGSTS.E.BYPASS.LTC128B.128 [R202+0xa100], [R144.64], !P4 ;  /* 0x0a10000090ca0fae */ /* 0x0005e2000e101d5c */
[----:B------:R-:W-:Y:S01]  /*169e0*/  @P0 IADD3.X R9, R5, R211, RZ, P3, !PT ;  /* 0x000000d305090210 */ /* 0x000fe20001ffe4ff */
[C---:B----4-:R-:W-:Y:S01]  /*169f0*/  FMUL.FTZ R100, R3.reuse, R100 ;  /* 0x0000006403647220 */ /* 0x050fe20000410000 */
[C---:B------:R-:W-:Y:S01]  /*16a00*/  @P0 LEA R146, P3, R4.reuse, c[0x0][0x1c8], 0x1 ;  /* 0x0000720004920a11 */ /* 0x040fe200078608ff */
[----:B------:R-:W-:Y:S01]  /*16a10*/  FMUL.FTZ R101, R3, R101 ;  /* 0x0000006503657220 */ /* 0x000fe20000410000 */
[----:B------:R-:W-:Y:S01]  /*16a20*/  @P0 IADD3.X R137, R5, R219, RZ, P2, !PT ;  /* 0x000000db05890210 */ /* 0x000fe200017fe4ff */
[C---:B------:R-:W-:Y:S01]  /*16a30*/  FMUL.FTZ R104, R3.reuse, R104 ;  /* 0x0000006803687220 */ /* 0x040fe20000410000 */
[----:B------:R-:W-:Y:S01]  /*16a40*/  @P0 LEA.HI.X R147, R4, c[0x0][0x1cc], R9, 0x1, P3 ;  /* 0x0000730004930a11 */ /* 0x000fe200018f0c09 */
[----:B------:R-:W4:Y:S01]  /*16a50*/  MUFU.EX2 R160, R160 ;  /* 0x000000a000a07308 */ /* 0x000f220000000800 */
[C---:B------:R-:W-:Y:S01]  /*16a60*/  @P0 LEA R148, P2, R8.reuse, c[0x0][0x1c8], 0x1 ;  /* 0x0000720008940a11 */ /* 0x040fe200078408ff */
[----:B------:R-:W-:Y:S01]  /*16a70*/  FMUL.FTZ R4, R3, R128 ;  /* 0x0000008003047220 */ /* 0x000fe20000410000 */
[----:B------:R-:W-:Y:S01]  /*16a80*/  @P0 IADD3 R136, P1, R139, R134, RZ ;  /* 0x000000868b880210 */ /* 0x000fe20007f3e0ff */
[----:B------:R2:W-:Y:S01]  /*16a90*/  @P0 LDGSTS.E.BYPASS.LTC128B.128 [R202+0x7100], [R146.64], !P5 ;  /* 0x0710000092ca0fae */ /* 0x0005e2000e901d5c */
[----:B------:R-:W-:Y:S01]  /*16aa0*/  @P0 LEA.HI.X R149, R8, c[0x0][0x1cc], R137, 0x1, P2 ;  /* 0x0000730008950a11 */ /* 0x000fe200010f0c89 */
[----:B------:R-:W-:Y:S01]  /*16ab0*/  FMUL.FTZ R8, R3, R124 ;  /* 0x0000007c03087220 */ /* 0x000fe20000410000 */
[----:B------:R-:W-:Y:S01]  /*16ac0*/  @P0 IADD3.X R5, R5, R218, RZ, P1, !PT ;  /* 0x000000da05050210 */ /* 0x000fe20000ffe4ff */
[C---:B------:R-:W-:Y:S01]  /*16ad0*/  FMUL.FTZ R9, R3.reuse, R125 ;  /* 0x0000007d03097220 */ /* 0x040fe20000410000 */
[C---:B------:R-:W-:Y:S01]  /*16ae0*/  @P0 LEA R150, P1, R136.reuse, c[0x0][0x1c8], 0x1 ;  /* 0x0000720088960a11 */ /* 0x040fe200078208ff */
[----:B------:R-:W-:Y:S01]  /*16af0*/  MUFU.EX2 R164, R164 ;  /* 0x000000a400a47308 */ /* 0x000fe20000000800 */
[C---:B------:R-:W-:Y:S01]  /*16b00*/  FMUL.FTZ R105, R3.reuse, R105 ;  /* 0x0000006903697220 */ /* 0x040fe20000410000 */
[----:B------:R5:W-:Y:S01]  /*16b10*/  @P0 LDGSTS.E.BYPASS.LTC128B.128 [R202+0x9100], [R148.64], !P6 ;  /* 0x0910000094ca0fae */ /* 0x000be2000f101d5c */
[----:B------:R-:W-:Y:S01]  /*16b20*/  @P0 LEA.HI.X R151, R136, c[0x0][0x1cc], R5, 0x1, P1 ;  /* 0x0000730088970a11 */ /* 0x000fe200008f0c05 */
[----:B------:R-:W-:Y:S01]  /*16b30*/  FMUL.FTZ R5, R3, R129 ;  /* 0x0000008103057220 */ /* 0x000fe20000410000 */
[----:B-1----:R-:W-:Y:S01]  /*16b40*/  F2FP.PACK_AB R128, R133, R162 ;  /* 0x000000a28580723e */ /* 0x002fe200000000ff */
[----:B------:R-:W-:Y:S02]  /*16b50*/  FMUL.FTZ R107, R2, R107 ;  /* 0x0000006b026b7220 */ /* 0x000fe40000410000 */
[C---:B------:R-:W-:Y:S02]  /*16b60*/  FMUL.FTZ R108, R3.reuse, R108 ;  /* 0x0000006c036c7220 */ /* 0x040fe40000410000 */
[----:B------:R5:W-:Y:S01]  /*16b70*/  @P0 LDGSTS.E.BYPASS.LTC128B.128 [R202+0xb100], [R150.64], !P4 ;  /* 0x0b10000096ca0fae */ /* 0x000be2000e101d5c */
[----:B------:R-:W1:Y:S01]  /*16b80*/  MUFU.EX2 R161, R161 ;  /* 0x000000a100a17308 */ /* 0x000e620000000800 */
[----:B------:R-:W-:Y:S01]  /*16b90*/  FMUL.FTZ R109, R3, R109 ;  /* 0x0000006d036d7220 */ /* 0x000fe20000410000 */
[----:B------:R-:W-:Y:S01]  /*16ba0*/  ISETP.GT.AND P0, PT, R222, UR4, PT ;  /* 0x00000004de007c0c */ /* 0x000fe2000bf04270 */
[----:B------:R-:W-:Y:S01]  /*16bb0*/  FMUL.FTZ R110, R2, R110 ;  /* 0x0000006e026e7220 */ /* 0x000fe20000410000 */
[----:B----4-:R-:W-:Y:S01]  /*16bc0*/  F2FP.PACK_AB R130, R160, R135 ;  /* 0x00000087a082723e */ /* 0x010fe200000000ff */
[----:B------:R-:W-:Y:S02]  /*16bd0*/  FMUL.FTZ R111, R2, R111 ;  /* 0x0000006f026f7220 */ /* 0x000fe40000410000 */
[----:B------:R-:W4:Y:S01]  /*16be0*/  LDSM.16.MT88.4 R136, [R195+0x100] ;  /* 0x00010000c388783b */ /* 0x000f220000004200 */
[--C-:B------:R-:W-:Y:S02]  /*16bf0*/  FFMA.FTZ R224, R28, c[0x0][0x2d0], -R167.reuse ;  /* 0x0000b4001ce07a23 */ /* 0x100fe400000108a7 */
[----:B------:R-:W-:Y:S01]  /*16c00*/  MUFU.EX2 R163, R163 ;  /* 0x000000a300a37308 */ /* 0x000fe20000000800 */
[--C-:B------:R-:W-:Y:S02]  /*16c10*/  FFMA.FTZ R225, R29, c[0x0][0x2d0], -R167.reuse ;  /* 0x0000b4001de17a23 */ /* 0x100fe400000108a7 */
[----:B------:R-:W-:Y:S02]  /*16c20*/  FFMA.FTZ R226, R32, c[0x0][0x2d0], -R167 ;  /* 0x0000b40020e27a23 */ /* 0x000fe400000108a7 */
[----:B---3--:R-:W3:Y:S01]  /*16c30*/  LDSM.16.MT88.4 R140, [R190+0x100] ;  /* 0x00010000be8c783b */ /* 0x008ee20000004200 */
[--C-:B------:R-:W-:Y:S02]  /*16c40*/  FFMA.FTZ R227, R30, c[0x0][0x2d0], -R165.reuse ;  /* 0x0000b4001ee37a23 */ /* 0x100fe400000108a5 */
[--C-:B------:R-:W-:Y:S02]  /*16c50*/  FFMA.FTZ R228, R31, c[0x0][0x2d0], -R165.reuse ;  /* 0x0000b4001fe47a23 */ /* 0x100fe400000108a5 */
[----:B------:R-:W5:Y:S01]  /*16c60*/  MUFU.EX2 R166, R166 ;  /* 0x000000a600a67308 */ /* 0x000f620000000800 */
[----:B------:R-:W-:Y:S02]  /*16c70*/  FFMA.FTZ R229, R34, c[0x0][0x2d0], -R165 ;  /* 0x0000b40022e57a23 */ /* 0x000fe400000108a5 */
[----:B--2---:R-:W2:Y:S01]  /*16c80*/  LDSM.16.MT88.4 R144, [R189+0x100] ;  /* 0x00010000bd90783b */ /* 0x004ea20000004200 */
[----:B-1----:R-:W-:Y:S01]  /*16c90*/  F2FP.PACK_AB R129, R161, R164 ;  /* 0x000000a4a181723e */ /* 0x002fe200000000ff */
[C---:B------:R-:W-:Y:S02]  /*16ca0*/  FMUL.FTZ R112, R3.reuse, R112 ;  /* 0x0000007003707220 */ /* 0x040fe40000410000 */
[C---:B------:R-:W-:Y:S02]  /*16cb0*/  FMUL.FTZ R113, R3.reuse, R113 ;  /* 0x0000007103717220 */ /* 0x040fe40000410000 */
[C---:B------:R-:W-:Y:S01]  /*16cc0*/  FMUL.FTZ R114, R2.reuse, R114 ;  /* 0x0000007202727220 */ /* 0x040fe20000410000 */
[----:B------:R-:W-:Y:S01]  /*16cd0*/  MUFU.EX2 R170, R170 ;  /* 0x000000aa00aa7308 */ /* 0x000fe20000000800 */
[----:B------:R-:W1:Y:S01]  /*16ce0*/  LDSM.16.MT88.4 R124, [R188+0x100] ;  /* 0x00010000bc7c783b */ /* 0x000e620000004200 */
[C---:B------:R-:W-:Y:S02]  /*16cf0*/  FMUL.FTZ R115, R2.reuse, R115 ;  /* 0x0000007302737220 */ /* 0x040fe40000410000 */
[C---:B------:R-:W-:Y:S02]  /*16d00*/  FMUL.FTZ R116, R3.reuse, R116 ;  /* 0x0000007403747220 */ /* 0x040fe40000410000 */
[C---:B------:R-:W-:Y:S02]  /*16d10*/  FMUL.FTZ R117, R3.reuse, R117 ;  /* 0x0000007503757220 */ /* 0x040fe40000410000 */
[C---:B------:R-:W-:Y:S01]  /*16d20*/  FMUL.FTZ R118, R2.reuse, R118 ;  /* 0x0000007602767220 */ /* 0x040fe20000410000 */
[----:B------:R-:W-:Y:S01]  /*16d30*/  LDSM.16.MT88.4 R16, [R190+0x900] ;  /* 0x00090000be10783b */ /* 0x000fe20000004200 */
[----:B------:R-:W-:Y:S01]  /*16d40*/  FMUL.FTZ R119, R2, R119 ;  /* 0x0000007702777220 */ /* 0x000fe20000410000 */
[----:B------:R-:W1:Y:S01]  /*16d50*/  MUFU.EX2 R171, R171 ;  /* 0x000000ab00ab7308 */ /* 0x000e620000000800 */
[C---:B------:R-:W-:Y:S01]  /*16d60*/  FMUL.FTZ R120, R3.reuse, R120 ;  /* 0x0000007803787220 */ /* 0x040fe20000410000 */
[----:B-----5:R-:W-:Y:S01]  /*16d70*/  F2FP.PACK_AB R131, R166, R163 ;  /* 0x000000a3a683723e */ /* 0x020fe200000000ff */
[C---:B------:R-:W-:Y:S03]  /*16d80*/  FMUL.FTZ R121, R3.reuse, R121 ;  /* 0x0000007903797220 */ /* 0x040fe60000410000 */
[----:B------:R-:W-:Y:S01]  /*16d90*/  LDSM.16.MT88.4 R148, [R195+0x2900] ;  /* 0x00290000c394783b */ /* 0x000fe20000004200 */
[C---:B------:R-:W-:Y:S02]  /*16da0*/  FMUL.FTZ R122, R2.reuse, R122 ;  /* 0x0000007a027a7220 */ /* 0x040fe40000410000 */
[C---:B------:R-:W-:Y:S01]  /*16db0*/  FMUL.FTZ R123, R2.reuse, R123 ;  /* 0x0000007b027b7220 */ /* 0x040fe20000410000 */
[C---:B----4-:R-:W-:Y:S01]  /*16dc0*/  HMMA.16816.F32 R4, R128.reuse, R136, R4 ;  /* 0x000000888004723c */ /* 0x050fe20000001804 */
[----:B------:R-:W-:Y:S03]  /*16dd0*/  MUFU.EX2 R174, R174 ;  /* 0x000000ae00ae7308 */ /* 0x000fe60000000800 */
[----:B------:R-:W-:Y:S01]  /*16de0*/  LDSM.16.MT88.4 R152, [R190+0x2900] ;  /* 0x00290000be98783b */ /* 0x000fe20000004200 */
[C---:B------:R-:W-:Y:S02]  /*16df0*/  FMUL.FTZ R36, R3.reuse, R36 ;  /* 0x0000002403247220 */ /* 0x040fe40000410000 */
[C---:B------:R-:W-:Y:S01]  /*16e00*/  FMUL.FTZ R37, R3.reuse, R37 ;  /* 0x0000002503257220 */ /* 0x040fe20000410000 */
[C---:B------:R-:W-:Y:S03]  /*16e10*/  HMMA.16816.F32 R8, R128.reuse, R138, R8 ;  /* 0x0000008a8008723c */ /* 0x040fe60000001808 */
[----:B------:R-:W4:Y:S01]  /*16e20*/  MUFU.EX2 R223, R223 ;  /* 0x000000df00df7308 */ /* 0x000f220000000800 */
[----:B------:R-:W5:Y:S01]  /*16e30*/  LDSM.16.MT88.4 R136, [R195+0x2100] ;  /* 0x00210000c388783b */ /* 0x000f620000004200 */
[C---:B------:R-:W-:Y:S02]  /*16e40*/  FMUL.FTZ R38, R2.reuse, R38 ;  /* 0x0000002602267220 */ /* 0x040fe40000410000 */
[C---:B------:R-:W-:Y:S01]  /*16e50*/  FMUL.FTZ R39, R2.reuse, R39 ;  /* 0x0000002702277220 */ /* 0x040fe20000410000 */
[C---:B---3--:R-:W-:Y:S04]  /*16e60*/  HMMA.16816.F32 R100, R128.reuse, R140, R100 ;  /* 0x0000008c8064723c */ /* 0x048fe80000001864 */
[----:B------:R-:W-:Y:S01]  /*16e70*/  LDSM.16.MT88.4 R156, [R189+0x2900] ;  /* 0x00290000bd9c783b */ /* 0x000fe20000004200 */
[C---:B------:R-:W-:Y:S01]  /*16e80*/  FMUL.FTZ R40, R3.reuse, R40 ;  /* 0x0000002803287220 */ /* 0x040fe20000410000 */
[----:B------:R-:W-:Y:S01]  /*16e90*/  MUFU.EX2 R224, R224 ;  /* 0x000000e000e07308 */ /* 0x000fe20000000800 */
[C---:B------:R-:W-:Y:S01]  /*16ea0*/  FMUL.FTZ R41, R3.reuse, R41 ;  /* 0x0000002903297220 */ /* 0x040fe20000410000 */
[C---:B------:R-:W-:Y:S04]  /*16eb0*/  HMMA.16816.F32 R104, R128.reuse, R142, R104 ;  /* 0x0000008e8068723c */ /* 0x040fe80000001868 */
[----:B------:R-:W3:Y:S01]  /*16ec0*/  LDSM.16.MT88.4 R140, [R190+0x2100] ;  /* 0x00210000be8c783b */ /* 0x000ee20000004200 */
[C---:B------:R-:W-:Y:S02]  /*16ed0*/  FMUL.FTZ R42, R2.reuse, R42 ;  /* 0x0000002a022a7220 */ /* 0x040fe40000410000 */
[C---:B------:R-:W-:Y:S01]  /*16ee0*/  FMUL.FTZ R43, R2.reuse, R43 ;  /* 0x0000002b022b7220 */ /* 0x040fe20000410000 */
[C---:B--2---:R-:W-:Y:S01]  /*16ef0*/  HMMA.16816.F32 R108, R128.reuse, R144, R108 ;  /* 0x00000090806c723c */ /* 0x044fe2000000186c */
[----:B------:R-:W-:Y:S03]  /*16f00*/  MUFU.EX2 R225, R225 ;  /* 0x000000e100e17308 */ /* 0x000fe60000000800 */
[----:B------:R-:W-:Y:S01]  /*16f10*/  LDSM.16.MT88.4 R28, [R189+0x1900] ;  /* 0x00190000bd1c783b */ /* 0x000fe20000004200 */
[C---:B------:R-:W-:Y:S02]  /*16f20*/  FMUL.FTZ R44, R3.reuse, R44 ;  /* 0x0000002c032c7220 */ /* 0x040fe40000410000 */
[C---:B------:R-:W-:Y:S01]  /*16f30*/  FMUL.FTZ R45, R3.reuse, R45 ;  /* 0x0000002d032d7220 */ /* 0x040fe20000410000 */
[C---:B------:R-:W-:Y:S03]  /*16f40*/  HMMA.16816.F32 R112, R128.reuse, R146, R112 ;  /* 0x000000928070723c */ /* 0x040fe60000001870 */
[----:B------:R-:W-:Y:S01]  /*16f50*/  MUFU.EX2 R226, R226 ;  /* 0x000000e200e27308 */ /* 0x000fe20000000800 */
[----:B------:R-:W-:Y:S01]  /*16f60*/  LDSM.16.MT88.4 R144, [R188+0x900] ;  /* 0x00090000bc90783b */ /* 0x000fe20000004200 */
[C---:B------:R-:W-:Y:S02]  /*16f70*/  FMUL.FTZ R46, R2.reuse, R46 ;  /* 0x0000002e022e7220 */ /* 0x040fe40000410000 */
[C---:B------:R-:W-:Y:S01]  /*16f80*/  FMUL.FTZ R47, R2.reuse, R47 ;  /* 0x0000002f022f7220 */ /* 0x040fe20000410000 */
[C---:B-1----:R-:W-:Y:S04]  /*16f90*/  HMMA.16816.F32 R116, R128.reuse, R124, R116 ;  /* 0x0000007c8074723c */ /* 0x042fe80000001874 */
[----:B------:R-:W0:Y:S01]  /*16fa0*/  LDGDEPBAR ;  /* 0x00000000000079af */ /* 0x000e220000000000 */
[C---:B------:R-:W-:Y:S01]  /*16fb0*/  FMUL.FTZ R48, R3.reuse, R48 ;  /* 0x0000003003307220 */ /* 0x040fe20000410000 */
[----:B------:R-:W-:Y:S01]  /*16fc0*/  MUFU.EX2 R227, R227 ;  /* 0x000000e300e37308 */ /* 0x000fe20000000800 */
[C---:B------:R-:W-:Y:S01]  /*16fd0*/  FMUL.FTZ R49, R3.reuse, R49 ;  /* 0x0000003103317220 */ /* 0x040fe20000410000 */
[C---:B------:R-:W-:Y:S04]  /*16fe0*/  HMMA.16816.F32 R120, R128.reuse, R126, R120 ;  /* 0x0000007e8078723c */ /* 0x040fe80000001878 */
[----:B------:R-:W1:Y:S01]  /*16ff0*/  LDSM.16.MT88.4 R124, [R189+0x2100] ;  /* 0x00210000bd7c783b */ /* 0x000e620000004200 */
[C---:B------:R-:W-:Y:S02]  /*17000*/  FMUL.FTZ R50, R2.reuse, R50 ;  /* 0x0000003202327220 */ /* 0x040fe40000410000 */
[C---:B------:R-:W-:Y:S01]  /*17010*/  FMUL.FTZ R51, R2.reuse, R51 ;  /* 0x0000003302337220 */ /* 0x040fe20000410000 */
[C---:B-----5:R-:W-:Y:S01]  /*17020*/  HMMA.16816.F32 R36, R128.reuse, R136, R36 ;  /* 0x000000888024723c */ /* 0x060fe20000001824 */
[----:B------:R-:W-:Y:S03]  /*17030*/  MUFU.EX2 R228, R228 ;  /* 0x000000e400e47308 */ /* 0x000fe60000000800 */
[C---:B------:R-:W-:Y:S02]  /*17040*/  FMUL.FTZ R52, R3.reuse, R52 ;  /* 0x0000003403347220 */ /* 0x040fe40000410000 */
[C---:B------:R-:W-:Y:S02]  /*17050*/  FMUL.FTZ R53, R3.reuse, R53 ;  /* 0x0000003503357220 */ /* 0x040fe40000410000 */
[C---:B------:R-:W-:Y:S01]  /*17060*/  HMMA.16816.F32 R40, R128.reuse, R138, R40 ;  /* 0x0000008a8028723c */ /* 0x040fe20000001828 */
[----:B------:R-:W2:Y:S02]  /*17070*/  LDSM.16.MT88.4 R136, [R188+0x2100] ;  /* 0x00210000bc88783b */ /* 0x000ea40000004200 */
[----:B------:R-:W-:Y:S01]  /*17080*/  MUFU.EX2 R229, R229 ;  /* 0x000000e500e57308 */ /* 0x000fe20000000800 */
        /* <DEDUP_REMOVED lines=18> */
[C---:B--2---:R-:W-:Y:S04]  /*171b0*/  HMMA.16816.F32 R60, R128.reuse, R136, R60 ;  /* 0x00000088803c723c */ /* 0x044fe8000000183c */
[C---:B------:R-:W-:Y:S02]  /*171c0*/  FMUL.FTZ R66, R2.reuse, R66 ;  /* 0x0000004202427220 */ /* 0x040fe40000410000 */
[C---:B------:R-:W-:Y:S02]  /*171d0*/  FMUL.FTZ R67, R2.reuse, R67 ;  /* 0x0000004302437220 */ /* 0x040fe40000410000 */
[C---:B------:R-:W-:Y:S04]  /*171e0*/  FMUL.FTZ R68, R3.reuse, R68 ;  /* 0x0000004403447220 */ /* 0x040fe80000410000 */
[C---:B------:R-:W-:Y:S01]  /*171f0*/  FMUL.FTZ R69, R3.reuse, R69 ;  /* 0x0000004503457220 */ /* 0x040fe20000410000 */
[C---:B------:R-:W-:Y:S01]  /*17200*/  HMMA.16816.F32 R64, R128.reuse, R138, R64 ;  /* 0x0000008a8040723c */ /* 0x040fe20000001840 */
[----:B------:R-:W2:Y:S02]  /*17210*/  LDSM.16.MT88.4 R136, [R189+0x4100] ;  /* 0x00410000bd88783b */ /* 0x000ea40000004200 */
[C---:B------:R-:W-:Y:S02]  /*17220*/  FMUL.FTZ R70, R2.reuse, R70 ;  /* 0x0000004602467220 */ /* 0x040fe40000410000 */
[C---:B------:R-:W-:Y:S02]  /*17230*/  FMUL.FTZ R71, R2.reuse, R71 ;  /* 0x0000004702477220 */ /* 0x040fe40000410000 */
[C---:B------:R-:W-:Y:S02]  /*17240*/  FMUL.FTZ R72, R3.reuse, R72 ;  /* 0x0000004803487220 */ /* 0x040fe40000410000 */
[C---:B------:R-:W-:Y:S03]  /*17250*/  FMUL.FTZ R73, R3.reuse, R73 ;  /* 0x0000004903497220 */ /* 0x040fe60000410000 */
[C---:B---3--:R-:W-:Y:S03]  /*17260*/  HMMA.16816.F32 R68, R128.reuse, R140, R68 ;  /* 0x0000008c8044723c */ /* 0x048fe60000001844 */
[C---:B------:R-:W-:Y:S02]  /*17270*/  FMUL.FTZ R74, R2.reuse, R74 ;  /* 0x0000004a024a7220 */ /* 0x040fe40000410000 */
[C---:B------:R-:W-:Y:S02]  /*17280*/  FMUL.FTZ R75, R2.reuse, R75 ;  /* 0x0000004b024b7220 */ /* 0x040fe40000410000 */
[C---:B------:R-:W-:Y:S02]  /*17290*/  FMUL.FTZ R76, R3.reuse, R76 ;  /* 0x0000004c034c7220 */ /* 0x040fe40000410000 */
[C---:B------:R-:W-:Y:S03]  /*172a0*/  FMUL.FTZ R77, R3.reuse, R77 ;  /* 0x0000004d034d7220 */ /* 0x040fe60000410000 */
[C---:B------:R-:W-:Y:S01]  /*172b0*/  HMMA.16816.F32 R72, R128.reuse, R142, R72 ;  /* 0x0000008e8048723c */ /* 0x040fe20000001848 */
[----:B------:R-:W3:Y:S02]  /*172c0*/  LDSM.16.MT88.4 R140, [R188+0x4100] ;  /* 0x00410000bc8c783b */ /* 0x000ee40000004200 */
        /* <DEDUP_REMOVED lines=15> */
[C---:B--2---:R-:W-:Y:S01]  /*173c0*/  HMMA.16816.F32 R84, R128.reuse, R136, R84 ;  /* 0x000000888054723c */ /* 0x044fe20000001854 */
[----:B------:R-:W-:Y:S02]  /*173d0*/  MUFU.EX2 R168, R168 ;  /* 0x000000a800a87308 */ /* 0x000fe40000000800 */
[--C-:B------:R-:W-:Y:S01]  /*173e0*/  FFMA.FTZ R172, R14, c[0x0][0x2d0], -R165.reuse ;  /* 0x0000b4000eac7a23 */ /* 0x100fe200000108a5 */
[----:B------:R-:W-:Y:S01]  /*173f0*/  F2FP.PACK_AB R14, R171, R170 ;  /* 0x000000aaab0e723e */ /* 0x000fe200000000ff */
[----:B------:R-:W-:Y:S01]  /*17400*/  FFMA.FTZ R175, R15, c[0x0][0x2d0], -R165 ;  /* 0x0000b4000faf7a23 */ /* 0x000fe200000108a5 */
[----:B----4-:R-:W-:Y:S01]  /*17410*/  F2FP.PACK_AB R15, R223, R174 ;  /* 0x000000aedf0f723e */ /* 0x010fe200000000ff */
[C---:B------:R-:W-:Y:S02]  /*17420*/  FMUL.FTZ R88, R3.reuse, R88 ;  /* 0x0000005803587220 */ /* 0x040fe40000410000 */
[C---:B------:R-:W-:Y:S02]  /*17430*/  FMUL.FTZ R89, R3.reuse, R89 ;  /* 0x0000005903597220 */ /* 0x040fe40000410000 */
[----:B------:R-:W2:Y:S01]  /*17440*/  MUFU.EX2 R169, R169 ;  /* 0x000000a900a97308 */ /* 0x000ea20000000800 */
        /* <DEDUP_REMOVED lines=12> */
[C---:B---3--:R-:W-:Y:S01]  /*17510*/  HMMA.16816.F32 R92, R128.reuse, R140, R92 ;  /* 0x0000008c805c723c */ /* 0x048fe2000000185c */
[----:B------:R-:W3:Y:S02]  /*17520*/  MUFU.EX2 R175, R175 ;  /* 0x000000af00af7308 */ /* 0x000ee40000000800 */
[C---:B------:R-:W-:Y:S01]  /*17530*/  FMUL.FTZ R99, R2.reuse, R99 ;  /* 0x0000006302637220 */ /* 0x040fe20000410000 */
[----:B--2---:R-:W-:Y:S01]  /*17540*/  F2FP.PACK_AB R12, R169, R168 ;  /* 0x000000a8a90c723e */ /* 0x004fe200000000ff */
[----:B------:R-:W-:Y:S02]  /*17550*/  FFMA.FTZ R162, R3, R212, R162 ;  /* 0x000000d403a27223 */ /* 0x000fe400000100a2 */
[----:B------:R-:W-:Y:S02]  /*17560*/  FFMA.FTZ R164, R2, R209, R164 ;  /* 0x000000d102a47223 */ /* 0x000fe400000100a4 */
[----:B------:R-:W-:Y:S01]  /*17570*/  FADD.FTZ R162, R133, R162 ;  /* 0x000000a285a27221 */ /* 0x000fe20000010000 */
[----:B------:R-:W-:Y:S01]  /*17580*/  HMMA.16816.F32 R96, R128, R142, R96 ;  /* 0x0000008e8060723c */ /* 0x000fe20000001860 */
[----:B------:R-:W-:Y:S02]  /*17590*/  LDSM.16.MT88.4 R128, [R190+0x4900] ;  /* 0x00490000be80783b */ /* 0x000fe40000004200 */
[----:B------:R-:W-:Y:S01]  /*175a0*/  MOV R133, R132 ;  /* 0x0000008400857202 */ /* 0x000fe20000000f00 */
[----:B------:R-:W-:Y:S02]  /*175b0*/  FADD.FTZ R164, R161, R164 ;  /* 0x000000a4a1a47221 */ /* 0x000fe40000010000 */
[----:B------:R-:W-:Y:S02]  /*175c0*/  FADD.FTZ R135, R135, R162 ;  /* 0x000000a287877221 */ /* 0x000fe40000010000 */
[----:B------:R-:W-:Y:S01]  /*175d0*/  FADD.FTZ R3, R163, R164 ;  /* 0x000000a4a3037221 */ /* 0x000fe20000010000 */
[----:B------:R-:W-:Y:S03]  /*175e0*/  LDSM.16.MT88.4 R140, [R190+0x3100] ;  /* 0x00310000be8c783b */ /* 0x000fe60000004200 */
[----:B------:R-:W-:Y:S02]  /*175f0*/  FADD.FTZ R135, R160, R135 ;  /* 0x00000087a0877221 */ /* 0x000fe40000010000 */
[----:B------:R-:W-:Y:S01]  /*17600*/  FADD.FTZ R3, R166, R3 ;  /* 0x00000003a6037221 */ /* 0x000fe20000010000 */
[----:B---3--:R-:W-:Y:S01]  /*17610*/  F2FP.PACK_AB R13, R175, R172 ;  /* 0x000000acaf0d723e */ /* 0x008fe200000000ff */
[----:B------:R-:W-:Y:S02]  /*17620*/  FADD.FTZ R168, R168, R135 ;  /* 0x00000087a8a87221 */ /* 0x000fe40000010000 */
[----:B------:R-:W-:Y:S01]  /*17630*/  FADD.FTZ R172, R172, R3 ;  /* 0x00000003acac7221 */ /* 0x000fe20000010000 */
[----:B------:R-:W-:Y:S01]  /*17640*/  MOV R3, R0 ;  /* 0x0000000000037202 */ /* 0x000fe20000000f00 */
        /* <DEDUP_REMOVED lines=115> */
[----:B------:R-:W-:Y:S01]  /*17d80*/  FADD.FTZ R225, R225, R224 ;  /* 0x000000e0e1e17221 */ /* 0x000fe20000010000 */
[----:B------:R-:W-:Y:S01]  /*17d90*/  IADD3 R2, R222, -0x1, RZ ;  /* 0xffffffffde027810 */ /* 0x000fe20007ffe0ff */
[----:B------:R-:W-:Y:S02]  /*17da0*/  FADD.FTZ R228, R228, R227 ;  /* 0x000000e3e4e47221 */ /* 0x000fe40000010000 */
[----:B------:R-:W-:Y:S01]  /*17db0*/  FADD.FTZ R212, R226, R225 ;  /* 0x000000e1e2d47221 */ /* 0x000fe20000010000 */
[----:B------:R-:W-:Y:S01]  /*17dc0*/  MOV R222, R2 ;  /* 0x0000000200de7202 */ /* 0x000fe20000000f00 */
        /* <DEDUP_REMOVED lines=32> */
.L_x_409:
[----:B------:R-:W-:-:S13]  /*17fd0*/  ISETP.GE.AND P0, PT, R173, UR8, PT ;  /* 0x00000008ad007c0c */ /* 0x000fda000bf06270 */
[----:B------:R-:W-:Y:S05]  /*17fe0*/  @!P0 BRA `(.L_x_411) ;  /* 0x0000352000008947 */ /* 0x000fea0003800000 */
[C---:B------:R-:W-:Y:S01]  /*17ff0*/  IADD3 RZ, P3, R200.reuse, 0x40, RZ ;  /* 0x00000040c8ff7810 */ /* 0x040fe20007f7e0ff */
[----:B------:R-:W-:Y:S01]  /*18000*/  ULDC.64 UR4, c[0x0][0x208] ;  /* 0x0000820000047ab9 */ /* 0x000fe20000000a00 */
[----:B------:R-:W-:Y:S01]  /*18010*/  IADD3 RZ, P2, R200, 0x80, RZ ;  /* 0x00000080c8ff7810 */ /* 0x000fe20007f5e0ff */
[----:B------:R-:W-:Y:S01]  /*18020*/  USHF.L.U64.HI UR5, UR4, 0x5, UR5 ;  /* 0x0000000504057899 */ /* 0x000fe20008010205 */
[C---:B------:R-:W-:Y:S01]  /*18030*/  IADD3 RZ, P1, R204.reuse, 0x40, RZ ;  /* 0x00000040ccff7810 */ /* 0x040fe20007f3e0ff */
[----:B------:R-:W-:Y:S01]  /*18040*/  USHF.L.U32 UR10, UR4, 0x5, URZ ;  /* 0x00000005040a7899 */ /* 0x000fe2000800063f */
[----:B------:R-:W-:Y:S01]  /*18050*/  IADD3 RZ, P0, R204, 0x80, RZ ;  /* 0x00000080ccff7810 */ /* 0x000fe20007f1e0ff */
[----:B------:R-:W-:Y:S01]  /*18060*/  IMAD.MOV.U32 R2, RZ, RZ, R12 ;  /* 0x000000ffff027224 */ /* 0x000fe200078e000c */
[----:B------:R-:W-:Y:S01]  /*18070*/  IADD3 R214, R200, 0x80, RZ ;  /* 0x00000080c8d67810 */ /* 0x000fe20007ffe0ff */
[----:B------:R-:W-:Y:S01]  /*18080*/  IMAD.MOV.U32 R3, RZ, RZ, R0 ;  /* 0x000000ffff037224 */ /* 0x000fe200078e0000 */
[C---:B------:R-:W-:Y:S01]  /*18090*/  IADD3 R174, R204.reuse, 0x40, RZ ;  /* 0x00000040ccae7810 */ /* 0x040fe20007ffe0ff */
[--C-:B------:R-:W-:Y:S01]  /*180a0*/  IMAD.X R217, RZ, RZ, R207.reuse, P3 ;  /* 0x000000ffffd97224 */ /* 0x100fe200018e06cf */
[----:B------:R-:W-:Y:S01]  /*180b0*/  IADD3 R172, R204, 0x80, RZ ;  /* 0x00000080ccac7810 */ /* 0x000fe20007ffe0ff */
[----:B------:R-:W-:Y:S01]  /*180c0*/  IMAD.X R215, RZ, RZ, R207, P2 ;  /* 0x000000ffffd77224 */ /* 0x000fe200010e06cf */
[----:B------:R-:W-:Y:S01]  /*180d0*/  IADD3 R216, R200, 0x40, RZ ;  /* 0x00000040c8d87810 */ /* 0x000fe20007ffe0ff */
[--C-:B------:R-:W-:Y:S01]  /*180e0*/  IMAD.X R213, RZ, RZ, R211.reuse, P1 ;  /* 0x000000ffffd57224 */ /* 0x100fe200008e06d3 */
[----:B------:R-:W-:Y:S01]  /*180f0*/  ULDC UR9, c[0x0][0x208] ;  /* 0x0000820000097ab9 */ /* 0x000fe20000000800 */
[----:B------:R-:W-:Y:S01]  /*18100*/  IMAD.X R175, RZ, RZ, R211, P0 ;  /* 0x000000ffffaf7224 */ /* 0x000fe200000e06d3 */
[----:B------:R-:W-:Y:S01]  /*18110*/  ULDC UR4, c[0x0][0x324] ;  /* 0x0000c90000047ab9 */ /* 0x000fe20000000800 */
[----:B------:R-:W-:Y:S01]  /*18120*/  IMAD.MOV.U32 R206, RZ, RZ, R200 ;  /* 0x000000ffffce7224 */ /* 0x000fe200078e00c8 */
[----:B------:R-:W-:-:S02]  /*18130*/  USHF.L.U32 UR9, UR9, 0x6, URZ ;  /* 0x0000000609097899 */ /* 0x000fc4000800063f */
[----:B------:R-:W-:Y:S02]  /*18140*/  ULOP3.LUT UR4, URZ, UR4, URZ, 0x33, !UPT ;  /* 0x000000043f047292 */ /* 0x000fe4000f8e333f */
.L_x_420:
[----:B------:R-:W-:Y:S04]  /*18150*/  DEPBAR.LE SB0, 0x0 ;  /* 0x000080000000791a */ /* 0x000fe80000000000 */
[----:B------:R-:W-:Y:S01]  /*18160*/  BAR.SYNC.DEFER_BLOCKING 0x0 ;  /* 0x0000000000007b1d */ /* 0x000fe20000010000 */
[----:B------:R-:W-:Y:S01]  /*18170*/  SHF.R.S32.HI R0, RZ, 0x1f, R173 ;  /* 0x0000001fff007819 */ /* 0x000fe200000114ad */
[----:B------:R-:W-:Y:S01]  /*18180*/  IMAD R13, R173, UR11, RZ ;  /* 0x0000000bad0d7c24 */ /* 0x000fe2000f8e02ff */
[----:B------:R-:W-:Y:S01]  /*18190*/  ISETP.NE.AND P3, PT, R199, RZ, PT ;  /* 0x000000ffc700720c */ /* 0x000fe20003f65270 */
[C---:B------:R-:W-:Y:S04]  /*181a0*/  IMAD.WIDE.U32 R20, R173.reuse, UR9, R216 ;  /* 0x00000009ad147c25 */ /* 0x040fe8000f8e00d8 */
[C---:B------:R-:W-:Y:S01]  /*181b0*/  IMAD.WIDE.U32 R6, R173.reuse, UR9, R214 ;  /* 0x00000009ad067c25 */ /* 0x040fe2000f8e00d6 */
[----:B------:R-:W-:Y:S03]  /*181c0*/  LEA R166, P1, R20, c[0x0][0x1f8], 0x1 ;  /* 0x00007e0014a67a11 */ /* 0x000fe600078208ff */
[----:B------:R-:W-:Y:S01]  /*181d0*/  IMAD R13, R0, UR9, R13 ;  /* 0x00000009000d7c24 */ /* 0x000fe2000f8e020d */
[----:B------:R-:W-:Y:S01]  /*181e0*/  LEA R164, P0, R6, c[0x0][0x1f8], 0x1 ;  /* 0x00007e0006a47a11 */ /* 0x000fe200078008ff */
[----:B------:R-:W-:Y:S04]  /*181f0*/  IMAD.WIDE.U32 R22, R173, UR9, R206 ;  /* 0x00000009ad167c25 */ /* 0x000fe8000f8e00ce */
[C---:B------:R-:W-:Y:S01]  /*18200*/  IMAD.IADD R4, R13.reuse, 0x1, R21 ;  /* 0x000000010d047824 */ /* 0x040fe200078e0215 */
[----:B------:R-:W-:Y:S01]  /*18210*/  LEA R30, P2, R22, c[0x0][0x1f8], 0x1 ;  /* 0x00007e00161e7a11 */ /* 0x000fe200078408ff */
[----:B------:R-:W-:Y:S02]  /*18220*/  IMAD.IADD R5, R13, 0x1, R7 ;  /* 0x000000010d057824 */ /* 0x000fe400078e0207 */
[----:B------:R-:W-:Y:S01]  /*18230*/  IMAD.U32 R14, RZ, RZ, UR10 ;  /* 0x0000000aff0e7e24 */ /* 0x000fe2000f8e00ff */
[----:B------:R-:W-:Y:S01]  /*18240*/  LEA.HI.X R167, R20, c[0x0][0x1fc], R4, 0x1, P1 ;  /* 0x00007f0014a77a11 */ /* 0x000fe200008f0c04 */
[----:B------:R-:W-:Y:S01]  /*18250*/  LDSM.16.M88.4 R32, [R198+0xc100] ;  /* 0x00c10000c620783b */ /* 0x000fe20000000200 */
[----:B------:R-:W-:Y:S01]  /*18260*/  LEA.HI.X R165, R6, c[0x0][0x1fc], R5, 0x1, P0 ;  /* 0x00007f0006a57a11 */ /* 0x000fe200000f0c05 */
[----:B------:R-:W-:Y:S02]  /*18270*/  IMAD.U32 R15, RZ, RZ, UR5 ;  /* 0x00000005ff0f7e24 */ /* 0x000fe4000f8e00ff */
[----:B------:R-:W-:Y:S01]  /*18280*/  IMAD.IADD R0, R23, 0x1, R13 ;  /* 0x0000000117007824 */ /* 0x000fe200078e020d */
[----:B------:R-:W1:Y:S01]  /*18290*/  LDSM.16.M88.4 R8, [R197+0x6100] ;  /* 0x00610000c508783b */ /* 0x000e620000000200 */
[----:B------:R-:W-:Y:S03]  /*182a0*/  IMAD.WIDE.U32 R14, R173, UR9, R14 ;  /* 0x00000009ad0e7c25 */ /* 0x000fe6000f8e000e */
[----:B------:R-:W-:Y:S01]  /*182b0*/  LEA.HI.X R31, R22, c[0x0][0x1fc], R0, 0x1, P2 ;  /* 0x00007f00161f7a11 */ /* 0x000fe200010f0c00 */
[----:B------:R-:W2:Y:S01]  /*182c0*/  LDSM.16.M88.4 R16, [R197+0x6900] ;  /* 0x00690000c510783b */ /* 0x000ea20000000200 */
[-C--:B------:R-:W-:Y:S01]  /*182d0*/  IADD3 R0, P2, R200, R14.reuse, RZ ;  /* 0x0000000ec8007210 */ /* 0x080fe20007f5e0ff */
[----:B------:R-:W-:Y:S01]  /*182e0*/  IMAD.IADD R13, R13, 0x1, R15 ;  /* 0x000000010d0d7824 */ /* 0x000fe200078e020f */
[-C--:B------:R-:W-:Y:S02]  /*182f0*/  IADD3 R20, P1, R216, R14.reuse, RZ ;  /* 0x0000000ed8147210 */ /* 0x080fe40007f3e0ff */
[----:B------:R-:W3:Y:S01]  /*18300*/  LDSM.16.M88.4 R24, [R197+0x7100] ;  /* 0x00710000c518783b */ /* 0x000ee20000000200 */
[----:B------:R-:W-:Y:S01]  /*18310*/  IADD3 R21, P0, R214, R14, RZ ;  /* 0x0000000ed6157210 */ /* 0x000fe20007f1e0ff */
[C---:B------:R-:W-:Y:S01]  /*18320*/  IMAD.X R23, R13.reuse, 0x1, R207, P2 ;  /* 0x000000010d177824 */ /* 0x040fe200010e06cf */
[----:B------:R-:W-:Y:S01]  /*18330*/  LEA R218, P2, R0, c[0x0][0x1f8], 0x1 ;  /* 0x00007e0000da7a11 */ /* 0x000fe200078408ff */
[C---:B------:R-:W-:Y:S01]  /*18340*/  IMAD.X R29, R13.reuse, 0x1, R217, P1 ;  /* 0x000000010d1d7824 */ /* 0x040fe200008e06d9 */
[----:B------:R-:W4:Y:S01]  /*18350*/  LDSM.16.M88.4 R132, [R197+0x7900] ;  /* 0x00790000c584783b */ /* 0x000f220000000200 */
[----:B------:R-:W-:Y:S01]  /*18360*/  LEA R170, P1, R20, c[0x0][0x1f8], 0x1 ;  /* 0x00007e0014aa7a11 */ /* 0x000fe200078208ff */
[----:B------:R-:W-:Y:S01]  /*18370*/  IMAD.X R22, R13, 0x1, R215, P0 ;  /* 0x000000010d167824 */ /* 0x000fe200000e06d7 */
[C---:B------:R-:W-:Y:S02]  /*18380*/  LEA R168, P0, R21.reuse, c[0x0][0x1f8], 0x1 ;  /* 0x00007e0015a87a11 */ /* 0x040fe400078008ff */
[----:B------:R-:W-:Y:S01]  /*18390*/  LDSM.16.M88.4 R136, [R194+0xc100] ;  /* 0x00c10000c288783b */ /* 0x000fe20000000200 */
[----:B------:R-:W-:Y:S02]  /*183a0*/  LEA.HI.X R219, R0, c[0x0][0x1fc], R23, 0x1, P2 ;  /* 0x00007f0000db7a11 */ /* 0x000fe400010f0c17 */
[----:B------:R-:W-:Y:S02]  /*183b0*/  LEA.HI.X R171, R20, c[0x0][0x1fc], R29, 0x1, P1 ;  /* 0x00007f0014ab7a11 */ /* 0x000fe400008f0c1d */
[----:B------:R-:W5:Y:S01]  /*183c0*/  LDSM.16.M88.4 R140, [R196] ;  /* 0x00000000c48c783b */ /* 0x000f620000000200 */
[----:B------:R-:W-:Y:S02]  /*183d0*/  LEA.HI.X R169, R21, c[0x0][0x1fc], R22, 0x1, P0 ;  /* 0x00007f0015a97a11 */ /* 0x000fe400000f0c16 */
[C---:B------:R-:W-:Y:S02]  /*183e0*/  ISETP.GT.AND P0, PT, R173.reuse, UR8, PT ;  /* 0x00000008ad007c0c */ /* 0x040fe4000bf04270 */
[----:B------:R-:W3:Y:S01]  /*183f0*/  LDSM.16.M88.4 R144, [R187] ;  /* 0x00000000bb90783b */ /* 0x000ee20000000200 */
[----:B------:R-:W-:Y:S02]  /*18400*/  PLOP3.LUT P1, PT, PT, PT, UP3, 0x80, 0x0 ;  /* 0x000000000000781c */ /* 0x000fe40003f2f038 */
[----:B------:R-:W-:Y:S02]  /*18410*/  PLOP3.LUT P2, PT, PT, PT, UP3, 0x80, 0x0 ;  /* 0x000000000000781c */ /* 0x000fe40003f4f038 */
[----:B------:R-:W4:Y:S01]  /*18420*/  LDSM.16.M88.4 R148, [R186] ;  /* 0x00000000ba94783b */ /* 0x000f220000000200 */
[C---:B-1----:R-:W-:Y:S04]  /*18430*/  HMMA.16816.F32 R4, R32.reuse, R8, RZ ;  /* 0x000000082004723c */ /* 0x042fe800000018ff */
[----:B------:R-:W1:Y:S01]  /*18440*/  LDSM.16.M88.4 R152, [R185] ;  /* 0x00000000b998783b */ /* 0x000e620000000200 */
[----:B------:R-:W-:Y:S04]  /*18450*/  @P0 IADD3 R0, R173, -0x1, RZ ;  /* 0xffffffffad000810 */ /* 0x000fe80007ffe0ff */
[----:B------:R-:W-:Y:S01]  /*18460*/  @!PT LDS RZ, [RZ] ;  /* 0x00000000fffff984 */ /* 0x000fe20000000800 */
[----:B------:R-:W-:Y:S01]  /*18470*/  @!PT LDS RZ, [RZ] ;  /* 0x00000000fffff984 */ /* 0x000fe20000000800 */
[----:B------:R-:W-:Y:S01]  /*18480*/  @!PT LDS RZ, [RZ] ;  /* 0x00000000fffff984 */ /* 0x000fe20000000800 */
[----:B------:R4:W-:Y:S01]  /*18490*/  LDGSTS.E.BYPASS.LTC128B.128 [R202+0x100], [R30.64], !P5 ;  /* 0x001000001eca7fae */ /* 0x0009e2000e901d5c */
[C---:B------:R-:W-:Y:S04]  /*184a0*/  HMMA.16816.F32 R8, R32.reuse, R10, RZ ;  /* 0x0000000a2008723c */ /* 0x040fe800000018ff */
[----:B------:R1:W-:Y:S04]  /*184b0*/  LDGSTS.E.BYPASS.LTC128B.128 [R202+0x2100], [R166.64], !P6 ;  /* 0x02100000a6ca7fae */ /* 0x0003e8000f101d5c */
[C---:B--2---:R-:W-:Y:S01]  /*184c0*/  HMMA.16816.F32 R12, R32.reuse, R16, RZ ;  /* 0x00000010200c723c */ /* 0x044fe200000018ff */
[----:B------:R1:W-:Y:S05]  /*184d0*/  LDGSTS.E.BYPASS.LTC128B.128 [R202+0x4100], [R164.64], !P3 ;  /* 0x04100000a4ca7fae */ /* 0x0003ea000d901d5c */
[----:B------:R2:W-:Y:S02]  /*184e0*/  LDGSTS.E.BYPASS.LTC128B.128 [R202+0x1100], [R218.64], !P5 ;  /* 0x01100000daca7fae */ /* 0x0005e4000e901d5c */
[C---:B------:R-:W-:Y:S03]  /*184f0*/  HMMA.16816.F32 R16, R32.reuse, R18, RZ ;  /* 0x000000122010723c */ /* 0x040fe600000018ff */
[----:B------:R1:W-:Y:S05]  /*18500*/  LDGSTS.E.BYPASS.LTC128B.128 [R202+0x3100], [R170.64], !P6 ;  /* 0x03100000aaca7fae */ /* 0x0003ea000f101d5c */
[C---:B---3--:R-:W-:Y:S01]  /*18510*/  HMMA.16816.F32 R20, R32.reuse, R24, RZ ;  /* 0x000000182014723c */ /* 0x048fe200000018ff */
[----:B------:R3:W-:Y:S05]  /*18520*/  LDGSTS.E.BYPASS.LTC128B.128 [R202+0x5100], [R168.64], !P3 ;  /* 0x05100000a8ca7fae */ /* 0x0007ea000d901d5c */
[----:B------:R-:W-:Y:S02]  /*18530*/  LDSM.16.M88.4 R156, [R193+0xc100] ;  /* 0x00c10000c19c783b */ /* 0x000fe40000000200 */
[C---:B------:R-:W-:Y:S03]  /*18540*/  HMMA.16816.F32 R24, R32.reuse, R26, RZ ;  /* 0x0000001a2018723c */ /* 0x040fe600000018ff */
[----:B------:R-:W0:Y:S05]  /*18550*/  LDGDEPBAR ;  /* 0x00000000000079af */ /* 0x000e2a0000000000 */
[C---:B----4-:R-:W-:Y:S01]  /*18560*/  HMMA.16816.F32 R28, R32.reuse, R132, RZ ;  /* 0x00000084201c723c */ /* 0x050fe200000018ff */
[----:B------:R-:W4:Y:S05]  /*18570*/  LDSM.16.M88.4 R160, [R192+0x6100] ;  /* 0x00610000c0a0783b */ /* 0x000f2a0000000200 */
[----:B-1----:R-:W-:Y:S02]  /*18580*/  LDSM.16.M88.4 R164, [R197+0x8100] ;  /* 0x00810000c5a4783b */ /* 0x002fe40000000200 */
[----:B------:R-:W-:Y:S03]  /*18590*/  HMMA.16816.F32 R32, R32, R134, RZ ;  /* 0x000000862020723c */ /* 0x000fe600000018ff */
[----:B------:R-:W1:Y:S05]  /*185a0*/  LDSM.16.M88.4 R132, [R192+0x6900] ;  /* 0x00690000c084783b */ /* 0x000e6a0000000200 */
[C---:B-----5:R-:W-:Y:S01]  /*185b0*/  HMMA.16816.F32 R4, R136.reuse, R140, R4 ;  /* 0x0000008c8804723c */ /* 0x060fe20000001804 */
[----:B---3--:R-:W-:Y:S07]  /*185c0*/  LDSM.16.M88.4 R168, [R192+0x8900] ;  /* 0x00890000c0a8783b */ /* 0x008fee0000000200 */
[C---:B------:R-:W-:Y:S01]  /*185d0*/  HMMA.16816.F32 R8, R136.reuse, R142, R8 ;  /* 0x0000008e8808723c */ /* 0x040fe20000001808 */
[----:B------:R-:W3:Y:S07]  /*185e0*/  LDSM.16.M88.4 R140, [R192+0x7100] ;  /* 0x00710000c08c783b */ /* 0x000eee0000000200 */
[C---:B------:R-:W-:Y:S08]  /*185f0*/  HMMA.16816.F32 R12, R136.reuse, R144, R12 ;  /* 0x00000090880c723c */ /* 0x040ff0000000180c */
[C---:B------:R-:W-:Y:S01]  /*18600*/  HMMA.16816.F32 R16, R136.reuse, R146, R16 ;  /* 0x000000928810723c */ /* 0x040fe20000001810 */
[----:B------:R-:W5:Y:S07]  /*18610*/  LDSM.16.M88.4 R144, [R192+0x7900] ;  /* 0x00790000c090783b */ /* 0x000f6e0000000200 */
[C---:B------:R-:W-:Y:S08]  /*18620*/  HMMA.16816.F32 R20, R136.reuse, R148, R20 ;  /* 0x000000948814723c */ /* 0x040ff00000001814 */
[C---:B------:R-:W-:Y:S01]  /*18630*/  HMMA.16816.F32 R24, R136.reuse, R150, R24 ;  /* 0x000000968818723c */ /* 0x040fe20000001818 */
[----:B------:R-:W-:Y:S07]  /*18640*/  LDSM.16.M88.4 R148, [R184] ;  /* 0x00000000b894783b */ /* 0x000fee0000000200 */
[C---:B------:R-:W-:Y:S08]  /*18650*/  HMMA.16816.F32 R28, R136.reuse, R152, R28 ;  /* 0x00000098881c723c */ /* 0x040ff0000000181c */
[----:B------:R-:W-:Y:S01]  /*18660*/  HMMA.16816.F32 R32, R136, R154, R32 ;  /* 0x0000009a8820723c */ /* 0x000fe20000001820 */
[----:B------:R-:W2:Y:S05]  /*18670*/  LDSM.16.M88.4 R136, [R191+0xc100] ;  /* 0x00c10000bf88783b */ /* 0x000eaa0000000200 */
[----:B------:R-:W2:Y:S02]  /*18680*/  LDSM.16.M88.4 R152, [R184+0x800] ;  /* 0x00080000b898783b */ /* 0x000ea40000000200 */
[C---:B----4-:R-:W-:Y:S08]  /*18690*/  HMMA.16816.F32 R4, R156.reuse, R160, R4 ;  /* 0x000000a09c04723c */ /* 0x050ff00000001804 */
        /* <DEDUP_REMOVED lines=8> */
[C---:B-----5:R-:W-:Y:S08]  /*18720*/  HMMA.16816.F32 R28, R156.reuse, R144, R28 ;  /* 0x000000909c1c723c */ /* 0x060ff0000000181c */
[----:B------:R-:W-:Y:S01]  /*18730*/  HMMA.16816.F32 R32, R156, R146, R32 ;  /* 0x000000929c20723c */ /* 0x000fe20000001820 */
[----:B------:R-:W4:Y:S05]  /*18740*/  LDSM.16.M88.4 R144, [R197+0x8900] ;  /* 0x00890000c590783b */ /* 0x000f2a0000000200 */
[----:B------:R-:W-:Y:S02]  /*18750*/  LDSM.16.M88.4 R156, [R181] ;  /* 0x00000000b59c783b */ /* 0x000fe40000000200 */
[C---:B--2---:R-:W-:Y:S08]  /*18760*/  HMMA.16816.F32 R4, R136.reuse, R148, R4 ;  /* 0x000000948804723c */ /* 0x044ff00000001804 */
[C---:B------:R-:W-:Y:S01]  /*18770*/  HMMA.16816.F32 R8, R136.reuse, R150, R8 ;  /* 0x000000968808723c */ /* 0x040fe20000001808 */
[----:B------:R-:W2:Y:S07]  /*18780*/  LDSM.16.M88.4 R148, [R197+0x9100] ;  /* 0x00910000c594783b */ /* 0x000eae0000000200 */
[C---:B------:R-:W-:Y:S08]  /*18790*/  HMMA.16816.F32 R12, R136.reuse, R152, R12 ;  /* 0x00000098880c723c */ /* 0x040ff0000000180c */
[C---:B------:R-:W-:Y:S01]  /*187a0*/  HMMA.16816.F32 R16, R136.reuse, R154, R16 ;  /* 0x0000009a8810723c */ /* 0x040fe20000001810 */
[----:B------:R-:W-:Y:S07]  /*187b0*/  LDSM.16.M88.4 R152, [R182] ;  /* 0x00000000b698783b */ /* 0x000fee0000000200 */
[C---:B-1----:R-:W-:Y:S08]  /*187c0*/  HMMA.16816.F32 R20, R136.reuse, R132, R20 ;  /* 0x000000848814723c */ /* 0x042ff00000001814 */
[C---:B------:R-:W-:Y:S01]  /*187d0*/  HMMA.16816.F32 R24, R136.reuse, R134, R24 ;  /* 0x000000868818723c */ /* 0x040fe20000001818 */
[----:B------:R-:W1:Y:S07]  /*187e0*/  LDSM.16.M88.4 R132, [R197+0x9900] ;  /* 0x00990000c584783b */ /* 0x000e6e0000000200 */
[C---:B---3--:R-:W-:Y:S08]  /*187f0*/  HMMA.16816.F32 R28, R136.reuse, R140, R28 ;  /* 0x0000008c881c723c */ /* 0x048ff0000000181c */
[----:B------:R-:W-:Y:S01]  /*18800*/  HMMA.16816.F32 R32, R136, R142, R32 ;  /* 0x0000008e8820723c */ /* 0x000fe20000001820 */
[----:B------:R-:W-:Y:S05]  /*18810*/  LDSM.16.M88.4 R136, [R194+0x10100] ;  /* 0x01010000c288783b */ /* 0x000fea0000000200 */
[----:B------:R-:W3:Y:S02]  /*18820*/  LDSM.16.M88.4 R140, [R183] ;  /* 0x00000000b78c783b */ /* 0x000ee40000000200 */
[C---:B------:R-:W-:Y:S08]  /*18830*/  HMMA.16816.F32 R4, R160.reuse, R164, R4 ;  /* 0x000000a4a004723c */ /* 0x040ff00000001804 */
[C---:B------:R-:W-:Y:S01]  /*18840*/  HMMA.16816.F32 R8, R160.reuse, R166, R8 ;  /* 0x000000a6a008723c */ /* 0x040fe20000001808 */
[----:B------:R-:W-:Y:S07]  /*18850*/  LDSM.16.M88.4 R164, [R192+0x8100] ;  /* 0x00810000c0a4783b */ /* 0x000fee0000000200 */
[C---:B----4-:R-:W-:Y:S08]  /*18860*/  HMMA.16816.F32 R12, R160.reuse, R144, R12 ;  /* 0x00000090a00c723c */ /* 0x050ff0000000180c */
[C---:B------:R-:W-:Y:S01]  /*18870*/  HMMA.16816.F32 R16, R160.reuse, R146, R16 ;  /* 0x00000092a010723c */ /* 0x040fe20000001810 */
[----:B------:R-:W4:Y:S07]  /*18880*/  LDSM.16.M88.4 R144, [R180] ;  /* 0x00000000b490783b */ /* 0x000f2e0000000200 */
[C---:B--2---:R-:W-:Y:S08]  /*18890*/  HMMA.16816.F32 R20, R160.reuse, R148, R20 ;  /* 0x00000094a014723c */ /* 0x044ff00000001814 */
[C---:B------:R-:W-:Y:S01]  /*188a0*/  HMMA.16816.F32 R24, R160.reuse, R150, R24 ;  /* 0x00000096a018723c */ /* 0x040fe20000001818 */
[----:B------:R-:W2:Y:S07]  /*188b0*/  LDSM.16.M88.4 R148, [R193+0x10100] ;  /* 0x01010000c194783b */ /* 0x000eae0000000200 */
[C---:B-1----:R-:W-:Y:S08]  /*188c0*/  HMMA.16816.F32 R28, R160.reuse, R132, R28 ;  /* 0x00000084a01c723c */ /* 0x042ff0000000181c */
[----:B------:R-:W-:Y:S01]  /*188d0*/  HMMA.16816.F32 R32, R160, R134, R32 ;  /* 0x00000086a020723c */ /* 0x000fe20000001820 */
[----:B------:R-:W1:Y:S05]  /*188e0*/  LDSM.16.M88.4 R132, [R192+0x9100] ;  /* 0x00910000c084783b */ /* 0x000e6a0000000200 */
[----:B------:R-:W-:Y:S02]  /*188f0*/  LDSM.16.M88.4 R160, [R184+0x2000] ;  /* 0x00200000b8a0783b */ /* 0x000fe40000000200 */
[C---:B---3--:R-:W-:Y:S08]  /*18900*/  HMMA.16816.F32 R4, R136.reuse, R140, R4 ;  /* 0x0000008c8804723c */ /* 0x048ff00000001804 */
[C---:B------:R-:W-:Y:S01]  /*18910*/  HMMA.16816.F32 R8, R136.reuse, R142, R8 ;  /* 0x0000008e8808723c */ /* 0x040fe20000001808 */
[----:B------:R-:W3:Y:S07]  /*18920*/  LDSM.16.M88.4 R140, [R192+0x9900] ;  /* 0x00990000c08c783b */ /* 0x000eee0000000200 */
[C---:B------:R-:W-:Y:S08]  /*18930*/  HMMA.16816.F32 R12, R136.reuse, R152, R12 ;  /* 0x00000098880c723c */ /* 0x040ff0000000180c */
[C---:B------:R-:W-:Y:S01]  /*18940*/  HMMA.16816.F32 R16, R136.reuse, R154, R16 ;  /* 0x0000009a8810723c */ /* 0x040fe20000001810 */
[----:B------:R-:W5:Y:S07]  /*18950*/  LDSM.16.M88.4 R152, [R191+0x10100] ;  /* 0x01010000bf98783b */ /* 0x000f6e0000000200 */
[C---:B------:R-:W-:Y:S08]  /*18960*/  HMMA.16816.F32 R20, R136.reuse, R156, R20 ;  /* 0x0000009c8814723c */ /* 0x040ff00000001814 */
[C---:B------:R-:W-:Y:S01]  /*18970*/  HMMA.16816.F32 R24, R136.reuse, R158, R24 ;  /* 0x0000009e8818723c */ /* 0x040fe20000001818 */
[----:B------:R-:W-:Y:S07]  /*18980*/  LDSM.16.M88.4 R156, [R197+0xa900] ;  /* 0x00a90000c59c783b */ /* 0x000fee0000000200 */
[C---:B----4-:R-:W-:Y:S08]  /*18990*/  HMMA.16816.F32 R28, R136.reuse, R144, R28 ;  /* 0x00000090881c723c */ /* 0x050ff0000000181c */
[----:B------:R-:W-:Y:S01]  /*189a0*/  HMMA.16816.F32 R32, R136, R146, R32 ;  /* 0x000000928820723c */ /* 0x000fe20000001820 */
[----:B------:R-:W4:Y:S05]  /*189b0*/  LDSM.16.M88.4 R136, [R184+0x2800] ;  /* 0x00280000b888783b */ /* 0x000f2a0000000200 */
[----:B------:R-:W3:Y:S02]  /*189c0*/  LDSM.16.M88.4 R144, [R184+0x3000] ;  /* 0x00300000b890783b */ /* 0x000ee40000000200 */
[C---:B--2---:R-:W-:Y:S08]  /*189d0*/  HMMA.16816.F32 R4, R148.reuse, R164, R4 ;  /* 0x000000a49404723c */ /* 0x044ff00000001804 */
[C---:B------:R-:W-:Y:S01]  /*189e0*/  HMMA.16816.F32 R8, R148.reuse, R166, R8 ;  /* 0x000000a69408723c */ /* 0x040fe20000001808 */
[----:B------:R-:W-:Y:S07]  /*189f0*/  LDSM.16.M88.4 R164, [R184+0x4000] ;  /* 0x00400000b8a4783b */ /* 0x000fee0000000200 */
[C---:B------:R-:W-:Y:S08]  /*18a00*/  HMMA.16816.F32 R12, R148.reuse, R168, R12 ;  /* 0x000000a8940c723c */ /* 0x040ff0000000180c */
[C---:B------:R-:W-:Y:S08]  /*18a10*/  HMMA.16816.F32 R16, R148.reuse, R170, R16 ;  /* 0x000000aa9410723c */ /* 0x040ff00000001810 */
[C---:B-1----:R-:W-:Y:S08]  /*18a20*/  HMMA.16816.F32 R20, R148.reuse, R132, R20 ;  /* 0x000000849414723c */ /* 0x042ff00000001814 */
[C---:B------:R-:W-:Y:S01]  /*18a30*/  HMMA.16816.F32 R24, R148.reuse, R134, R24 ;  /* 0x000000869418723c */ /* 0x040fe20000001818 */
[----:B------:R-:W1:Y:S07]  /*18a40*/  LDSM.16.M88.4 R132, [R184+0x3800] ;  /* 0x00380000b884783b */ /* 0x000e6e0000000200 */
[C---:B---3--:R-:W-:Y:S08]  /*18a50*/  HMMA.16816.F32 R28, R148.reuse, R140, R28 ;  /* 0x0000008c941c723c */ /* 0x048ff0000000181c */
[----:B------:R-:W-:Y:S01]  /*18a60*/  HMMA.16816.F32 R32, R148, R142, R32 ;  /* 0x0000008e9420723c */ /* 0x000fe20000001820 */
[----:B------:R-:W-:Y:S05]  /*18a70*/  LDSM.16.M88.4 R140, [R198+0x14100] ;  /* 0x01410000c68c783b */ /* 0x000fea0000000200 */
[----:B------:R-:W2:Y:S02]  /*18a80*/  LDSM.16.M88.4 R148, [R197+0xa100] ;  /* 0x00a10000c594783b */ /* 0x000ea40000000200 */
[C---:B-----5:R-:W-:Y:S08]  /*18a90*/  HMMA.16816.F32 R4, R152.reuse, R160, R4 ;  /* 0x000000a09804723c */ /* 0x060ff00000001804 */
[C---:B------:R-:W-:Y:S01]  /*18aa0*/  HMMA.16816.F32 R8, R152.reuse, R162, R8 ;  /* 0x000000a29808723c */ /* 0x040fe20000001808 */
[----:B------:R-:W-:Y:S07]  /*18ab0*/  LDSM.16.M88.4 R160, [R197+0xb900] ;  /* 0x00b90000c5a0783b */ /* 0x000fee0000000200 */
[C---:B----4-:R-:W-:Y:S08]  /*18ac0*/  HMMA.16816.F32 R12, R152.reuse, R136, R12 ;  /* 0x00000088980c723c */ /* 0x050ff0000000180c */
[C---:B------:R-:W-:Y:S01]  /*18ad0*/  HMMA.16816.F32 R16, R152.reuse, R138, R16 ;  /* 0x0000008a9810723c */ /* 0x040fe20000001810 */
[----:B------:R-:W3:Y:S07]  /*18ae0*/  LDSM.16.M88.4 R136, [R197+0xb100] ;  /* 0x00b10000c588783b */ /* 0x000eee0000000200 */
[C---:B------:R-:W-:Y:S08]  /*18af0*/  HMMA.16816.F32 R20, R152.reuse, R144, R20 ;  /* 0x000000909814723c */ /* 0x040ff00000001814 */
[C---:B------:R-:W-:Y:S01]  /*18b00*/  HMMA.16816.F32 R24, R152.reuse, R146, R24 ;  /* 0x000000929818723c */ /* 0x040fe20000001818 */
[----:B------:R-:W-:Y:S07]  /*18b10*/  LDSM.16.M88.4 R144, [R179] ;  /* 0x00000000b390783b */ /* 0x000fee0000000200 */
[C---:B-1----:R-:W-:Y:S08]  /*18b20*/  HMMA.16816.F32 R28, R152.reuse, R132, R28 ;  /* 0x00000084981c723c */ /* 0x042ff0000000181c */
[----:B------:R-:W-:Y:S01]  /*18b30*/  HMMA.16816.F32 R32, R152, R134, R32 ;  /* 0x000000869820723c */ /* 0x000fe20000001820 */
[----:B------:R-:W1:Y:S05]  /*18b40*/  LDSM.16.M88.4 R132, [R194+0x14100] ;  /* 0x01410000c284783b */ /* 0x000e6a0000000200 */
[----:B------:R-:W4:Y:S02]  /*18b50*/  LDSM.16.M88.4 R152, [R178] ;  /* 0x00000000b298783b */ /* 0x000f240000000200 */
[C---:B--2---:R-:W-:Y:S08]  /*18b60*/  HMMA.16816.F32 R4, R140.reuse, R148, R4 ;  /* 0x000000948c04723c */ /* 0x044ff00000001804 */
[C---:B------:R-:W-:Y:S01]  /*18b70*/  HMMA.16816.F32 R8, R140.reuse, R150, R8 ;  /* 0x000000968c08723c */ /* 0x040fe20000001808 */
[----:B------:R-:W-:Y:S07]  /*18b80*/  LDSM.16.M88.4 R148, [R176] ;  /* 0x00000000b094783b */ /* 0x000fee0000000200 */
[C---:B------:R-:W-:Y:S08]  /*18b90*/  HMMA.16816.F32 R12, R140.reuse, R156, R12 ;  /* 0x0000009c8c0c723c */ /* 0x040ff0000000180c */
[C---:B------:R-:W-:Y:S01]  /*18ba0*/  HMMA.16816.F32 R16, R140.reuse, R158, R16 ;  /* 0x0000009e8c10723c */ /* 0x040fe20000001810 */
[----:B------:R-:W-:Y:S07]  /*18bb0*/  LDSM.16.M88.4 R156, [R192+0xa100] ;  /* 0x00a10000c09c783b */ /* 0x000fee0000000200 */
[C---:B---3--:R-:W-:Y:S08]  /*18bc0*/  HMMA.16816.F32 R20, R140.reuse, R136, R20 ;  /* 0x000000888c14723c */ /* 0x048ff00000001814 */
[C---:B------:R-:W-:Y:S01]  /*18bd0*/  HMMA.16816.F32 R24, R140.reuse, R138, R24 ;  /* 0x0000008a8c18723c */ /* 0x040fe20000001818 */
[----:B------:R-:W2:Y:S07]  /*18be0*/  LDSM.16.M88.4 R136, [R177] ;  /* 0x00000000b188783b */ /* 0x000eae0000000200 */
[C---:B------:R-:W-:Y:S08]  /*18bf0*/  HMMA.16816.F32 R28, R140.reuse, R160, R28 ;  /* 0x000000a08c1c723c */ /* 0x040ff0000000181c */
[----:B------:R-:W-:Y:S01]  /*18c00*/  HMMA.16816.F32 R32, R140, R162, R32 ;  /* 0x000000a28c20723c */ /* 0x000fe20000001820 */
[----:B------:R-:W3:Y:S05]  /*18c10*/  LDSM.16.M88.4 R140, [R193+0x14100] ;  /* 0x01410000c18c783b */ /* 0x000eea0000000200 */
[----:B------:R-:W-:Y:S02]  /*18c20*/  LDSM.16.M88.4 R160, [R192+0xb100] ;  /* 0x00b10000c0a0783b */ /* 0x000fe40000000200 */
[C---:B-1----:R-:W-:Y:S08]  /*18c30*/  HMMA.16816.F32 R4, R132.reuse, R144, R4 ;  /* 0x000000908404723c */ /* 0x042ff00000001804 */
[C---:B------:R-:W-:Y:S01]  /*18c40*/  HMMA.16816.F32 R8, R132.reuse, R146, R8 ;  /* 0x000000928408723c */ /* 0x040fe20000001808 */
[----:B------:R-:W1:Y:S07]  /*18c50*/  LDSM.16.M88.4 R144, [R192+0xa900] ;  /* 0x00a90000c090783b */ /* 0x000e6e0000000200 */
[C---:B----4-:R-:W-:Y:S08]  /*18c60*/  HMMA.16816.F32 R12, R132.reuse, R152, R12 ;  /* 0x00000098840c723c */ /* 0x050ff0000000180c */
[C---:B------:R-:W-:Y:S01]  /*18c70*/  HMMA.16816.F32 R16, R132.reuse, R154, R16 ;  /* 0x0000009a8410723c */ /* 0x040fe20000001810 */
[----:B------:R-:W4:Y:S07]  /*18c80*/  LDSM.16.M88.4 R152, [R192+0xb900] ;  /* 0x00b90000c098783b */ /* 0x000f2e0000000200 */
[C---:B--2---:R-:W-:Y:S08]  /*18c90*/  HMMA.16816.F32 R20, R132.reuse, R136, R20 ;  /* 0x000000888414723c */ /* 0x044ff00000001814 */
[C---:B------:R-:W-:Y:S01]  /*18ca0*/  HMMA.16816.F32 R24, R132.reuse, R138, R24 ;  /* 0x0000008a8418723c */ /* 0x040fe20000001818 */
[----:B------:R-:W2:Y:S07]  /*18cb0*/  LDSM.16.M88.4 R136, [R191+0x14100] ;  /* 0x01410000bf88783b */ /* 0x000eae0000000200 */
[C---:B------:R-:W-:Y:S07]  /*18cc0*/  HMMA.16816.F32 R28, R132.reuse, R148, R28 ;  /* 0x00000094841c723c */ /* 0x040fee000000181c */
[C---:B------:R-:W-:Y:S01]  /*18cd0*/  @P0 IMAD.WIDE.U32 R148, R0.reuse, c[0x0][0x1e0], RZ ;  /* 0x0000780000940a25 */ /* 0x040fe200078e00ff */
[----:B------:R-:W-:Y:S01]  /*18ce0*/  HMMA.16816.F32 R32, R132, R150, R32 ;  /* 0x000000968420723c */ /* 0x000fe20000001820 */
[----:B------:R-:W5:Y:S07]  /*18cf0*/  LDSM.16.M88.4 R132, [R184+0x4800] ;  /* 0x00480000b884783b */ /* 0x000f6e0000000200 */
[C---:B---3--:R-:W-:Y:S08]  /*18d00*/  HMMA.16816.F32 R4, R140.reuse, R156, R4 ;  /* 0x0000009c8c04723c */ /* 0x048ff00000001804 */
[C---:B------:R-:W-:Y:S08]  /*18d10*/  HMMA.16816.F32 R8, R140.reuse, R158, R8 ;  /* 0x0000009e8c08723c */ /* 0x040ff00000001808 */
[C---:B-1----:R-:W-:Y:S07]  /*18d20*/  HMMA.16816.F32 R12, R140.reuse, R144, R12 ;  /* 0x000000908c0c723c */ /* 0x042fee000000180c */
[----:B------:R-:W-:Y:S01]  /*18d30*/  @P0 SHF.R.S32.HI R145, RZ, 0x1f, R0 ;  /* 0x0000001fff910819 */ /* 0x000fe20000011400 */
[C---:B------:R-:W-:Y:S04]  /*18d40*/  HMMA.16816.F32 R16, R140.reuse, R146, R16 ;  /* 0x000000928c10723c */ /* 0x040fe80000001810 */
[----:B------:R-:W-:Y:S04]  /*18d50*/  @P0 IMAD R145, R145, c[0x0][0x1e0], RZ ;  /* 0x0000780091910a24 */ /* 0x000fe800078e02ff */
[C---:B------:R-:W-:Y:S04]  /*18d60*/  HMMA.16816.F32 R20, R140.reuse, R160, R20 ;  /* 0x000000a08c14723c */ /* 0x040fe80000001814 */
[----:B------:R-:W-:Y:S02]  /*18d70*/  @P0 IMAD R145, R0, c[0x0][0x1e4], R145 ;  /* 0x0000790000910a24 */ /* 0x000fe400078e0291 */
[----:B------:R-:W-:Y:S02]  /*18d80*/  IMAD.MOV.U32 R0, RZ, RZ, R203 ;  /* 0x000000ffff007224 */ /* 0x000fe400078e00cb */
[C---:B------:R-:W-:Y:S04]  /*18d90*/  HMMA.16816.F32 R24, R140.reuse, R162, R24 ;  /* 0x000000a28c18723c */ /* 0x040fe80000001818 */
[----:B------:R-:W-:Y:S02]  /*18da0*/  @P0 IMAD.IADD R145, R149, 0x1, R145 ;  /* 0x0000000195910824 */ /* 0x000fe400078e0291 */
[C---:B------:R-:W-:Y:S02]  /*18db0*/  @P0 IMAD.SHL.U32 R149, R148.reuse, 0x40, RZ ;  /* 0x0000004094950824 */ /* 0x040fe400078e00ff */
[C---:B----4-:R-:W-:Y:S04]  /*18dc0*/  HMMA.16816.F32 R28, R140.reuse, R152, R28 ;  /* 0x000000988c1c723c */ /* 0x050fe8000000181c */
[----:B------:R-:W-:Y:S02]  /*18dd0*/  @P0 IADD3 R144, P3, R149, R204, RZ ;  /* 0x000000cc95900210 */ /* 0x000fe40007f7e0ff */
[----:B------:R-:W-:Y:S02]  /*18de0*/  @P0 SHF.L.U64.HI R148, R148, 0x6, R145 ;  /* 0x0000000694940819 */ /* 0x000fe40000010291 */
[----:B------:R-:W-:Y:S01]  /*18df0*/  HMMA.16816.F32 R32, R140, R154, R32 ;  /* 0x0000009a8c20723c */ /* 0x000fe20000001820 */
[----:B------:R-:W1:Y:S03]  /*18e00*/  LDSM.16.M88.4 R140, [R184+0x5000] ;  /* 0x00500000b88c783b */ /* 0x000e660000000200 */
[----:B------:R-:W-:Y:S04]  /*18e10*/  @P0 IMAD.X R145, R148, 0x1, R211, P3 ;  /* 0x0000000194910824 */ /* 0x000fe800018e06d3 */
[C---:B--2---:R-:W-:Y:S08]  /*18e20*/  HMMA.16816.F32 R4, R136.reuse, R164, R4 ;  /* 0x000000a48804723c */ /* 0x044ff00000001804 */
[C---:B------:R-:W-:Y:S08]  /*18e30*/  HMMA.16816.F32 R8, R136.reuse, R166, R8 ;  /* 0x000000a68808723c */ /* 0x040ff00000001808 */
[C---:B-----5:R-:W-:Y:S07]  /*18e40*/  HMMA.16816.F32 R12, R136.reuse, R132, R12 ;  /* 0x00000084880c723c */ /* 0x060fee000000180c */
[----:B------:R-:W-:Y:S01]  /*18e50*/  @P1 IMAD.HI.U32 R133, R203, c[0x0][0x2c8], RZ ;  /* 0x0000b200cb851a27 */ /* 0x000fe200078e00ff */
[C---:B------:R-:W-:Y:S01]  /*18e60*/  @P0 LEA R132, P1, R144.reuse, c[0x0][0x1c8], 0x1 ;  /* 0x0000720090840a11 */ /* 0x040fe200078208ff */
[C---:B------:R-:W-:Y:S03]  /*18e70*/  HMMA.16816.F32 R16, R136.reuse, R134, R16 ;  /* 0x000000868810723c */ /* 0x040fe60000001810 */
[----:B------:R-:W-:Y:S02]  /*18e80*/  @P2 SHF.R.U32.HI R0, RZ, c[0x0][0x2cc], R133 ;  /* 0x0000b300ff002a19 */ /* 0x000fe40000011685 */
[----:B------:R-:W-:Y:S02]  /*18e90*/  @P0 LEA.HI.X R133, R144, c[0x0][0x1cc], R145, 0x1, P1 ;  /* 0x0000730090850a11 */ /* 0x000fe400008f0c91 */
[----:B------:R-:W2:Y:S01]  /*18ea0*/  LDSM.16.M88.4 R144, [R184+0x5800] ;  /* 0x00580000b890783b */ /* 0x000ea20000000200 */
[C---:B------:R-:W-:Y:S01]  /*18eb0*/  @P0 IADD3 R150, P2, R149.reuse, R174, RZ ;  /* 0x000000ae95960210 */ /* 0x040fe20007f5e0ff */
[----:B------:R-:W-:Y:S04]  /*18ec0*/  DEPBAR.LE SB0, 0x0 ;  /* 0x000080000000791a */ /* 0x000fe80000000000 */
[----:B------:R-:W-:Y:S01]  /*18ed0*/  BAR.SYNC.DEFER_BLOCKING 0x0 ;  /* 0x0000000000007b1d */ /* 0x000fe20000010000 */
[C---:B------:R-:W-:Y:S01]  /*18ee0*/  @P0 IADD3 R134, P1, R149.reuse, R172, RZ ;  /* 0x000000ac95860210 */ /* 0x040fe20007f3e0ff */
[C---:B------:R-:W-:Y:S01]  /*18ef0*/  @P0 IMAD.X R135, R148.reuse, 0x1, R213, P2 ;  /* 0x0000000194870824 */ /* 0x040fe200010e06d5 */
[----:B------:R-:W-:Y:S01]  /*18f00*/  @P0 IADD3 R149, P3, R149, UR6, RZ ;  /* 0x0000000695950c10 */ /* 0x000fe2000ff7e0ff */
[C---:B-1----:R-:W-:Y:S05]  /*18f10*/  HMMA.16816.F32 R20, R136.reuse, R140, R20 ;  /* 0x0000008c8814723c */ /* 0x042fea0000001814 */
[----:B------:R-:W-:Y:S01]  /*18f20*/  @P0 IMAD.X R151, R148, 0x1, R175, P1 ;  /* 0x0000000194970824 */ /* 0x000fe200008e06af */
[----:B------:R-:W-:Y:S02]  /*18f30*/  @P0 LEA R154, P2, R150, c[0x0][0x1c8], 0x1 ;  /* 0x00007200969a0a11 */ /* 0x000fe400078408ff */
[----:B------:R-:W-:Y:S01]  /*18f40*/  @P0 LEA R152, P1, R134, c[0x0][0x1c8], 0x1 ;  /* 0x0000720086980a11 */ /* 0x000fe200078208ff */
[C---:B------:R-:W-:Y:S03]  /*18f50*/  HMMA.16816.F32 R24, R136.reuse, R142, R24 ;  /* 0x0000008e8818723c */ /* 0x040fe60000001818 */
[----:B------:R-:W-:Y:S02]  /*18f60*/  @P0 LEA.HI.X R155, R150, c[0x0][0x1cc], R135, 0x1, P2 ;  /* 0x00007300969b0a11 */ /* 0x000fe400010f0c87 */
[----:B------:R-:W-:Y:S02]  /*18f70*/  @P0 LEA.HI.X R153, R134, c[0x0][0x1cc], R151, 0x1, P1 ;  /* 0x0000730086990a11 */ /* 0x000fe400008f0c97 */
[C---:B------:R-:W-:Y:S02]  /*18f80*/  @P0 IADD3 R134, P2, R149.reuse, R204, RZ ;  /* 0x000000cc95860210 */ /* 0x040fe40007f5e0ff */
[C---:B------:R-:W-:Y:S01]  /*18f90*/  @P0 IADD3 R135, P1, R149.reuse, R174, RZ ;  /* 0x000000ae95870210 */ /* 0x040fe20007f3e0ff */
[----:B------:R-:W-:Y:S01]  /*18fa0*/  @!PT LDS RZ, [RZ] ;  /* 0x00000000fffff984 */ /* 0x000fe20000000800 */
[----:B------:R-:W-:Y:S01]  /*18fb0*/  @!PT LDS RZ, [RZ] ;  /* 0x00000000fffff984 */ /* 0x000fe20000000800 */
[----:B------:R-:W-:Y:S01]  /*18fc0*/  @!PT LDS RZ, [RZ] ;  /* 0x00000000fffff984 */ /* 0x000fe20000000800 */
[----:B------:R1:W-:Y:S02]  /*18fd0*/  @P0 LDGSTS.E.BYPASS.LTC128B.128 [R202+0x6100], [R132.64], !P5 ;  /* 0x0610000084ca0fae */ /* 0x0003e4000e901d5c */
[----:B------:R-:W-:Y:S02]  /*18fe0*/  @P0 IADD3.X R148, R148, UR7, RZ, P3, !PT ;  /* 0x0000000794940c10 */ /* 0x000fe40009ffe4ff */
[----:B------:R-:W-:Y:S01]  /*18ff0*/  @P0 IADD3 R149, P3, R149, R172, RZ ;  /* 0x000000ac95950210 */ /* 0x000fe20007f7e0ff */
[----:B------:R3:W-:Y:S02]  /*19000*/  @P0 LDGSTS.E.BYPASS.LTC128B.128 [R202+0x8100], [R154.64], !P6 ;  /* 0x081000009aca0fae */ /* 0x0007e4000f101d5c */
[----:B------:R-:W-:Y:S01]  /*19010*/  @P0 IMAD.X R141, R148, 0x1, R211, P2 ;  /* 0x00000001948d0824 */ /* 0x000fe200010e06d3 */
[----:B------:R-:W-:Y:S01]  /*19020*/  @P0 LEA R156, P4, R134, c[0x0][0x1c8], 0x1 ;  /* 0x00007200869c0a11 */ /* 0x000fe200078808ff */
[C---:B------:R-:W-:Y:S01]  /*19030*/  @P0 IMAD.X R140, R148.reuse, 0x1, R213, P1 ;  /* 0x00000001948c0824 */ /* 0x040fe200008e06d5 */
[----:B------:R-:W-:Y:S01]  /*19040*/  @P0 LEA R150, P2, R135, c[0x0][0x1c8], 0x1 ;  /* 0x0000720087960a11 */ /* 0x000fe200078408ff */
[----:B------:R-:W-:Y:S01]  /*19050*/  @P0 IMAD.X R148, R148, 0x1, R175, P3 ;  /* 0x0000000194940824 */ /* 0x000fe200018e06af */
[----:B------:R-:W-:Y:S01]  /*19060*/  ISETP.NE.AND P3, PT, R199, RZ, PT ;  /* 0x000000ffc700720c */ /* 0x000fe20003f65270 */
[C---:B--2---:R-:W-:Y:S03]  /*19070*/  HMMA.16816.F32 R28, R136.reuse, R144, R28 ;  /* 0x00000090881c723c */ /* 0x044fe6000000181c */
[----:B------:R-:W-:Y:S02]  /*19080*/  @P0 LEA.HI.X R157, R134, c[0x0][0x1cc], R141, 0x1, P4 ;  /* 0x00007300869d0a11 */ /* 0x000fe400020f0c8d */
[----:B------:R-:W2:Y:S01]  /*19090*/  SHFL.IDX PT, R134, R0, RZ, 0x1c1f ;  /* 0x001c1fff00867589 */ /* 0x000ea200000e0000 */
[----:B------:R-:W-:Y:S01]  /*190a0*/  @P0 LEA.HI.X R151, R135, c[0x0][0x1cc], R140, 0x1, P2 ;  /* 0x0000730087970a11 */ /* 0x000fe200010f0c8c */
[----:B------:R-:W-:Y:S01]  /*190b0*/  IMAD.SHL.U32 R135, R173, 0x40, RZ ;  /* 0x00000040ad877824 */ /* 0x000fe200078e00ff */
[C---:B------:R-:W-:Y:S01]  /*190c0*/  @P0 LEA R158, P1, R149.reuse, c[0x0][0x1c8], 0x1 ;  /* 0x00007200959e0a11 */ /* 0x040fe200078208ff */
[----:B------:R-:W-:Y:S03]  /*190d0*/  HMMA.16816.F32 R32, R136, R146, R32 ;  /* 0x000000928820723c */ /* 0x000fe60000001820 */
[----:B------:R3:W-:Y:S01]  /*190e0*/  @P0 LDGSTS.E.BYPASS.LTC128B.128 [R202+0xa100], [R152.64], !P3 ;  /* 0x0a10000098ca0fae */ /* 0x0007e2000d901d5c */
[----:B------:R-:W-:Y:S01]  /*190f0*/  @P0 LEA.HI.X R159, R149, c[0x0][0x1cc], R148, 0x1, P1 ;  /* 0x00007300959f0a11 */ /* 0x000fe200008f0c94 */
[----:B-1----:R-:W-:Y:S01]  /*19100*/  IMAD.U32 R133, RZ, RZ, UR23 ;  /* 0x00000017ff857e24 */ /* 0x002fe2000f8e00ff */
[----:B------:R-:W-:Y:S02]  /*19110*/  IADD3 R132, -R208, 0x1, -R135 ;  /* 0x00000001d0847810 */ /* 0x000fe40007ffe987 */
[----:B------:R3:W-:Y:S04]  /*19120*/  @P0 LDGSTS.E.BYPASS.LTC128B.128 [R202+0x7100], [R156.64], !P5 ;  /* 0x071000009cca0fae */ /* 0x0007e8000e901d5c */
[----:B------:R-:W-:Y:S01]  /*19130*/  IADD3 R133, -R133, UR12, R132 ;  /* 0x0000000c85857c10 */ /* 0x000fe2000fffe184 */
[----:B------:R3:W-:Y:S03]  /*19140*/  @P0 LDGSTS.E.BYPASS.LTC128B.128 [R202+0x9100], [R150.64], !P6 ;  /* 0x0910000096ca0fae */ /* 0x0007e6000f101d5c */
[C---:B------:R-:W-:Y:S02]  /*19150*/  IADD3 R137, R133.reuse, c[0x0][0x328], RZ ;  /* 0x0000ca0085897a10 */ /* 0x040fe40007ffe0ff */
[----:B------:R3:W-:Y:S01]  /*19160*/  @P0 LDGSTS.E.BYPASS.LTC128B.128 [R202+0xb100], [R158.64], !P3 ;  /* 0x0b1000009eca0fae */ /* 0x0007e2000d901d5c */
[----:B------:R-:W-:Y:S02]  /*19170*/  PLOP3.LUT P0, PT, PT, PT, UP2, 0x40, 0x0 ;  /* 0x000000000000781c */ /* 0x000fe40003f0e828 */
[----:B------:R-:W-:Y:S01]  /*19180*/  IADD3 R133, R133, UR4, RZ ;  /* 0x0000000485857c10 */ /* 0x000fe2000fffe0ff */
[--C-:B--2---:R-:W-:Y:S01]  /*19190*/  IMAD.IADD R141, R137, 0x1, R134.reuse ;  /* 0x00000001898d7824 */ /* 0x104fe200078e0286 */
[----:B------:R-:W0:Y:S03]  /*191a0*/  LDGDEPBAR ;  /* 0x00000000000079af */ /* 0x000e260000000000 */
[----:B------:R-:W-:Y:S06]  /*191b0*/  IMAD.IADD R139, R133, 0x1, R134 ;  /* 0x00000001858b7824 */ /* 0x000fec00078e0286 */
        /* <DEDUP_REMOVED lines=15> */
.L_x_414:
[----:B------:R-:W-:Y:S04]  /*192b0*/  MOV R132, c[0x0][0x32c] ;  /* 0x0000cb0000847a02 */ /* 0x000fe80000000f00 */
[----:B------:R-:W-:Y:S11]  /*192c0*/  ISETP.NE.AND P0, PT, R132, 0x1, PT ;  /* 0x000000018400780c */ /* 0x000ff60003f05270 */
[----:B------:R-:W-:Y:S02]  /*192d0*/  @!UPT UIADD3 URZ, URZ, URZ, URZ ;  /* 0x0000003f3f3ff290 */ /* 0x000fe4000fffe03f */
[----:B------:R-:W-:Y:S05]  /*192e0*/  @P0 IMAD.HI.U32 R132, R134, c[0x0][0x330], RZ ;  /* 0x0000cc0086840a27 */ /* 0x000fea00078e00ff */
[----:B------:R-:W-:Y:S02]  /*192f0*/  @P0 SHF.R.U32.HI R134, RZ, c[0x0][0x334], R132 ;  /* 0x0000cd00ff860a19 */ /* 0x000fe40000011684 */
.L_x_415:
[----:B------:R-:W-:Y:S05]  /*19300*/  BSYNC B0 ;  /* 0x0000000000007941 */ /* 0x000fea0003800000 */
.L_x_413:
[----:B------:R-:W-:Y:S04]  /*19310*/  IMAD R143, R134, c[0x0][0x32c], -R135 ;  /* 0x0000cb00868f7a24 */ /* 0x000fe800078e0a87 */
[----:B------:R-:W-:Y:S05]  /*19320*/  IMAD.IADD R134, R143, 0x1, -R208 ;  /* 0x000000018f867824 */ /* 0x000fea00078e0ad0 */
[----:B------:R-:W-:Y:S02]  /*19330*/  IADD3 R132, R134, c[0x0][0x32c], RZ ;  /* 0x0000cb0086847a10 */ /* 0x000fe40007ffe0ff */
[----:B------:R-:W-:Y:S02]  /*19340*/  IMNMX R139, R139, R134, !PT ;  /* 0x000000868b8b7217 */ /* 0x000fe40007800200 */
[----:B------:R-:W-:Y:S02]  /*19350*/  IMNMX R141, R141, R132, PT ;  /* 0x000000848d8d7217 */ /* 0x000fe40003800200 */
.L_x_412:
[----:B------:R-:W-:Y:S04]  /*19360*/  ISETP.GT.AND P1, PT, R173, -0x1, PT ;  /* 0xffffffffad00780c */ /* 0x000fe80003f24270 */
[C---:B------:R-:W-:Y:S02]  /*19370*/  ISETP.GT.AND P0, PT, R139.reuse, RZ, P1 ;  /* 0x000000ff8b00720c */ /* 0x040fe40000f04270 */
[----:B------:R-:W-:Y:S02]  /*19380*/  ISETP.GT.AND P2, PT, R139, 0x8, P1 ;  /* 0x000000088b00780c */ /* 0x000fe40000f44270 */
[----:B------:R-:W-:Y:S02]  /*19390*/  ISETP.LT.OR P0, PT, R141, 0x1, P0 ;  /* 0x000000018d00780c */ /* 0x000fe40000701670 */
        /* <DEDUP_REMOVED lines=10> */
[----:B---3--:R-:W-:Y:S02]  /*19440*/  FSEL R150, R5, -INF , !P3 ;  /* 0xff80000005967808 */ /* 0x008fe40005800000 */
        /* <DEDUP_REMOVED lines=53> */
.L_x_418:
[----:B------:R-:W-:Y:S04]  /*197a0*/  MOV R5, c[0x0][0x32c] ;  /* 0x0000cb0000057a02 */ /* 0x000fe80000000f00 */
[----:B------:R-:W-:Y:S11]  /*197b0*/  ISETP.NE.AND P0, PT, R5, 0x1, PT ;  /* 0x000000010500780c */ /* 0x000ff60003f05270 */
[----:B------:R-:W-:Y:S02]  /*197c0*/  @!UPT UIADD3 URZ, URZ, URZ, URZ ;  /* 0x0000003f3f3ff290 */ /* 0x000fe4000fffe03f */
[----:B------:R-:W-:Y:S05]  /*197d0*/  @P0 IMAD.HI.U32 R5, R12, c[0x0][0x330], RZ ;  /* 0x0000cc000c050a27 */ /* 0x000fea00078e00ff */
[----:B------:R-:W-:Y:S02]  /*197e0*/  @P0 SHF.R.U32.HI R12, RZ, c[0x0][0x334], R5 ;  /* 0x0000cd00ff0c0a19 */ /* 0x000fe40000011605 */
.L_x_419:
[----:B------:R-:W-:Y:S05]  /*197f0*/  BSYNC B0 ;  /* 0x0000000000007941 */ /* 0x000fea0003800000 */
.L_x_417:
[----:B------:R-:W-:Y:S04]  /*19800*/  IMAD R135, R12, c[0x0][0x32c], -R135 ;  /* 0x0000cb000c877a24 */ /* 0x000fe800078e0a87 */
[----:B------:R-:W-:Y:S05]  /*19810*/  IMAD.IADD R135, R135, 0x1, -R208 ;  /* 0x0000000187877824 */ /* 0x000fea00078e0ad0 */
[----:B------:R-:W-:Y:S02]  /*19820*/  IADD3 R5, R135, c[0x0][0x32c], RZ ;  /* 0x0000cb0087057a10 */ /* 0x000fe40007ffe0ff */
[----:B------:R-:W-:Y:S02]  /*19830*/  IMNMX R4, R4, R135, !PT ;  /* 0x0000008704047217 */ /* 0x000fe40007800200 */
[----:B------:R-:W-:Y:S02]  /*19840*/  IMNMX R0, R0, R5, PT ;  /* 0x0000000500007217 */ /* 0x000fe40003800200 */
.L_x_416:
[----:B------:R-:W-:Y:S02]  /*19850*/  FMNMX.FTZ R5, R148, R3, !PT ;  /* 0x0000000394057209 */ /* 0x000fe40007810000 */
[----:B------:R-:W-:Y:S02]  /*19860*/  ISETP.GT.AND P2, PT, R4, RZ, P1 ;  /* 0x000000ff0400720c */ /* 0x000fe40000f44270 */
        /* <DEDUP_REMOVED lines=13> */
[----:B------:R-:W-:Y:S02]  /*19940*/  ISETP.LT.OR P3, PT, R0, 0x9, P3 ;  /* 0x000000090000780c */ /* 0x000fe40001f61670 */
[----:B------:R-:W-:Y:S02]  /*19950*/  FSEL R17, R7, -INF , !P0 ;  /* 0xff80000007117808 */ /* 0x000fe40004000000 */
[----:B------:R-:W-:Y:S02]  /*19960*/  ISETP.GT.AND P0, PT, R4, 0x9, P1 ;  /* 0x000000090400780c */ /* 0x000fe40000f04270 */
[----:B------:R-:W-:Y:S02]  /*19970*/  FMNMX.FTZ R5, R168, R5, !PT ;  /* 0x00000005a8057209 */ /* 0x000fe40007810000 */
[----:B------:R-:W-:Y:S02]  /*19980*/  ISETP.GT.AND P4, PT, R4, 0x10, P1 ;  /* 0x000000100400780c */ /* 0x000fe40000f84270 */
[----:B------:R-:W-:Y:S02]  /*19990*/  ISETP.LT.OR P2, PT, R0, 0xa, P0 ;  /* 0x0000000a0000780c */ /* 0x000fe40000741670 */
[----:B------:R-:W-:Y:S02]  /*199a0*/  FSEL R9, R10, -INF , !P3 ;  /* 0xff8000000a097808 */ /* 0x000fe40005800000 */
[----:B------:R-:W-:Y:S02]  /*199b0*/  FMNMX.FTZ R5, R166, R5, !PT ;  /* 0x00000005a6057209 */ /* 0x000fe40007810000 */
[----:B------:R-:W-:Y:S02]  /*199c0*/  FMNMX.FTZ R6, R17, R6, !PT ;  /* 0x0000000611067209 */ /* 0x000fe40007810000 */
[----:B------:R-:W-:Y:S02]  /*199d0*/  ISETP.GT.AND P0, PT, R4, 0x11, P1 ;  /* 0x000000110400780c */ /* 0x000fe40000f04270 */
[----:B------:R-:W-:Y:S02]  /*199e0*/  FSEL R11, R11, -INF , !P2 ;  /* 0xff8000000b0b7808 */ /* 0x000fe40005000000 */
[----:B------:R-:W-:Y:S02]  /*199f0*/  ISETP.LT.OR P2, PT, R0, 0x11, P4 ;  /* 0x000000110000780c */ /* 0x000fe40002741670 */
[----:B------:R-:W-:Y:S02]  /*19a00*/  FMNMX.FTZ R5, R164, R5, !PT ;  /* 0x00000005a4057209 */ /* 0x000fe40007810000 */
[----:B------:R-:W-:Y:S02]  /*19a10*/  FMNMX.FTZ R6, R9, R6, !PT ;  /* 0x0000000609067209 */ /* 0x000fe40007810000 */
[----:B------:R-:W-:Y:S02]  /*19a20*/  FSEL R137, R14, -INF , !P2 ;  /* 0xff8000000e897808 */ /* 0x000fe40005000000 */
[----:B------:R-:W-:Y:S02]  /*19a30*/  ISETP.LT.OR P0, PT, R0, 0x12, P0 ;  /* 0x000000120000780c */ /* 0x000fe40000701670 */
[----:B------:R-:W-:Y:S02]  /*19a40*/  FMNMX.FTZ R10, R162, R5, !PT ;  /* 0x00000005a20a7209 */ /* 0x000fe40007810000 */
[C---:B------:R-:W-:Y:S02]  /*19a50*/  ISETP.GT.AND P2, PT, R4.reuse, 0x18, P1 ;  /* 0x000000180400780c */ /* 0x040fe40000f44270 */
[----:B------:R-:W-:Y:S02]  /*19a60*/  FMNMX.FTZ R6, R11, R6, !PT ;  /* 0x000000060b067209 */ /* 0x000fe40007810000 */
[----:B------:R-:W-:Y:S02]  /*19a70*/  FSEL R135, R15, -INF , !P0 ;  /* 0xff8000000f877808 */ /* 0x000fe40004000000 */
[----:B------:R-:W-:Y:S02]  /*19a80*/  FMNMX.FTZ R5, R147, R10, !PT ;  /* 0x0000000a93057209 */ /* 0x000fe40007810000 */
[----:B------:R-:W-:Y:S02]  /*19a90*/  FMNMX.FTZ R10, R137, R6, !PT ;  /* 0x00000006890a7209 */ /* 0x000fe40007810000 */
[----:B------:R-:W-:Y:S02]  /*19aa0*/  ISETP.GT.AND P0, PT, R4, 0x19, P1 ;  /* 0x000000190400780c */ /* 0x000fe40000f04270 */
[----:B------:R-:W-:Y:S02]  /*19ab0*/  ISETP.LT.OR P2, PT, R0, 0x19, P2 ;  /* 0x000000190000780c */ /* 0x000fe40001741670 */
[----:B------:R-:W-:Y:S02]  /*19ac0*/  FMNMX.FTZ R10, R135, R10, !PT ;  /* 0x0000000a870a7209 */ /* 0x000fe40007810000 */
[----:B------:R-:W-:Y:S02]  /*19ad0*/  FSEL R33, R18, -INF , !P2 ;  /* 0xff80000012217808 */ /* 0x000fe40005000000 */
        /* <DEDUP_REMOVED lines=65> */
[----:B------:R-:W-:Y:S01]  /*19ef0*/  ISETP.GT.AND P0, PT, R173, UR8, PT ;  /* 0x00000008ad007c0c */ /* 0x000fe2000bf04270 */
        /* <DEDUP_REMOVED lines=206> */
[----:B------:R-:W-:Y:S01]  /*1abe0*/  IADD3 R2, R173, -0x1, RZ ;  /* 0xffffffffad027810 */ /* 0x000fe20007ffe0ff */
[C---:B------:R-:W-:Y:S01]  /*1abf0*/  HMMA.16816.F32 R100, R16.reuse, R32, R100 ;  /* 0x000000201064723c */ /* 0x040fe20000001864 */
[----:B------:R3:W-:Y:S03]  /*1ac00*/  MUFU.EX2 R13, R140 ;  /* 0x0000008c000d7308 */ /* 0x0007e60000000800 */
[----:B------:R-:W-:Y:S01]  /*1ac10*/  FADD.FTZ R15, R15, R148 ;  /* 0x000000940f0f7221 */ /* 0x000fe20000010000 */
[----:B------:R-:W-:Y:S01]  /*1ac20*/  MOV R173, R2 ;  /* 0x0000000200ad7202 */ /* 0x000fe20000000f00 */
[----:B------:R-:W-:Y:S01]  /*1ac30*/  FADD.FTZ R152, R152, R153 ;  /* 0x0000009998987221 */ /* 0x000fe20000010000 */
[----:B------:R-:W-:Y:S01]  /*1ac40*/  MOV R2, R12 ;  /* 0x0000000c00027202 */ /* 0x000fe20000000f00 */
        /* <DEDUP_REMOVED lines=140> */
.L_x_411:
[----:B------:R-:W1:Y:S01]  /*1b510*/  SHFL.BFLY PT, R3, R212, 0x2, 0x1f ;  /* 0x0c401f00d4037f89 */ /* 0x000e6200000e0000 */
[----:B------:R-:W-:-:S02]  /*1b520*/  MOV R4, RZ ;  /* 0x000000ff00047202 */ /* 0x000fc40000000f00 */
[----:B------:R-:W-:Y:S01]  /*1b530*/  MOV R8, 0xff800000 ;  /* 0xff80000000087802 */ /* 0x000fe20000000f00 */
[----:B------:R-:W2:Y:S01]  /*1b540*/  SHFL.BFLY PT, R2, R209, 0x2, 0x1f ;  /* 0x0c401f00d1027f89 */ /* 0x000ea200000e0000 */
[----:B------:R-:W-:Y:S01]  /*1b550*/  PLOP3.LUT P2, PT, PT, PT, PT, 0x8, 0x0 ;  /* 0x000000000000781c */ /* 0x000fe20003f4e170 */
[----:B-1----:R-:W-:Y:S01]  /*1b560*/  FADD.FTZ R6, R3, R212 ;  /* 0x000000d403067221 */ /* 0x002fe20000010000 */
[----:B------:R-:W-:Y:S01]  /*1b570*/  MOV R3, RZ ;  /* 0x000000ff00037202 */ /* 0x000fe20000000f00 */
[----:B--2---:R-:W-:-:S03]  /*1b580*/  FADD.FTZ R7, R2, R209 ;  /* 0x000000d102077221 */ /* 0x004fc60000010000 */
[----:B------:R-:W1:Y:S04]  /*1b590*/  SHFL.BFLY PT, R5, R6, 0x1, 0x1f ;  /* 0x0c201f0006057f89 */ /* 0x000e6800000e0000 */
[----:B------:R-:W2:Y:S01]  /*1b5a0*/  SHFL.BFLY PT, R2, R7, 0x1, 0x1f ;  /* 0x0c201f0007027f89 */ /* 0x000ea200000e0000 */
[----:B-1----:R-:W-:Y:S01]  /*1b5b0*/  FADD.FTZ R5, R6, R5 ;  /* 0x0000000506057221 */ /* 0x002fe20000010000 */
[----:B------:R-:W-:Y:S01]  /*1b5c0*/  MOV R6, 0xff800000 ;  /* 0xff80000000067802 */ /* 0x000fe20000000f00 */
[----:B--2---:R-:W-:-:S03]  /*1b5d0*/  FADD.FTZ R2, R2, R7 ;  /* 0x0000000702027221 */ /* 0x004fc60000010000 */
[----:B------:R-:W-:Y:S02]  /*1b5e0*/  FSETP.NE.FTZ.AND P1, PT, R5, RZ, PT ;  /* 0x000000ff0500720b */ /* 0x000fe40003f35000 */
[----:B------:R-:W-:-:S11]  /*1b5f0*/  FSETP.NE.FTZ.AND P0, PT, R2, RZ, PT ;  /* 0x000000ff0200720b */ /* 0x000fd60003f15000 */
[----:B------:R-:W1:Y:S01]  /*1b600*/  @P1 MUFU.RCP R4, R5 ;  /* 0x0000000500041308 */ /* 0x000e620000001000 */
[----:B------:R-:W-:Y:S02]  /*1b610*/  @P1 MOV R10, 0x3f317218 ;  /* 0x3f317218000a1802 */ /* 0x000fe40000000f00 */
[----:B------:R-:W-:-:S03]  /*1b620*/  @P0 MOV R9, 0x3f317218 ;  /* 0x3f31721800090802 */ /* 0x000fc60000000f00 */
        /* <DEDUP_REMOVED lines=105> */
.L_x_334:
[----:B------:R-:W-:Y:S01]  /*1bcc0*/  USHF.R.S32.HI UR8, URZ, 0x1f, UR15 ;  /* 0x0000001f3f087899 */ /* 0x000fe2000801140f */
[----:B------:R-:W-:Y:S05]  /*1bcd0*/  @P2 BRA `(.L_x_421) ;  /* 0x000017e000002947 */ /* 0x000fea0003800000 */
[----:B------:R-:W1:Y:S01]  /*1bce0*/  S2R R0, SR_TID.X ;  /* 0x0000000000007919 */ /* 0x000e620000002100 */
[----:B------:R-:W-:Y:S01]  /*1bcf0*/  F2FP.PACK_AB R4, R7, R4 ;  /* 0x000000040704723e */ /* 0x000fe200000000ff */
[----:B------:R-:W-:Y:S01]  /*1bd00*/  ULDC.64 UR4, c[0x0][0x500] ;  /* 0x0001400000047ab9 */ /* 0x000fe20000000a00 */
[----:B------:R-:W-:Y:S01]  /*1bd10*/  F2FP.PACK_AB R128, R129, R128 ;  /* 0x000000808180723e */ /* 0x000fe200000000ff */
[----:B------:R-:W-:Y:S01]  /*1bd20*/  UISETP.NE.U32.AND UP1, UPT, URZ, UR4, UPT ;  /* 0x000000043f00728c */ /* 0x000fe2000bf25070 */
[----:B------:R-:W-:Y:S01]  /*1bd30*/  F2FP.PACK_AB R130, R131, R130 ;  /* 0x000000828382723e */ /* 0x000fe200000000ff */
[----:B------:R-:W-:Y:S01]  /*1bd40*/  UMOV UR6, 0x4 ;  /* 0x0000000400067882 */ /* 0x000fe20000000000 */
[----:B------:R-:W-:Y:S01]  /*1bd50*/  F2FP.PACK_AB R124, R125, R124 ;  /* 0x0000007c7d7c723e */ /* 0x000fe200000000ff */
[----:B------:R-:W-:Y:S01]  /*1bd60*/  UISETP.NE.AND.EX UP1, UPT, URZ, UR5, UPT, UP1 ;  /* 0x000000053f00728c */ /* 0x000fe2000bf25310 */
[----:B------:R-:W-:-:S02]  /*1bd70*/  F2FP.PACK_AB R126, R127, R126 ;  /* 0x0000007e7f7e723e */ /* 0x000fc400000000ff */
[----:B------:R-:W-:Y:S01]  /*1bd80*/  F2FP.PACK_AB R100, R101, R100 ;  /* 0x000000646564723e */ /* 0x000fe200000000ff */
[----:B------:R-:W-:Y:S01]  /*1bd90*/  ULDC.64 UR4, c[0x0][0x500] ;  /* 0x0001400000047ab9 */ /* 0x000fe20000000a00 */
[----:B------:R-:W-:Y:S01]  /*1bda0*/  F2FP.PACK_AB R102, R103, R102 ;  /* 0x000000666766723e */ /* 0x000fe200000000ff */
[----:B------:R-:W-:Y:S01]  /*1bdb0*/  UIMAD.WIDE UR4, UR24, UR6, UR4 ;  /* 0x00000006180472a5 */ /* 0x000fe2000f8e0204 */
[----:B------:R-:W-:Y:S02]  /*1bdc0*/  F2FP.PACK_AB R104, R105, R104 ;  /* 0x000000686968723e */ /* 0x000fe400000000ff */
[----:B------:R-:W-:Y:S02]  /*1bdd0*/  F2FP.PACK_AB R106, R107, R106 ;  /* 0x0000006a6b6a723e */ /* 0x000fe400000000ff */
[----:B------:R-:W-:Y:S02]  /*1bde0*/  F2FP.PACK_AB R108, R109, R108 ;  /* 0x0000006c6d6c723e */ /* 0x000fe400000000ff */
[----:B------:R-:W-:-:S02]  /*1bdf0*/  F2FP.PACK_AB R110, R111, R110 ;  /* 0x0000006e6f6e723e */ /* 0x000fc400000000ff */
[----:B------:R-:W-:Y:S02]  /*1be00*/  F2FP.PACK_AB R112, R113, R112 ;  /* 0x000000707170723e */ /* 0x000fe400000000ff */
[----:B-1----:R-:W-:Y:S02]  /*1be10*/  SHF.R.S32.HI R5, RZ, 0x1f, R0 ;  /* 0x0000001fff057819 */ /* 0x002fe40000011400 */
[----:B------:R-:W-:Y:S02]  /*1be20*/  F2FP.PACK_AB R114, R115, R114 ;  /* 0x000000727372723e */ /* 0x000fe400000000ff */
[----:B------:R-:W-:Y:S02]  /*1be30*/  LEA.HI R2, R5, R0, RZ, 0x2 ;  /* 0x0000000005027211 */ /* 0x000fe400078f10ff */
[----:B------:R-:W-:Y:S02]  /*1be40*/  F2FP.PACK_AB R116, R117, R116 ;  /* 0x000000747574723e */ /* 0x000fe400000000ff */
[----:B------:R-:W-:-:S02]  /*1be50*/  SHF.R.S32.HI R10, RZ, 0x2, R2 ;  /* 0x00000002ff0a7819 */ /* 0x000fc40000011402 */
[----:B------:R-:W-:Y:S02]  /*1be60*/  SHF.R.S32.HI R9, RZ, 0x1f, R2 ;  /* 0x0000001fff097819 */ /* 0x000fe40000011402 */
[----:B------:R-:W-:Y:S02]  /*1be70*/  LOP3.LUT R11, R2, 0xfffffffc, RZ, 0xc0, !PT ;  /* 0xfffffffc020b7812 */ /* 0x000fe400078ec0ff */
[----:B------:R-:W-:Y:S02]  /*1be80*/  LEA.HI R9, R9, R10, RZ, 0x3 ;  /* 0x0000000a09097211 */ /* 0x000fe400078f18ff */
[----:B------:R-:W-:Y:S01]  /*1be90*/  F2FP.PACK_AB R118, R119, R118 ;  /* 0x000000767776723e */ /* 0x000fe200000000ff */
[----:B------:R-:W-:Y:S01]  /*1bea0*/  IMAD.IADD R11, R0, 0x1, -R11 ;  /* 0x00000001000b7824 */ /* 0x000fe200078e0a0b */
[----:B------:R-:W-:Y:S02]  /*1beb0*/  LOP3.LUT R9, R9, 0xfffffff8, RZ, 0xc0, !PT ;  /* 0xfffffff809097812 */ /* 0x000fe400078ec0ff */
[----:B------:R-:W-:-:S02]  /*1bec0*/  F2FP.PACK_AB R120, R121, R120 ;  /* 0x000000787978723e */ /* 0x000fc400000000ff */
[----:B------:R-:W-:Y:S01]  /*1bed0*/  F2FP.PACK_AB R122, R123, R122 ;  /* 0x0000007a7b7a723e */ /* 0x000fe200000000ff */
[----:B------:R-:W-:Y:S01]  /*1bee0*/  IMAD.IADD R10, R10, 0x1, -R9 ;  /* 0x000000010a0a7824 */ /* 0x000fe200078e0a09 */
[----:B------:R-:W-:Y:S02]  /*1bef0*/  LEA.HI R9, R5, R0, RZ, 0x5 ;  /* 0x0000000005097211 */ /* 0x000fe400078f28ff */
[----:B------:R-:W-:Y:S01]  /*1bf00*/  F2FP.PACK_AB R36, R37, R36 ;  /* 0x000000242524723e */ /* 0x000fe200000000ff */
[C---:B------:R-:W-:Y:S01]  /*1bf10*/  IMAD.SHL.U32 R12, R10.reuse, 0x40, RZ ;  /* 0x000000400a0c7824 */ /* 0x040fe200078e00ff */
[----:B------:R-:W-:Y:S02]  /*1bf20*/  SHF.R.S32.HI R2, RZ, 0x5, R9 ;  /* 0x00000005ff027819 */ /* 0x000fe40000011409 */
[----:B------:R-:W-:Y:S02]  /*1bf30*/  LOP3.LUT R13, R10, 0x1, RZ, 0xc0, !PT ;  /* 0x000000010a0d7812 */ /* 0x000fe400078ec0ff */
[----:B------:R-:W-:Y:S01]  /*1bf40*/  LOP3.LUT R12, R12, 0x1c0, RZ, 0xc0, !PT ;  /* 0x000001c00c0c7812 */ /* 0x000fe200078ec0ff */
[----:B------:R-:W-:Y:S01]  /*1bf50*/  IMAD R7, R2, 0x200, R11 ;  /* 0x0000020002077824 */ /* 0x000fe200078e020b */
[----:B------:R-:W-:-:S02]  /*1bf60*/  ISETP.NE.U32.AND P0, PT, R13, 0x1, PT ;  /* 0x000000010d00780c */ /* 0x000fc40003f05070 */
[----:B------:R-:W-:Y:S02]  /*1bf70*/  LEA.HI R12, R12, R12, RZ, 0x1d ;  /* 0x0000000c0c0c7211 */ /* 0x000fe400078fe8ff */
        /* <DEDUP_REMOVED lines=8> */
[----:B------:R-:W-:-:S02]  /*1c000*/  F2FP.PACK_AB R42, R43, R42 ;  /* 0x0000002a2b2a723e */ /* 0x000fc400000000ff */
[C---:B------:R-:W-:Y:S01]  /*1c010*/  IMAD.IADD R15, R7.reuse, 0x1, R10 ;  /* 0x00000001070f7824 */ /* 0x040fe200078e020a */
[C---:B------:R-:W-:Y:S02]  /*1c020*/  IADD3 R12, R7.reuse, 0x80, RZ ;  /* 0x00000080070c7810 */ /* 0x040fe40007ffe0ff */
[----:B------:R-:W-:Y:S02]  /*1c030*/  IADD3 R13, R7, 0x70, RZ ;  /* 0x00000070070d7810 */ /* 0x000fe40007ffe0ff */
[----:B------:R-:W-:Y:S01]  /*1c040*/  @P0 IADD3 R13, R12, 0x10, RZ ;  /* 0x000000100c0d0810 */ /* 0x000fe20007ffe0ff */
[----:B------:R-:W-:Y:S01]  /*1c050*/  IMAD.MOV.U32 R12, RZ, RZ, 0x40 ;  /* 0x00000040ff0c7424 */ /* 0x000fe200078e00ff */
[----:B------:R-:W-:Y:S02]  /*1c060*/  F2FP.PACK_AB R44, R45, R44 ;  /* 0x0000002c2d2c723e */ /* 0x000fe400000000ff */
[----:B------:R-:W-:Y:S01]  /*1c070*/  F2FP.PACK_AB R46, R47, R46 ;  /* 0x0000002e2f2e723e */ /* 0x000fe200000000ff */
[----:B------:R-:W-:Y:S01]  /*1c080*/  IMAD.IADD R17, R10, 0x1, R13 ;  /* 0x000000010a117824 */ /* 0x000fe200078e020d */
[----:B------:R-:W-:-:S02]  /*1c090*/  SEL R12, R12, 0xffffffc0, !P2 ;  /* 0xffffffc00c0c7807 */ /* 0x000fc40005000000 */
[----:B------:R-:W-:Y:S02]  /*1c0a0*/  F2FP.PACK_AB R48, R49, R48 ;  /* 0x000000303130723e */ /* 0x000fe400000000ff */
[----:B------:R-:W-:Y:S01]  /*1c0b0*/  F2FP.PACK_AB R50, R51, R50 ;  /* 0x000000323332723e */ /* 0x000fe200000000ff */
[--C-:B------:R-:W-:Y:S01]  /*1c0c0*/  IMAD.IADD R19, R7, 0x1, R12.reuse ;  /* 0x0000000107137824 */ /* 0x100fe200078e020c */
[----:B------:R-:W-:Y:S01]  /*1c0d0*/  F2FP.PACK_AB R52, R53, R52 ;  /* 0x000000343534723e */ /* 0x000fe200000000ff */
[C---:B------:R-:W-:Y:S01]  /*1c0e0*/  IMAD.IADD R21, R12.reuse, 0x1, R13 ;  /* 0x000000010c157824 */ /* 0x040fe200078e020d */
[----:B------:R-:W-:Y:S01]  /*1c0f0*/  F2FP.PACK_AB R54, R55, R54 ;  /* 0x000000363736723e */ /* 0x000fe200000000ff */
[----:B------:R-:W-:Y:S01]  /*1c100*/  IMAD.IADD R23, R12, 0x1, R15 ;  /* 0x000000010c177824 */ /* 0x000fe200078e020f */
[----:B------:R-:W-:Y:S01]  /*1c110*/  STS [R7+0x80], R128 ;  /* 0x0000808007007388 */ /* 0x000fe20000000800 */
[----:B------:R-:W-:Y:S01]  /*1c120*/  IMAD.IADD R25, R17, 0x1, R12 ;  /* 0x0000000111197824 */ /* 0x000fe200078e020c */
[----:B------:R-:W-:Y:S01]  /*1c130*/  F2FP.PACK_AB R56, R57, R56 ;  /* 0x000000383938723e */ /* 0x000fe200000000ff */
[----:B------:R-:W-:Y:S01]  /*1c140*/  IMAD.U32 R12, RZ, RZ, UR4 ;  /* 0x00000004ff0c7e24 */ /* 0x000fe2000f8e00ff */
        /* <DEDUP_REMOVED lines=31> */
[----:B------:R-:W-:-:S03]  /*1c340*/  PLOP3.LUT P0, PT, PT, PT, UP1, 0x80, 0x0 ;  /* 0x000000000000781c */ /* 0x000fc60003f0f018 */
        /* <DEDUP_REMOVED lines=26> */
[----:B------:R3:W-:Y:S04]  /*1c4f0*/  STS [R17+0x8000], R80 ;  /* 0x0080005011007388 */ /* 0x0007e80000000800 */
[----:B------:R3:W-:Y:S04]  /*1c500*/  STS [R17+0x8400], R82 ;  /* 0x0084005211007388 */ /* 0x0007e80000000800 */
[----:B------:R3:W-:Y:S04]  /*1c510*/  STS [R19+0x8080], R84 ;  /* 0x0080805413007388 */ /* 0x0007e80000000800 */
[----:B------:R3:W-:Y:S01]  /*1c520*/  STS [R19+0x8480], R86 ;  /* 0x0084805613007388 */ /* 0x0007e20000000800 */
[----:B-1----:R-:W-:Y:S01]  /*1c530*/  IMAD.U32 R13, RZ, RZ, UR5 ;  /* 0x00000005ff0d7e24 */ /* 0x002fe2000f8e00ff */
[----:B------:R-:W-:-:S02]  /*1c540*/  ULDC.64 UR4, c[0x0][0x508] ;  /* 0x0001420000047ab9 */ /* 0x000fc40000000a00 */
[----:B------:R3:W-:Y:S04]  /*1c550*/  STS [R21+0x8000], R88 ;  /* 0x0080005815007388 */ /* 0x0007e80000000800 */
[----:B------:R3:W-:Y:S04]  /*1c560*/  STS [R21+0x8400], R90 ;  /* 0x0084005a15007388 */ /* 0x0007e80000000800 */
[----:B------:R3:W-:Y:S04]  /*1c570*/  STS [R23+0x8080], R92 ;  /* 0x0080805c17007388 */ /* 0x0007e80000000800 */
[----:B------:R3:W-:Y:S04]  /*1c580*/  STS [R23+0x8480], R94 ;  /* 0x0084805e17007388 */ /* 0x0007e80000000800 */
[----:B------:R3:W-:Y:S04]  /*1c590*/  STS [R25+0x8000], R96 ;  /* 0x0080006019007388 */ /* 0x0007e80000000800 */
[----:B------:R3:W-:Y:S04]  /*1c5a0*/  STS [R25+0x8400], R3 ;  /* 0x0084000319007388 */ /* 0x0007e80000000800 */
[----:B------:R-:W-:Y:S01]  /*1c5b0*/  BAR.SYNC.DEFER_BLOCKING 0x1, 0x100 ;  /* 0x0044000000007b1d */ /* 0x000fe20000010000 */
[----:B------:R-:W-:-:S04]  /*1c5c0*/  UISETP.NE.U32.AND UP0, UPT, URZ, UR4, UPT ;  /* 0x000000043f00728c */ /* 0x000fc8000bf05070 */
[----:B------:R-:W-:Y:S01]  /*1c5d0*/  UISETP.NE.AND.EX UP0, UPT, URZ, UR5, UPT, UP0 ;  /* 0x000000053f00728c */ /* 0x000fe2000bf05300 */
[----:B--2---:R-:W2:Y:S02]  /*1c5e0*/  @P0 LDG.E R4, [R12.64] ;  /* 0x0000001c0c040981 */ /* 0x004ea4000c1e1900 */
[----:B------:R-:W-:-:S03]  /*1c5f0*/  ULDC.64 UR4, c[0x0][0x508] ;  /* 0x0001420000047ab9 */ /* 0x000fc60000000a00 */
[----:B------:R-:W-:-:S05]  /*1c600*/  PLOP3.LUT P1, PT, PT, PT, UP0, 0x80, 0x0 ;  /* 0x000000000000781c */ /* 0x000fca0003f2f008 */
[----:B------:R-:W-:Y:S01]  /*1c610*/  @UP0 UIMAD.WIDE UR4, UR24, UR6, UR4 ;  /* 0x00000006180402a5 */ /* 0x000fe2000f8e0204 */
[----:B------:R-:W-:-:S05]  /*1c620*/  IMAD.MOV.U32 R7, RZ, RZ, c[0x0][0x388] ;  /* 0x0000e200ff077624 */ /* 0x000fca00078e00ff */
[----:B------:R-:W-:Y:S02]  /*1c630*/  IMAD.U32 R14, RZ, RZ, UR4 ;  /* 0x00000004ff0e7e24 */ /* 0x000fe4000f8e00ff */
[----:B------:R-:W-:-:S05]  /*1c640*/  IMAD.U32 R15, RZ, RZ, UR5 ;  /* 0x00000005ff0f7e24 */ /* 0x000fca000f8e00ff */
[----:B------:R3:W5:Y:S01]  /*1c650*/  @P1 LDG.E R7, [R14.64] ;  /* 0x0000001c0e071981 */ /* 0x000762000c1e1900 */
[----:B------:R-:W-:Y:S02]  /*1c660*/  UMOV UR12, URZ ;  /* 0x0000003f000c7c82 */ /* 0x000fe40008000000 */
[----:B------:R-:W-:Y:S01]  /*1c670*/  UMOV UR13, URZ ;  /* 0x0000003f000d7c82 */ /* 0x000fe20008000000 */
[----:B--2---:R-:W1:Y:S02]  /*1c680*/  @P0 R2UR UR5, R4 ;  /* 0x00000000040503c2 */ /* 0x004e6400000e0000 */
[----:B-1----:R-:W-:Y:S02]  /*1c690*/  @UP1 USHF.R.S32.HI UR4, URZ, 0x1f, UR5 ;  /* 0x0000001f3f041899 */ /* 0x002fe40008011405 */
[----:B------:R-:W-:-:S05]  /*1c6a0*/  @UP1 UMOV UR12, UR5 ;  /* 0x00000005000c1c82 */ /* 0x000fca0008000000 */
[----:B------:R-:W-:Y:S01]  /*1c6b0*/  @UP1 UMOV UR13, UR4 ;  /* 0x00000004000d1c82 */ /* 0x000fe20008000000 */
[----:B------:R-:W-:Y:S05]  /*1c6c0*/  @P1 BRA `(.L_x_422) ;  /* 0x0000004000001947 */ /* 0x000fea0003800000 */
[----:B---3--:R-:W-:Y:S05]  /*1c6d0*/  @!P0 BRA `(.L_x_422) ;  /* 0x0000003000008947 */ /* 0x008fea0003800000 */
[----:B-----5:R-:W2:Y:S04]  /*1c6e0*/  LDG.E R7, [R12.64] ;  /* 0x0000001c0c077981 */ /* 0x020ea8000c1e1900 */
[----:B------:R-:W2:Y:S02]  /*1c6f0*/  LDG.E R4, [R12.64+0x4] ;  /* 0x0000041c0c047981 */ /* 0x000ea4000c1e1900 */
[----:B--2---:R-:W-:Y:S02]  /*1c700*/  IADD3 R7, -R7, R4, RZ ;  /* 0x0000000407077210 */ /* 0x004fe40007ffe1ff */
.L_x_422:
[----:B---3--:R-:W-:Y:S01]  /*1c710*/  SHF.R.S32.HI R3, RZ, 0x1f, R2 ;  /* 0x0000001fff037819 */ /* 0x008fe20000011402 */
[----:B------:R-:W1:Y:S01]  /*1c720*/  S2R R57, SR_CTAID.X ;  /* 0x0000000000397919 */ /* 0x000e620000002500 */
[----:B------:R-:W-:Y:S01]  /*1c730*/  LOP3.LUT R13, R9, 0xffffffe0, RZ, 0xc0, !PT ;  /* 0xffffffe0090d7812 */ /* 0x000fe200078ec0ff */
[----:B------:R-:W-:Y:S01]  /*1c740*/  IMAD.MOV.U32 R4, RZ, RZ, c[0x0][0x4e8] ;  /* 0x00013a00ff047624 */ /* 0x000fe200078e00ff */
[----:B------:R-:W-:Y:S01]  /*1c750*/  LEA.HI R3, R3, R2, RZ, 0x3 ;  /* 0x0000000203037211 */ /* 0x000fe200078f18ff */
[----:B------:R-:W-:Y:S01]  /*1c760*/  ULDC.64 UR4, c[0x0][0x3a0] ;  /* 0x0000e80000047ab9 */ /* 0x000fe20000000a00 */
[----:B------:R-:W-:Y:S01]  /*1c770*/  BSSY B0, `(.L_x_423) ;  /* 0x000008c000007945 */ /* 0x000fe20003800000 */
[----:B------:R-:W-:Y:S01]  /*1c780*/  UMOV UR11, UR13 ;  /* 0x0000000d000b7c82 */ /* 0x000fe20008000000 */
[----:B------:R-:W-:Y:S01]  /*1c790*/  LOP3.LUT R9, R3, 0xffffff8, RZ, 0xc0, !PT ;  /* 0x0ffffff803097812 */ /* 0x000fe200078ec0ff */
[----:B------:R-:W-:Y:S01]  /*1c7a0*/  IMAD.IADD R3, R0, 0x1, -R13 ;  /* 0x0000000100037824 */ /* 0x000fe200078e0a0d */
[----:B------:R-:W-:Y:S01]  /*1c7b0*/  ISETP.NE.AND P1, PT, R4, 0x1, PT ;  /* 0x000000010400780c */ /* 0x000fe20003f25270 */
[----:B------:R-:W-:Y:S01]  /*1c7c0*/  UIMAD UR13, UR13, UR4, URZ ;  /* 0x000000040d0d72a4 */ /* 0x000fe2000f8e023f */
[----:B------:R-:W-:Y:S01]  /*1c7d0*/  LEA.HI R4, R11, R11, RZ, 0x1 ;  /* 0x0000000b0b047211 */ /* 0x000fe200078f08ff */
[----:B------:R-:W-:Y:S01]  /*1c7e0*/  IMAD.IADD R2, R2, 0x1, -R9 ;  /* 0x0000000102027824 */ /* 0x000fe200078e0a09 */
[----:B------:R-:W-:Y:S01]  /*1c7f0*/  SHF.R.S32.HI R10, RZ, 0x1f, R3 ;  /* 0x0000001fff0a7819 */ /* 0x000fe20000011403 */
[----:B------:R-:W-:Y:S01]  /*1c800*/  UMOV UR10, UR12 ;  /* 0x0000000c000a7c82 */ /* 0x000fe20008000000 */
[----:B------:R-:W-:Y:S01]  /*1c810*/  LOP3.LUT R4, R4, 0x1ffffffe, RZ, 0xc0, !PT ;  /* 0x1ffffffe04047812 */ /* 0x000fe200078ec0ff */
[----:B------:R-:W-:Y:S01]  /*1c820*/  ULDC.64 UR6, c[0x0][0x490] ;  /* 0x0001240000067ab9 */ /* 0x000fe20000000a00 */
[----:B------:R-:W-:Y:S01]  /*1c830*/  LEA.HI R9, R10, R3, RZ, 0x2 ;  /* 0x000000030a097211 */ /* 0x000fe200078f10ff */
[----:B------:R-:W-:Y:S01]  /*1c840*/  UIMAD.WIDE.U32 UR16, UR12, UR4, URZ ;  /* 0x000000040c1072a5 */ /* 0x000fe2000f8e003f */
[----:B------:R-:W-:Y:S01]  /*1c850*/  LOP3.LUT P2, RZ, R3, 0x3, RZ, 0xc0, !PT ;  /* 0x0000000303ff7812 */ /* 0x000fe2000784c0ff */
[----:B------:R-:W-:Y:S01]  /*1c860*/  IMAD.IADD R11, R11, 0x1, -R4 ;  /* 0x000000010b0b7824 */ /* 0x000fe200078e0a04 */
[----:B------:R-:W-:Y:S01]  /*1c870*/  SHF.R.S32.HI R9, RZ, 0x2, R9 ;  /* 0x00000002ff097819 */ /* 0x000fe20000011409 */
[----:B------:R-:W-:-:S02]  /*1c880*/  UIMAD UR13, UR12, UR5, UR13 ;  /* 0x000000050c0d72a4 */ /* 0x000fc4000f8e020d */
[----:B------:R-:W-:Y:S02]  /*1c890*/  USHF.R.S32.HI UR12, URZ, 0x1f, UR24 ;  /* 0x0000001f3f0c7899 */ /* 0x000fe40008011418 */
[----:B------:R-:W-:Y:S01]  /*1c8a0*/  IMAD R2, R2, 0x10, R9 ;  /* 0x0000001002027824 */ /* 0x000fe200078e0209 */
[----:B------:R-:W-:Y:S02]  /*1c8b0*/  UIMAD UR9, UR8, UR6, URZ ;  /* 0x00000006080972a4 */ /* 0x000fe4000f8e023f */
[----:B------:R-:W-:Y:S01]  /*1c8c0*/  USEL UR12, UR12, URZ, !UP1 ;  /* 0x0000003f0c0c7287 */ /* 0x000fe2000c800000 */
[----:B------:R-:W-:Y:S01]  /*1c8d0*/  IMAD R4, R11, 0x8, R2 ;  /* 0x000000080b047824 */ /* 0x000fe200078e0202 */
[----:B------:R-:W-:Y:S02]  /*1c8e0*/  UIMAD.WIDE.U32 UR10, UR15, UR6, UR10 ;  /* 0x000000060f0a72a5 */ /* 0x000fe4000f8e000a */
[----:B------:R-:W-:Y:S02]  /*1c8f0*/  UIMAD UR9, UR15, UR7, UR9 ;  /* 0x000000070f0972a4 */ /* 0x000fe4000f8e0209 */
[----:B-1----:R-:W-:Y:S01]  /*1c900*/  LEA R9, R57, R4, 0x7 ;  /* 0x0000000439097211 */ /* 0x002fe200078e38ff */
[----:B------:R-:W-:Y:S01]  /*1c910*/  ULDC.64 UR6, c[0x0][0x498] ;  /* 0x0001260000067ab9 */ /* 0x000fe20000000a00 */
[CC--:B------:R-:W-:Y:S01]  /*1c920*/  LEA.HI R4, R5.reuse, R0.reuse, RZ, 0x3 ;  /* 0x0000000005047211 */ /* 0x0c0fe200078f18ff */
[----:B------:R-:W-:Y:S01]  /*1c930*/  USEL UR24, UR24, URZ, !UP1 ;  /* 0x0000003f18187287 */ /* 0x000fe2000c800000 */
[----:B------:R-:W-:Y:S01]  /*1c940*/  LEA.HI R5, R5, R0, RZ, 0x6 ;  /* 0x0000000005057211 */ /* 0x000fe200078f30ff */
[----:B------:R-:W-:Y:S01]  /*1c950*/  @P1 IMAD.HI.U32 R3, R9, c[0x0][0x4ec], RZ ;  /* 0x00013b0009031a27 */ /* 0x000fe200078e00ff */
[----:B------:R-:W-:-:S02]  /*1c960*/  UIMAD UR14, UR12, UR6, URZ ;  /* 0x000000060c0e72a4 */ /* 0x000fc4000f8e023f */
[----:B------:R-:W-:Y:S01]  /*1c970*/  UIADD3 UR11, UR11, UR9, URZ ;  /* 0x000000090b0b7290 */ /* 0x000fe2000fffe03f */
[----:B------:R-:W-:Y:S01]  /*1c980*/  IMAD.MOV.U32 R14, RZ, RZ, R9 ;  /* 0x000000ffff0e7224 */ /* 0x000fe200078e0009 */
[----:B------:R-:W-:Y:S01]  /*1c990*/  @P1 SHF.R.U32.HI R14, RZ, c[0x0][0x4f0], R3 ;  /* 0x00013c00ff0e1a19 */ /* 0x000fe20000011603 */
[----:B------:R-:W-:Y:S01]  /*1c9a0*/  UIMAD UR7, UR24, UR7, UR14 ;  /* 0x00000007180772a4 */ /* 0x000fe2000f8e020e */
[----:B------:R-:W-:Y:S01]  /*1c9b0*/  LOP3.LUT R3, R4, 0xfffffff8, RZ, 0xc0, !PT ;  /* 0xfffffff804037812 */ /* 0x000fe200078ec0ff */
[----:B------:R-:W-:Y:S01]  /*1c9c0*/  UIMAD.WIDE.U32 UR10, UR24, UR6, UR10 ;  /* 0x00000006180a72a5 */ /* 0x000fe2000f8e000a */
[----:B------:R-:W-:Y:S01]  /*1c9d0*/  SHF.R.S32.HI R4, RZ, 0x3, R4 ;  /* 0x00000003ff047819 */ /* 0x000fe20000011404 */
[--C-:B------:R-:W-:Y:S01]  /*1c9e0*/  IMAD.MOV R10, RZ, RZ, -R14.reuse ;  /* 0x000000ffff0a7224 */ /* 0x100fe200078e0a0e */
[----:B------:R-:W-:Y:S01]  /*1c9f0*/  ULDC.64 UR4, c[0x0][0x3e8] ;  /* 0x0000fa0000047ab9 */ /* 0x000fe20000000a00 */
[----:B------:R-:W-:Y:S01]  /*1ca00*/  IMAD.IADD R3, R0, 0x1, -R3 ;  /* 0x0000000100037824 */ /* 0x000fe200078e0a03 */
[----:B------:R-:W-:Y:S01]  /*1ca10*/  UIMAD UR8, UR8, UR4, URZ ;  /* 0x00000004080872a4 */ /* 0x000fe2000f8e023f */
[----:B------:R-:W-:Y:S01]  /*1ca20*/  IMAD R10, R10, c[0x0][0x4e8], R9 ;  /* 0x00013a000a0a7a24 */ /* 0x000fe200078e0209 */
[----:B------:R-:W-:Y:S01]  /*1ca30*/  SHF.R.S32.HI R9, RZ, 0x1f, R14 ;  /* 0x0000001fff097819 */ /* 0x000fe2000001140e */
[----:B------:R-:W-:Y:S01]  /*1ca40*/  IMAD.U32 R0, RZ, RZ, UR7 ;  /* 0x00000007ff007e24 */ /* 0x000fe2000f8e00ff */
[----:B------:R-:W-:Y:S01]  /*1ca50*/  IADD3 R14, P0, R14, UR10, RZ ;  /* 0x0000000a0e0e7c10 */ /* 0x000fe2000ff1e0ff */
[----:B------:R-:W-:Y:S01]  /*1ca60*/  IMAD.SHL.U32 R19, R4, 0x40, RZ ;  /* 0x0000004004137824 */ /* 0x000fe200078e00ff */
[----:B------:R-:W-:Y:S01]  /*1ca70*/  SHF.R.S32.HI R17, RZ, 0x1f, R10 ;  /* 0x0000001fff117819 */ /* 0x000fe2000001140a */
[----:B------:R-:W-:Y:S01]  /*1ca80*/  UIADD3 UR17, UR17, UR13, URZ ;  /* 0x0000000d11117290 */ /* 0x000fe2000fffe03f */
[----:B------:R-:W-:Y:S01]  /*1ca90*/  IADD3.X R15, R9, UR11, R0, P0, !PT ;  /* 0x0000000b090f7c10 */ /* 0x000fe200087fe400 */
[----:B------:R-:W-:Y:S01]  /*1caa0*/  UIMAD UR5, UR15, UR5, UR8 ;  /* 0x000000050f0572a4 */ /* 0x000fe2000f8e0208 */
[----:B------:R-:W-:Y:S01]  /*1cab0*/  LEA R0, R3, R4, 0x5 ;  /* 0x0000000403007211 */ /* 0x000fe200078e28ff */
[----:B------:R-:W-:Y:S01]  /*1cac0*/  IMAD R17, R17, c[0x0][0x488], RZ ;  /* 0x0001220011117a24 */ /* 0x000fe200078e02ff */
[----:B------:R-:W-:Y:S01]  /*1cad0*/  LOP3.LUT R19, R19, 0x1c0, RZ, 0xc0, !PT ;  /* 0x000001c013137812 */ /* 0x000fe200078ec0ff */
[----:B------:R-:W-:Y:S01]  /*1cae0*/  IMAD.WIDE.U32 R14, R10, c[0x0][0x488], R14 ;  /* 0x000122000a0e7a25 */ /* 0x000fe200078e000e */
[----:B------:R-:W-:-:S02]  /*1caf0*/  UIMAD.WIDE.U32 UR16, UR15, UR4, UR16 ;  /* 0x000000040f1072a5 */ /* 0x000fc4000f8e0010 */
[----:B------:R-:W-:Y:S01]  /*1cb00*/  ULDC.64 UR6, c[0x0][0x3f0] ;  /* 0x0000fc0000067ab9 */ /* 0x000fe20000000a00 */
[----:B------:R-:W-:Y:S01]  /*1cb10*/  IMAD R13, R57, 0x80, R0 ;  /* 0x00000080390d7824 */ /* 0x000fe200078e0200 */
[----:B------:R-:W-:Y:S01]  /*1cb20*/  LEA R16, P0, R14, c[0x0][0x450], 0x2 ;  /* 0x000114000e107a11 */ /* 0x000fe200078010ff */
[----:B------:R-:W-:Y:S01]  /*1cb30*/  IMAD R17, R10, c[0x0][0x48c], R17 ;  /* 0x000123000a117a24 */ /* 0x000fe200078e0211 */
[----:B------:R-:W-:Y:S01]  /*1cb40*/  UIMAD UR12, UR12, UR6, URZ ;  /* 0x000000060c0c72a4 */ /* 0x000fe2000f8e023f */
[----:B------:R-:W-:Y:S01]  /*1cb50*/  IMAD.SHL.U32 R0, R3, 0x8, RZ ;  /* 0x0000000803007824 */ /* 0x000fe200078e00ff */
[----:B------:R-:W-:Y:S01]  /*1cb60*/  SHF.R.U32.HI R3, RZ, 0x3, R19 ;  /* 0x00000003ff037819 */ /* 0x000fe20000011613 */
[----:B------:R-:W-:Y:S01]  /*1cb70*/  @P1 IMAD.HI.U32 R11, R13, c[0x0][0x4ec], RZ ;  /* 0x00013b000d0b1a27 */ /* 0x000fe200078e00ff */
[----:B------:R-:W-:Y:S01]  /*1cb80*/  UIADD3 UR17, UR17, UR5, URZ ;  /* 0x0000000511117290 */ /* 0x000fe2000fffe03f */
[----:B------:R-:W-:Y:S01]  /*1cb90*/  SHFL.IDX PT, R50, R16, RZ, 0x1c1f ;  /* 0x001c1fff10327589 */ /* 0x000fe200000e0000 */
[----:B------:R-:W-:Y:S01]  /*1cba0*/  LOP3.LUT R10, R19, 0x38, R0, 0xf8, !PT ;  /* 0x00000038130a7812 */ /* 0x000fe200078ef800 */
[----:B------:R-:W-:Y:S01]  /*1cbb0*/  IMAD.IADD R12, R15, 0x1, R17 ;  /* 0x000000010f0c7824 */ /* 0x000fe200078e0211 */
[----:B------:R-:W-:Y:S01]  /*1cbc0*/  UIMAD UR7, UR24, UR7, UR12 ;  /* 0x00000007180772a4 */ /* 0x000fe2000f8e020c */
[----:B------:R-:W-:Y:S01]  /*1cbd0*/  IMAD.MOV.U32 R9, RZ, RZ, R13 ;  /* 0x000000ffff097224 */ /* 0x000fe200078e000d */
[----:B------:R-:W-:Y:S01]  /*1cbe0*/  @P1 SHF.R.U32.HI R9, RZ, c[0x0][0x4f0], R11 ;  /* 0x00013c00ff091a19 */ /* 0x000fe2000001160b */
[----:B------:R-:W-:Y:S01]  /*1cbf0*/  UIMAD.WIDE.U32 UR16, UR24, UR6, UR16 ;  /* 0x00000006181072a5 */ /* 0x000fe2000f8e0010 */
[----:B------:R-:W-:Y:S01]  /*1cc00*/  LEA.HI.X R12, R14, c[0x0][0x454], R12, 0x2, P0 ;  /* 0x000115000e0c7a11 */ /* 0x000fe200000f140c */
[----:B------:R-:W-:Y:S01]  /*1cc10*/  SHFL.IDX PT, R48, R16, 0x1, 0x1c1f ;  /* 0x003c1f0010307f89 */ /* 0x000fe200000e0000 */
[----:B------:R-:W-:Y:S01]  /*1cc20*/  LOP3.LUT R3, R10, R3, RZ, 0x3c, !PT ;  /* 0x000000030a037212 */ /* 0x000fe200078e3cff */
[--C-:B------:R-:W-:Y:S01]  /*1cc30*/  IMAD.MOV R10, RZ, RZ, -R9.reuse ;  /* 0x000000ffff0a7224 */ /* 0x100fe200078e0a09 */
[----:B------:R-:W-:Y:S01]  /*1cc40*/  UIADD3 UR7, UR17, UR7, URZ ;  /* 0x0000000711077290 */ /* 0x000fe2000fffe03f */
[----:B------:R-:W1:Y:S01]  /*1cc50*/  SHFL.IDX PT, R51, R12, RZ, 0x1c1f ;  /* 0x001c1fff0c337589 */ /* 0x000e6200000e0000 */
[----:B------:R-:W-:Y:S01]  /*1cc60*/  SHF.R.S32.HI R11, RZ, 0x1f, R9 ;  /* 0x0000001fff0b7819 */ /* 0x000fe20000011409 */
[----:B------:R-:W-:Y:S01]  /*1cc70*/  IMAD R10, R10, c[0x0][0x4e8], R13 ;  /* 0x00013a000a0a7a24 */ /* 0x000fe200078e020d */
[----:B------:R-:W-:Y:S01]  /*1cc80*/  MOV R14, UR16 ;  /* 0x00000010000e7c02 */ /* 0x000fe20008000f00 */
[----:B------:R2:W3:Y:S01]  /*1cc90*/  SHFL.IDX PT, R49, R12, 0x1, 0x1c1f ;  /* 0x003c1f000c317f89 */ /* 0x0004e200000e0000 */
[----:B------:R-:W-:-:S02]  /*1cca0*/  IMAD R13, R57, 0x80, R2 ;  /* 0x00000080390d7824 */ /* 0x000fc400078e0202 */
[----:B-----5:R-:W-:Y:S02]  /*1ccb0*/  IMAD R2, R7, c[0x0][0x4e8], RZ ;  /* 0x00013a0007027a24 */ /* 0x020fe400078e02ff */
[----:B------:R-:W-:Y:S01]  /*1ccc0*/  IMAD.U32 R15, RZ, RZ, UR17 ;  /* 0x00000011ff0f7e24 */ /* 0x000fe2000f8e00ff */
[C---:B------:R-:W-:Y:S01]  /*1ccd0*/  IADD3 R7, R13.reuse, 0x8, RZ ;  /* 0x000000080d077810 */ /* 0x040fe20007ffe0ff */
[----:B------:R-:W-:Y:S01]  /*1cce0*/  IMAD.U32 R15, RZ, RZ, UR7 ;  /* 0x00000007ff0f7e24 */ /* 0x000fe2000f8e00ff */
[-C--:B------:R-:W-:Y:S01]  /*1ccf0*/  ISETP.GE.OR P1, PT, R13, R2.reuse, P2 ;  /* 0x000000020d00720c */ /* 0x080fe20001726670 */
[----:B------:R-:W-:Y:S01]  /*1cd00*/  IMAD R18, R11, c[0x0][0x3e0], RZ ;  /* 0x0000f8000b127a24 */ /* 0x000fe200078e02ff */
[----:B------:R-:W-:Y:S01]  /*1cd10*/  ISETP.GE.OR P0, PT, R7, R2, P2 ;  /* 0x000000020700720c */ /* 0x000fe20001706670 */
[----:B------:R-:W-:-:S04]  /*1cd20*/  IMAD.WIDE.U32 R14, R9, c[0x0][0x3e0], R14 ;  /* 0x0000f800090e7a25 */ /* 0x000fc800078e000e */
[----:B------:R-:W-:Y:S01]  /*1cd30*/  IMAD R18, R9, c[0x0][0x3e4], R18 ;  /* 0x0000f90009127a24 */ /* 0x000fe200078e0212 */
[----:B------:R-:W-:Y:S01]  /*1cd40*/  SHF.R.S32.HI R9, RZ, 0x1f, R10 ;  /* 0x0000001fff097819 */ /* 0x000fe2000001140a */
[----:B------:R-:W-:-:S03]  /*1cd50*/  IMAD R57, R57, 0x80, R4 ;  /* 0x0000008039397824 */ /* 0x000fc600078e0204 */
[----:B------:R-:W-:Y:S01]  /*1cd60*/  IADD3 R15, R15, R18, RZ ;  /* 0x000000120f0f7210 */ /* 0x000fe20007ffe0ff */
[----:B------:R-:W-:Y:S01]  /*1cd70*/  IMAD R9, R9, c[0x0][0x3d8], RZ ;  /* 0x0000f60009097a24 */ /* 0x000fe200078e02ff */
[----:B-1----:R1:W-:Y:S01]  /*1cd80*/  @!P1 ST.E [R50.64], R6 ;  /* 0x0000000632009985 */ /* 0x0023e2000c10191c */
[----:B--2---:R-:W-:-:S03]  /*1cd90*/  IMAD.SHL.U32 R12, R5, 0x8, RZ ;  /* 0x00000008050c7824 */ /* 0x004fc600078e00ff */
[----:B---3--:R1:W-:Y:S02]  /*1cda0*/  @!P0 ST.E [R48.64], R8 ;  /* 0x0000000830008985 */ /* 0x0083e4000c10191c */
[----:B------:R-:W-:Y:S01]  /*1cdb0*/  LOP3.LUT R12, R3, 0x7ffffe00, R12, 0xf8, !PT ;  /* 0x7ffffe00030c7812 */ /* 0x000fe200078ef80c */
[C---:B------:R-:W-:Y:S02]  /*1cdc0*/  IMAD R3, R10.reuse, c[0x0][0x3dc], R9 ;  /* 0x0000f7000a037a24 */ /* 0x040fe400078e0209 */
[----:B------:R-:W-:-:S04]  /*1cdd0*/  IMAD.WIDE.U32 R10, R10, c[0x0][0x3d8], R14 ;  /* 0x0000f6000a0a7a25 */ /* 0x000fc800078e000e */
[----:B------:R-:W-:Y:S01]  /*1cde0*/  IMAD.SHL.U32 R58, R12, 0x2, RZ ;  /* 0x000000020c3a7824 */ /* 0x000fe200078e00ff */
[----:B------:R-:W-:Y:S01]  /*1cdf0*/  LEA R56, P0, R10, c[0x0][0x380], 0x1 ;  /* 0x0000e0000a387a11 */ /* 0x000fe200078008ff */
[----:B------:R-:W-:-:S03]  /*1ce00*/  IMAD.IADD R3, R11, 0x1, R3 ;  /* 0x000000010b037824 */ /* 0x000fc600078e0203 */
[----:B------:R1:W2:Y:S02]  /*1ce10*/  LDS.128 R44, [R58+0x1080] ;  /* 0x001080003a2c7984 */ /* 0x0002a40000000c00 */
[----:B------:R-:W-:Y:S02]  /*1ce20*/  LEA.HI.X R55, R10, c[0x0][0x384], R3, 0x1, P0 ;  /* 0x0000e1000a377a11 */ /* 0x000fe400000f0c03 */
        /* <DEDUP_REMOVED lines=32> */
.L_x_424:
[----:B--2---:R-:W-:Y:S05]  /*1d030*/  BSYNC B0 ;  /* 0x0000000000007941 */ /* 0x004fea0003800000 */
.L_x_423:
        /* <DEDUP_REMOVED lines=23> */
.L_x_426:
[----:B------:R-:W-:Y:S05]  /*1d1b0*/  BSYNC B0 ;  /* 0x0000000000007941 */ /* 0x000fea0003800000 */
.L_x_425:
        /* <DEDUP_REMOVED lines=23> */
.L_x_428:
[----:B------:R-:W-:Y:S05]  /*1d330*/  BSYNC B0 ;  /* 0x0000000000007941 */ /* 0x000fea0003800000 */
.L_x_427:
        /* <DEDUP_REMOVED lines=24> */
.L_x_421:
[----:B------:R-:W-:Y:S02]  /*1d4c0*/  ULDC.64 UR4, c[0x0][0x500] ;  /* 0x0001400000047ab9 */ /* 0x000fe40000000a00 */
[----:B------:R-:W-:Y:S02]  /*1d4d0*/  UISETP.NE.U32.AND UP1, UPT, URZ, UR4, UPT ;  /* 0x000000043f00728c */ /* 0x000fe4000bf25070 */
[----:B------:R-:W-:Y:S02]  /*1d4e0*/  UMOV UR6, 0x4 ;  /* 0x0000000400067882 */ /* 0x000fe40000000000 */
[----:B------:R-:W-:-:S03]  /*1d4f0*/  UISETP.NE.AND.EX UP1, UPT, URZ, UR5, UPT, UP1 ;  /* 0x000000053f00728c */ /* 0x000fc6000bf25310 */
[----:B------:R-:W-:Y:S02]  /*1d500*/  ULDC.64 UR4, c[0x0][0x500] ;  /* 0x0001400000047ab9 */ /* 0x000fe40000000a00 */
[----:B------:R-:W-:Y:S01]  /*1d510*/  UIMAD.WIDE UR4, UR24, UR6, UR4 ;  /* 0x00000006180472a5 */ /* 0x000fe2000f8e0204 */
[----:B------:R-:W-:-:S05]  /*1d520*/  PLOP3.LUT P0, PT, PT, PT, UP1, 0x80, 0x0 ;  /* 0x000000000000781c */ /* 0x000fca0003f0f018 */
[----:B------:R-:W-:Y:S01]  /*1d530*/  IMAD.U32 R6, RZ, RZ, UR4 ;  /* 0x00000004ff067e24 */ /* 0x000fe2000f8e00ff */
[----:B------:R-:W-:Y:S01]  /*1d540*/  MOV R7, UR5 ;  /* 0x0000000500077c02 */ /* 0x000fe20008000f00 */
[----:B------:R-:W-:-:S06]  /*1d550*/  ULDC.64 UR4, c[0x0][0x508] ;  /* 0x0001420000047ab9 */ /* 0x000fcc0000000a00 */
[----:B------:R-:W2:Y:S01]  /*1d560*/  @P0 LDG.E R0, [R6.64] ;  /* 0x0000001c06000981 */ /* 0x000ea2000c1e1900 */
[----:B------:R-:W-:Y:S01]  /*1d570*/  UISETP.NE.U32.AND UP0, UPT, URZ, UR4, UPT ;  /* 0x000000043f00728c */ /* 0x000fe2000bf05070 */
[----:B------:R-:W-:-:S03]  /*1d580*/  IMAD.MOV.U32 R3, RZ, RZ, c[0x0][0x388] ;  /* 0x0000e200ff037624 */ /* 0x000fc600078e00ff */
[----:B------:R-:W-:-:S03]  /*1d590*/  UISETP.NE.AND.EX UP0, UPT, URZ, UR5, UPT, UP0 ;  /* 0x000000053f00728c */ /* 0x000fc6000bf05300 */
[----:B------:R-:W-:-:S03]  /*1d5a0*/  ULDC.64 UR4, c[0x0][0x508] ;  /* 0x0001420000047ab9 */ /* 0x000fc60000000a00 */
[----:B------:R-:W-:-:S05]  /*1d5b0*/  PLOP3.LUT P1, PT, PT, PT, UP0, 0x80, 0x0 ;  /* 0x000000000000781c */ /* 0x000fca0003f2f008 */
[----:B------:R-:W-:-:S06]  /*1d5c0*/  @UP0 UIMAD.WIDE UR4, UR24, UR6, UR4 ;  /* 0x00000006180402a5 */ /* 0x000fcc000f8e0204 */
[----:B------:R-:W-:Y:S01]  /*1d5d0*/  MOV R4, UR4 ;  /* 0x0000000400047c02 */ /* 0x000fe20008000f00 */
[----:B------:R-:W-:-:S05]  /*1d5e0*/  IMAD.U32 R5, RZ, RZ, UR5 ;  /* 0x00000005ff057e24 */ /* 0x000fca000f8e00ff */
[----:B------:R1:W5:Y:S01]  /*1d5f0*/  @P1 LDG.E R3, [R4.64] ;  /* 0x0000001c04031981 */ /* 0x000362000c1e1900 */
[----:B------:R-:W-:Y:S02]  /*1d600*/  UMOV UR10, URZ ;  /* 0x0000003f000a7c82 */ /* 0x000fe40008000000 */
[----:B------:R-:W-:Y:S01]  /*1d610*/  UMOV UR11, URZ ;  /* 0x0000003f000b7c82 */ /* 0x000fe20008000000 */
[----:B--2---:R-:W2:Y:S02]  /*1d620*/  @P0 R2UR UR5, R0 ;  /* 0x00000000000503c2 */ /* 0x004ea400000e0000 */
[----:B--2---:R-:W-:Y:S02]  /*1d630*/  @UP1 USHF.R.S32.HI UR4, URZ, 0x1f, UR5 ;  /* 0x0000001f3f041899 */ /* 0x004fe40008011405 */
[----:B------:R-:W-:-:S05]  /*1d640*/  @UP1 UMOV UR10, UR5 ;  /* 0x00000005000a1c82 */ /* 0x000fca0008000000 */
[----:B------:R-:W-:Y:S01]  /*1d650*/  @UP1 UMOV UR11, UR4 ;  /* 0x00000004000b1c82 */ /* 0x000fe20008000000 */
[----:B------:R-:W-:Y:S05]  /*1d660*/  @P1 BRA `(.L_x_429) ;  /* 0x0000004000001947 */ /* 0x000fea0003800000 */
[----:B-1----:R-:W-:Y:S05]  /*1d670*/  @!P0 BRA `(.L_x_429) ;  /* 0x0000003000008947 */ /* 0x002fea0003800000 */
[----:B-----5:R-:W2:Y:S04]  /*1d680*/  LDG.E R3, [R6.64] ;  /* 0x0000001c06037981 */ /* 0x020ea8000c1e1900 */
[----:B------:R-:W2:Y:S02]  /*1d690*/  LDG.E R0, [R6.64+0x4] ;  /* 0x0000041c06007981 */ /* 0x000ea4000c1e1900 */
[----:B--2---:R-:W-:Y:S02]  /*1d6a0*/  IADD3 R3, -R3, R0, RZ ;  /* 0x0000000003037210 */ /* 0x004fe40007ffe1ff */
.L_x_429:
[----:B-1----:R-:W1:Y:S01]  /*1d6b0*/  S2R R7, SR_TID.X ;  /* 0x0000000000077919 */ /* 0x002e620000002100 */
[----:B------:R-:W-:Y:S01]  /*1d6c0*/  USHF.R.S32.HI UR6, URZ, 0x1f, UR24 ;  /* 0x0000001f3f067899 */ /* 0x000fe20008011418 */
[----:B------:R-:W-:Y:S01]  /*1d6d0*/  BSSY B0, `(.L_x_430) ;  /* 0x0000029000007945 */ /* 0x000fe20003800000 */
[----:B------:R-:W-:-:S02]  /*1d6e0*/  USEL UR24, UR24, URZ, !UP1 ;  /* 0x0000003f18187287 */ /* 0x000fc4000c800000 */
[----:B------:R-:W-:Y:S01]  /*1d6f0*/  USEL UR6, UR6, URZ, !UP1 ;  /* 0x0000003f06067287 */ /* 0x000fe2000c800000 */
[----:B-1----:R-:W-:-:S13]  /*1d700*/  ISETP.GT.AND P0, PT, R7, 0x7f, PT ;  /* 0x0000007f0700780c */ /* 0x002fda0003f04270 */
[----:B------:R-:W-:Y:S05]  /*1d710*/  @P0 BRA `(.L_x_431) ;  /* 0x0000024000000947 */ /* 0x000fea0003800000 */
[----:B------:R-:W1:Y:S01]  /*1d720*/  S2R R2, SR_CTAID.X ;  /* 0x0000000000027919 */ /* 0x000e620000002500 */
[----:B-----5:R-:W-:Y:S01]  /*1d730*/  IMAD R0, R3, c[0x0][0x4e8], RZ ;  /* 0x00013a0003007a24 */ /* 0x020fe200078e02ff */
[----:B-1----:R-:W-:-:S04]  /*1d740*/  LEA R5, R2, R7, 0x7 ;  /* 0x0000000702057211 */ /* 0x002fc800078e38ff */
[----:B------:R-:W-:-:S13]  /*1d750*/  ISETP.GE.AND P0, PT, R5, R0, PT ;  /* 0x000000000500720c */ /* 0x000fda0003f06270 */
[----:B------:R-:W-:Y:S05]  /*1d760*/  @P0 BRA `(.L_x_431) ;  /* 0x000001f000000947 */ /* 0x000fea0003800000 */
[----:B------:R-:W-:Y:S01]  /*1d770*/  IMAD.MOV.U32 R0, RZ, RZ, c[0x0][0x4e8] ;  /* 0x00013a00ff007624 */ /* 0x000fe200078e00ff */
[----:B------:R-:W-:Y:S01]  /*1d780*/  ULDC.64 UR4, c[0x0][0x490] ;  /* 0x0001240000047ab9 */ /* 0x000fe20000000a00 */
[----:B------:R-:W-:Y:S01]  /*1d790*/  IMAD.MOV.U32 R8, RZ, RZ, R5 ;  /* 0x000000ffff087224 */ /* 0x000fe200078e0005 */
[----:B------:R-:W-:Y:S02]  /*1d7a0*/  UIMAD UR7, UR8, UR4, URZ ;  /* 0x00000004080772a4 */ /* 0x000fe4000f8e023f */
[----:B------:R-:W-:Y:S01]  /*1d7b0*/  ISETP.NE.AND P0, PT, R0, 0x1, PT ;  /* 0x000000010000780c */ /* 0x000fe20003f05270 */
[----:B------:R-:W-:Y:S02]  /*1d7c0*/  UMOV UR12, UR10 ;  /* 0x0000000a000c7c82 */ /* 0x000fe40008000000 */
[----:B------:R-:W-:Y:S02]  /*1d7d0*/  UMOV UR13, UR11 ;  /* 0x0000000b000d7c82 */ /* 0x000fe40008000000 */
[----:B------:R-:W-:-:S02]  /*1d7e0*/  UIMAD.WIDE.U32 UR12, UR15, UR4, UR12 ;  /* 0x000000040f0c72a5 */ /* 0x000fc4000f8e000c */
[----:B------:R-:W-:-:S03]  /*1d7f0*/  UIMAD UR7, UR15, UR5, UR7 ;  /* 0x000000050f0772a4 */ /* 0x000fc6000f8e0207 */
[----:B------:R-:W-:Y:S02]  /*1d800*/  ULDC.64 UR4, c[0x0][0x498] ;  /* 0x0001260000047ab9 */ /* 0x000fe40000000a00 */
[----:B------:R-:W-:Y:S01]  /*1d810*/  UIADD3 UR13, UR7, UR13, URZ ;  /* 0x0000000d070d7290 */ /* 0x000fe2000fffe03f */
[----:B------:R-:W-:Y:S01]  /*1d820*/  @P0 IMAD.HI.U32 R0, R5, c[0x0][0x4ec], RZ ;  /* 0x00013b0005000a27 */ /* 0x000fe200078e00ff */
[----:B------:R-:W-:Y:S02]  /*1d830*/  UIMAD UR7, UR6, UR4, URZ ;  /* 0x00000004060772a4 */ /* 0x000fe4000f8e023f */
[----:B------:R-:W-:Y:S02]  /*1d840*/  UIMAD.WIDE.U32 UR12, UR24, UR4, UR12 ;  /* 0x00000004180c72a5 */ /* 0x000fe4000f8e000c */
[----:B------:R-:W-:Y:S01]  /*1d850*/  @P0 SHF.R.U32.HI R8, RZ, c[0x0][0x4f0], R0 ;  /* 0x00013c00ff080a19 */ /* 0x000fe20000011600 */
[----:B------:R-:W-:-:S03]  /*1d860*/  UIMAD UR5, UR24, UR5, UR7 ;  /* 0x00000005180572a4 */ /* 0x000fc6000f8e0207 */
[----:B------:R-:W-:-:S03]  /*1d870*/  IADD3 R4, -R8, RZ, RZ ;  /* 0x000000ff08047210 */ /* 0x000fc60007ffe1ff */
[----:B------:R-:W-:Y:S02]  /*1d880*/  IMAD.U32 R0, RZ, RZ, UR5 ;  /* 0x00000005ff007e24 */ /* 0x000fe4000f8e00ff */
[----:B------:R-:W-:Y:S01]  /*1d890*/  IMAD R4, R4, c[0x0][0x4e8], R5 ;  /* 0x00013a0004047a24 */ /* 0x000fe200078e0205 */
[----:B------:R-:W-:Y:S02]  /*1d8a0*/  SHF.R.S32.HI R5, RZ, 0x1f, R8 ;  /* 0x0000001fff057819 */ /* 0x000fe40000011408 */
[----:B------:R-:W-:Y:S02]  /*1d8b0*/  IADD3 R8, P0, R8, UR12, RZ ;  /* 0x0000000c08087c10 */ /* 0x000fe4000ff1e0ff */
[----:B------:R-:W-:Y:S02]  /*1d8c0*/  SHF.R.S32.HI R2, RZ, 0x1f, R4 ;  /* 0x0000001fff027819 */ /* 0x000fe40000011404 */
[----:B------:R-:W-:-:S03]  /*1d8d0*/  IADD3.X R9, R5, UR13, R0, P0, !PT ;  /* 0x0000000d05097c10 */ /* 0x000fc600087fe400 */
[----:B------:R-:W-:Y:S02]  /*1d8e0*/  IMAD R5, R2, c[0x0][0x488], RZ ;  /* 0x0001220002057a24 */ /* 0x000fe400078e02ff */
[----:B------:R-:W-:-:S04]  /*1d8f0*/  IMAD.WIDE.U32 R8, R4, c[0x0][0x488], R8 ;  /* 0x0001220004087a25 */ /* 0x000fc800078e0008 */
[----:B------:R-:W-:Y:S01]  /*1d900*/  IMAD R0, R4, c[0x0][0x48c], R5 ;  /* 0x0001230004007a24 */ /* 0x000fe200078e0205 */
[----:B------:R-:W-:-:S04]  /*1d910*/  LEA R4, P0, R8, c[0x0][0x450], 0x2 ;  /* 0x0001140008047a11 */ /* 0x000fc800078010ff */
[----:B------:R-:W-:Y:S01]  /*1d920*/  IADD3 R5, R9, R0, RZ ;  /* 0x0000000009057210 */ /* 0x000fe20007ffe0ff */
[----:B------:R-:W-:-:S03]  /*1d930*/  IMAD.MOV.U32 R9, RZ, RZ, -0x800000 ;  /* 0xff800000ff097424 */ /* 0x000fc600078e00ff */
[----:B------:R-:W-:-:S05]  /*1d940*/  LEA.HI.X R5, R8, c[0x0][0x454], R5, 0x2, P0 ;  /* 0x0001150008057a11 */ /* 0x000fca00000f1405 */
[----:B------:R1:W-:Y:S02]  /*1d950*/  STG.E [R4.64], R9 ;  /* 0x0000000904007986 */ /* 0x0003e4000c10191c */
.L_x_431:
[----:B------:R-:W-:Y:S05]  /*1d960*/  BSYNC B0 ;  /* 0x0000000000007941 */ /* 0x000fea0003800000 */
.L_x_430:
[----:B-1----:R-:W1:Y:S01]  /*1d970*/  S2R R5, SR_CTAID.X ;  /* 0x0000000000057919 */ /* 0x002e620000002500 */
[----:B------:R-:W-:Y:S01]  /*1d980*/  SHF.R.S32.HI R4, RZ, 0x1f, R7 ;  /* 0x0000001fff047819 */ /* 0x000fe20000011407 */
[----:B------:R-:W-:Y:S01]  /*1d990*/  IMAD.MOV.U32 R0, RZ, RZ, c[0x0][0x4e8] ;  /* 0x00013a00ff007624 */ /* 0x000fe200078e00ff */
[----:B------:R-:W-:Y:S01]  /*1d9a0*/  ULDC.64 UR4, c[0x0][0x3a0] ;  /* 0x0000e80000047ab9 */ /* 0x000fe20000000a00 */
[----:B-----5:R-:W-:Y:S01]  /*1d9b0*/  IMAD R3, R3, c[0x0][0x4e8], RZ ;  /* 0x00013a0003037a24 */ /* 0x020fe200078e02ff */
[----:B------:R-:W-:Y:S01]  /*1d9c0*/  LEA.HI R4, R4, R7, RZ, 0x3 ;  /* 0x0000000704047211 */ /* 0x000fe200078f18ff */
[----:B------:R-:W-:Y:S01]  /*1d9d0*/  UIMAD UR7, UR11, UR4, URZ ;  /* 0x000000040b0772a4 */ /* 0x000fe2000f8e023f */
[----:B------:R-:W-:Y:S01]  /*1d9e0*/  ISETP.NE.AND P0, PT, R0, 0x1, PT ;  /* 0x000000010000780c */ /* 0x000fe20003f05270 */
[----:B------:R-:W-:Y:S01]  /*1d9f0*/  UIMAD.WIDE.U32 UR12, UR10, UR4, URZ ;  /* 0x000000040a0c72a5 */ /* 0x000fe2000f8e003f */
[----:B------:R-:W-:Y:S01]  /*1da00*/  LOP3.LUT R2, R4, 0xfffffff8, RZ, 0xc0, !PT ;  /* 0xfffffff804027812 */ /* 0x000fe200078ec0ff */
[----:B------:R-:W-:Y:S01]  /*1da10*/  UIMAD UR7, UR10, UR5, UR7 ;  /* 0x000000050a0772a4 */ /* 0x000fe2000f8e0207 */
[----:B------:R-:W-:Y:S01]  /*1da20*/  SHF.R.S32.HI R4, RZ, 0x3, R4 ;  /* 0x00000003ff047819 */ /* 0x000fe20000011404 */
[----:B------:R-:W-:Y:S01]  /*1da30*/  BSSY B0, `(.L_x_432) ;  /* 0x000003a000007945 */ /* 0x000fe20003800000 */
[----:B------:R-:W-:Y:S01]  /*1da40*/  ULDC.64 UR4, c[0x0][0x3e8] ;  /* 0x0000fa0000047ab9 */ /* 0x000fe20000000a00 */
[----:B------:R-:W-:Y:S01]  /*1da50*/  IMAD.IADD R7, R7, 0x1, -R2 ;  /* 0x0000000107077824 */ /* 0x000fe200078e0a02 */
[----:B------:R-:W-:-:S02]  /*1da60*/  UIADD3 UR13, UR13, UR7, URZ ;  /* 0x000000070d0d7290 */ /* 0x000fc4000fffe03f */
[----:B------:R-:W-:Y:S02]  /*1da70*/  UIMAD UR7, UR8, UR4, URZ ;  /* 0x00000004080772a4 */ /* 0x000fe4000f8e023f */
[C---:B------:R-:W-:Y:S01]  /*1da80*/  LEA R0, R7.reuse, R4, 0x5 ;  /* 0x0000000407007211 */ /* 0x040fe200078e28ff */
[----:B------:R-:W-:Y:S01]  /*1da90*/  UIMAD.WIDE.U32 UR12, UR15, UR4, UR12 ;  /* 0x000000040f0c72a5 */ /* 0x000fe2000f8e000c */
[----:B------:R-:W-:Y:S01]  /*1daa0*/  SHF.L.U32 R7, R7, 0x3, RZ ;  /* 0x0000000307077819 */ /* 0x000fe200000006ff */
[----:B------:R-:W-:Y:S02]  /*1dab0*/  UIMAD UR7, UR15, UR5, UR7 ;  /* 0x000000050f0772a4 */ /* 0x000fe4000f8e0207 */
[C---:B-1----:R-:W-:Y:S01]  /*1dac0*/  IMAD R0, R5.reuse, 0x80, R0 ;  /* 0x0000008005007824 */ /* 0x042fe200078e0200 */
[----:B------:R-:W-:Y:S01]  /*1dad0*/  ULDC.64 UR4, c[0x0][0x3f0] ;  /* 0x0000fc0000047ab9 */ /* 0x000fe20000000a00 */
[----:B------:R-:W-:Y:S01]  /*1dae0*/  IMAD R4, R5, 0x80, R4 ;  /* 0x0000008005047824 */ /* 0x000fe200078e0204 */
[----:B------:R-:W-:Y:S01]  /*1daf0*/  UIMAD UR6, UR6, UR4, URZ ;  /* 0x00000004060672a4 */ /* 0x000fe2000f8e023f */
[----:B------:R-:W-:Y:S01]  /*1db00*/  @P0 IMAD.HI.U32 R2, R0, c[0x0][0x4ec], RZ ;  /* 0x00013b0000020a27 */ /* 0x000fe200078e00ff */
[----:B------:R-:W-:Y:S01]  /*1db10*/  UIADD3 UR13, UR7, UR13, URZ ;  /* 0x0000000d070d7290 */ /* 0x000fe2000fffe03f */
[----:B------:R-:W-:Y:S01]  /*1db20*/  MOV R8, R0 ;  /* 0x0000000000087202 */ /* 0x000fe20000000f00 */
[----:B------:R-:W-:Y:S01]  /*1db30*/  UIMAD UR5, UR24, UR5, UR6 ;  /* 0x00000005180572a4 */ /* 0x000fe2000f8e0206 */
[----:B------:R-:W-:Y:S01]  /*1db40*/  IADD3 R5, R7, 0x80, RZ ;  /* 0x0000008007057810 */ /* 0x000fe20007ffe0ff */
[----:B------:R-:W-:Y:S01]  /*1db50*/  UIMAD.WIDE.U32 UR12, UR24, UR4, UR12 ;  /* 0x00000004180c72a5 */ /* 0x000fe2000f8e000c */
[----:B------:R-:W-:-:S03]  /*1db60*/  @P0 SHF.R.U32.HI R8, RZ, c[0x0][0x4f0], R2 ;  /* 0x00013c00ff080a19 */ /* 0x000fc60000011602 */
[----:B------:R-:W-:Y:S01]  /*1db70*/  UIADD3 UR5, UR13, UR5, URZ ;  /* 0x000000050d057290 */ /* 0x000fe2000fffe03f */
[--C-:B------:R-:W-:Y:S01]  /*1db80*/  SHF.R.S32.HI R9, RZ, 0x1f, R8.reuse ;  /* 0x0000001fff097819 */ /* 0x100fe20000011408 */
[----:B------:R-:W-:Y:S01]  /*1db90*/  IMAD.MOV R11, RZ, RZ, -R8 ;  /* 0x000000ffff0b7224 */ /* 0x000fe200078e0a08 */
[----:B------:R-:W-:-:S03]  /*1dba0*/  MOV R10, UR12 ;  /* 0x0000000c000a7c02 */ /* 0x000fc60008000f00 */
[----:B------:R-:W-:Y:S02]  /*1dbb0*/  IMAD R6, R11, c[0x0][0x4e8], R0 ;  /* 0x00013a000b067a24 */ /* 0x000fe400078e0200 */
[----:B------:R-:W-:Y:S01]  /*1dbc0*/  IMAD.U32 R11, RZ, RZ, UR13 ;  /* 0x0000000dff0b7e24 */ /* 0x000fe2000f8e00ff */
[----:B------:R-:W-:Y:S01]  /*1dbd0*/  MOV R11, UR5 ;  /* 0x00000005000b7c02 */ /* 0x000fe20008000f00 */
[----:B------:R-:W-:Y:S01]  /*1dbe0*/  IMAD R9, R9, c[0x0][0x3e0], RZ ;  /* 0x0000f80009097a24 */ /* 0x000fe200078e02ff */
[----:B------:R-:W-:-:S03]  /*1dbf0*/  SHF.R.S32.HI R2, RZ, 0x1f, R6 ;  /* 0x0000001fff027819 */ /* 0x000fc60000011406 */
[C---:B------:R-:W-:Y:S02]  /*1dc00*/  IMAD R0, R8.reuse, c[0x0][0x3e4], R9 ;  /* 0x0000f90008007a24 */ /* 0x040fe400078e0209 */
[----:B------:R-:W-:-:S04]  /*1dc10*/  IMAD.WIDE.U32 R10, R8, c[0x0][0x3e0], R10 ;  /* 0x0000f800080a7a25 */ /* 0x000fc800078e000a */
[----:B------:R-:W-:Y:S02]  /*1dc20*/  IMAD R9, R2, c[0x0][0x3d8], RZ ;  /* 0x0000f60002097a24 */ /* 0x000fe400078e02ff */
[----:B------:R-:W-:Y:S02]  /*1dc30*/  IMAD.IADD R11, R11, 0x1, R0 ;  /* 0x000000010b0b7824 */ /* 0x000fe400078e0200 */
[C---:B------:R-:W-:Y:S02]  /*1dc40*/  IMAD R9, R6.reuse, c[0x0][0x3dc], R9 ;  /* 0x0000f70006097a24 */ /* 0x040fe400078e0209 */
[----:B------:R-:W-:Y:S01]  /*1dc50*/  IMAD.WIDE.U32 R10, R6, c[0x0][0x3d8], R10 ;  /* 0x0000f600060a7a25 */ /* 0x000fe200078e000a */
[----:B------:R-:W-:-:S04]  /*1dc60*/  IADD3 R6, R7, 0x40, RZ ;  /* 0x0000004007067810 */ /* 0x000fc80007ffe0ff */
[----:B------:R-:W-:Y:S02]  /*1dc70*/  IADD3 R11, R11, R9, RZ ;  /* 0x000000090b0b7210 */ /* 0x000fe40007ffe0ff */
[----:B------:R-:W-:-:S04]  /*1dc80*/  LEA R9, P0, R10, c[0x0][0x380], 0x1 ;  /* 0x0000e0000a097a11 */ /* 0x000fc800078008ff */
[----:B------:R-:W-:Y:S02]  /*1dc90*/  LEA.HI.X R8, R10, c[0x0][0x384], R11, 0x1, P0 ;  /* 0x0000e1000a087a11 */ /* 0x000fe400000f0c0b */
[----:B------:R-:W-:Y:S01]  /*1dca0*/  ISETP.GE.AND P0, PT, R4, R3, PT ;  /* 0x000000030400720c */ /* 0x000fe20003f06270 */
[----:B------:R1:W2:Y:S04]  /*1dcb0*/  SHFL.IDX PT, R10, R9, RZ, 0x181f ;  /* 0x00181fff090a7589 */ /* 0x0002a800000e0000 */
        /* <DEDUP_REMOVED lines=17> */
.L_x_433:
[----:B------:R-:W-:Y:S05]  /*1ddd0*/  BSYNC B0 ;  /* 0x0000000000007941 */ /* 0x000fea0003800000 */
.L_x_432:
        /* <DEDUP_REMOVED lines=21> */
.L_x_435:
[----:B------:R-:W-:Y:S05]  /*1df30*/  BSYNC B0 ;  /* 0x0000000000007941 */ /* 0x000fea0003800000 */
.L_x_434:
        /* <DEDUP_REMOVED lines=21> */
.L_x_437:
[----:B------:R-:W-:Y:S05]  /*1e090*/  BSYNC B0 ;  /* 0x0000000000007941 */ /* 0x000fea0003800000 */
.L_x_436:
        /* <DEDUP_REMOVED lines=22> */
.L_x_438:
        /* <DEDUP_REMOVED lines=16> */
.L_x_1288:


//--------------------- .text._ZN7cutlass13device_kernelIN5flash19enable_sm80_to_sm89INS1_16FlashAttnFwdSm80INS1_25CollectiveMainloopFwdSm80ILi8ELi1ELb1EN4cute5tupleIJNS5_1CILi128EEENS7_ILi96EEENS7_ILi192EEEEEELi192ENS_6half_tEfNS_4arch4Sm80ELb1ELb0ELb0ELb0ELb0ELb0ELb1ELb0EEENS1_21CollectiveEpilogueFwdINS6_IJS8_SA_S9_EEENS6_IJNS7_ILi1EEESI_SI_EEESC_SE_Li256ELb0ELb1ELb0ELb0EEENS1_30DynamicPersistentTileSchedulerILi256ELi256ELb0ELb1ELb0EEEEEEEEEvNT_6ParamsE --------------------------
	.section	.text._ZN7cutlass13device_kernelIN5flash19enable_sm80_to_sm89INS1_16FlashAttnFwdSm80INS1_25CollectiveMainloopFwdSm80ILi8ELi1ELb1EN4cute5tupleIJNS5_1CILi128EEENS7_ILi96EEENS7_ILi192EEEEEELi192ENS_6half_tEfNS_4arch4Sm80ELb1ELb0ELb0ELb0ELb0ELb0ELb1ELb0EEENS1_21CollectiveEpilogueFwdINS6_IJS8_SA_S9_EEENS6_IJNS7_ILi1EEESI_SI_EEESC_SE_Li256ELb0ELb1ELb0ELb0EEENS1_30DynamicPersistentTileSchedulerILi256ELi256ELb0ELb1ELb0EEEEEEEEEvNT_6ParamsE,"ax",@progbits
	.sectioninfo	@"SHI_REGISTERS=255"
	.align	128
.text._ZN7cutlass13device_kernelIN5flash19enable_sm80_to_sm89INS1_16FlashAttnFwdSm80INS1_25CollectiveMainloopFwdSm80ILi8ELi1ELb1EN4cute5tupleIJNS5_1CILi128EEENS7_ILi96EEENS7_ILi192EEEEEELi192ENS_6half_tEfNS_4arch4Sm80ELb1ELb0ELb0ELb0ELb0ELb0ELb1ELb0EEENS1_21CollectiveEpilogueFwdINS6_IJS8_SA_S9_EEENS6_IJNS7_ILi1EEESI_SI_EEESC_SE_Li256ELb0ELb1ELb0ELb0EEENS1_30DynamicPersistentTileSchedulerILi256ELi256ELb0ELb1ELb0EEEEEEEEEvNT_6ParamsE:
        .type           _ZN7cutlass13device_kernelIN5flash19enable_sm80_to_sm89INS1_16FlashAttnFwdSm80INS1_25CollectiveMainloopFwdSm80ILi8ELi1ELb1EN4cute5tupleIJNS5_1CILi128EEENS7_ILi96EEENS7_ILi192EEEEEELi192ENS_6half_tEfNS_4arch4Sm80ELb1ELb0ELb0ELb0ELb0ELb0ELb1ELb0EEENS1_21CollectiveEpilogueFwdINS6_IJS8_SA_S9_EEENS6_IJNS7_ILi1EEESI_SI_EEESC_SE_Li256ELb0ELb1ELb0ELb0EEENS1_30DynamicPersistentTileSchedulerILi256ELi256ELb0ELb1ELb0EEEEEEEEEvNT_6ParamsE,@function
        .size           _ZN7cutlass13device_kernelIN5flash19enable_sm80_to_sm89INS1_16FlashAttnFwdSm80INS1_25CollectiveMainloopFwdSm80ILi8ELi1ELb1EN4cute5tupleIJNS5_1CILi128EEENS7_ILi96EEENS7_ILi192EEEEEELi192ENS_6half_tEfNS_4arch4Sm80ELb1ELb0ELb0ELb0ELb0ELb0ELb1ELb0EEENS1_21CollectiveEpilogueFwdINS6_IJS8_SA_S9_EEENS6_IJNS7_ILi1EEESI_SI_EEESC_SE_Li256ELb0ELb1ELb0ELb0EEENS1_30DynamicPersistentTileSchedulerILi256ELi256ELb0ELb1ELb0EEEEEEEEEvNT_6ParamsE,(.L_x_1289 - _ZN7cutlass13device_kernelIN5flash19enable_sm80_to_sm89INS1_16FlashAttnFwdSm80INS1_25CollectiveMainloopFwdSm80ILi8ELi1ELb1EN4cute5tupleIJNS5_1CILi128EEENS7_ILi96EEENS7_ILi192EEEEEELi192ENS_6half_tEfNS_4arch4Sm80ELb1ELb0ELb0ELb0ELb0ELb0ELb1ELb0EEENS1_21CollectiveEpilogueFwdINS6_IJS8_SA_S9_EEENS6_IJNS7_ILi1EEESI_SI_EEESC_SE_Li256ELb0ELb1ELb0ELb0EEENS1_30DynamicPersistentTileSchedulerILi256ELi256ELb0ELb1ELb0EEEEEEEEEvNT_6ParamsE)
        .other          _ZN7cutlass13device_kernelIN5flash19enable_sm80_to_sm89INS1_16FlashAttnFwdSm80INS1_25CollectiveMainloopFwdSm80ILi8ELi1ELb1EN4cute5tupleIJNS5_1CILi128EEENS7_ILi96EEENS7_ILi192EEEEEELi192ENS_6half_tEfNS_4arch4Sm80ELb1ELb0ELb0ELb0ELb0ELb0ELb1ELb0EEENS1_21CollectiveEpilogueFwdINS6_IJS8_SA_S9_EEENS6_IJNS7_ILi1EEESI_SI_EEESC_SE_Li256ELb0ELb1ELb0ELb0EEENS1_30DynamicPersistentTileSchedulerILi256ELi256ELb0ELb1ELb0EEEEEEEEEvNT_6ParamsE,@"STO_CUDA_ENTRY STV_DEFAULT"
_ZN7cutlass13device_kernelIN5flash19enable_sm80_to_sm89INS1_16FlashAttnFwdSm80INS1_25CollectiveMainloopFwdSm80ILi8ELi1ELb1EN4cute5tupleIJNS5_1CILi128EEENS7_ILi96EEENS7_ILi192EEEEEELi192ENS_6half_tEfNS_4arch4Sm80ELb1ELb0ELb0ELb0ELb0ELb0ELb1ELb0EEENS1_21CollectiveEpilogueFwdINS6_IJS8_SA_S9_EEENS6_IJNS7_ILi1EEESI_SI_EEESC_SE_Li256ELb0ELb1ELb0ELb0EEENS1_30DynamicPersistentTileSchedulerILi256ELi256ELb0ELb1ELb0EEEEEEEEEvNT_6ParamsE:
[----:B------:R-:W-:-:S03]  /*0000*/  MOV R1, c[0x0][0x28] ;  /* 0x00000a0000017a02 */ /* 0x000fc60000000f00 */
[----:B------:R-:W1:Y:S01]  /*0010*/  S2R R20, SR_TID.X ;  /* 0x0000000000147919 */ /* 0x000e620000002100 */
[----:B------:R-:W-:-:S03]  /*0020*/  IADD3 R1, R1, -0xa0, RZ ;  /* 0xffffff6001017810 */ /* 0x000fc60007ffe0ff */
[----:B------:R-:W2:Y:S01]  /*0030*/  S2R R14, SR_CTAID.X ;  /* 0x00000000000e7919 */ /* 0x000ea20000002500 */
[----:B-1----:R-:W-:-:S05]  /*0040*/  SHF.R.U32.HI R2, RZ, 0x5, R20 ;  /* 0x00000005ff027819 */ /* 0x002fca0000011614 */
[----:B------:R-:W1:Y:S02]  /*0050*/  SHFL.IDX PT, R0, R2, RZ, 0x1f ;  /* 0x00001fff02007589 */ /* 0x000e6400000e0000 */
[----:B-1----:R-:W-:Y:S02]  /*0060*/  ISETP.GE.AND P0, PT, R0, 0x1, PT ;  /* 0x000000010000780c */ /* 0x002fe40003f06270 */
[----:B------:R1:W-:Y:S11]  /*0070*/  STL [R1+0x8c], R0 ;  /* 0x00008c0001007387 */ /* 0x0003f60000100800 */
[----:B------:R-:W-:Y:S06]  /*0080*/  @P0 BAR.ARV 0x4, 0x100 ;  /* 0x0104000000000b1d */ /* 0x000fec0000002000 */
[----:B--2---:R-:W-:-:S13]  /*0090*/  ISETP.GE.AND P0, PT, R14, c[0x0][0x538], PT ;  /* 0x00014e000e007a0c */ /* 0x004fda0003f06270 */
[----:B------:R-:W-:Y:S05]  /*00a0*/  @P0 EXIT ;  /* 0x000000000000094d */ /* 0x000fea0003800000 */
[----:B-1----:R-:W-:Y:S01]  /*00b0*/  SHF.R.S32.HI R11, RZ, 0x1f, R20 ;  /* 0x0000001fff0b7819 */ /* 0x002fe20000011414 */
[----:B------:R-:W-:-:S03]  /*00c0*/  ULDC.64 UR6, c[0x0][0x118] ;  /* 0x0000460000067ab9 */ /* 0x000fc60000000a00 */
[CC--:B------:R-:W-:Y:S02]  /*00d0*/  LEA.HI R12, R11.reuse, R20.reuse, RZ, 0x3 ;  /* 0x000000140b0c7211 */ /* 0x0c0fe400078f18ff */
[CC--:B------:R-:W-:Y:S02]  /*00e0*/  LEA.HI R2, R11.reuse, R20.reuse, RZ, 0x4 ;  /* 0x000000140b027211 */ /* 0x0c0fe400078f20ff */
[----:B------:R-:W-:Y:S02]  /*00f0*/  LEA.HI R13, R11, R20, RZ, 0x2 ;  /* 0x000000140b0d7211 */ /* 0x000fe400078f10ff */
[----:B------:R-:W-:Y:S02]  /*0100*/  SHF.R.S32.HI R17, RZ, 0x3, R12 ;  /* 0x00000003ff117819 */ /* 0x000fe4000001140c */
[----:B------:R-:W-:Y:S02]  /*0110*/  SHF.R.S32.HI R5, RZ, 0x4, R2 ;  /* 0x00000004ff057819 */ /* 0x000fe40000011402 */
[----:B------:R-:W-:Y:S01]  /*0120*/  LOP3.LUT R0, R2, 0xfffffff0, RZ, 0xc0, !PT ;  /* 0xfffffff002007812 */ /* 0x000fe200078ec0ff */
[----:B------:R-:W-:Y:S01]  /*0130*/  IMAD.SHL.U32 R6, R17, 0x40, RZ ;  /* 0x0000004011067824 */ /* 0x000fe200078e00ff */
[----:B------:R-:W-:-:S02]  /*0140*/  LOP3.LUT R3, R12, 0xfffffff8, RZ, 0xc0, !PT ;  /* 0xfffffff80c037812 */ /* 0x000fc400078ec0ff */
[--C-:B------:R-:W-:Y:S01]  /*0150*/  SHF.R.S32.HI R8, RZ, 0x2, R13.reuse ;  /* 0x00000002ff087819 */ /* 0x100fe2000001140d */
[C---:B------:R-:W-:Y:S01]  /*0160*/  IMAD.IADD R0, R20.reuse, 0x1, -R0 ;  /* 0x0000000114007824 */ /* 0x040fe200078e0a00 */
[----:B------:R-:W-:Y:S01]  /*0170*/  SHF.R.S32.HI R4, RZ, 0x1f, R13 ;  /* 0x0000001fff047819 */ /* 0x000fe2000001140d */
[----:B------:R-:W-:Y:S01]  /*0180*/  IMAD.IADD R7, R20, 0x1, -R3 ;  /* 0x0000000114077824 */ /* 0x000fe200078e0a03 */
[----:B------:R-:W-:Y:S02]  /*0190*/  LEA.HI R2, R2, R5, RZ, 0x1 ;  /* 0x0000000502027211 */ /* 0x000fe400078f08ff */
[----:B------:R-:W-:Y:S01]  /*01a0*/  LEA.HI R3, R4, R8, RZ, 0x3 ;  /* 0x0000000804037211 */ /* 0x000fe200078f18ff */
[C---:B------:R-:W-:Y:S01]  /*01b0*/  IMAD.SHL.U32 R18, R7.reuse, 0x8, RZ ;  /* 0x0000000807127824 */ /* 0x040fe200078e00ff */
[----:B------:R-:W-:Y:S01]  /*01c0*/  LOP3.LUT R4, R2, 0xfffffffe, RZ, 0xc0, !PT ;  /* 0xfffffffe02047812 */ /* 0x000fe200078ec0ff */
[----:B------:R-:W-:Y:S01]  /*01d0*/  IMAD.SHL.U32 R9, R7, 0x40, RZ ;  /* 0x0000004007097824 */ /* 0x000fe200078e00ff */
[----:B------:R-:W-:-:S02]  /*01e0*/  LOP3.LUT R2, R6, 0x1c0, RZ, 0xc0, !PT ;  /* 0x000001c006027812 */ /* 0x000fc400078ec0ff */
[----:B------:R-:W-:Y:S01]  /*01f0*/  SHF.R.S32.HI R6, RZ, 0x1f, R0 ;  /* 0x0000001fff067819 */ /* 0x000fe20000011400 */
[----:B------:R-:W-:Y:S01]  /*0200*/  IMAD.IADD R225, R5, 0x1, -R4 ;  /* 0x0000000105e17824 */ /* 0x000fe200078e0a04 */
[----:B------:R-:W-:Y:S02]  /*0210*/  LOP3.LUT R3, R3, 0xfffffff8, RZ, 0xc0, !PT ;  /* 0xfffffff803037812 */ /* 0x000fe400078ec0ff */
[----:B------:R-:W-:Y:S02]  /*0220*/  LEA.HI R224, R6, R0, RZ, 0x3 ;  /* 0x0000000006e07211 */ /* 0x000fe400078f18ff */
[----:B------:R-:W-:Y:S01]  /*0230*/  LOP3.LUT R4, R2, 0x38, R18, 0xf8, !PT ;  /* 0x0000003802047812 */ /* 0x000fe200078ef812 */
[----:B------:R-:W-:Y:S01]  /*0240*/  IMAD.IADD R6, R8, 0x1, -R3 ;  /* 0x0000000108067824 */ /* 0x000fe200078e0a03 */
[----:B------:R-:W-:Y:S02]  /*0250*/  SHF.R.U32.HI R3, RZ, 0x3, R2 ;  /* 0x00000003ff037819 */ /* 0x000fe40000011602 */
[C---:B------:R-:W-:Y:S01]  /*0260*/  LOP3.LUT R2, R224.reuse, 0xfffffff8, RZ, 0xc0, !PT ;  /* 0xfffffff8e0027812 */ /* 0x040fe200078ec0ff */
[----:B------:R-:W-:Y:S01]  /*0270*/  IMAD.SHL.U32 R224, R224, 0x40, RZ ;  /* 0x00000040e0e07824 */ /* 0x000fe200078e00ff */
[----:B------:R-:W-:-:S02]  /*0280*/  LEA.HI R10, R11, R20, RZ, 0x5 ;  /* 0x000000140b0a7211 */ /* 0x000fc400078f28ff */
[----:B------:R-:W-:Y:S01]  /*0290*/  LOP3.LUT R8, R4, R3, RZ, 0x3c, !PT ;  /* 0x0000000304087212 */ /* 0x000fe200078e3cff */
[----:B------:R-:W-:Y:S01]  /*02a0*/  IMAD.IADD R5, R0, 0x1, -R2 ;  /* 0x0000000100057824 */ /* 0x000fe200078e0a02 */
[----:B------:R-:W-:Y:S02]  /*02b0*/  LOP3.LUT R2, R10, 0xffffffe0, RZ, 0xc0, !PT ;  /* 0xffffffe00a027812 */ /* 0x000fe400078ec0ff */
[----:B------:R-:W-:Y:S02]  /*02c0*/  LOP3.LUT R0, R9, 0x1c0, RZ, 0xc0, !PT ;  /* 0x000001c009007812 */ /* 0x000fe400078ec0ff */
[----:B------:R-:W-:Y:S01]  /*02d0*/  SHF.R.S32.HI R250, RZ, 0x5, R10 ;  /* 0x00000005fffa7819 */ /* 0x000fe2000001140a */
[----:B------:R-:W-:Y:S01]  /*02e0*/  IMAD.IADD R16, R20, 0x1, -R2 ;  /* 0x0000000114107824 */ /* 0x000fe200078e0a02 */
[----:B------:R-:W-:Y:S02]  /*02f0*/  SHF.R.S32.HI R3, RZ, 0x1f, R10 ;  /* 0x0000001fff037819 */ /* 0x000fe4000001140a */
[----:B------:R-:W-:Y:S01]  /*0300*/  LOP3.LUT R4, R0, 0x8, R12, 0xf8, !PT ;  /* 0x0000000800047812 */ /* 0x000fe200078ef80c */
[----:B------:R-:W-:Y:S01]  /*0310*/  IMAD.MOV.U32 R12, RZ, RZ, 0x10 ;  /* 0x00000010ff0c7424 */ /* 0x000fe200078e00ff */
[----:B------:R-:W-:-:S02]  /*0320*/  SHF.R.U32.HI R2, RZ, 0x3, R0 ;  /* 0x00000003ff027819 */ /* 0x000fc40000011600 */
[----:B------:R-:W-:Y:S01]  /*0330*/  LEA.HI R9, R11, R20, RZ, 0x6 ;  /* 0x000000140b097211 */ /* 0x000fe200078f30ff */
[----:B------:R-:W-:Y:S01]  /*0340*/  IMAD.MOV.U32 R11, RZ, RZ, 0x20 ;  /* 0x00000020ff0b7424 */ /* 0x000fe200078e00ff */
[----:B------:R-:W-:Y:S02]  /*0350*/  LEA.HI R0, R3, R250, RZ, 0x3 ;  /* 0x000000fa03007211 */ /* 0x000fe400078f18ff */
[----:B------:R-:W-:Y:S02]  /*0360*/  SHF.R.S32.HI R3, RZ, 0x1f, R16 ;  /* 0x0000001fff037819 */ /* 0x000fe40000011410 */
[----:B------:R-:W-:Y:S01]  /*0370*/  LOP3.LUT R10, R4, R2, RZ, 0x3c, !PT ;  /* 0x00000002040a7212 */ /* 0x000fe200078e3cff */
[----:B------:R-:W-:Y:S01]  /*0380*/  IMAD.SHL.U32 R2, R9, 0x8, RZ ;  /* 0x0000000809027824 */ /* 0x000fe200078e00ff */
[----:B------:R-:W-:Y:S02]  /*0390*/  LOP3.LUT R0, R0, 0xffffff8, RZ, 0xc0, !PT ;  /* 0x0ffffff800007812 */ /* 0x000fe400078ec0ff */
[----:B------:R-:W-:-:S02]  /*03a0*/  LEA.HI R9, R3, R16, RZ, 0x2 ;  /* 0x0000001003097211 */ /* 0x000fc400078f10ff */
[----:B------:R-:W-:Y:S02]  /*03b0*/  LOP3.LUT R3, R6, 0x1, RZ, 0xc0, !PT ;  /* 0x0000000106037812 */ /* 0x000fe400078ec0ff */
[----:B------:R-:W-:Y:S01]  /*03c0*/  LOP3.LUT R8, R8, 0x7ffffe00, R2, 0xf8, !PT ;  /* 0x7ffffe0008087812 */ /* 0x000fe200078ef802 */
[----:B------:R-:W-:Y:S01]  /*03d0*/  IMAD.IADD R2, R250, 0x1, -R0 ;  /* 0x00000001fa027824 */ /* 0x000fe200078e0a00 */
[----:B------:R-:W-:Y:S02]  /*03e0*/  SHF.R.S32.HI R0, RZ, 0x2, R9 ;  /* 0x00000002ff007819 */ /* 0x000fe40000011409 */
[----:B------:R-:W-:Y:S01]  /*03f0*/  ISETP.NE.U32.AND P0, PT, R3, 0x1, PT ;  /* 0x000000010300780c */ /* 0x000fe20003f05070 */
[----:B------:R-:W-:Y:S01]  /*0400*/  IMAD.SHL.U32 R3, R5, 0x40, RZ ;  /* 0x0000004005037824 */ /* 0x000fe200078e00ff */
[----:B------:R-:W-:Y:S01]  /*0410*/  LOP3.LUT R4, R13, 0xfffffffc, RZ, 0xc0, !PT ;  /* 0xfffffffc0d047812 */ /* 0x000fe200078ec0ff */
[----:B------:R-:W-:Y:S01]  /*0420*/  IMAD R15, R2, 0x10, R0 ;  /* 0x00000010020f7824 */ /* 0x000fe200078e0200 */
[----:B------:R-:W-:Y:S01]  /*0430*/  LOP3.LUT P4, RZ, R5, 0x2, RZ, 0xc0, !PT ;  /* 0x0000000205ff7812 */ /* 0x000fe2000788c0ff */
[----:B------:R-:W-:Y:S01]  /*0440*/  IMAD.SHL.U32 R2, R225, 0x8, RZ ;  /* 0x00000008e1027824 */ /* 0x000fe200078e00ff */
[----:B------:R-:W-:Y:S01]  /*0450*/  LOP3.LUT R0, R3, 0x1c0, RZ, 0xc0, !PT ;  /* 0x000001c003007812 */ /* 0x000fe200078ec0ff */
[----:B------:R-:W-:Y:S01]  /*0460*/  IMAD.IADD R3, R20, 0x1, -R4 ;  /* 0x0000000114037824 */ /* 0x000fe200078e0a04 */
[----:B------:R-:W-:Y:S01]  /*0470*/  LOP3.LUT P3, RZ, R5, 0x4, RZ, 0xc0, !PT ;  /* 0x0000000405ff7812 */ /* 0x000fe2000786c0ff */
[----:B------:R-:W-:Y:S01]  /*0480*/  IMAD.SHL.U32 R4, R6, 0x40, RZ ;  /* 0x0000004006047824 */ /* 0x000fe200078e00ff */
[----:B------:R-:W-:Y:S01]  /*0490*/  LOP3.LUT R5, R0, 0x8, R2, 0xf8, !PT ;  /* 0x0000000800057812 */ /* 0x000fe200078ef802 */
[----:B------:R-:W-:Y:S01]  /*04a0*/  STL [R1+0x90], R15 ;  /* 0x0000900f01007387 */ /* 0x000fe20000100800 */
[----:B------:R-:W-:Y:S01]  /*04b0*/  SHF.R.U32.HI R2, RZ, 0x3, R0 ;  /* 0x00000003ff027819 */ /* 0x000fe20000011600 */
[----:B------:R-:W-:Y:S01]  /*04c0*/  IMAD R225, R225, 0x200, R10 ;  /* 0x00000200e1e17824 */ /* 0x000fe200078e020a */
[----:B------:R-:W-:Y:S01]  /*04d0*/  LEA.HI R0, R3, R3, RZ, 0x1 ;  /* 0x0000000303007211 */ /* 0x000fe200078f08ff */
[----:B------:R-:W-:Y:S01]  /*04e0*/  STL [R1+0x60], R14 ;  /* 0x0000600e01007387 */ /* 0x000fe20000100800 */
[----:B------:R-:W-:Y:S01]  /*04f0*/  LOP3.LUT R5, R5, R2, RZ, 0x3c, !PT ;  /* 0x0000000205057212 */ /* 0x000fe200078e3cff */
[----:B------:R-:W-:Y:S01]  /*0500*/  IMAD.MOV.U32 R10, RZ, RZ, 0x40 ;  /* 0x00000040ff0a7424 */ /* 0x000fe200078e00ff */
[----:B------:R-:W-:-:S02]  /*0510*/  LOP3.LUT R0, R0, 0x1ffffffe, RZ, 0xc0, !PT ;  /* 0x1ffffffe00007812 */ /* 0x000fc400078ec0ff */
[----:B------:R-:W-:Y:S02]  /*0520*/  LOP3.LUT R2, R4, 0x1c0, RZ, 0xc0, !PT ;  /* 0x000001c004027812 */ /* 0x000fe400078ec0ff */
[----:B------:R-:W-:Y:S01]  /*0530*/  R2P PR, R6, 0x6 ;  /* 0x0000000606007804 */ /* 0x000fe20000000000 */
[----:B------:R-:W-:Y:S01]  /*0540*/  IMAD.IADD R6, R3, 0x1, -R0 ;  /* 0x0000000103067824 */ /* 0x000fe200078e0a00 */
[----:B------:R-:W-:Y:S01]  /*0550*/  LEA.HI R0, R2, R2, RZ, 0x1d ;  /* 0x0000000202007211 */ /* 0x000fe200078fe8ff */
[----:B------:R-:W-:Y:S01]  /*0560*/  IMAD R3, R250, 0x200, R3 ;  /* 0x00000200fa037824 */ /* 0x000fe200078e0203 */
[----:B------:R-:W-:Y:S02]  /*0570*/  SEL R2, R12, 0xfffffff0, !P4 ;  /* 0xfffffff00c027807 */ /* 0x000fe40006000000 */
[----:B------:R-:W-:Y:S01]  /*0580*/  SEL R249, R11, 0xffffffe0, !P3 ;  /* 0xffffffe00bf97807 */ /* 0x000fe20005800000 */
[----:B------:R-:W-:Y:S01]  /*0590*/  IMAD.U32 R4, R3, 0x2, R0 ;  /* 0x0000000203047824 */ /* 0x000fe200078e0000 */
[----:B------:R-:W-:Y:S01]  /*05a0*/  IADD3 R3, R18, 0x40, RZ ;  /* 0x0000004012037810 */ /* 0x000fe20007ffe0ff */
[----:B------:R-:W-:Y:S01]  /*05b0*/  IMAD R0, R7, 0x20, R17 ;  /* 0x0000002007007824 */ /* 0x000fe200078e0211 */
[----:B------:R-:W-:Y:S01]  /*05c0*/  SHF.R.S32.HI R19, RZ, 0x1f, R18 ;  /* 0x0000001fff137819 */ /* 0x000fe20000011412 */
[----:B------:R-:W-:Y:S01]  /*05d0*/  IMAD.IADD R249, R2, 0x1, R249 ;  /* 0x0000000102f97824 */ /* 0x000fe200078e02f9 */
[----:B------:R-:W-:-:S02]  /*05e0*/  IADD3 R2, R18, 0x80, RZ ;  /* 0x0000008012027810 */ /* 0x000fc40007ffe0ff */
[----:B------:R1:W-:Y:S01]  /*05f0*/  STL [R1+0x88], R0 ;  /* 0x0000880001007387 */ /* 0x0003e20000100800 */
[----:B------:R-:W-:Y:S02]  /*0600*/  LOP3.LUT R224, R5, 0x7ffffe00, R224, 0xf8, !PT ;  /* 0x7ffffe0005e07812 */ /* 0x000fe400078ef8e0 */
[C---:B------:R-:W-:Y:S01]  /*0610*/  LOP3.LUT P5, RZ, R7.reuse, 0x4, RZ, 0xc0, !PT ;  /* 0x0000000407ff7812 */ /* 0x040fe200078ac0ff */
[----:B------:R2:W-:Y:S01]  /*0620*/  STL [R1+0x40], R3 ;  /* 0x0000400301007387 */ /* 0x0005e20000100800 */
[----:B------:R-:W-:Y:S02]  /*0630*/  LOP3.LUT P6, RZ, R7, 0x2, RZ, 0xc0, !PT ;  /* 0x0000000207ff7812 */ /* 0x000fe400078cc0ff */
[----:B------:R-:W-:Y:S01]  /*0640*/  SEL R5, R11, 0xffffffe0, !P1 ;  /* 0xffffffe00b057807 */ /* 0x000fe20004800000 */
[----:B------:R3:W-:Y:S01]  /*0650*/  STL [R1+0x44], R2 ;  /* 0x0000440201007387 */ /* 0x0007e20000100800 */
[----:B------:R-:W-:Y:S02]  /*0660*/  LEA R4, R4, 0x80, 0x1 ;  /* 0x0000008004047811 */ /* 0x000fe400078e08ff */
[----:B------:R-:W-:Y:S01]  /*0670*/  LEA R224, R224, 0x100, 0x1 ;  /* 0x00000100e0e07811 */ /* 0x000fe200078e08ff */
[----:B------:R-:W-:Y:S01]  /*0680*/  STL.64 [R1+0x30], R18 ;  /* 0x0000301201007387 */ /* 0x000fe20000100a00 */
[----:B------:R-:W-:-:S02]  /*0690*/  LEA R225, R225, 0xc100, 0x1 ;  /* 0x0000c100e1e17811 */ /* 0x000fc400078e08ff */
[----:B------:R-:W-:Y:S01]  /*06a0*/  SEL R226, R10, 0xffffffc0, !P5 ;  /* 0xffffffc00ae27807 */ /* 0x000fe20006800000 */
[--C-:B------:R-:W-:Y:S01]  /*06b0*/  IMAD R250, R250, 0x800, R224.reuse ;  /* 0x00000800fafa7824 */ /* 0x100fe200078e02e0 */
[----:B------:R-:W-:Y:S01]  /*06c0*/  IADD3 R231, R225, 0x20, RZ ;  /* 0x00000020e1e77810 */ /* 0x000fe20007ffe0ff */
[----:B------:R-:W-:Y:S01]  /*06d0*/  IMAD R249, R249, 0x2, R224 ;  /* 0x00000002f9f97824 */ /* 0x000fe200078e02e0 */
[C---:B------:R-:W-:Y:S01]  /*06e0*/  @P6 IADD3 R231, R225.reuse, -0x20, RZ ;  /* 0xffffffe0e1e76810 */ /* 0x040fe20007ffe0ff */
[----:B------:R-:W-:-:S03]  /*06f0*/  IMAD.IADD R229, R225, 0x1, R226 ;  /* 0x00000001e1e57824 */ /* 0x000fc600078e02e2 */
[----:B------:R-:W-:Y:S01]  /*0700*/  IADD3 R248, R231, 0x800, RZ ;  /* 0x00000800e7f87810 */ /* 0x000fe20007ffe0ff */
[----:B------:R-:W-:Y:S01]  /*0710*/  IMAD.IADD R226, R226, 0x1, R231 ;  /* 0x00000001e2e27824 */ /* 0x000fe200078e02e7 */
[----:B-1----:R-:W-:Y:S02]  /*0720*/  LOP3.LUT R0, R9, 0x7ffffffc, RZ, 0xc0, !PT ;  /* 0x7ffffffc09007812 */ /* 0x002fe400078ec0ff */
[C---:B------:R-:W-:Y:S02]  /*0730*/  IADD3 R247, R231.reuse, 0x1000, RZ ;  /* 0x00001000e7f77810 */ /* 0x040fe40007ffe0ff */
[----:B--2---:R-:W-:Y:S01]  /*0740*/  SHF.R.S32.HI R3, RZ, 0x1f, R3 ;  /* 0x0000001fff037819 */ /* 0x004fe20000011403 */
[----:B------:R-:W-:Y:S01]  /*0750*/  IMAD.IADD R0, R16, 0x1, -R0 ;  /* 0x0000000110007824 */ /* 0x000fe200078e0a00 */
[C---:B------:R-:W-:Y:S02]  /*0760*/  IADD3 R246, R231.reuse, 0x1800, RZ ;  /* 0x00001800e7f67810 */ /* 0x040fe40007ffe0ff */
[----:B---3--:R-:W-:Y:S01]  /*0770*/  SHF.R.S32.HI R2, RZ, 0x1f, R2 ;  /* 0x0000001fff027819 */ /* 0x008fe20000011402 */
[----:B------:R1:W-:Y:S01]  /*0780*/  STL [R1+0x5c], R3 ;  /* 0x00005c0301007387 */ /* 0x0003e20000100800 */
[----:B------:R-:W-:Y:S01]  /*0790*/  IMAD.SHL.U32 R7, R0, 0x2, RZ ;  /* 0x0000000200077824 */ /* 0x000fe200078e00ff */
[C---:B------:R-:W-:Y:S01]  /*07a0*/  IADD3 R245, R231.reuse, 0x2000, RZ ;  /* 0x00002000e7f57810 */ /* 0x040fe20007ffe0ff */
[----:B------:R-:W-:Y:S01]  /*07b0*/  IMAD R0, R6, 0x8, R15 ;  /* 0x0000000806007824 */ /* 0x000fe200078e020f */
[----:B------:R2:W-:Y:S01]  /*07c0*/  STL [R1+0x58], R2 ;  /* 0x0000580201007387 */ /* 0x0005e20000100800 */
[----:B------:R-:W-:-:S02]  /*07d0*/  IADD3 R244, R231, 0x2800, RZ ;  /* 0x00002800e7f47810 */ /* 0x000fc40007ffe0ff */
[C---:B------:R-:W-:Y:S02]  /*07e0*/  IADD3 R243, R231.reuse, 0x3000, RZ ;  /* 0x00003000e7f37810 */ /* 0x040fe40007ffe0ff */
[C---:B------:R-:W-:Y:S02]  /*07f0*/  IADD3 R242, R231.reuse, 0x3800, RZ ;  /* 0x00003800e7f27810 */ /* 0x040fe40007ffe0ff */
[C---:B------:R-:W-:Y:S02]  /*0800*/  IADD3 R241, R231.reuse, 0x4000, RZ ;  /* 0x00004000e7f17810 */ /* 0x040fe40007ffe0ff */
[C---:B------:R-:W-:Y:S02]  /*0810*/  IADD3 R240, R231.reuse, 0x4800, RZ ;  /* 0x00004800e7f07810 */ /* 0x040fe40007ffe0ff */
[C---:B------:R-:W-:Y:S02]  /*0820*/  IADD3 R239, R231.reuse, 0x5000, RZ ;  /* 0x00005000e7ef7810 */ /* 0x040fe40007ffe0ff */
[----:B------:R-:W-:-:S02]  /*0830*/  IADD3 R238, R231, 0x5800, RZ ;  /* 0x00005800e7ee7810 */ /* 0x000fc40007ffe0ff */
[C---:B------:R-:W-:Y:S02]  /*0840*/  IADD3 R237, R231.reuse, 0x6000, RZ ;  /* 0x00006000e7ed7810 */ /* 0x040fe40007ffe0ff */
[C---:B------:R-:W-:Y:S02]  /*0850*/  IADD3 R236, R231.reuse, 0x6800, RZ ;  /* 0x00006800e7ec7810 */ /* 0x040fe40007ffe0ff */
[C---:B------:R-:W-:Y:S02]  /*0860*/  IADD3 R235, R231.reuse, 0x7000, RZ ;  /* 0x00007000e7eb7810 */ /* 0x040fe40007ffe0ff */
[----:B-1----:R-:W-:Y:S02]  /*0870*/  SEL R3, R10, 0xffffffc0, !P2 ;  /* 0xffffffc00a037807 */ /* 0x002fe40005000000 */
[C---:B------:R-:W-:Y:S01]  /*0880*/  IADD3 R234, R231.reuse, 0x7800, RZ ;  /* 0x00007800e7ea7810 */ /* 0x040fe20007ffe0ff */
[----:B--2---:R-:W-:Y:S01]  /*0890*/  IMAD.SHL.U32 R2, R8, 0x2, RZ ;  /* 0x0000000208027824 */ /* 0x004fe200078e00ff */
[C---:B------:R-:W-:Y:S01]  /*08a0*/  IADD3 R233, R231.reuse, 0x8000, RZ ;  /* 0x00008000e7e97810 */ /* 0x040fe20007ffe0ff */
[C---:B------:R-:W-:Y:S01]  /*08b0*/  IMAD.IADD R8, R4.reuse, 0x1, R5 ;  /* 0x0000000104087824 */ /* 0x040fe200078e0205 */
[----:B------:R-:W-:Y:S01]  /*08c0*/  IADD3 R232, R231, 0x8800, RZ ;  /* 0x00008800e7e87810 */ /* 0x000fe20007ffe0ff */
[----:B------:R-:W-:Y:S01]  /*08d0*/  IMAD.IADD R6, R4, 0x1, R3 ;  /* 0x0000000104067824 */ /* 0x000fe200078e0203 */
[----:B------:R1:W-:Y:S04]  /*08e0*/  STL [R1+0x4], R2 ;  /* 0x0000040201007387 */ /* 0x0003e80000100800 */
[----:B------:R2:W-:Y:S04]  /*08f0*/  STL [R1+0x50], R7 ;  /* 0x0000500701007387 */ /* 0x0005e80000100800 */
[----:B------:R3:W-:Y:S04]  /*0900*/  STL [R1+0x84], R0 ;  /* 0x0000840001007387 */ /* 0x0007e80000100800 */
[----:B------:R4:W-:Y:S04]  /*0910*/  STL [R1+0x64], R4 ;  /* 0x0000640401007387 */ /* 0x0009e80000100800 */
[----:B------:R-:W-:Y:S04]  /*0920*/  STL [R1+0x80], R6 ;  /* 0x0000800601007387 */ /* 0x000fe80000100800 */
[----:B------:R-:W-:Y:S01]  /*0930*/  STL [R1+0x70], R8 ;  /* 0x0000700801007387 */ /* 0x000fe20000100800 */
[----:B-1----:R-:W-:-:S02]  /*0940*/  SEL R2, R11, 0xffffffe0, !P4 ;  /* 0xffffffe00b027807 */ /* 0x002fc40006000000 */
[----:B--2---:R-:W-:-:S03]  /*0950*/  IADD3 R7, R4, -0x10, RZ ;  /* 0xfffffff004077810 */ /* 0x004fc60007ffe0ff */
[----:B------:R-:W-:Y:S01]  /*0960*/  IMAD.IADD R228, R224, 0x1, R2 ;  /* 0x00000001e0e47824 */ /* 0x000fe200078e0202 */
[----:B------:R-:W-:Y:S01]  /*0970*/  @P0 IADD3 R7, R4, 0x10, RZ ;  /* 0x0000001004070810 */ /* 0x000fe20007ffe0ff */
[----:B------:R-:W-:Y:S01]  /*0980*/  IMAD.IADD R251, R2, 0x1, R250 ;  /* 0x0000000102fb7824 */ /* 0x000fe200078e02fa */
[----:B---3--:R-:W-:Y:S01]  /*0990*/  SEL R0, R10, 0xffffffc0, !P3 ;  /* 0xffffffc00a007807 */ /* 0x008fe20005800000 */
[----:B----4-:R-:W-:-:S03]  /*09a0*/  IMAD.IADD R4, R8, 0x1, R3 ;  /* 0x0000000108047824 */ /* 0x010fc600078e0203 */
[C---:B------:R-:W-:Y:S01]  /*09b0*/  IADD3 R230, R0.reuse, R224, R2 ;  /* 0x000000e000e67210 */ /* 0x040fe20007ffe002 */
[----:B------:R-:W-:Y:S02]  /*09c0*/  IMAD.IADD R2, R0, 0x1, R250 ;  /* 0x0000000100027824 */ /* 0x000fe400078e02fa */
[----:B------:R-:W-:Y:S01]  /*09d0*/  IMAD.IADD R227, R224, 0x1, R0 ;  /* 0x00000001e0e37824 */ /* 0x000fe200078e0200 */
[----:B------:R1:W-:Y:S01]  /*09e0*/  STL [R1+0x7c], R4 ;  /* 0x00007c0401007387 */ /* 0x0003e20000100800 */
[----:B------:R-:W-:-:S03]  /*09f0*/  IMAD.IADD R252, R0, 0x1, R251 ;  /* 0x0000000100fc7824 */ /* 0x000fc600078e02fb */
[----:B------:R2:W-:Y:S01]  /*0a00*/  STL [R1+0x68], R7 ;  /* 0x0000680701007387 */ /* 0x0005e20000100800 */
[--C-:B-1----:R-:W-:Y:S02]  /*0a10*/  IMAD.IADD R4, R5, 0x1, R7.reuse ;  /* 0x0000000105047824 */ /* 0x102fe400078e0207 */
[----:B------:R-:W-:Y:S02]  /*0a20*/  IMAD.IADD R5, R3, 0x1, R7 ;  /* 0x0000000103057824 */ /* 0x000fe400078e0207 */
[----:B------:R-:W-:-:S03]  /*0a30*/  IMAD.IADD R3, R4, 0x1, R3 ;  /* 0x0000000104037824 */ /* 0x000fc600078e0203 */
[----:B------:R2:W-:Y:S04]  /*0a40*/  STL [R1+0x78], R5 ;  /* 0x0000780501007387 */ /* 0x0005e80000100800 */
[----:B------:R2:W-:Y:S04]  /*0a50*/  STL [R1+0x6c], R4 ;  /* 0x00006c0401007387 */ /* 0x0005e80000100800 */
[----:B------:R2:W-:Y:S04]  /*0a60*/  STL [R1+0x74], R3 ;  /* 0x0000740301007387 */ /* 0x0005e80000100800 */
[----:B------:R2:W-:Y:S02]  /*0a70*/  STL [R1], R2 ;  /* 0x0000000201007387 */ /* 0x0005e40000100800 */
.L_x_480:
[----:B--2---:R-:W2:Y:S01]  /*0a80*/  LDL R4, [R1+0x60] ;  /* 0x0000600001047983 */ /* 0x004ea20000100800 */
[----:B------:R-:W-:Y:S01]  /*0a90*/  IMAD.MOV.U32 R0, RZ, RZ, c[0x0][0x560] ;  /* 0x00015800ff007624 */ /* 0x000fe200078e00ff */
[----:B------:R-:W-:Y:S01]  /*0aa0*/  YIELD ;  /* 0x0000000000007946 */ /* 0x000fe20003800000 */
[----:B------:R-:W-:Y:S03]  /*0ab0*/  BSSY B0, `(.L_x_439) ;  /* 0x0000016000007945 */ /* 0x000fe60003800000 */
[----:B------:R-:W-:-:S13]  /*0ac0*/  ISETP.NE.AND P0, PT, R0, 0x1, PT ;  /* 0x000000010000780c */ /* 0x000fda0003f05270 */
[----:B--2---:R-:W-:Y:S01]  /*0ad0*/  @P0 IMAD.HI.U32 R0, R4, c[0x0][0x564], RZ ;  /* 0x0001590004000a27 */ /* 0x004fe200078e00ff */
[----:B------:R-:W-:-:S04]  /*0ae0*/  MOV R3, R4 ;  /* 0x0000000400037202 */ /* 0x000fc80000000f00 */
[----:B------:R-:W-:-:S04]  /*0af0*/  @P0 SHF.R.U32.HI R3, RZ, c[0x0][0x568], R0 ;  /* 0x00015a00ff030a19 */ /* 0x000fc80000011600 */
[----:B------:R-:W-:Y:S01]  /*0b00*/  ISETP.GE.AND P0, PT, R3, c[0x0][0x578], PT ;  /* 0x00015e0003007a0c */ /* 0x000fe20003f06270 */
[----:B------:R-:W-:-:S04]  /*0b10*/  IMAD.MOV R2, RZ, RZ, -R3 ;  /* 0x000000ffff027224 */ /* 0x000fc800078e0a03 */
[----:B------:R-:W-:-:S08]  /*0b20*/  IMAD R2, R2, c[0x0][0x560], R4 ;  /* 0x0001580002027a24 */ /* 0x000fd000078e0204 */
[----:B------:R-:W-:Y:S05]  /*0b30*/  @!P0 BRA `(.L_x_440) ;  /* 0x0000007000008947 */ /* 0x000fea0003800000 */
[----:B------:R-:W-:-:S04]  /*0b40*/  MOV R0, c[0x0][0x56c] ;  /* 0x00015b0000007a02 */ /* 0x000fc80000000f00 */
[----:B------:R-:W-:Y:S02]  /*0b50*/  ISETP.NE.AND P0, PT, R0, 0x1, PT ;  /* 0x000000010000780c */ /* 0x000fe40003f05270 */
[----:B------:R-:W-:-:S11]  /*0b60*/  MOV R0, R2 ;  /* 0x0000000200007202 */ /* 0x000fd60000000f00 */
[----:B------:R-:W-:-:S05]  /*0b70*/  @P0 IMAD.HI.U32 R4, R2, c[0x0][0x570], RZ ;  /* 0x00015c0002040a27 */ /* 0x000fca00078e00ff */
[----:B------:R-:W-:-:S05]  /*0b80*/  @P0 SHF.R.U32.HI R0, RZ, c[0x0][0x574], R4 ;  /* 0x00015d00ff000a19 */ /* 0x000fca0000011604 */
[----:B------:R-:W-:Y:S01]  /*0b90*/  IMAD R4, R0, c[0x0][0x56c], RZ ;  /* 0x00015b0000047a24 */ /* 0x000fe200078e02ff */
[----:B------:R-:W-:Y:S05]  /*0ba0*/  BRA `(.L_x_441) ;  /* 0x0000006000007947 */ /* 0x000fea0003800000 */
.L_x_440:
[----:B------:R-:W-:-:S04]  /*0bb0*/  MOV R0, c[0x0][0x554] ;  /* 0x0001550000007a02 */ /* 0x000fc80000000f00 */
[----:B------:R-:W-:Y:S02]  /*0bc0*/  ISETP.NE.AND P0, PT, R0, 0x1, PT ;  /* 0x000000010000780c */ /* 0x000fe40003f05270 */
[----:B------:R-:W-:-:S11]  /*0bd0*/  MOV R0, R2 ;  /* 0x0000000200007202 */ /* 0x000fd60000000f00 */
[----:B------:R-:W-:-:S05]  /*0be0*/  @P0 IMAD.HI.U32 R4, R2, c[0x0][0x558], RZ ;  /* 0x0001560002040a27 */ /* 0x000fca00078e00ff */
[----:B------:R-:W-:-:S05]  /*0bf0*/  @P0 SHF.R.U32.HI R0, RZ, c[0x0][0x55c], R4 ;  /* 0x00015700ff000a19 */ /* 0x000fca0000011604 */
[----:B------:R-:W-:Y:S02]  /*0c00*/  IMAD R4, R0, c[0x0][0x554], RZ ;  /* 0x0001550000047a24 */ /* 0x000fe400078e02ff */
.L_x_441:
[----:B------:R-:W-:Y:S05]  /*0c10*/  BSYNC B0 ;  /* 0x0000000000007941 */ /* 0x000fea0003800000 */
.L_x_439:
[----:B------:R-:W-:Y:S01]  /*0c20*/  LOP3.LUT R0, RZ, R0, RZ, 0x33, !PT ;  /* 0x00000000ff007212 */ /* 0x000fe200078e33ff */
[----:B------:R-:W-:Y:S01]  /*0c30*/  IMAD.MOV.U32 R51, RZ, RZ, c[0x0][0x2c4] ;  /* 0x0000b100ff337624 */ /* 0x000fe200078e00ff */
[----:B------:R-:W-:Y:S01]  /*0c40*/  MOV R5, c[0x0][0x548] ;  /* 0x0001520000057a02 */ /* 0x000fe20000000f00 */
[----:B------:R-:W-:Y:S01]  /*0c50*/  IMAD.IADD R2, R2, 0x1, -R4 ;  /* 0x0000000102027824 */ /* 0x000fe200078e0a04 */
[----:B------:R-:W-:Y:S01]  /*0c60*/  IADD3 R0, R0, c[0x0][0x53c], RZ ;  /* 0x00014f0000007a10 */ /* 0x000fe20007ffe0ff */
[----:B------:R-:W-:Y:S01]  /*0c70*/  IMAD.MOV.U32 R6, RZ, RZ, c[0x0][0x168] ;  /* 0x00005a00ff067624 */ /* 0x000fe200078e00ff */
[----:B------:R-:W-:Y:S01]  /*0c80*/  ISETP.NE.AND P1, PT, R51, 0x1, PT ;  /* 0x000000013300780c */ /* 0x000fe20003f25270 */
[----:B------:R-:W-:Y:S01]  /*0c90*/  IMAD R2, R3, c[0x0][0x554], R2 ;  /* 0x0001550003027a24 */ /* 0x000fe200078e0202 */
[----:B------:R-:W-:Y:S01]  /*0ca0*/  ISETP.NE.AND P0, PT, R5, 0x1, PT ;  /* 0x000000010500780c */ /* 0x000fe20003f05270 */
[----:B------:R-:W-:Y:S01]  /*0cb0*/  IMAD.SHL.U32 R121, R0, 0x80, RZ ;  /* 0x0000008000797824 */ /* 0x000fe200078e00ff */
[----:B------:R-:W-:Y:S01]  /*0cc0*/  ULDC UR4, c[0x0][0x1d0] ;  /* 0x0000740000047ab9 */ /* 0x000fe20000000800 */
[----:B------:R-:W-:Y:S01]  /*0cd0*/  CS2R R98, SRZ ;  /* 0x0000000000627805 */ /* 0x000fe2000001ff00 */
[----:B------:R-:W-:Y:S01]  /*0ce0*/  UIADD3 UR4, UR4, 0x5f, URZ ;  /* 0x0000005f04047890 */ /* 0x000fe2000fffe03f */
[----:B------:R-:W-:Y:S01]  /*0cf0*/  MOV R59, R2 ;  /* 0x00000002003b7202 */ /* 0x000fe20000000f00 */
[----:B------:R1:W-:Y:S01]  /*0d00*/  STL [R1+0x54], R121 ;  /* 0x0000547901007387 */ /* 0x0003e20000100800 */
[----:B------:R-:W-:Y:S01]  /*0d10*/  IADD3 R0, R121, 0x7f, RZ ;  /* 0x0000007f79007810 */ /* 0x000fe20007ffe0ff */
[----:B------:R-:W-:Y:S01]  /*0d20*/  UIMAD.WIDE UR4, UR4, 0x2aaaaaab, URZ ;  /* 0x2aaaaaab040478a5 */ /* 0x000fe2000f8e023f */
[----:B------:R-:W-:Y:S01]  /*0d30*/  CS2R R96, SRZ ;  /* 0x0000000000607805 */ /* 0x000fe2000001ff00 */
[----:B------:R-:W-:Y:S01]  /*0d40*/  CS2R R94, SRZ ;  /* 0x00000000005e7805 */ /* 0x000fe2000001ff00 */
[----:B------:R-:W-:Y:S01]  /*0d50*/  IMAD.MOV.U32 R92, RZ, RZ, RZ ;  /* 0x000000ffff5c7224 */ /* 0x000fe200078e00ff */
[----:B------:R-:W-:Y:S01]  /*0d60*/  USHF.R.U32.HI UR4, URZ, 0x1f, UR5 ;  /* 0x0000001f3f047899 */ /* 0x000fe20008011605 */
[----:B------:R-:W-:Y:S01]  /*0d70*/  @P1 IMAD.HI.U32 R4, R0, c[0x0][0x2c8], RZ ;  /* 0x0000b20000041a27 */ /* 0x000fe200078e00ff */
[----:B------:R-:W-:Y:S01]  /*0d80*/  MOV R90, RZ ;  /* 0x000000ff005a7202 */ /* 0x000fe20000000f00 */
[----:B------:R-:W-:Y:S01]  /*0d90*/  CS2R R8, SRZ ;  /* 0x0000000000087805 */ /* 0x000fe2000001ff00 */
[----:B------:R-:W-:Y:S01]  /*0da0*/  ULEA.HI.SX32 UR4, UR5, UR4, 0x1c ;  /* 0x0000000405047291 */ /* 0x000fe2000f8fe23f */
[----:B------:R-:W-:Y:S01]  /*0db0*/  @P0 IMAD.HI.U32 R3, R2, c[0x0][0x54c], RZ ;  /* 0x0001530002030a27 */ /* 0x000fe200078e00ff */
[----:B------:R-:W-:Y:S01]  /*0dc0*/  @P1 SHF.R.U32.HI R0, RZ, c[0x0][0x2cc], R4 ;  /* 0x0000b300ff001a19 */ /* 0x000fe20000011604 */
[----:B------:R-:W-:Y:S01]  /*0dd0*/  CS2R R10, SRZ ;  /* 0x00000000000a7805 */ /* 0x000fe2000001ff00 */
[----:B------:R-:W-:Y:S01]  /*0de0*/  IADD3 R4, -R6, 0x60, RZ ;  /* 0x0000006006047810 */ /* 0x000fe20007ffe1ff */
[----:B------:R-:W-:Y:S01]  /*0df0*/  IMAD.MOV.U32 R88, RZ, RZ, RZ ;  /* 0x000000ffff587224 */ /* 0x000fe200078e00ff */
[----:B------:R-:W-:Y:S01]  /*0e00*/  @P0 SHF.R.U32.HI R59, RZ, c[0x0][0x550], R3 ;  /* 0x00015400ff3b0a19 */ /* 0x000fe20000011603 */
[----:B------:R-:W-:Y:S01]  /*0e10*/  CS2R R6, SRZ ;  /* 0x0000000000067805 */ /* 0x000fe2000001ff00 */
[----:B------:R-:W-:Y:S01]  /*0e20*/  IADD3 R0, R0, c[0x0][0x1d0], R4 ;  /* 0x0000740000007a10 */ /* 0x000fe20007ffe004 */
[----:B------:R-:W-:Y:S01]  /*0e30*/  IMAD.MOV.U32 R86, RZ, RZ, RZ ;  /* 0x000000ffff567224 */ /* 0x000fe200078e00ff */
[----:B------:R-:W-:Y:S01]  /*0e40*/  MOV R84, RZ ;  /* 0x000000ff00547202 */ /* 0x000fe20000000f00 */
[----:B------:R1:W-:Y:S01]  /*0e50*/  STL [R1+0x4c], R59 ;  /* 0x00004c3b01007387 */ /* 0x0003e20000100800 */
[----:B------:R-:W-:Y:S01]  /*0e60*/  IMAD.MOV.U32 R82, RZ, RZ, RZ ;  /* 0x000000ffff527224 */ /* 0x000fe200078e00ff */
[----:B------:R-:W-:Y:S01]  /*0e70*/  MOV R78, RZ ;  /* 0x000000ff004e7202 */ /* 0x000fe20000000f00 */
[----:B------:R-:W-:Y:S01]  /*0e80*/  IMAD.HI R3, R0, 0x2aaaaaab, RZ ;  /* 0x2aaaaaab00037827 */ /* 0x000fe200078e02ff */
[----:B------:R-:W-:Y:S01]  /*0e90*/  CS2R R12, SRZ ;  /* 0x00000000000c7805 */ /* 0x000fe2000001ff00 */
[----:B------:R-:W-:Y:S01]  /*0ea0*/  CS2R R14, SRZ ;  /* 0x00000000000e7805 */ /* 0x000fe2000001ff00 */
[----:B------:R-:W-:Y:S01]  /*0eb0*/  MOV R72, RZ ;  /* 0x000000ff00487202 */ /* 0x000fe20000000f00 */
[----:B------:R-:W-:Y:S01]  /*0ec0*/  IMAD.MOV R0, RZ, RZ, -R59 ;  /* 0x000000ffff007224 */ /* 0x000fe200078e0a3b */
[----:B------:R-:W-:Y:S01]  /*0ed0*/  SHF.R.U32.HI R4, RZ, 0x1f, R3 ;  /* 0x0000001fff047819 */ /* 0x000fe20000011603 */
[----:B------:R-:W-:Y:S01]  /*0ee0*/  IMAD.MOV.U32 R80, RZ, RZ, RZ ;  /* 0x000000ffff507224 */ /* 0x000fe200078e00ff */
[----:B------:R-:W-:Y:S01]  /*0ef0*/  CS2R R16, SRZ ;  /* 0x0000000000107805 */ /* 0x000fe2000001ff00 */
[----:B------:R-:W-:Y:S01]  /*0f00*/  IMAD R61, R0, c[0x0][0x548], R2 ;  /* 0x00015200003d7a24 */ /* 0x000fe200078e0202 */
[----:B------:R-:W-:Y:S01]  /*0f10*/  LEA.HI.SX32 R3, R3, R4, 0x1c ;  /* 0x0000000403037211 */ /* 0x000fe200078fe2ff */
[----:B------:R-:W-:Y:S01]  /*0f20*/  IMAD.MOV.U32 R76, RZ, RZ, RZ ;  /* 0x000000ffff4c7224 */ /* 0x000fe200078e00ff */
[----:B------:R-:W-:Y:S01]  /*0f30*/  PRMT R0, RZ, 0x7610, R0 ;  /* 0x00007610ff007816 */ /* 0x000fe20000000000 */
[----:B------:R-:W-:Y:S01]  /*0f40*/  CS2R R4, SRZ ;  /* 0x0000000000047805 */ /* 0x000fe2000001ff00 */
[----:B------:R1:W-:Y:S01]  /*0f50*/  STL [R1+0x48], R61 ;  /* 0x0000483d01007387 */ /* 0x0003e20000100800 */
[----:B------:R-:W-:Y:S01]  /*0f60*/  IMNMX R123, R3, UR4, PT ;  /* 0x00000004037b7c17 */ /* 0x000fe2000b800200 */
[----:B------:R-:W-:Y:S01]  /*0f70*/  IMAD.MOV.U32 R74, RZ, RZ, RZ ;  /* 0x000000ffff4a7224 */ /* 0x000fe200078e00ff */
[----:B------:R-:W-:Y:S01]  /*0f80*/  MOV R66, RZ ;  /* 0x000000ff00427202 */ /* 0x000fe20000000f00 */
[----:B------:R-:W-:Y:S01]  /*0f90*/  IMAD.MOV.U32 R70, RZ, RZ, RZ ;  /* 0x000000ffff467224 */ /* 0x000fe200078e00ff */
[----:B------:R-:W-:Y:S01]  /*0fa0*/  ISETP.GE.AND P0, PT, R123, 0x1, PT ;  /* 0x000000017b00780c */ /* 0x000fe20003f06270 */
[----:B------:R-:W-:Y:S01]  /*0fb0*/  IMAD.MOV.U32 R68, RZ, RZ, RZ ;  /* 0x000000ffff447224 */ /* 0x000fe200078e00ff */
[----:B------:R-:W-:Y:S01]  /*0fc0*/  CS2R R18, SRZ ;  /* 0x0000000000127805 */ /* 0x000fe2000001ff00 */
[----:B------:R-:W-:Y:S01]  /*0fd0*/  IMAD.MOV.U32 R64, RZ, RZ, RZ ;  /* 0x000000ffff407224 */ /* 0x000fe200078e00ff */
[----:B------:R-:W-:Y:S01]  /*0fe0*/  MOV R62, RZ ;  /* 0x000000ff003e7202 */ /* 0x000fe20000000f00 */
        /* <DEDUP_REMOVED lines=45> */
[----:B------:R-:W-:Y:S05]  /*12c0*/  @!P0 BRA `(.L_x_442) ;  /* 0x0000ce0000008947 */ /* 0x000fea0003800000 */
[----:B-1----:R-:W-:Y:S01]  /*12d0*/  ISETP.NE.U32.AND P0, PT, RZ, c[0x0][0x340], PT ;  /* 0x0000d000ff007a0c */ /* 0x002fe20003f05070 */
[----:B------:R-:W2:Y:S03]  /*12e0*/  LDL.64 R140, [R1+0x30] ;  /* 0x00003000018c7983 */ /* 0x000ea60000100a00 */
[----:B------:R-:W-:Y:S01]  /*12f0*/  ISETP.NE.AND.EX P0, PT, RZ, c[0x0][0x344], PT, P0 ;  /* 0x0000d100ff007a0c */ /* 0x000fe20003f05300 */
[----:B------:R-:W3:Y:S04]  /*1300*/  LDL R57, [R1+0x40] ;  /* 0x0000400001397983 */ /* 0x000ee80000100800 */
[----:B------:R-:W4:Y:S08]  /*1310*/  LDL R53, [R1+0x44] ;  /* 0x0000440001357983 */ /* 0x000f300000100800 */
[----:B------:R-:W-:-:S05]  /*1320*/  @P0 MOV R2, 0x4 ;  /* 0x0000000400020802 */ /* 0x000fca0000000f00 */
[----:B------:R-:W-:-:S05]  /*1330*/  @P0 IMAD.WIDE R2, R59, R2, c[0x0][0x340] ;  /* 0x0000d0003b020625 */ /* 0x000fca00078e0202 */
[----:B------:R1:W5:Y:S04]  /*1340*/  @P0 LDG.E R0, [R2.64] ;  /* 0x0000000602000981 */ /* 0x000368000c1e1900 */
[----:B------:R-:W1:Y:S02]  /*1350*/  S2R R63, SR_TID.X ;  /* 0x00000000003f7919 */ /* 0x000e640000002100 */
[----:B-1----:R-:W-:-:S04]  /*1360*/  SHF.R.S32.HI R55, RZ, 0x1f, R63 ;  /* 0x0000001fff377819 */ /* 0x002fc8000001143f */
[----:B------:R-:W-:-:S04]  /*1370*/  LEA.HI R55, R55, R63, RZ, 0x3 ;  /* 0x0000003f37377211 */ /* 0x000fc800078f18ff */
[----:B------:R-:W-:-:S04]  /*1380*/  SHF.R.S32.HI R55, RZ, 0x3, R55 ;  /* 0x00000003ff377819 */ /* 0x000fc80000011437 */
[----:B------:R-:W-:-:S05]  /*1390*/  SHF.R.S32.HI R7, RZ, 0x1f, R55 ;  /* 0x0000001fff077819 */ /* 0x000fca0000011437 */
[C---:B------:R-:W-:Y:S02]  /*13a0*/  IMAD R6, R7.reuse, c[0x0][0x1e0], RZ ;  /* 0x0000780007067a24 */ /* 0x040fe400078e02ff */
[----:B------:R-:W-:Y:S02]  /*13b0*/  IMAD R7, R7, c[0x0][0x208], RZ ;  /* 0x0000820007077a24 */ /* 0x000fe400078e02ff */
[C---:B------:R-:W-:Y:S01]  /*13c0*/  IMAD R6, R55.reuse, c[0x0][0x1e4], R6 ;  /* 0x0000790037067a24 */ /* 0x040fe200078e0206 */
[----:B------:R-:W-:Y:S01]  /*13d0*/  SHF.R.S32.HI R10, RZ, 0x1f, R61 ;  /* 0x0000001fff0a7819 */ /* 0x000fe2000001143d */
[----:B------:R-:W-:-:S04]  /*13e0*/  IMAD R7, R55, c[0x0][0x20c], R7 ;  /* 0x0000830037077a24 */ /* 0x000fc800078e0207 */
[----:B------:R-:W-:-:S04]  /*13f0*/  IMAD R9, R10, c[0x0][0x210], RZ ;  /* 0x000084000a097a24 */ /* 0x000fc800078e02ff */
[----:B------:R-:W-:Y:S01]  /*1400*/  IMAD R9, R61, c[0x0][0x214], R9 ;  /* 0x000085003d097a24 */ /* 0x000fe200078e0209 */
[----:B------:R-:W-:Y:S01]  /*1410*/  WARPSYNC 0xffffffff ;  /* 0xffffffff00007948 */ /* 0x000fe20003800000 */
[----:B--2---:R-:W-:Y:S01]  /*1420*/  IMAD.WIDE.U32 R4, R55, c[0x0][0x1e0], R140 ;  /* 0x0000780037047a25 */ /* 0x004fe200078e008c */
[----:B---3--:R-:W-:-:S03]  /*1430*/  ISETP.GE.AND P3, PT, R57, c[0x0][0x1d4], PT ;  /* 0x0000750039007a0c */ /* 0x008fc60003f66270 */
[----:B------:R-:W-:Y:S01]  /*1440*/  IMAD.WIDE.U32 R2, R55, c[0x0][0x208], R140 ;  /* 0x0000820037027a25 */ /* 0x000fe200078e008c */
[----:B------:R-:W-:-:S03]  /*1450*/  ISETP.GE.AND P4, PT, R140, c[0x0][0x1d4], PT ;  /* 0x000075008c007a0c */ /* 0x000fc60003f86270 */
[----:B------:R-:W-:Y:S01]  /*1460*/  IMAD.IADD R5, R5, 0x1, R6 ;  /* 0x0000000105057824 */ /* 0x000fe200078e0206 */
[----:B------:R-:W-:Y:S02]  /*1470*/  SEL R6, RZ, 0xffffffff, P3 ;  /* 0xffffffffff067807 */ /* 0x000fe40001800000 */
[----:B------:R-:W-:Y:S01]  /*1480*/  IADD3 R3, R3, R7, RZ ;  /* 0x0000000703037210 */ /* 0x000fe20007ffe0ff */
[----:B------:R-:W-:Y:S01]  /*1490*/  IMAD R7, R10, c[0x0][0x1e8], RZ ;  /* 0x00007a000a077a24 */ /* 0x000fe200078e02ff */
[----:B------:R-:W-:Y:S01]  /*14a0*/  SEL R8, RZ, 0x1, P4 ;  /* 0x00000001ff087807 */ /* 0x000fe20002000000 */
[----:B------:R-:W-:Y:S02]  /*14b0*/  IMAD.SHL.U32 R6, R6, 0x2, RZ ;  /* 0x0000000206067824 */ /* 0x000fe400078e00ff */
[C---:B------:R-:W-:Y:S02]  /*14c0*/  IMAD R7, R61.reuse, c[0x0][0x1ec], R7 ;  /* 0x00007b003d077a24 */ /* 0x040fe400078e0207 */
[----:B------:R-:W-:Y:S01]  /*14d0*/  IMAD.WIDE.U32 R4, R61, c[0x0][0x1e8], R4 ;  /* 0x00007a003d047a25 */ /* 0x000fe200078e0004 */
[----:B------:R-:W-:-:S02]  /*14e0*/  LOP3.LUT R11, R6, 0x2, R8, 0xe2, !PT ;  /* 0x00000002060b7812 */ /* 0x000fc400078ee208 */
[----:B------:R-:W-:Y:S01]  /*14f0*/  SHF.R.S32.HI R8, RZ, 0x1f, R59 ;  /* 0x0000001fff087819 */ /* 0x000fe2000001143b */
[----:B------:R-:W-:Y:S01]  /*1500*/  IMAD.WIDE.U32 R2, R61, c[0x0][0x210], R2 ;  /* 0x000084003d027a25 */ /* 0x000fe200078e0002 */
[----:B------:R-:W-:-:S03]  /*1510*/  IADD3 R7, R5, R7, RZ ;  /* 0x0000000705077210 */ /* 0x000fc60007ffe0ff */
[----:B------:R-:W-:Y:S01]  /*1520*/  IMAD.IADD R5, R3, 0x1, R9 ;  /* 0x0000000103057824 */ /* 0x000fe200078e0209 */
[----:B-----5:R-:W-:Y:S01]  /*1530*/  @P0 SHF.R.S32.HI R3, RZ, 0x1f, R0 ;  /* 0x0000001fff030819 */ /* 0x020fe20000011400 */
[----:B------:R-:W-:Y:S01]  /*1540*/  @!P0 IMAD.MOV.U32 R3, RZ, RZ, R8 ;  /* 0x000000ffff038224 */ /* 0x000fe200078e0008 */
[----:B------:R-:W-:Y:S01]  /*1550*/  MOV R6, R4 ;  /* 0x0000000400067202 */ /* 0x000fe20000000f00 */
[----:B------:R-:W-:Y:S01]  /*1560*/  IMAD.MOV.U32 R4, RZ, RZ, R2 ;  /* 0x000000ffff047224 */ /* 0x000fe200078e0002 */
[----:B------:R-:W-:Y:S01]  /*1570*/  @P0 MOV R2, R0 ;  /* 0x0000000000020202 */ /* 0x000fe20000000f00 */
[C---:B------:R-:W-:Y:S01]  /*1580*/  IMAD R0, R3.reuse, c[0x0][0x1f0], RZ ;  /* 0x00007c0003007a24 */ /* 0x040fe200078e02ff */
[----:B------:R-:W-:Y:S01]  /*1590*/  @!P0 MOV R2, R59 ;  /* 0x0000003b00028202 */ /* 0x000fe20000000f00 */
[----:B------:R-:W-:-:S04]  /*15a0*/  IMAD R3, R3, c[0x0][0x218], RZ ;  /* 0x0000860003037a24 */ /* 0x000fc800078e02ff */
[----:B------:R-:W-:-:S04]  /*15b0*/  IMAD.WIDE.U32 R26, R2, c[0x0][0x1f0], R6 ;  /* 0x00007c00021a7a25 */ /* 0x000fc800078e0006 */
[----:B------:R-:W-:-:S04]  /*15c0*/  IMAD.WIDE.U32 R22, R2, c[0x0][0x218], R4 ;  /* 0x0000860002167a25 */ /* 0x000fc800078e0004 */
[C---:B------:R-:W-:Y:S02]  /*15d0*/  IMAD R0, R2.reuse, c[0x0][0x1f4], R0 ;  /* 0x00007d0002007a24 */ /* 0x040fe400078e0200 */
[----:B------:R-:W-:Y:S01]  /*15e0*/  IMAD R2, R2, c[0x0][0x21c], R3 ;  /* 0x0000870002027a24 */ /* 0x000fe200078e0203 */
[----:B------:R1:W-:Y:S02]  /*15f0*/  STL.64 [R1+0x20], R26 ;  /* 0x0000201a01007387 */ /* 0x0003e40000100a00 */
[----:B------:R-:W-:Y:S02]  /*1600*/  IADD3 R25, R27, R0, RZ ;  /* 0x000000001b197210 */ /* 0x000fe40007ffe0ff */
[----:B------:R-:W-:Y:S01]  /*1610*/  IADD3 R24, R23, R2, RZ ;  /* 0x0000000217187210 */ /* 0x000fe20007ffe0ff */
[----:B------:R1:W-:Y:S04]  /*1620*/  STL.64 [R1+0x28], R22 ;  /* 0x0000281601007387 */ /* 0x0003e80000100a00 */
[----:B------:R1:W-:Y:S04]  /*1630*/  STL [R1+0x3c], R24 ;  /* 0x00003c1801007387 */ /* 0x0003e80000100800 */
[----:B------:R1:W-:Y:S01]  /*1640*/  STL [R1+0x38], R25 ;  /* 0x0000381901007387 */ /* 0x0003e20000100800 */
[----:B----4-:R-:W-:-:S04]  /*1650*/  ISETP.GE.AND P2, PT, R53, c[0x0][0x1d4], PT ;  /* 0x0000750035007a0c */ /* 0x010fc80003f46270 */
[----:B------:R-:W-:-:S04]  /*1660*/  SEL R9, RZ, 0x4, P2 ;  /* 0x00000004ff097807 */ /* 0x000fc80001000000 */
[----:B------:R-:W-:Y:S02]  /*1670*/  LOP3.LUT R20, R11, R9, RZ, 0xfc, !PT ;  /* 0x000000090b147212 */ /* 0x000fe400078efcff */
[----:B------:R-:W2:Y:S01]  /*1680*/  LDL R12, [R1+0x88] ;  /* 0x00008800010c7983 */ /* 0x000ea20000100800 */
[----:B------:R-:W-:Y:S01]  /*1690*/  IMAD R5, R10, c[0x0][0x1b8], RZ ;  /* 0x00006e000a057a24 */ /* 0x000fe200078e02ff */
[----:B------:R-:W-:Y:S01]  /*16a0*/  P2R R19, PR, RZ, 0x8 ;  /* 0x00000008ff137803 */ /* 0x000fe20000000000 */
[C---:B------:R-:W-:Y:S01]  /*16b0*/  IMAD.WIDE.U32 R2, R61.reuse, c[0x0][0x1b8], RZ ;  /* 0x00006e003d027a25 */ /* 0x040fe200078e00ff */
[----:B------:R-:W3:Y:S01]  /*16c0*/  LDL R29, [R1+0x5c] ;  /* 0x00005c00011d7983 */ /* 0x000ee20000100800 */
[----:B------:R-:W-:Y:S02]  /*16d0*/  P2R R18, PR, RZ, 0x4 ;  /* 0x00000004ff127803 */ /* 0x000fe40000000000 */
[----:B------:R-:W-:Y:S01]  /*16e0*/  IMAD R5, R61, c[0x0][0x1bc], R5 ;  /* 0x00006f003d057a24 */ /* 0x000fe200078e0205 */
[----:B------:R-:W4:Y:S01]  /*16f0*/  LDL R122, [R1+0x4] ;  /* 0x00000400017a7983 */ /* 0x000f220000100800 */
[----:B------:R-:W-:Y:S02]  /*1700*/  IMAD R8, R8, c[0x0][0x1c0], RZ ;  /* 0x0000700008087a24 */ /* 0x000fe400078e02ff */
[----:B------:R-:W-:Y:S01]  /*1710*/  IMAD.IADD R3, R3, 0x1, R5 ;  /* 0x0000000103037824 */ /* 0x000fe200078e0205 */
[----:B------:R-:W5:Y:S01]  /*1720*/  LDL R28, [R1+0x58] ;  /* 0x00005800011c7983 */ /* 0x000f620000100800 */
[----:B------:R-:W-:-:S02]  /*1730*/  IMAD R8, R59, c[0x0][0x1c4], R8 ;  /* 0x000071003b087a24 */ /* 0x000fc400078e0208 */
[----:B------:R-:W-:Y:S01]  /*1740*/  IMAD.WIDE.U32 R2, R59, c[0x0][0x1c0], R2 ;  /* 0x000070003b027a25 */ /* 0x000fe200078e0002 */
[----:B------:R-:W-:Y:S03]  /*1750*/  BAR.SYNC.DEFER_BLOCKING 0x0 ;  /* 0x0000000000007b1d */ /* 0x000fe60000010000 */
[----:B------:R-:W-:Y:S02]  /*1760*/  IMAD.IADD R3, R3, 0x1, R8 ;  /* 0x0000000103037824 */ /* 0x000fe400078e0208 */
[----:B------:R-:W-:Y:S02]  /*1770*/  IMAD R21, R51, c[0x0][0x168], RZ ;  /* 0x00005a0033157a24 */ /* 0x000fe400078e02ff */
[----:B------:R-:W-:Y:S01]  /*1780*/  IMAD.IADD R7, R55, 0x1, R121 ;  /* 0x0000000137077824 */ /* 0x000fe200078e0279 */
[----:B------:R-:W-:Y:S02]  /*1790*/  ISETP.GE.AND P3, PT, R140, c[0x0][0x198], PT ;  /* 0x000066008c007a0c */ /* 0x000fe40003f66270 */
[----:B------:R-:W-:-:S02]  /*17a0*/  ISETP.GE.AND P2, PT, R57, c[0x0][0x198], PT ;  /* 0x0000660039007a0c */ /* 0x000fc40003f46270 */
[----:B------:R-:W-:-:S04]  /*17b0*/  IADD3 R8, R7, 0x20, RZ ;  /* 0x0000002007087810 */ /* 0x000fc80007ffe0ff */
[----:B------:R-:W-:Y:S01]  /*17c0*/  ISETP.GE.AND P5, PT, R8, R21, PT ;  /* 0x000000150800720c */ /* 0x000fe20003fa6270 */
[----:B--2---:R-:W-:-:S04]  /*17d0*/  IMAD.IADD R4, R12, 0x1, R121 ;  /* 0x000000010c047824 */ /* 0x004fc800078e0279 */
[----:B------:R-:W-:-:S04]  /*17e0*/  @P1 IMAD.HI.U32 R6, R4, c[0x0][0x2c8], RZ ;  /* 0x0000b20004061a27 */ /* 0x000fc800078e00ff */
[----:B------:R-:W-:Y:S01]  /*17f0*/  IMAD.MOV.U32 R0, RZ, RZ, R4 ;  /* 0x000000ffff007224 */ /* 0x000fe200078e0004 */
[----:B------:R-:W-:-:S04]  /*1800*/  @P1 SHF.R.U32.HI R0, RZ, c[0x0][0x2cc], R6 ;  /* 0x0000b300ff001a19 */ /* 0x000fc80000011606 */
[--C-:B------:R-:W-:Y:S01]  /*1810*/  SHF.R.S32.HI R6, RZ, 0x1f, R0.reuse ;  /* 0x0000001fff067819 */ /* 0x100fe20000011400 */
[----:B------:R-:W-:-:S04]  /*1820*/  IMAD.MOV R5, RZ, RZ, -R0 ;  /* 0x000000ffff057224 */ /* 0x000fc800078e0a00 */
[----:B------:R-:W-:Y:S02]  /*1830*/  IMAD R4, R5, c[0x0][0x2c4], R4 ;  /* 0x0000b10005047a24 */ /* 0x000fe400078e0204 */
[----:B------:R-:W-:-:S04]  /*1840*/  IMAD R5, R6, c[0x0][0x1b0], RZ ;  /* 0x00006c0006057a24 */ /* 0x000fc800078e02ff */
[C---:B------:R-:W-:Y:S01]  /*1850*/  IMAD R6, R0.reuse, c[0x0][0x1b4], R5 ;  /* 0x00006d0000067a24 */ /* 0x040fe200078e0205 */
[----:B------:R-:W-:Y:S01]  /*1860*/  SHF.R.S32.HI R5, RZ, 0x1f, R4 ;  /* 0x0000001fff057819 */ /* 0x000fe20000011404 */
[----:B------:R-:W-:-:S04]  /*1870*/  IMAD.WIDE.U32 R2, R0, c[0x0][0x1b0], R2 ;  /* 0x00006c0000027a25 */ /* 0x000fc800078e0002 */
[----:B------:R-:W-:Y:S02]  /*1880*/  IMAD R0, R5, c[0x0][0x1a8], RZ ;  /* 0x00006a0005007a24 */ /* 0x000fe400078e02ff */
[----:B------:R-:W-:Y:S02]  /*1890*/  IMAD.IADD R3, R3, 0x1, R6 ;  /* 0x0000000103037824 */ /* 0x000fe400078e0206 */
[C---:B------:R-:W-:Y:S02]  /*18a0*/  IMAD R0, R4.reuse, c[0x0][0x1ac], R0 ;  /* 0x00006b0004007a24 */ /* 0x040fe400078e0200 */
[----:B------:R-:W-:-:S04]  /*18b0*/  IMAD.WIDE.U32 R4, R4, c[0x0][0x1a8], R2 ;  /* 0x00006a0004047a25 */ /* 0x000fc800078e0002 */
[----:B------:R-:W-:Y:S01]  /*18c0*/  IMAD.IADD R0, R5, 0x1, R0 ;  /* 0x0000000105007824 */ /* 0x000fe200078e0200 */
[----:B------:R-:W-:-:S04]  /*18d0*/  LEA R2, P0, R4, c[0x0][0x160], 0x1 ;  /* 0x0000580004027a11 */ /* 0x000fc800078008ff */
[----:B------:R-:W-:Y:S01]  /*18e0*/  LEA.HI.X R0, R4, c[0x0][0x164], R0, 0x1, P0 ;  /* 0x0000590004007a11 */ /* 0x000fe200000f0c00 */
[----:B------:R-:W2:Y:S04]  /*18f0*/  SHFL.IDX PT, R5, R2, RZ, 0x181f ;  /* 0x00181fff02057589 */ /* 0x000ea800000e0000 */
[----:B------:R-:W1:Y:S01]  /*1900*/  SHFL.IDX PT, R6, R0, RZ, 0x181f ;  /* 0x00181fff00067589 */ /* 0x000e6200000e0000 */
[----:B------:R-:W-:-:S03]  /*1910*/  ISETP.GE.AND P0, PT, R7, R21, PT ;  /* 0x000000150700720c */ /* 0x000fc60003f06270 */
[----:B------:R-:W3:Y:S04]  /*1920*/  SHFL.IDX PT, R3, R2, 0x1, 0x181f ;  /* 0x00381f0002037f89 */ /* 0x000ee800000e0000 */
[----:B------:R-:W5:Y:S06]  /*1930*/  SHFL.IDX PT, R4, R0, 0x1, 0x181f ;  /* 0x00381f0000047f89 */ /* 0x000f6c00000e0000 */
[----:B--2---:R-:W-:-:S04]  /*1940*/  @!P0 LEA R12, P6, R140, R5, 0x1 ;  /* 0x000000058c0c8211 */ /* 0x004fc800078c08ff */
[----:B-1----:R-:W-:Y:S02]  /*1950*/  @!P0 LEA.HI.X R13, R140, R6, R141, 0x1, P6 ;  /* 0x000000068c0d8211 */ /* 0x002fe400030f0c8d */
[----:B------:R-:W-:-:S03]  /*1960*/  @!P0 LEA R10, P6, R57, R5, 0x1 ;  /* 0x00000005390a8211 */ /* 0x000fc600078c08ff */
[----:B----4-:R1:W-:Y:S01]  /*1970*/  @!P0 LDGSTS.E.BYPASS.LTC128B.128 [R122+0x100], [R12.64], !P3 ;  /* 0x001000000c7a8fae */ /* 0x0103e2000d901d46 */
[----:B---3--:R-:W-:-:S05]  /*1980*/  @!P0 LEA.HI.X R11, R57, R6, R29, 0x1, P6 ;  /* 0x00000006390b8211 */ /* 0x008fca00030f0c1d */
[----:B------:R2:W-:Y:S01]  /*1990*/  @!P0 LDGSTS.E.BYPASS.LTC128B.128 [R122+0x4100], [R10.64], !P2 ;  /* 0x041000000a7a8fae */ /* 0x0005e2000d101d46 */
[C---:B------:R-:W-:Y:S02]  /*19a0*/  ISETP.GE.AND P2, PT, R53.reuse, c[0x0][0x198], PT ;  /* 0x0000660035007a0c */ /* 0x040fe40003f46270 */
[----:B------:R-:W-:-:S04]  /*19b0*/  @!P0 LEA R8, P6, R53, R5, 0x1 ;  /* 0x0000000535088211 */ /* 0x000fc800078c08ff */
[----:B-----5:R-:W-:Y:S02]  /*19c0*/  @!P0 LEA.HI.X R9, R53, R6, R28, 0x1, P6 ;  /* 0x0000000635098211 */ /* 0x020fe400030f0c1c */
[----:B------:R-:W-:-:S04]  /*19d0*/  @!P5 LEA R16, P6, R140, R3, 0x1 ;  /* 0x000000038c10d211 */ /* 0x000fc800078c08ff */
[-C--:B------:R-:W-:Y:S01]  /*19e0*/  @!P5 LEA.HI.X R17, R140, R4.reuse, R141, 0x1, P6 ;  /* 0x000000048c11d211 */ /* 0x080fe200030f0c8d */
[----:B------:R3:W-:Y:S01]  /*19f0*/  @!P0 LDGSTS.E.BYPASS.LTC128B.128 [R122+0x8100], [R8.64], !P2 ;  /* 0x08100000087a8fae */ /* 0x0007e2000d101d46 */
[----:B------:R-:W-:Y:S02]  /*1a00*/  @!P5 LEA R14, P6, R57, R3, 0x1 ;  /* 0x00000003390ed211 */ /* 0x000fe400078c08ff */
[----:B------:R-:W-:Y:S01]  /*1a10*/  IADD3 R5, R7, 0x40, RZ ;  /* 0x0000004007057810 */ /* 0x000fe20007ffe0ff */
[----:B------:R4:W-:Y:S01]  /*1a20*/  @!P5 LDGSTS.E.BYPASS.LTC128B.128 [R122+0x1100], [R16.64], !P3 ;  /* 0x01100000107adfae */ /* 0x0009e2000d901d46 */
[----:B------:R-:W-:Y:S02]  /*1a30*/  @!P5 LEA.HI.X R15, R57, R4, R29, 0x1, P6 ;  /* 0x00000004390fd211 */ /* 0x000fe400030f0c1d */
[----:B------:R-:W-:Y:S02]  /*1a40*/  ISETP.GE.AND P6, PT, R5, R21, PT ;  /* 0x000000150500720c */ /* 0x000fe40003fc6270 */
[----:B---3--:R-:W-:-:S02]  /*1a50*/  @!P5 LEA R8, P0, R53, R3, 0x1 ;  /* 0x000000033508d211 */ /* 0x008fc400078008ff */
[----:B------:R-:W1:Y:S02]  /*1a60*/  SHFL.IDX PT, R3, R2, 0x2, 0x181f ;  /* 0x00581f0002037f89 */ /* 0x000e6400000e0000 */
[----:B------:R-:W-:Y:S02]  /*1a70*/  @!P5 LEA.HI.X R9, R53, R4, R28, 0x1, P0 ;  /* 0x000000043509d211 */ /* 0x000fe400000f0c1c */
[----:B------:R-:W3:Y:S05]  /*1a80*/  SHFL.IDX PT, R4, R0, 0x2, 0x181f ;  /* 0x00581f0000047f89 */ /* 0x000eea00000e0000 */
[----:B-1----:R-:W-:-:S04]  /*1a90*/  @!P6 LEA R12, P0, R140, R3, 0x1 ;  /* 0x000000038c0ce211 */ /* 0x002fc800078008ff */
[----:B---3--:R-:W-:Y:S02]  /*1aa0*/  @!P6 LEA.HI.X R13, R140, R4, R141, 0x1, P0 ;  /* 0x000000048c0de211 */ /* 0x008fe400000f0c8d */
[----:B--2---:R-:W-:-:S04]  /*1ab0*/  @!P6 LEA R10, P0, R57, R3, 0x1 ;  /* 0x00000003390ae211 */ /* 0x004fc800078008ff */
[C---:B------:R-:W-:Y:S02]  /*1ac0*/  @!P6 LEA.HI.X R11, R57.reuse, R4, R29, 0x1, P0 ;  /* 0x00000004390be211 */ /* 0x040fe400000f0c1d */
[----:B------:R-:W-:-:S13]  /*1ad0*/  ISETP.GE.AND P0, PT, R57, c[0x0][0x198], PT ;  /* 0x0000660039007a0c */ /* 0x000fda0003f06270 */
[----:B------:R1:W-:Y:S04]  /*1ae0*/  @!P5 LDGSTS.E.BYPASS.LTC128B.128 [R122+0x5100], [R14.64], !P0 ;  /* 0x051000000e7adfae */ /* 0x0003e8000c101d46 */
[----:B------:R2:W-:Y:S04]  /*1af0*/  @!P5 LDGSTS.E.BYPASS.LTC128B.128 [R122+0x9100], [R8.64], !P2 ;  /* 0x09100000087adfae */ /* 0x0005e8000d101d46 */
[----:B------:R3:W-:Y:S04]  /*1b00*/  @!P6 LDGSTS.E.BYPASS.LTC128B.128 [R122+0x2100], [R12.64], !P3 ;  /* 0x021000000c7aefae */ /* 0x0007e8000d901d46 */
[----:B---3--:R-:W3:Y:S04]  /*1b10*/  LDL R13, [R1] ;  /* 0x00000000010d7983 */ /* 0x008ee80000100800 */
[----:B------:R-:W5:Y:S01]  /*1b20*/  SHFL.IDX PT, R2, R2, 0x3, 0x181f ;  /* 0x00781f0002027f89 */ /* 0x000f6200000e0000 */
[----:B------:R-:W-:-:S03]  /*1b30*/  IADD3 R7, R7, 0x60, RZ ;  /* 0x0000006007077810 */ /* 0x000fc60007ffe0ff */
[----:B------:R-:W1:Y:S01]  /*1b40*/  SHFL.IDX PT, R0, R0, 0x3, 0x181f ;  /* 0x00781f0000007f89 */ /* 0x000e6200000e0000 */
[----:B------:R-:W-:Y:S02]  /*1b50*/  ISETP.GE.AND P5, PT, R7, R21, PT ;  /* 0x000000150700720c */ /* 0x000fe40003fa6270 */
[----:B--2---:R-:W-:-:S04]  /*1b60*/  @!P6 LEA R8, P0, R53, R3, 0x1 ;  /* 0x000000033508e211 */ /* 0x004fc800078008ff */
[----:B------:R-:W-:-:S07]  /*1b70*/  @!P6 LEA.HI.X R9, R53, R4, R28, 0x1, P0 ;  /* 0x000000043509e211 */ /* 0x000fce00000f0c1c */
[----:B-----5:R-:W-:-:S04]  /*1b80*/  @!P5 LEA R6, P0, R140, R2, 0x1 ;  /* 0x000000028c06d211 */ /* 0x020fc800078008ff */
[----:B-1----:R-:W-:Y:S02]  /*1b90*/  @!P5 LEA.HI.X R7, R140, R0, R141, 0x1, P0 ;  /* 0x000000008c07d211 */ /* 0x002fe400000f0c8d */
[----:B------:R-:W-:-:S04]  /*1ba0*/  @!P5 LEA R4, P0, R57, R2, 0x1 ;  /* 0x000000023904d211 */ /* 0x000fc800078008ff */
[C---:B------:R-:W-:Y:S02]  /*1bb0*/  @!P5 LEA.HI.X R5, R57.reuse, R0, R29, 0x1, P0 ;  /* 0x000000003905d211 */ /* 0x040fe400000f0c1d */
[----:B------:R-:W-:Y:S01]  /*1bc0*/  ISETP.GE.AND P0, PT, R57, c[0x0][0x198], PT ;  /* 0x0000660039007a0c */ /* 0x000fe20003f06270 */
[----:B------:R-:W-:-:S12]  /*1bd0*/  IMAD.MOV.U32 R116, RZ, RZ, -0x60 ;  /* 0xffffffa0ff747424 */ /* 0x000fd800078e00ff */
[----:B------:R1:W-:Y:S04]  /*1be0*/  @!P6 LDGSTS.E.BYPASS.LTC128B.128 [R122+0x6100], [R10.64], !P0 ;  /* 0x061000000a7aefae */ /* 0x0003e8000c101d46 */
[----:B------:R2:W-:Y:S01]  /*1bf0*/  @!P6 LDGSTS.E.BYPASS.LTC128B.128 [R122+0xa100], [R8.64], !P2 ;  /* 0x0a100000087aefae */ /* 0x0005e2000d101d46 */
[----:B------:R-:W-:Y:S01]  /*1c00*/  ISETP.GE.AND P6, PT, R140, c[0x0][0x198], PT ;  /* 0x000066008c007a0c */ /* 0x000fe20003fc6270 */
[----:B------:R-:W-:-:S12]  /*1c10*/  IMAD R116, R123, R116, 0x60 ;  /* 0x000000607b747424 */ /* 0x000fd800078e0274 */
[----:B------:R5:W-:Y:S04]  /*1c20*/  @!P5 LDGSTS.E.BYPASS.LTC128B.128 [R122+0x3100], [R6.64], !P6 ;  /* 0x03100000067adfae */ /* 0x000be8000f101d46 */
[----:B------:R1:W-:Y:S01]  /*1c30*/  @!P5 LDGSTS.E.BYPASS.LTC128B.128 [R122+0x7100], [R4.64], !P0 ;  /* 0x07100000047adfae */ /* 0x0003e2000c101d46 */
[----:B--2---:R-:W-:-:S04]  /*1c40*/  IADD3 R9, R123, -0x1, RZ ;  /* 0xffffffff7b097810 */ /* 0x004fc80007ffe0ff */
[----:B------:R-:W-:Y:S02]  /*1c50*/  SHF.R.S32.HI R12, RZ, 0x1f, R9 ;  /* 0x0000001fff0c7819 */ /* 0x000fe40000011409 */
[----:B------:R-:W-:-:S03]  /*1c60*/  IADD3 R8, R116, c[0x0][0x1d0], -R55 ;  /* 0x0000740074087a10 */ /* 0x000fc60007ffe837 */
[----:B------:R-:W-:Y:S01]  /*1c70*/  IMAD R3, R12, c[0x0][0x1e0], RZ ;  /* 0x000078000c037a24 */ /* 0x000fe200078e02ff */
[C---:B------:R-:W-:Y:S02]  /*1c80*/  ISETP.GE.AND P6, PT, R53.reuse, c[0x0][0x198], PT ;  /* 0x0000660035007a0c */ /* 0x040fe40003fc6270 */
[----:B-1----:R-:W-:Y:S01]  /*1c90*/  @!P5 LEA R4, P0, R53, R2, 0x1 ;  /* 0x000000023504d211 */ /* 0x002fe200078008ff */
[----:B-----5:R-:W-:-:S03]  /*1ca0*/  IMAD.WIDE.U32 R6, R9, c[0x0][0x1e0], RZ ;  /* 0x0000780009067a25 */ /* 0x020fc600078e00ff */
[----:B------:R-:W-:Y:S01]  /*1cb0*/  @!P5 LEA.HI.X R5, R53, R0, R28, 0x1, P0 ;  /* 0x000000003505d211 */ /* 0x000fe200000f0c1c */
[----:B------:R-:W-:Y:S01]  /*1cc0*/  IMAD R2, R9, c[0x0][0x1e4], R3 ;  /* 0x0000790009027a24 */ /* 0x000fe200078e0203 */
[----:B------:R-:W-:Y:S01]  /*1cd0*/  ISETP.GE.AND P0, PT, R8, 0x1, PT ;  /* 0x000000010800780c */ /* 0x000fe20003f06270 */
[----:B------:R-:W-:Y:S02]  /*1ce0*/  IMAD.MOV.U32 R118, RZ, RZ, R26 ;  /* 0x000000ffff767224 */ /* 0x000fe400078e001a */
[----:B------:R-:W-:Y:S02]  /*1cf0*/  IMAD.IADD R0, R7, 0x1, R2 ;  /* 0x0000000107007824 */ /* 0x000fe400078e0202 */
[----:B------:R-:W-:Y:S01]  /*1d00*/  IMAD.MOV.U32 R119, RZ, RZ, R25 ;  /* 0x000000ffff777224 */ /* 0x000fe200078e0019 */
[----:B------:R-:W-:Y:S01]  /*1d10*/  ISETP.NE.AND P3, PT, R19, RZ, PT ;  /* 0x000000ff1300720c */ /* 0x000fe20003f65270 */
[----:B------:R-:W-:Y:S01]  /*1d20*/  IMAD R0, R0, 0x60, RZ ;  /* 0x0000006000007824 */ /* 0x000fe200078e02ff */
[----:B------:R-:W-:Y:S01]  /*1d30*/  ISETP.NE.AND P2, PT, R18, RZ, PT ;  /* 0x000000ff1200720c */ /* 0x000fe20003f45270 */
[----:B------:R-:W-:Y:S01]  /*1d40*/  IMAD.WIDE.U32 R2, R6, 0x60, R118 ;  /* 0x0000006006027825 */ /* 0x000fe200078e0076 */
[----:B------:R1:W-:Y:S01]  /*1d50*/  @!P5 LDGSTS.E.BYPASS.LTC128B.128 [R122+0xb100], [R4.64], !P6 ;  /* 0x0b100000047adfae */ /* 0x0003e2000f101d46 */
[----:B------:R-:W-:-:S02]  /*1d60*/  ISETP.GE.AND P6, PT, R8, 0x21, PT ;  /* 0x000000210800780c */ /* 0x000fc40003fc6270 */
[----:B------:R-:W-:Y:S01]  /*1d70*/  IMAD.IADD R0, R3, 0x1, R0 ;  /* 0x0000000103007824 */ /* 0x000fe200078e0200 */
[----:B------:R-:W0:Y:S01]  /*1d80*/  LDGDEPBAR ;  /* 0x00000000000079af */ /* 0x000e220000000000 */
[----:B------:R-:W-:Y:S02]  /*1d90*/  IMAD.MOV.U32 R117, RZ, RZ, c[0x0][0x1e0] ;  /* 0x00007800ff757624 */ /* 0x000fe400078e00ff */
[----:B------:R-:W-:Y:S02]  /*1da0*/  IMAD.MOV.U32 R120, RZ, RZ, c[0x0][0x1e4] ;  /* 0x00007900ff787624 */ /* 0x000fe400078e00ff */
[----:B------:R-:W-:Y:S01]  /*1db0*/  IMAD.WIDE.U32 R6, R117, 0x40, RZ ;  /* 0x0000004075067825 */ /* 0x000fe200078e00ff */
[----:B-1----:R-:W-:-:S04]  /*1dc0*/  @P0 LEA R4, P5, R2, c[0x0][0x1c8], 0x1 ;  /* 0x0000720002040a11 */ /* 0x002fc800078a08ff */
[----:B------:R-:W-:Y:S02]  /*1dd0*/  @P0 LEA.HI.X R5, R2, c[0x0][0x1cc], R0, 0x1, P5 ;  /* 0x0000730002050a11 */ /* 0x000fe400028f0c00 */
[----:B------:R-:W-:-:S03]  /*1de0*/  ISETP.GE.AND P5, PT, R8, 0x41, PT ;  /* 0x000000410800780c */ /* 0x000fc60003fa6270 */
[----:B------:R1:W-:Y:S04]  /*1df0*/  @P0 LDGSTS.E.BYPASS.LTC128B.128 [R122+0xc100], [R4.64], !P4 ;  /* 0x0c100000047a0fae */ /* 0x0003e8000e101d46 */
[----:B------:R1:W-:Y:S04]  /*1e00*/  @P0 LDGSTS.E.BYPASS.LTC128B.128 [R122+0xf100], [R4.64+0x80], !P3 ;  /* 0x0f100080047a0fae */ /* 0x0003e8000d901d46 */
[----:B------:R1:W-:Y:S01]  /*1e10*/  @P0 LDGSTS.E.BYPASS.LTC128B.128 [R122+0x12100], [R4.64+0x100], !P2 ;  /* 0x12100100047a0fae */ /* 0x0003e2000d101d46 */
[----:B------:R-:W-:Y:S01]  /*1e20*/  @P6 LEA R3, P0, R117, R2, 0x5 ;  /* 0x0000000275036211 */ /* 0x000fe200078028ff */
[----:B------:R-:W-:-:S02]  /*1e30*/  IMAD R12, R12, c[0x0][0x208], RZ ;  /* 0x000082000c0c7a24 */ /* 0x000fc400078e02ff */
[----:B------:R-:W-:-:S04]  /*1e40*/  IMAD.WIDE.U32 R10, R9, c[0x0][0x208], RZ ;  /* 0x00008200090a7a25 */ /* 0x000fc800078e00ff */
[----:B------:R-:W-:Y:S01]  /*1e50*/  IMAD R12, R9, c[0x0][0x20c], R12 ;  /* 0x00008300090c7a24 */ /* 0x000fe200078e020c */
[----:B-1----:R-:W-:Y:S02]  /*1e60*/  @P6 LEA.HI.X R5, R117, R0, R120, 0x5, P0 ;  /* 0x0000000075056211 */ /* 0x002fe400000f2c78 */
[----:B------:R-:W-:-:S04]  /*1e70*/  @P6 LEA R4, P0, R3, c[0x0][0x1c8], 0x1 ;  /* 0x0000720003046a11 */ /* 0x000fc800078008ff */
[----:B------:R-:W-:Y:S02]  /*1e80*/  @P6 LEA.HI.X R5, R3, c[0x0][0x1cc], R5, 0x1, P0 ;  /* 0x0000730003056a11 */ /* 0x000fe400000f0c05 */
[----:B------:R-:W-:Y:S01]  /*1e90*/  @P5 IADD3 R3, P0, R2, R6, RZ ;  /* 0x0000000602035210 */ /* 0x000fe20007f1e0ff */
[----:B------:R-:W-:Y:S02]  /*1ea0*/  IMAD.SHL.U32 R2, R120, 0x40, RZ ;  /* 0x0000004078027824 */ /* 0x000fe400078e00ff */
[----:B------:R1:W-:Y:S03]  /*1eb0*/  @P6 LDGSTS.E.BYPASS.LTC128B.128 [R122+0xd100], [R4.64], !P4 ;  /* 0x0d100000047a6fae */ /* 0x0003e6000e101d46 */
[----:B------:R-:W-:Y:S01]  /*1ec0*/  @P5 IADD3.X R9, R0, R7, R2, P0, !PT ;  /* 0x0000000700095210 */ /* 0x000fe200007fe402 */
[----:B------:R1:W-:Y:S01]  /*1ed0*/  @P6 LDGSTS.E.BYPASS.LTC128B.128 [R122+0x10100], [R4.64+0x80], !P3 ;  /* 0x10100080047a6fae */ /* 0x0003e2000d901d46 */
[----:B------:R-:W-:-:S03]  /*1ee0*/  @P5 LEA R2, P0, R3, c[0x0][0x1c8], 0x1 ;  /* 0x0000720003025a11 */ /* 0x000fc600078008ff */
[----:B------:R1:W-:Y:S01]  /*1ef0*/  @P6 LDGSTS.E.BYPASS.LTC128B.128 [R122+0x13100], [R4.64+0x100], !P2 ;  /* 0x13100100047a6fae */ /* 0x0003e2000d101d46 */
[----:B------:R-:W-:-:S05]  /*1f00*/  @P5 LEA.HI.X R3, R3, c[0x0][0x1cc], R9, 0x1, P0 ;  /* 0x0000730003035a11 */ /* 0x000fca00000f0c09 */
[----:B------:R2:W-:Y:S04]  /*1f10*/  @P5 LDGSTS.E.BYPASS.LTC128B.128 [R122+0xe100], [R2.64], !P4 ;  /* 0x0e100000027a5fae */ /* 0x0005e8000e101d46 */
[----:B------:R2:W-:Y:S04]  /*1f20*/  @P5 LDGSTS.E.BYPASS.LTC128B.128 [R122+0x11100], [R2.64+0x80], !P3 ;  /* 0x11100080027a5fae */ /* 0x0005e8000d901d46 */
[----:B------:R2:W-:Y:S04]  /*1f30*/  @P5 LDGSTS.E.BYPASS.LTC128B.128 [R122+0x14100], [R2.64+0x100], !P2 ;  /* 0x14100100027a5fae */ /* 0x0005e8000d101d46 */
[----:B------:R-:W0:Y:S01]  /*1f40*/  LDGDEPBAR ;  /* 0x00000000000079af */ /* 0x000e220000000000 */
[----:B------:R-:W-:-:S04]  /*1f50*/  DEPBAR.LE SB0, 0x1 ;  /* 0x000080400000791a */ /* 0x000fc80000000000 */
[----:B------:R-:W-:Y:S01]  /*1f60*/  BAR.SYNC.DEFER_BLOCKING 0x0 ;  /* 0x0000000000007b1d */ /* 0x000fe20000010000 */
[----:B------:R-:W-:Y:S02]  /*1f70*/  IMAD.MOV.U32 R6, RZ, RZ, R22 ;  /* 0x000000ffff067224 */ /* 0x000fe400078e0016 */
[----:B------:R-:W-:Y:S02]  /*1f80*/  IMAD.MOV.U32 R7, RZ, RZ, R24 ;  /* 0x000000ffff077224 */ /* 0x000fe400078e0018 */
[----:B------:R-:W-:Y:S02]  /*1f90*/  IMAD.IADD R0, R11, 0x1, R12 ;  /* 0x000000010b007824 */ /* 0x000fe400078e020c */
[----:B------:R-:W-:Y:S01]  /*1fa0*/  IMAD.WIDE.U32 R6, R10, 0x60, R6 ;  /* 0x000000600a067825 */ /* 0x000fe200078e0006 */
[----:B------:R-:W-:Y:S04]  /*1fb0*/  LDSM.16.M88.4 R156, [R250] ;  /* 0x00000000fa9c783b */ /* 0x000fe80000000200 */
[----:B------:R-:W-:Y:S04]  /*1fc0*/  LDSM.16.M88.4 R160, [R251] ;  /* 0x00000000fba0783b */ /* 0x000fe80000000200 */
[----:B------:R-:W-:Y:S04]  /*1fd0*/  LDSM.16.M88.4 R172, [R252] ;  /* 0x00000000fcac783b */ /* 0x000fe80000000200 */
[----:B------:R-:W-:Y:S04]  /*1fe0*/  LDSM.16.M88.4 R176, [R250+0x4000] ;  /* 0x00400000fab0783b */ /* 0x000fe80000000200 */
[----:B------:R-:W-:Y:S04]  /*1ff0*/  LDSM.16.M88.4 R180, [R251+0x4000] ;  /* 0x00400000fbb4783b */ /* 0x000fe80000000200 */
[----:B------:R-:W-:Y:S04]  /*2000*/  LDSM.16.M88.4 R188, [R252+0x4000] ;  /* 0x00400000fcbc783b */ /* 0x000fe80000000200 */
[----:B---3--:R-:W-:Y:S04]  /*2010*/  LDSM.16.M88.4 R168, [R13] ;  /* 0x000000000da8783b */ /* 0x008fe80000000200 */
[----:B------:R-:W-:Y:S04]  /*2020*/  LDSM.16.M88.4 R184, [R13+0x4000] ;  /* 0x004000000db8783b */ /* 0x000fe80000000200 */
[----:B------:R-:W-:Y:S04]  /*2030*/  LDSM.16.M88.4 R192, [R250+0x8000] ;  /* 0x00800000fac0783b */ /* 0x000fe80000000200 */
[----:B------:R-:W-:Y:S04]  /*2040*/  LDSM.16.M88.4 R196, [R251+0x8000] ;  /* 0x00800000fbc4783b */ /* 0x000fe80000000200 */
[----:B------:R-:W-:Y:S04]  /*2050*/  LDSM.16.M88.4 R200, [R13+0x8000] ;  /* 0x008000000dc8783b */ /* 0x000fe80000000200 */
[----:B------:R-:W-:Y:S04]  /*2060*/  LDSM.16.M88.4 R204, [R252+0x8000] ;  /* 0x00800000fccc783b */ /* 0x000fe80000000200 */
[----:B------:R-:W-:Y:S01]  /*2070*/  BAR.SYNC.DEFER_BLOCKING 0x0 ;  /* 0x0000000000007b1d */ /* 0x000fe20000010000 */
[----:B------:R-:W-:-:S02]  /*2080*/  IMAD R0, R0, 0x60, RZ ;  /* 0x0000006000007824 */ /* 0x000fc400078e02ff */
[----:B-1----:R-:W-:Y:S02]  /*2090*/  IMAD.MOV.U32 R5, RZ, RZ, c[0x0][0x208] ;  /* 0x00008200ff057624 */ /* 0x002fe400078e00ff */
[----:B--2---:R-:W-:Y:S01]  /*20a0*/  IMAD.MOV.U32 R3, RZ, RZ, 0x6 ;  /* 0x00000006ff037424 */ /* 0x004fe200078e00ff */
[C---:B------:R-:W-:Y:S01]  /*20b0*/  LEA R2, P0, R6.reuse, c[0x0][0x1f8], 0x1 ;  /* 0x00007e0006027a11 */ /* 0x040fe200078008ff */
[----:B------:R-:W-:Y:S02]  /*20c0*/  IMAD.IADD R0, R7, 0x1, R0 ;  /* 0x0000000107007824 */ /* 0x000fe400078e0200 */
[C---:B------:R-:W-:Y:S01]  /*20d0*/  IMAD.SHL.U32 R4, R5.reuse, 0x40, RZ ;  /* 0x0000004005047824 */ /* 0x040fe200078e00ff */
[----:B------:R-:W-:Y:S02]  /*20e0*/  SHF.L.U64.HI R5, R5, R3, c[0x0][0x20c] ;  /* 0x0000830005057619 */ /* 0x000fe40000010203 */
[----:B------:R-:W-:Y:S02]  /*20f0*/  LEA.HI.X R3, R6, c[0x0][0x1fc], R0, 0x1, P0 ;  /* 0x00007f0006037a11 */ /* 0x000fe400000f0c00 */
[----:B------:R-:W-:-:S02]  /*2100*/  IADD3 R10, P5, P0, R4, 0x80, R2 ;  /* 0x00000080040a7810 */ /* 0x000fc400078be002 */
[----:B------:R-:W-:Y:S02]  /*2110*/  LOP3.LUT R0, R20, 0x1, RZ, 0xc0, !PT ;  /* 0x0000000114007812 */ /* 0x000fe400078ec0ff */
[----:B------:R-:W-:Y:S02]  /*2120*/  IADD3.X R11, R5, RZ, R3, P5, P0 ;  /* 0x000000ff050b7210 */ /* 0x000fe40002fe0403 */
[----:B------:R-:W-:Y:S01]  /*2130*/  IADD3 R6, P5, P0, R4, 0x100, R2 ;  /* 0x0000010004067810 */ /* 0x000fe200078be002 */
[----:B------:R-:W-:-:S04]  /*2140*/  DEPBAR.LE SB0, 0x0 ;  /* 0x000080000000791a */ /* 0x000fc80000000000 */
[----:B------:R-:W-:Y:S01]  /*2150*/  BAR.SYNC.DEFER_BLOCKING 0x0 ;  /* 0x0000000000007b1d */ /* 0x000fe20000010000 */
[----:B------:R-:W-:Y:S02]  /*2160*/  IADD3.X R7, R5, RZ, R3, P5, P0 ;  /* 0x000000ff05077210 */ /* 0x000fe40002fe0403 */
[----:B------:R-:W-:-:S04]  /*2170*/  ISETP.NE.U32.AND P0, PT, R0, 0x1, PT ;  /* 0x000000010000780c */ /* 0x000fc80003f05070 */
[----:B------:R-:W-:Y:S02]  /*2180*/  ISETP.LT.OR P0, PT, R8, 0x1, P0 ;  /* 0x000000010800780c */ /* 0x000fe40000701670 */
[C---:B------:R-:W-:Y:S02]  /*2190*/  LOP3.LUT P6, RZ, R20.reuse, 0x2, RZ, 0xc0, !PT ;  /* 0x0000000214ff7812 */ /* 0x040fe400078cc0ff */
[----:B------:R-:W-:Y:S01]  /*21a0*/  LOP3.LUT P5, RZ, R20, 0x4, RZ, 0xc0, !PT ;  /* 0x0000000414ff7812 */ /* 0x000fe200078ac0ff */
[----:B----4-:R-:W1:Y:S04]  /*21b0*/  LDSM.16.M88.4 R16, [R225] ;  /* 0x00000000e110783b */ /* 0x010e680000000200 */
[----:B------:R-:W-:Y:S04]  /*21c0*/  LDSM.16.M88.4 R12, [R225+0x800] ;  /* 0x00080000e10c783b */ /* 0x000fe80000000200 */
[----:B------:R-:W2:Y:S04]  /*21d0*/  LDSM.16.M88.4 R40, [R225+0x1000] ;  /* 0x00100000e128783b */ /* 0x000ea80000000200 */
[----:B------:R-:W3:Y:S04]  /*21e0*/  LDSM.16.M88.4 R44, [R225+0x1800] ;  /* 0x00180000e12c783b */ /* 0x000ee80000000200 */
[----:B------:R-:W-:Y:S04]  /*21f0*/  LDSM.16.M88.4 R60, [R225+0x2000] ;  /* 0x00200000e13c783b */ /* 0x000fe80000000200 */
[----:B------:R-:W-:Y:S04]  /*2200*/  LDSM.16.M88.4 R68, [R225+0x2800] ;  /* 0x00280000e144783b */ /* 0x000fe80000000200 */
[----:B------:R-:W-:Y:S04]  /*2210*/  LDSM.16.M88.4 R56, [R231] ;  /* 0x00000000e738783b */ /* 0x000fe80000000200 */
[----:B------:R-:W-:Y:S04]  /*2220*/  LDSM.16.M88.4 R52, [R248] ;  /* 0x00000000f834783b */ /* 0x000fe80000000200 */
[----:B------:R-:W4:Y:S04]  /*2230*/  LDSM.16.M88.4 R48, [R247] ;  /* 0x00000000f730783b */ /* 0x000f280000000200 */
[----:B------:R-:W5:Y:S04]  /*2240*/  LDSM.16.M88.4 R64, [R246] ;  /* 0x00000000f640783b */ /* 0x000f680000000200 */
[----:B------:R-:W1:Y:S04]  /*2250*/  LDSM.16.M88.4 R92, [R245] ;  /* 0x00000000f55c783b */ /* 0x000e680000000200 */
[----:B------:R-:W1:Y:S04]  /*2260*/  LDSM.16.M88.4 R104, [R244] ;  /* 0x00000000f468783b */ /* 0x000e680000000200 */
[----:B------:R-:W-:Y:S01]  /*2270*/  @!PT LDS RZ, [RZ] ;  /* 0x00000000fffff984 */ /* 0x000fe20000000800 */
[----:B------:R-:W-:Y:S01]  /*2280*/  @!PT LDS RZ, [RZ] ;  /* 0x00000000fffff984 */ /* 0x000fe20000000800 */
[----:B------:R-:W-:Y:S01]  /*2290*/  @!PT LDS RZ, [RZ] ;  /* 0x00000000fffff984 */ /* 0x000fe20000000800 */
[----:B------:R1:W-:Y:S01]  /*22a0*/  LDGSTS.E.BYPASS.LTC128B.128 [R122+0x100], [R2.64], !P0 ;  /* 0x00100000027a7fae */ /* 0x0003e2000c101d46 */
[----:B------:R-:W-:-:S13]  /*22b0*/  ISETP.LT.OR P0, PT, R8, 0x1, !P6 ;  /* 0x000000010800780c */ /* 0x000fda0007701670 */
[----:B------:R1:W-:Y:S01]  /*22c0*/  LDGSTS.E.BYPASS.LTC128B.128 [R122+0x3100], [R2.64+0x80], !P0 ;  /* 0x03100080027a7fae */ /* 0x0003e2000c101d46 */
[----:B------:R-:W-:-:S13]  /*22d0*/  ISETP.LT.OR P0, PT, R8, 0x1, !P5 ;  /* 0x000000010800780c */ /* 0x000fda0006f01670 */
[----:B------:R1:W-:Y:S02]  /*22e0*/  LDGSTS.E.BYPASS.LTC128B.128 [R122+0x6100], [R2.64+0x100], !P0 ;  /* 0x06100100027a7fae */ /* 0x0003e4000c101d46 */
[----:B-1----:R-:W-:-:S05]  /*22f0*/  IADD3 R2, P0, R4, R2, RZ ;  /* 0x0000000204027210 */ /* 0x002fca0007f1e0ff */
[----:B------:R-:W-:Y:S01]  /*2300*/  IMAD.X R3, R5, 0x1, R3, P0 ;  /* 0x0000000105037824 */ /* 0x000fe200000e0603 */
[----:B------:R-:W-:-:S05]  /*2310*/  IADD3 R4, P0, R2, R4, RZ ;  /* 0x0000000402047210 */ /* 0x000fca0007f1e0ff */
[----:B------:R-:W-:Y:S01]  /*2320*/  IMAD.X R5, R3, 0x1, R5, P0 ;  /* 0x0000000103057824 */ /* 0x000fe200000e0605 */
[----:B------:R-:W-:-:S04]  /*2330*/  ISETP.NE.U32.AND P0, PT, R0, 0x1, PT ;  /* 0x000000010000780c */ /* 0x000fc80003f05070 */
[----:B------:R-:W-:-:S13]  /*2340*/  ISETP.LT.OR P0, PT, R8, 0x21, P0 ;  /* 0x000000210800780c */ /* 0x000fda0000701670 */
[----:B------:R1:W-:Y:S01]  /*2350*/  LDGSTS.E.BYPASS.LTC128B.128 [R122+0x1100], [R2.64], !P0 ;  /* 0x01100000027a7fae */ /* 0x0003e2000c101d46 */
[C---:B------:R-:W-:Y:S01]  /*2360*/  ISETP.LT.OR P0, PT, R8.reuse, 0x21, !P6 ;  /* 0x000000210800780c */ /* 0x040fe20007701670 */
[C---:B------:R-:W-:Y:S11]  /*2370*/  HMMA.16816.F32 R36, R156.reuse, R16, RZ ;  /* 0x000000109c24723c */ /* 0x040ff600000018ff */
[----:B------:R-:W-:Y:S01]  /*2380*/  @!UPT UIADD3 URZ, URZ, URZ, URZ ;  /* 0x0000003f3f3ff290 */ /* 0x000fe2000fffe03f */
[----:B------:R1:W-:Y:S01]  /*2390*/  LDGSTS.E.BYPASS.LTC128B.128 [R122+0x4100], [R10.64], !P0 ;  /* 0x041000000a7a7fae */ /* 0x0003e2000c101d46 */
[----:B------:R-:W-:Y:S01]  /*23a0*/  ISETP.LT.OR P0, PT, R8, 0x21, !P5 ;  /* 0x000000210800780c */ /* 0x000fe20006f01670 */
[C---:B------:R-:W-:Y:S08]  /*23b0*/  HMMA.16816.F32 R32, R156.reuse, R18, RZ ;  /* 0x000000129c20723c */ /* 0x040ff000000018ff */
[----:B--2---:R-:W-:Y:S04]  /*23c0*/  HMMA.16816.F32 R16, R156, R42, RZ ;  /* 0x0000002a9c10723c */ /* 0x004fe800000018ff */
[----:B------:R2:W-:Y:S01]  /*23d0*/  LDGSTS.E.BYPASS.LTC128B.128 [R122+0x7100], [R6.64], !P0 ;  /* 0x07100000067a7fae */ /* 0x0005e2000c101d46 */
[----:B------:R-:W-:-:S02]  /*23e0*/  ISETP.NE.U32.AND P0, PT, R0, 0x1, PT ;  /* 0x000000010000780c */ /* 0x000fc40003f05070 */
[C---:B------:R-:W-:Y:S02]  /*23f0*/  ISETP.LT.OR P6, PT, R8.reuse, 0x41, !P6 ;  /* 0x000000410800780c */ /* 0x040fe400077c1670 */
[C---:B------:R-:W-:Y:S02]  /*2400*/  ISETP.LT.OR P0, PT, R8.reuse, 0x41, P0 ;  /* 0x000000410800780c */ /* 0x040fe40000701670 */
[----:B------:R-:W-:Y:S01]  /*2410*/  ISETP.LT.OR P5, PT, R8, 0x41, !P5 ;  /* 0x000000410800780c */ /* 0x000fe20006fa1670 */
[C---:B------:R-:W-:Y:S08]  /*2420*/  HMMA.16816.F32 R28, R156.reuse, R12, RZ ;  /* 0x0000000c9c1c723c */ /* 0x040ff000000018ff */
[C---:B------:R-:W-:Y:S02]  /*2430*/  HMMA.16816.F32 R24, R156.reuse, R14, RZ ;  /* 0x0000000e9c18723c */ /* 0x040fe400000018ff */
[----:B------:R2:W-:Y:S04]  /*2440*/  LDGSTS.E.BYPASS.LTC128B.128 [R122+0x2100], [R4.64], !P0 ;  /* 0x02100000047a7fae */ /* 0x0005e8000c101d46 */
[----:B------:R2:W-:Y:S02]  /*2450*/  LDGSTS.E.BYPASS.LTC128B.128 [R122+0x5100], [R4.64+0x80], !P6 ;  /* 0x05100080047a7fae */ /* 0x0005e4000f101d46 */
[C---:B------:R-:W-:Y:S02]  /*2460*/  HMMA.16816.F32 R20, R156.reuse, R40, RZ ;  /* 0x000000289c14723c */ /* 0x040fe400000018ff */
[----:B------:R2:W-:Y:S04]  /*2470*/  LDGSTS.E.BYPASS.LTC128B.128 [R122+0x8100], [R4.64+0x100], !P5 ;  /* 0x08100100047a7fae */ /* 0x0005e8000e901d46 */
[----:B------:R-:W-:Y:S02]  /*2480*/  LDSM.16.M88.4 R108, [R226+0x5000] ;  /* 0x00500000e26c783b */ /* 0x000fe40000000200 */
[----:B---3--:R-:W-:Y:S02]  /*2490*/  HMMA.16816.F32 R12, R156, R44, RZ ;  /* 0x0000002c9c0c723c */ /* 0x008fe400000018ff */
[----:B------:R-:W-:Y:S04]  /*24a0*/  LDSM.16.M88.4 R112, [R235] ;  /* 0x00000000eb70783b */ /* 0x000fe80000000200 */
[----:B------:R-:W0:Y:S02]  /*24b0*/  LDGDEPBAR ;  /* 0x00000000000079af */ /* 0x000e240000000000 */
[C---:B----4-:R-:W-:Y:S08]  /*24c0*/  HMMA.16816.F32 R80, R160.reuse, R50, R16 ;  /* 0x00000032a050723c */ /* 0x050ff00000001810 */
[----:B------:R-:W-:Y:S01]  /*24d0*/  HMMA.16816.F32 R100, R160, R58, R32 ;  /* 0x0000003aa064723c */ /* 0x000fe20000001820 */
[----:B------:R-:W3:Y:S07]  /*24e0*/  LDSM.16.M88.4 R32, [R229] ;  /* 0x00000000e520783b */ /* 0x000eee0000000200 */
[----:B------:R-:W-:Y:S08]  /*24f0*/  HMMA.16816.F32 R16, R156, R62, RZ ;  /* 0x0000003e9c10723c */ /* 0x000ff000000018ff */
[C---:B------:R-:W-:Y:S01]  /*2500*/  HMMA.16816.F32 R76, R160.reuse, R56, R36 ;  /* 0x00000038a04c723c */ /* 0x040fe20000001824 */
[----:B------:R-:W4:Y:S07]  /*2510*/  LDSM.16.M88.4 R36, [R229+0x800] ;  /* 0x00080000e524783b */ /* 0x000f2e0000000200 */
[C---:B------:R-:W-:Y:S01]  /*2520*/  HMMA.16816.F32 R84, R160.reuse, R48, R20 ;  /* 0x00000030a054723c */ /* 0x040fe20000001814 */
[----:B------:R-:W3:Y:S07]  /*2530*/  LDSM.16.M88.4 R48, [R229+0x1000] ;  /* 0x00100000e530783b */ /* 0x000eee0000000200 */
[----:B-----5:R-:W-:Y:S08]  /*2540*/  HMMA.16816.F32 R56, R160, R64, R12 ;  /* 0x00000040a038723c */ /* 0x020ff0000000180c */
[C---:B-1----:R-:W-:Y:S01]  /*2550*/  HMMA.16816.F32 R8, R156.reuse, R46, RZ ;  /* 0x0000002e9c08723c */ /* 0x042fe200000018ff */
[----:B------:R-:W1:Y:S07]  /*2560*/  LDSM.16.M88.4 R44, [R229+0x2000] ;  /* 0x00200000e52c783b */ /* 0x000e6e0000000200 */
[C---:B------:R-:W-:Y:S01]  /*2570*/  HMMA.16816.F32 R20, R156.reuse, R60, RZ ;  /* 0x0000003c9c14723c */ /* 0x040fe200000018ff */
[----:B------:R-:W-:Y:S07]  /*2580*/  LDSM.16.M88.4 R60, [R229+0x1800] ;  /* 0x00180000e53c783b */ /* 0x000fee0000000200 */
[C---:B------:R-:W-:Y:S08]  /*2590*/  HMMA.16816.F32 R12, R156.reuse, R68, RZ ;  /* 0x000000449c0c723c */ /* 0x040ff000000018ff */
[----:B--2---:R-:W-:Y:S01]  /*25a0*/  HMMA.16816.F32 R4, R156, R70, RZ ;  /* 0x000000469c04723c */ /* 0x004fe200000018ff */
[----:B------:R-:W-:Y:S07]  /*25b0*/  LDSM.16.M88.4 R68, [R226+0x1000] ;  /* 0x00100000e244783b */ /* 0x000fee0000000200 */
[C---:B------:R-:W-:Y:S01]  /*25c0*/  HMMA.16816.F32 R96, R160.reuse, R52, R28 ;  /* 0x00000034a060723c */ /* 0x040fe2000000181c */
[----:B------:R-:W-:Y:S07]  /*25d0*/  LDSM.16.M88.4 R28, [R226+0x800] ;  /* 0x00080000e21c783b */ /* 0x000fee0000000200 */
[C---:B------:R-:W-:Y:S01]  /*25e0*/  HMMA.16816.F32 R88, R160.reuse, R54, R24 ;  /* 0x00000036a058723c */ /* 0x040fe20000001818 */
[----:B------:R-:W2:Y:S07]  /*25f0*/  LDSM.16.M88.4 R24, [R229+0x2800] ;  /* 0x00280000e518783b */ /* 0x000eae0000000200 */
[C---:B------:R-:W-:Y:S01]  /*2600*/  HMMA.16816.F32 R52, R160.reuse, R94, R16 ;  /* 0x0000005ea034723c */ /* 0x040fe20000001810 */
[----:B------:R-:W5:Y:S07]  /*2610*/  LDSM.16.M88.4 R16, [R226] ;  /* 0x00000000e210783b */ /* 0x000f6e0000000200 */
[C---:B------:R-:W-:Y:S08]  /*2620*/  HMMA.16816.F32 R72, R160.reuse, R66, R8 ;  /* 0x00000042a048723c */ /* 0x040ff00000001808 */
[C---:B------:R-:W-:Y:S01]  /*2630*/  HMMA.16816.F32 R64, R160.reuse, R92, R20 ;  /* 0x0000005ca040723c */ /* 0x040fe20000001814 */
[----:B------:R-:W-:Y:S07]  /*2640*/  LDSM.16.M88.4 R92, [R226+0x2800] ;  /* 0x00280000e25c783b */ /* 0x000fee0000000200 */
[C---:B------:R-:W-:Y:S08]  /*2650*/  HMMA.16816.F32 R40, R160.reuse, R104, R12 ;  /* 0x00000068a028723c */ /* 0x040ff0000000180c */
[----:B------:R-:W-:Y:S01]  /*2660*/  HMMA.16816.F32 R20, R160, R106, R4 ;  /* 0x0000006aa014723c */ /* 0x000fe20000001804 */
[----:B------:R-:W-:Y:S07]  /*2670*/  LDSM.16.M88.4 R104, [R225+0x7800] ;  /* 0x00780000e168783b */ /* 0x000fee0000000200 */
[C---:B---3--:R-:W-:Y:S08]  /*2680*/  HMMA.16816.F32 R12, R168.reuse, R32, R76 ;  /* 0x00000020a80c723c */ /* 0x048ff0000000184c */
[C---:B------:R-:W-:Y:S01]  /*2690*/  HMMA.16816.F32 R8, R168.reuse, R34, R100 ;  /* 0x00000022a808723c */ /* 0x040fe20000001864 */
[----:B------:R-:W3:Y:S07]  /*26a0*/  LDSM.16.M88.4 R100, [R226+0x1800] ;  /* 0x00180000e264783b */ /* 0x000eee0000000200 */
[C---:B----4-:R-:W-:Y:S01]  /*26b0*/  HMMA.16816.F32 R4, R168.reuse, R36, R96 ;  /* 0x00000024a804723c */ /* 0x050fe20000001860 */
[----:B------:R-:W-:Y:S07]  /*26c0*/  LDSM.16.M88.4 R96, [R242] ;  /* 0x00000000f260783b */ /* 0x000fee0000000200 */
[C---:B------:R-:W-:Y:S01]  /*26d0*/  HMMA.16816.F32 R32, R168.reuse, R38, R88 ;  /* 0x00000026a820723c */ /* 0x040fe20000001858 */
[----:B------:R-:W4:Y:S07]  /*26e0*/  LDSM.16.M88.4 R88, [R226+0x2000] ;  /* 0x00200000e258783b */ /* 0x000f2e0000000200 */
[C---:B------:R-:W-:Y:S08]  /*26f0*/  HMMA.16816.F32 R36, R168.reuse, R48, R84 ;  /* 0x00000030a824723c */ /* 0x040ff00000001854 */
[C---:B-1----:R-:W-:Y:S08]  /*2700*/  HMMA.16816.F32 R84, R168.reuse, R46, R52 ;  /* 0x0000002ea854723c */ /* 0x042ff00000001834 */
[----:B--2---:R-:W-:Y:S08]  /*2710*/  HMMA.16816.F32 R76, R168, R24, R40 ;  /* 0x00000018a84c723c */ /* 0x004ff00000001828 */
[C---:B-----5:R-:W-:Y:S08]  /*2720*/  HMMA.16816.F32 R52, R172.reuse, R16, R12 ;  /* 0x00000010ac34723c */ /* 0x060ff0000000180c */
[C---:B------:R-:W-:Y:S08]  /*2730*/  HMMA.16816.F32 R40, R172.reuse, R18, R8 ;  /* 0x00000012ac28723c */ /* 0x040ff00000001808 */
[C---:B------:R-:W-:Y:S08]  /*2740*/  HMMA.16816.F32 R16, R172.reuse, R28, R4 ;  /* 0x0000001cac10723c */ /* 0x040ff00000001804 */
[----:B------:R-:W-:Y:S01]  /*2750*/  HMMA.16816.F32 R12, R172, R30, R32 ;  /* 0x0000001eac0c723c */ /* 0x000fe20000001820 */
[----:B------:R-:W1:Y:S07]  /*2760*/  LDSM.16.M88.4 R28, [R225+0x3000] ;  /* 0x00300000e11c783b */ /* 0x000e6e0000000200 */
[C---:B------:R-:W-:Y:S08]  /*2770*/  HMMA.16816.F32 R48, R168.reuse, R50, R80 ;  /* 0x00000032a830723c */ /* 0x040ff00000001850 */
[C---:B------:R-:W-:Y:S01]  /*2780*/  HMMA.16816.F32 R80, R168.reuse, R26, R20 ;  /* 0x0000001aa850723c */ /* 0x040fe20000001814 */
[----:B------:R-:W2:Y:S04]  /*2790*/  LDSM.16.M88.4 R24, [R225+0x3800] ;  /* 0x00380000e118783b */ /* 0x000ea80000000200 */
[----:B------:R-:W5:Y:S03]  /*27a0*/  LDSM.16.M88.4 R20, [R225+0x4000] ;  /* 0x00400000e114783b */ /* 0x000f660000000200 */
[C---:B------:R-:W-:Y:S08]  /*27b0*/  HMMA.16816.F32 R56, R168.reuse, R60, R56 ;  /* 0x0000003ca838723c */ /* 0x040ff00000001838 */
[C---:B------:R-:W-:Y:S01]  /*27c0*/  HMMA.16816.F32 R72, R168.reuse, R62, R72 ;  /* 0x0000003ea848723c */ /* 0x040fe20000001848 */
[----:B------:R-:W-:Y:S07]  /*27d0*/  LDSM.16.M88.4 R60, [R225+0x5000] ;  /* 0x00500000e13c783b */ /* 0x000fee0000000200 */
[----:B------:R-:W-:Y:S08]  /*27e0*/  HMMA.16816.F32 R64, R168, R44, R64 ;  /* 0x0000002ca840723c */ /* 0x000ff00000001840 */
[C---:B------:R-:W-:Y:S01]  /*27f0*/  HMMA.16816.F32 R8, R172.reuse, R68, R36 ;  /* 0x00000044ac08723c */ /* 0x040fe20000001824 */
[----:B------:R-:W1:Y:S07]  /*2800*/  LDSM.16.M88.4 R36, [R225+0x4800] ;  /* 0x00480000e124783b */ /* 0x000e6e0000000200 */
[C---:B---3--:R-:W-:Y:S08]  /*2810*/  HMMA.16816.F32 R32, R172.reuse, R100, R56 ;  /* 0x00000064ac20723c */ /* 0x048ff00000001838 */
[C---:B------:R-:W-:Y:S08]  /*2820*/  HMMA.16816.F32 R4, R172.reuse, R70, R48 ;  /* 0x00000046ac04723c */ /* 0x040ff00000001830 */
[C---:B------:R-:W-:Y:S01]  /*2830*/  HMMA.16816.F32 R44, R172.reuse, R102, R72 ;  /* 0x00000066ac2c723c */ /* 0x040fe20000001848 */
[----:B------:R-:W-:Y:S07]  /*2840*/  LDSM.16.M88.4 R100, [R241] ;  /* 0x00000000f164783b */ /* 0x000fee0000000200 */
[C---:B----4-:R-:W-:Y:S08]  /*2850*/  HMMA.16816.F32 R56, R172.reuse, R88, R64 ;  /* 0x00000058ac38723c */ /* 0x050ff00000001840 */
[C---:B------:R-:W-:Y:S01]  /*2860*/  HMMA.16816.F32 R64, R172.reuse, R90, R84 ;  /* 0x0000005aac40723c */ /* 0x040fe20000001854 */
[----:B------:R-:W-:Y:S04]  /*2870*/  LDSM.16.M88.4 R84, [R243] ;  /* 0x00000000f354783b */ /* 0x000fe80000000200 */
[----:B------:R-:W-:Y:S03]  /*2880*/  LDSM.16.M88.4 R88, [R238] ;  /* 0x00000000ee58783b */ /* 0x000fe60000000200 */
[----:B------:R-:W-:Y:S01]  /*2890*/  HMMA.16816.F32 R72, R172, R92, R76 ;  /* 0x0000005cac48723c */ /* 0x000fe2000000184c */
[----:B------:R-:W3:Y:S07]  /*28a0*/  LDSM.16.M88.4 R76, [R225+0x5800] ;  /* 0x00580000e14c783b */ /* 0x000eee0000000200 */
[----:B-1----:R-:W-:Y:S08]  /*28b0*/  HMMA.16816.F32 R68, R176, R28, R52 ;  /* 0x0000001cb044723c */ /* 0x002ff00000001834 */
[----:B------:R-:W-:Y:S01]  /*28c0*/  HMMA.16816.F32 R80, R172, R94, R80 ;  /* 0x0000005eac50723c */ /* 0x000fe20000001850 */
[----:B------:R-:W1:Y:S07]  /*28d0*/  LDSM.16.M88.4 R92, [R240] ;  /* 0x00000000f05c783b */ /* 0x000e6e0000000200 */
[C---:B------:R-:W-:Y:S08]  /*28e0*/  HMMA.16816.F32 R52, R176.reuse, R30, R40 ;  /* 0x0000001eb034723c */ /* 0x040ff00000001828 */
[C---:B--2---:R-:W-:Y:S08]  /*28f0*/  HMMA.16816.F32 R48, R176.reuse, R24, R16 ;  /* 0x00000018b030723c */ /* 0x044ff00000001810 */
[C---:B------:R-:W-:Y:S01]  /*2900*/  HMMA.16816.F32 R40, R176.reuse, R26, R12 ;  /* 0x0000001ab028723c */ /* 0x040fe2000000180c */
[----:B------:R-:W2:Y:S07]  /*2910*/  LDSM.16.M88.4 R24, [R239] ;  /* 0x00000000ef18783b */ /* 0x000eae0000000200 */
[C---:B-----5:R-:W-:Y:S08]  /*2920*/  HMMA.16816.F32 R28, R176.reuse, R20, R8 ;  /* 0x00000014b01c723c */ /* 0x060ff00000001808 */
[C---:B------:R-:W-:Y:S08]  /*2930*/  HMMA.16816.F32 R20, R176.reuse, R22, R4 ;  /* 0x00000016b014723c */ /* 0x040ff00000001804 */
[C---:B------:R-:W-:Y:S08]  /*2940*/  HMMA.16816.F32 R12, R176.reuse, R38, R44 ;  /* 0x00000026b00c723c */ /* 0x040ff0000000182c */
[C---:B------:R-:W-:Y:S08]  /*2950*/  HMMA.16816.F32 R8, R176.reuse, R60, R56 ;  /* 0x0000003cb008723c */ /* 0x040ff00000001838 */
[C---:B------:R-:W-:Y:S08]  /*2960*/  HMMA.16816.F32 R4, R176.reuse, R62, R64 ;  /* 0x0000003eb004723c */ /* 0x040ff00000001840 */
[C---:B------:R-:W-:Y:S08]  /*2970*/  HMMA.16816.F32 R16, R176.reuse, R36, R32 ;  /* 0x00000024b010723c */ /* 0x040ff00000001820 */
[C---:B---3--:R-:W-:Y:S08]  /*2980*/  HMMA.16816.F32 R64, R176.reuse, R76, R72 ;  /* 0x0000004cb040723c */ /* 0x048ff00000001848 */
[----:B------:R-:W-:Y:S08]  /*2990*/  HMMA.16816.F32 R80, R176, R78, R80 ;  /* 0x0000004eb050723c */ /* 0x000ff00000001850 */
[C---:B------:R-:W-:Y:S08]  /*29a0*/  HMMA.16816.F32 R76, R180.reuse, R84, R68 ;  /* 0x00000054b44c723c */ /* 0x040ff00000001844 */
[C---:B------:R-:W-:Y:S01]  /*29b0*/  HMMA.16816.F32 R68, R180.reuse, R96, R48 ;  /* 0x00000060b444723c */ /* 0x040fe20000001830 */
[----:B------:R-:W3:Y:S07]  /*29c0*/  LDSM.16.M88.4 R48, [R229+0x3000] ;  /* 0x00300000e530783b */ /* 0x000eee0000000200 */
[C---:B------:R-:W-:Y:S01]  /*29d0*/  HMMA.16816.F32 R60, R180.reuse, R98, R40 ;  /* 0x00000062b43c723c */ /* 0x040fe20000001828 */
[----:B------:R-:W4:Y:S04]  /*29e0*/  LDSM.16.M88.4 R40, [R229+0x3800] ;  /* 0x00380000e528783b */ /* 0x000f280000000200 */
[----:B------:R-:W-:Y:S03]  /*29f0*/  LDSM.16.M88.4 R96, [R226+0x4800] ;  /* 0x00480000e260783b */ /* 0x000fe60000000200 */
[C---:B------:R-:W-:Y:S01]  /*2a00*/  HMMA.16816.F32 R56, R180.reuse, R100, R28 ;  /* 0x00000064b438723c */ /* 0x040fe2000000181c */
[----:B------:R-:W5:Y:S07]  /*2a10*/  LDSM.16.M88.4 R28, [R229+0x4000] ;  /* 0x00400000e51c783b */ /* 0x000f6e0000000200 */
[C---:B-1----:R-:W-:Y:S08]  /*2a20*/  HMMA.16816.F32 R36, R180.reuse, R94, R12 ;  /* 0x0000005eb424723c */ /* 0x042ff0000000180c */
[C---:B--2---:R-:W-:Y:S08]  /*2a30*/  HMMA.16816.F32 R32, R180.reuse, R24, R8 ;  /* 0x00000018b420723c */ /* 0x044ff00000001808 */
[C---:B------:R-:W-:Y:S01]  /*2a40*/  HMMA.16816.F32 R12, R180.reuse, R26, R4 ;  /* 0x0000001ab40c723c */ /* 0x040fe20000001804 */
[----:B------:R-:W1:Y:S07]  /*2a50*/  LDSM.16.M88.4 R24, [R229+0x4800] ;  /* 0x00480000e518783b */ /* 0x000e6e0000000200 */
[C---:B------:R-:W-:Y:S01]  /*2a60*/  HMMA.16816.F32 R72, R180.reuse, R86, R52 ;  /* 0x00000056b448723c */ /* 0x040fe20000001834 */
[----:B------:R-:W-:Y:S07]  /*2a70*/  LDSM.16.M88.4 R84, [R226+0x3000] ;  /* 0x00300000e254783b */ /* 0x000fee0000000200 */
[C---:B------:R-:W-:Y:S01]  /*2a80*/  HMMA.16816.F32 R52, R180.reuse, R102, R20 ;  /* 0x00000066b434723c */ /* 0x040fe20000001814 */
[----:B------:R-:W2:Y:S04]  /*2a90*/  LDSM.16.M88.4 R20, [R229+0x5000] ;  /* 0x00500000e514783b */ /* 0x000ea80000000200 */
[----:B------:R-:W-:Y:S03]  /*2aa0*/  LDSM.16.M88.4 R100, [R236] ;  /* 0x00000000ec64783b */ /* 0x000fe60000000200 */
[C---:B------:R-:W-:Y:S01]  /*2ab0*/  HMMA.16816.F32 R44, R180.reuse, R92, R16 ;  /* 0x0000005cb42c723c */ /* 0x040fe20000001810 */
[----:B------:R-:W1:Y:S04]  /*2ac0*/  LDSM.16.M88.4 R16, [R229+0x5800] ;  /* 0x00580000e510783b */ /* 0x000e680000000200 */
[----:B------:R-:W-:Y:S03]  /*2ad0*/  LDSM.16.M88.4 R92, [R225+0x7000] ;  /* 0x00700000e15c783b */ /* 0x000fe60000000200 */
[C---:B------:R-:W-:Y:S08]  /*2ae0*/  HMMA.16816.F32 R8, R180.reuse, R88, R64 ;  /* 0x00000058b408723c */ /* 0x040ff00000001840 */
[----:B------:R-:W-:Y:S01]  /*2af0*/  HMMA.16816.F32 R4, R180, R90, R80 ;  /* 0x0000005ab404723c */ /* 0x000fe20000001850 */
[----:B------:R-:W1:Y:S04]  /*2b00*/  LDSM.16.M88.4 R80, [R226+0x3800] ;  /* 0x00380000e250783b */ /* 0x000e680000000200 */
[----:B------:R-:W1:Y:S03]  /*2b10*/  LDSM.16.M88.4 R88, [R226+0x4000] ;  /* 0x00400000e258783b */ /* 0x000e660000000200 */
[C---:B---3--:R-:W-:Y:S08]  /*2b20*/  HMMA.16816.F32 R76, R184.reuse, R48, R76 ;  /* 0x00000030b84c723c */ /* 0x048ff0000000184c */
[C---:B------:R-:W-:Y:S08]  /*2b30*/  HMMA.16816.F32 R72, R184.reuse, R50, R72 ;  /* 0x00000032b848723c */ /* 0x040ff00000001848 */
[C---:B----4-:R-:W-:Y:S08]  /*2b40*/  HMMA.16816.F32 R68, R184.reuse, R40, R68 ;  /* 0x00000028b844723c */ /* 0x050ff00000001844 */
[C---:B------:R-:W-:Y:S08]  /*2b50*/  HMMA.16816.F32 R64, R184.reuse, R42, R60 ;  /* 0x0000002ab840723c */ /* 0x040ff0000000183c */
[C---:B-----5:R-:W-:Y:S08]  /*2b60*/  HMMA.16816.F32 R40, R184.reuse, R28, R56 ;  /* 0x0000001cb828723c */ /* 0x060ff00000001838 */
[C---:B------:R-:W-:Y:S01]  /*2b70*/  HMMA.16816.F32 R48, R184.reuse, R30, R52 ;  /* 0x0000001eb830723c */ /* 0x040fe20000001834 */
[----:B------:R-:W-:Y:S07]  /*2b80*/  LDSM.16.M88.4 R28, [R225+0x6800] ;  /* 0x00680000e11c783b */ /* 0x000fee0000000200 */
[C---:B-1----:R-:W-:Y:S08]  /*2b90*/  HMMA.16816.F32 R60, R184.reuse, R24, R44 ;  /* 0x00000018b83c723c */ /* 0x042ff0000000182c */
[C---:B------:R-:W-:Y:S01]  /*2ba0*/  HMMA.16816.F32 R56, R184.reuse, R26, R36 ;  /* 0x0000001ab838723c */ /* 0x040fe20000001824 */
[----:B------:R-:W1:Y:S07]  /*2bb0*/  LDSM.16.M88.4 R24, [R226+0x5800] ;  /* 0x00580000e218783b */ /* 0x000e6e0000000200 */
[C---:B--2---:R-:W-:Y:S08]  /*2bc0*/  HMMA.16816.F32 R52, R184.reuse, R20, R32 ;  /* 0x00000014b834723c */ /* 0x044ff00000001820 */
[C---:B------:R-:W-:Y:S08]  /*2bd0*/  HMMA.16816.F32 R44, R184.reuse, R22, R12 ;  /* 0x00000016b82c723c */ /* 0x040ff0000000180c */
[C---:B------:R-:W-:Y:S08]  /*2be0*/  HMMA.16816.F32 R36, R184.reuse, R16, R8 ;  /* 0x00000010b824723c */ /* 0x040ff00000001808 */
[----:B------:R-:W-:Y:S01]  /*2bf0*/  HMMA.16816.F32 R20, R184, R18, R4 ;  /* 0x00000012b814723c */ /* 0x000fe20000001804 */
[----:B------:R-:W2:Y:S07]  /*2c00*/  LDSM.16.M88.4 R16, [R225+0x6000] ;  /* 0x00600000e110783b */ /* 0x000eae0000000200 */
[C---:B------:R-:W-:Y:S08]  /*2c10*/  HMMA.16816.F32 R12, R188.reuse, R84, R76 ;  /* 0x00000054bc0c723c */ /* 0x040ff0000000184c */
[C---:B------:R-:W-:Y:S01]  /*2c20*/  HMMA.16816.F32 R8, R188.reuse, R86, R72 ;  /* 0x00000056bc08723c */ /* 0x040fe20000001848 */
[----:B------:R-:W-:Y:S07]  /*2c30*/  LDSM.16.M88.4 R84, [R233] ;  /* 0x00000000e954783b */ /* 0x000fee0000000200 */
[C---:B------:R-:W-:Y:S08]  /*2c40*/  HMMA.16816.F32 R32, R188.reuse, R82, R64 ;  /* 0x00000052bc20723c */ /* 0x040ff00000001840 */
[C---:B------:R-:W-:Y:S01]  /*2c50*/  HMMA.16816.F32 R4, R188.reuse, R80, R68 ;  /* 0x00000050bc04723c */ /* 0x040fe20000001844 */
[----:B------:R-:W3:Y:S07]  /*2c60*/  LDSM.16.M88.4 R80, [R225+0x8000] ;  /* 0x00800000e150783b */ /* 0x000eee0000000200 */
[C---:B------:R-:W-:Y:S08]  /*2c70*/  HMMA.16816.F32 R40, R188.reuse, R88, R40 ;  /* 0x00000058bc28723c */ /* 0x040ff00000001828 */
[C---:B------:R-:W-:Y:S01]  /*2c80*/  HMMA.16816.F32 R48, R188.reuse, R90, R48 ;  /* 0x0000005abc30723c */ /* 0x040fe20000001830 */
[----:B------:R-:W4:Y:S07]  /*2c90*/  LDSM.16.M88.4 R88, [R225+0x8800] ;  /* 0x00880000e158783b */ /* 0x000f2e0000000200 */
[C---:B------:R-:W-:Y:S08]  /*2ca0*/  HMMA.16816.F32 R60, R188.reuse, R96, R60 ;  /* 0x00000060bc3c723c */ /* 0x040ff0000000183c */
[C---:B------:R-:W-:Y:S01]  /*2cb0*/  HMMA.16816.F32 R76, R188.reuse, R98, R56 ;  /* 0x00000062bc4c723c */ /* 0x040fe20000001838 */
[----:B------:R-:W5:Y:S07]  /*2cc0*/  LDSM.16.M88.4 R96, [R237] ;  /* 0x00000000ed60783b */ /* 0x000f6e0000000200 */
[C---:B------:R-:W-:Y:S08]  /*2cd0*/  HMMA.16816.F32 R72, R188.reuse, R108, R52 ;  /* 0x0000006cbc48723c */ /* 0x040ff00000001834 */
[C---:B------:R-:W-:Y:S01]  /*2ce0*/  HMMA.16816.F32 R68, R188.reuse, R110, R44 ;  /* 0x0000006ebc44723c */ /* 0x040fe2000000182c */
[----:B------:R-:W-:Y:S07]  /*2cf0*/  LDSM.16.M88.4 R108, [R229+0x6000] ;  /* 0x00600000e56c783b */ /* 0x000fee0000000200 */
[C---:B-1----:R-:W-:Y:S08]  /*2d00*/  HMMA.16816.F32 R64, R188.reuse, R24, R36 ;  /* 0x00000018bc40723c */ /* 0x042ff00000001824 */
[----:B------:R-:W-:Y:S01]  /*2d10*/  HMMA.16816.F32 R56, R188, R26, R20 ;  /* 0x0000001abc38723c */ /* 0x000fe20000001814 */
[----:B------:R-:W1:Y:S07]  /*2d20*/  LDSM.16.M88.4 R24, [R234] ;  /* 0x00000000ea18783b */ /* 0x000e6e0000000200 */
[C---:B--2---:R-:W-:Y:S08]  /*2d30*/  HMMA.16816.F32 R52, R192.reuse, R16, R12 ;  /* 0x00000010c034723c */ /* 0x044ff0000000180c */
[C---:B------:R-:W-:Y:S08]  /*2d40*/  HMMA.16816.F32 R44, R192.reuse, R18, R8 ;  /* 0x00000012c02c723c */ /* 0x040ff00000001808 */
[C---:B------:R-:W-:Y:S08]  /*2d50*/  HMMA.16816.F32 R16, R192.reuse, R30, R32 ;  /* 0x0000001ec010723c */ /* 0x040ff00000001820 */
[C---:B------:R-:W-:Y:S08]  /*2d60*/  HMMA.16816.F32 R12, R192.reuse, R92, R40 ;  /* 0x0000005cc00c723c */ /* 0x040ff00000001828 */
[C---:B------:R-:W-:Y:S01]  /*2d70*/  HMMA.16816.F32 R8, R192.reuse, R94, R48 ;  /* 0x0000005ec008723c */ /* 0x040fe20000001830 */
[----:B------:R-:W2:Y:S07]  /*2d80*/  LDSM.16.M88.4 R92, [R232] ;  /* 0x00000000e85c783b */ /* 0x000eae0000000200 */
[C---:B------:R-:W-:Y:S08]  /*2d90*/  HMMA.16816.F32 R20, R192.reuse, R28, R4 ;  /* 0x0000001cc014723c */ /* 0x040ff00000001804 */
[C---:B------:R-:W-:Y:S08]  /*2da0*/  HMMA.16816.F32 R4, R192.reuse, R104, R60 ;  /* 0x00000068c004723c */ /* 0x040ff0000000183c */
[C---:B------:R-:W-:Y:S01]  /*2db0*/  HMMA.16816.F32 R28, R192.reuse, R106, R76 ;  /* 0x0000006ac01c723c */ /* 0x040fe2000000184c */
[----:B------:R-:W-:Y:S04]  /*2dc0*/  LDSM.16.M88.4 R104, [R229+0x8800] ;  /* 0x00880000e568783b */ /* 0x000fe80000000200 */
[----:B------:R-:W-:Y:S03]  /*2dd0*/  LDSM.16.M88.4 R76, [R226+0x6800] ;  /* 0x00680000e24c783b */ /* 0x000fe60000000200 */
[C---:B---3--:R-:W-:Y:S08]  /*2de0*/  HMMA.16816.F32 R32, R192.reuse, R80, R72 ;  /* 0x00000050c020723c */ /* 0x048ff00000001848 */
[C---:B------:R-:W-:Y:S01]  /*2df0*/  HMMA.16816.F32 R36, R192.reuse, R82, R68 ;  /* 0x00000052c024723c */ /* 0x040fe20000001844 */
[----:B------:R-:W-:Y:S07]  /*2e00*/  LDSM.16.M88.4 R80, [R229+0x7000] ;  /* 0x00700000e550783b */ /* 0x000fee0000000200 */
[C---:B----4-:R-:W-:Y:S01]  /*2e10*/  HMMA.16816.F32 R40, R192.reuse, R88, R64 ;  /* 0x00000058c028723c */ /* 0x050fe20000001840 */
[----:B------:R-:W-:Y:S07]  /*2e20*/  LDSM.16.M88.4 R64, [R226+0x6000] ;  /* 0x00600000e240783b */ /* 0x000fee0000000200 */
[----:B------:R-:W-:Y:S01]  /*2e30*/  HMMA.16816.F32 R48, R192, R90, R56 ;  /* 0x0000005ac030723c */ /* 0x000fe20000001838 */
[----:B------:R-:W-:Y:S07]  /*2e40*/  LDSM.16.M88.4 R88, [R229+0x7800] ;  /* 0x00780000e558783b */ /* 0x000fee0000000200 */
[C---:B-----5:R-:W-:Y:S08]  /*2e50*/  HMMA.16816.F32 R56, R196.reuse, R98, R44 ;  /* 0x00000062c438723c */ /* 0x060ff0000000182c */
[C---:B------:R-:W-:Y:S01]  /*2e60*/  HMMA.16816.F32 R44, R196.reuse, R102, R16 ;  /* 0x00000066c42c723c */ /* 0x040fe20000001810 */
[----:B------:R-:W3:Y:S07]  /*2e70*/  LDSM.16.M88.4 R16, [R229+0x6800] ;  /* 0x00680000e510783b */ /* 0x000eee0000000200 */
[C---:B------:R-:W-:Y:S01]  /*2e80*/  HMMA.16816.F32 R60, R196.reuse, R96, R52 ;  /* 0x00000060c43c723c */ /* 0x040fe20000001834 */
[----:B------:R-:W4:Y:S07]  /*2e90*/  LDSM.16.M88.4 R96, [R229+0x8000] ;  /* 0x00800000e560783b */ /* 0x000f2e0000000200 */
[C---:B------:R-:W-:Y:S08]  /*2ea0*/  HMMA.16816.F32 R72, R196.reuse, R112, R12 ;  /* 0x00000070c448723c */ /* 0x040ff0000000180c */
[C---:B------:R-:W-:Y:S01]  /*2eb0*/  HMMA.16816.F32 R52, R196.reuse, R100, R20 ;  /* 0x00000064c434723c */ /* 0x040fe20000001814 */
[----:B------:R-:W5:Y:S07]  /*2ec0*/  LDSM.16.M88.4 R100, [R226+0x8000] ;  /* 0x00800000e264783b */ /* 0x000f6e0000000200 */
[C---:B------:R-:W-:Y:S08]  /*2ed0*/  HMMA.16816.F32 R68, R196.reuse, R114, R8 ;  /* 0x00000072c444723c */ /* 0x040ff00000001808 */
[C---:B-1----:R-:W-:Y:S08]  /*2ee0*/  HMMA.16816.F32 R12, R196.reuse, R24, R4 ;  /* 0x00000018c40c723c */ /* 0x042ff00000001804 */
[C---:B------:R-:W-:Y:S08]  /*2ef0*/  HMMA.16816.F32 R8, R196.reuse, R26, R28 ;  /* 0x0000001ac408723c */ /* 0x040ff0000000181c */
[C---:B------:R-:W-:Y:S08]  /*2f00*/  HMMA.16816.F32 R4, R196.reuse, R84, R32 ;  /* 0x00000054c404723c */ /* 0x040ff00000001820 */
[C---:B------:R-:W-:Y:S01]  /*2f10*/  HMMA.16816.F32 R20, R196.reuse, R86, R36 ;  /* 0x00000056c414723c */ /* 0x040fe20000001824 */
[----:B------:R-:W1:Y:S07]  /*2f20*/  LDSM.16.M88.4 R84, [R226+0x7000] ;  /* 0x00700000e254783b */ /* 0x000e6e0000000200 */
[C---:B--2---:R-:W-:Y:S08]  /*2f30*/  HMMA.16816.F32 R28, R196.reuse, R92, R40 ;  /* 0x0000005cc41c723c */ /* 0x044ff00000001828 */
[----:B------:R-:W-:Y:S01]  /*2f40*/  HMMA.16816.F32 R48, R196, R94, R48 ;  /* 0x0000005ec430723c */ /* 0x000fe20000001830 */
[----:B------:R-:W2:Y:S07]  /*2f50*/  LDSM.16.M88.4 R92, [R226+0x7800] ;  /* 0x00780000e25c783b */ /* 0x000eae0000000200 */
[C---:B------:R-:W-:Y:S08]  /*2f60*/  HMMA.16816.F32 R60, R200.reuse, R108, R60 ;  /* 0x0000006cc83c723c */ /* 0x040ff0000000183c */
[----:B------:R-:W-:Y:S01]  /*2f70*/  HMMA.16816.F32 R56, R200, R110, R56 ;  /* 0x0000006ec838723c */ /* 0x000fe20000001838 */
[----:B------:R-:W1:Y:S01]  /*2f80*/  LDSM.16.M88.4 R108, [R226+0x8800] ;  /* 0x00880000e26c783b */ /* 0x000e620000000200 */
[----:B------:R-:W-:-:S06]  /*2f90*/  DEPBAR.LE SB0, 0x0 ;  /* 0x000080000000791a */ /* 0x000fcc0000000000 */
[C---:B---3--:R-:W-:Y:S08]  /*2fa0*/  HMMA.16816.F32 R52, R200.reuse, R16, R52 ;  /* 0x00000010c834723c */ /* 0x048ff00000001834 */
[C---:B------:R-:W-:Y:S08]  /*2fb0*/  HMMA.16816.F32 R44, R200.reuse, R18, R44 ;  /* 0x00000012c82c723c */ /* 0x040ff0000000182c */
[C---:B------:R-:W-:Y:S08]  /*2fc0*/  HMMA.16816.F32 R32, R200.reuse, R88, R12 ;  /* 0x00000058c820723c */ /* 0x040ff0000000180c */
[C---:B------:R-:W-:Y:S08]  /*2fd0*/  HMMA.16816.F32 R24, R200.reuse, R90, R8 ;  /* 0x0000005ac818723c */ /* 0x040ff00000001808 */
[C---:B----4-:R-:W-:Y:S08]  /*2fe0*/  HMMA.16816.F32 R16, R200.reuse, R96, R4 ;  /* 0x00000060c810723c */ /* 0x050ff00000001804 */
[----:B------:R-:W-:Y:S01]  /*2ff0*/  HMMA.16816.F32 R40, R200, R80, R72 ;  /* 0x00000050c828723c */ /* 0x000fe20000001848 */
[----:B------:R-:W-:-:S07]  /*3000*/  IMAD.MOV.U32 R97, RZ, RZ, R123 ;  /* 0x000000ffff617224 */ /* 0x000fce00078e007b */
[C---:B------:R-:W-:Y:S08]  /*3010*/  HMMA.16816.F32 R36, R200.reuse, R82, R68 ;  /* 0x00000052c824723c */ /* 0x040ff00000001844 */
[C---:B------:R-:W-:Y:S08]  /*3020*/  HMMA.16816.F32 R12, R200.reuse, R98, R20 ;  /* 0x00000062c80c723c */ /* 0x040ff00000001814 */
[C---:B------:R-:W-:Y:S08]  /*3030*/  HMMA.16816.F32 R8, R200.reuse, R104, R28 ;  /* 0x00000068c808723c */ /* 0x040ff0000000181c */
[----:B------:R-:W-:Y:S01]  /*3040*/  HMMA.16816.F32 R4, R200, R106, R48 ;  /* 0x0000006ac804723c */ /* 0x000fe20000001830 */
[----:B------:R-:W-:Y:S01]  /*3050*/  ISETP.GE.AND P0, PT, R97, 0x2, PT ;  /* 0x000000026100780c */ /* 0x000fe20003f06270 */
[----:B------:R-:W-:Y:S06]  /*3060*/  BSSY B0, `(.L_x_443) ;  /* 0x0000031000007945 */ /* 0x000fec0003800000 */
[C---:B------:R-:W-:Y:S08]  /*3070*/  HMMA.16816.F32 R20, R204.reuse, R64, R60 ;  /* 0x00000040cc14723c */ /* 0x040ff0000000183c */
[C---:B------:R-:W-:Y:S08]  /*3080*/  HMMA.16816.F32 R56, R204.reuse, R66, R56 ;  /* 0x00000042cc38723c */ /* 0x040ff00000001838 */
[C---:B-----5:R-:W-:Y:S08]  /*3090*/  HMMA.16816.F32 R64, R204.reuse, R100, R16 ;  /* 0x00000064cc40723c */ /* 0x060ff00000001810 */
[C---:B------:R-:W-:Y:S08]  /*30a0*/  HMMA.16816.F32 R52, R204.reuse, R76, R52 ;  /* 0x0000004ccc34723c */ /* 0x040ff00000001834 */
[C---:B------:R-:W-:Y:S08]  /*30b0*/  HMMA.16816.F32 R44, R204.reuse, R78, R44 ;  /* 0x0000004ecc2c723c */ /* 0x040ff0000000182c */
[C---:B-1----:R-:W-:Y:S08]  /*30c0*/  HMMA.16816.F32 R40, R204.reuse, R84, R40 ;  /* 0x00000054cc28723c */ /* 0x042ff00000001828 */
[C---:B------:R-:W-:Y:S08]  /*30d0*/  HMMA.16816.F32 R36, R204.reuse, R86, R36 ;  /* 0x00000056cc24723c */ /* 0x040ff00000001824 */
[C---:B--2---:R-:W-:Y:S08]  /*30e0*/  HMMA.16816.F32 R32, R204.reuse, R92, R32 ;  /* 0x0000005ccc20723c */ /* 0x044ff00000001820 */
[C---:B------:R-:W-:Y:S08]  /*30f0*/  HMMA.16816.F32 R28, R204.reuse, R94, R24 ;  /* 0x0000005ecc1c723c */ /* 0x040ff00000001818 */
[C---:B------:R-:W-:Y:S08]  /*3100*/  HMMA.16816.F32 R60, R204.reuse, R102, R12 ;  /* 0x00000066cc3c723c */ /* 0x040ff0000000180c */
[C---:B------:R-:W-:Y:S08]  /*3110*/  HMMA.16816.F32 R16, R204.reuse, R108, R8 ;  /* 0x0000006ccc10723c */ /* 0x040ff00000001808 */
[----:B------:R-:W-:Y:S01]  /*3120*/  HMMA.16816.F32 R48, R204, R110, R4 ;  /* 0x0000006ecc30723c */ /* 0x000fe20000001804 */
[----:B------:R-:W-:Y:S06]  /*3130*/  BAR.SYNC.DEFER_BLOCKING 0x0 ;  /* 0x0000000000007b1d */ /* 0x000fec0000010000 */
[----:B------:R-:W-:Y:S01]  /*3140*/  @!UPT UIADD3 URZ, URZ, URZ, URZ ;  /* 0x0000003f3f3ff290 */ /* 0x000fe2000fffe03f */
[----:B------:R-:W-:Y:S11]  /*3150*/  @!P0 BRA `(.L_x_444) ;  /* 0x0000021000008947 */ /* 0x000ff60003800000 */
[----:B------:R-:W-:Y:S01]  /*3160*/  IADD3 R0, R97, -0x2, RZ ;  /* 0xfffffffe61007810 */ /* 0x000fe20007ffe0ff */
[C---:B------:R-:W-:Y:S01]  /*3170*/  IMAD.SHL.U32 R6, R117.reuse, 0x40, RZ ;  /* 0x0000004075067824 */ /* 0x040fe200078e00ff */
[----:B------:R-:W-:-:S02]  /*3180*/  SHF.L.U64.HI R7, R117, 0x6, R120 ;  /* 0x0000000675077819 */ /* 0x000fc40000010278 */
[----:B------:R-:W-:-:S05]  /*3190*/  SHF.R.S32.HI R2, RZ, 0x1f, R0 ;  /* 0x0000001fff027819 */ /* 0x000fca0000011400 */
[----:B------:R-:W-:Y:S02]  /*31a0*/  IMAD R4, R2, c[0x0][0x1e0], RZ ;  /* 0x0000780002047a24 */ /* 0x000fe400078e02ff */
[----:B------:R-:W-:-:S04]  /*31b0*/  IMAD.WIDE.U32 R2, R0, c[0x0][0x1e0], RZ ;  /* 0x0000780000027a25 */ /* 0x000fc800078e00ff */
[----:B------:R-:W-:Y:S02]  /*31c0*/  IMAD R0, R0, c[0x0][0x1e4], R4 ;  /* 0x0000790000007a24 */ /* 0x000fe400078e0204 */
[----:B------:R-:W-:-:S04]  /*31d0*/  IMAD.WIDE.U32 R4, R2, 0x60, R118 ;  /* 0x0000006002047825 */ /* 0x000fc800078e0076 */
[----:B------:R-:W-:Y:S01]  /*31e0*/  IMAD.IADD R0, R3, 0x1, R0 ;  /* 0x0000000103007824 */ /* 0x000fe200078e0200 */
[----:B------:R-:W-:-:S03]  /*31f0*/  LEA R2, P0, R4, c[0x0][0x1c8], 0x1 ;  /* 0x0000720004027a11 */ /* 0x000fc600078008ff */
[----:B------:R-:W-:Y:S01]  /*3200*/  IMAD R0, R0, 0x60, RZ ;  /* 0x0000006000007824 */ /* 0x000fe200078e02ff */
[----:B------:R-:W-:-:S03]  /*3210*/  IADD3 R10, P6, P5, R6, 0x80, R2 ;  /* 0x00000080060a7810 */ /* 0x000fc60007dde002 */
[----:B------:R-:W-:-:S05]  /*3220*/  IMAD.IADD R0, R5, 0x1, R0 ;  /* 0x0000000105007824 */ /* 0x000fca00078e0200 */
        /* <DEDUP_REMOVED lines=20> */
.L_x_444:
[----:B------:R-:W-:Y:S05]  /*3370*/  BSYNC B0 ;  /* 0x0000000000007941 */ /* 0x000fea0003800000 */
.L_x_443:
[----:B------:R-:W2:Y:S04]  /*3380*/  LDL R0, [R1+0x84] ;  /* 0x0000840001007983 */ /* 0x000ea80000100800 */
[----:B-1----:R-:W3:Y:S04]  /*3390*/  LDL R5, [R1+0x50] ;  /* 0x0000500001057983 */ /* 0x002ee80000100800 */
[----:B------:R-:W-:Y:S04]  /*33a0*/  LDSM.16.MT88.4 R68, [R230+0x800] ;  /* 0x00080000e644783b */ /* 0x000fe80000004200 */
[----:B------:R-:W-:Y:S04]  /*33b0*/  LDSM.16.MT88.4 R80, [R228+0x3000] ;  /* 0x00300000e450783b */ /* 0x000fe80000004200 */
[----:B------:R-:W0:Y:S01]  /*33c0*/  LDGDEPBAR ;  /* 0x00000000000079af */ /* 0x000e220000000000 */
[----:B--2---:R-:W-:-:S04]  /*33d0*/  IMAD.IADD R0, R0, 0x1, R121 ;  /* 0x0000000100007824 */ /* 0x004fc800078e0279 */
[----:B------:R-:W-:-:S05]  /*33e0*/  @P1 IMAD.HI.U32 R2, R0, c[0x0][0x2c8], RZ ;  /* 0x0000b20000021a27 */ /* 0x000fca00078e00ff */
[----:B------:R-:W-:-:S05]  /*33f0*/  @P1 SHF.R.U32.HI R0, RZ, c[0x0][0x2cc], R2 ;  /* 0x0000b300ff001a19 */ /* 0x000fca0000011602 */
[----:B------:R-:W1:Y:S04]  /*3400*/  SHFL.IDX PT, R4, R0, RZ, 0x1c1f ;  /* 0x001c1fff00047589 */ /* 0x000e6800000e0000 */
[----:B------:R2:W4:Y:S02]  /*3410*/  SHFL.IDX PT, R3, R0, 0x1, 0x1c1f ;  /* 0x003c1f0000037f89 */ /* 0x00052400000e0000 */
[----:B--2---:R-:W-:-:S04]  /*3420*/  IADD3 R0, R116, c[0x0][0x1d0], RZ ;  /* 0x0000740074007a10 */ /* 0x004fc80007ffe0ff */
[----:B---3--:R-:W-:Y:S01]  /*3430*/  IADD3 R2, -R5, 0x1, R0 ;  /* 0x0000000105027810 */ /* 0x008fe20007ffe100 */
[----:B------:R-:W-:-:S03]  /*3440*/  IMAD.IADD R0, R0, 0x1, -R5 ;  /* 0x0000000100007824 */ /* 0x000fc600078e0a05 */
[----:B------:R-:W-:-:S05]  /*3450*/  IADD3 R2, R2, -c[0x0][0x168], RZ ;  /* 0x80005a0002027a10 */ /* 0x000fca0007ffe0ff */
[C---:B-1----:R-:W-:Y:S02]  /*3460*/  IMAD.IADD R4, R2.reuse, 0x1, R4 ;  /* 0x0000000102047824 */ /* 0x042fe400078e0204 */
[----:B----4-:R-:W-:-:S03]  /*3470*/  IMAD.IADD R3, R2, 0x1, R3 ;  /* 0x0000000102037824 */ /* 0x010fc600078e0203 */
[C---:B------:R-:W-:Y:S02]  /*3480*/  IMNMX R2, R0.reuse, R4, PT ;  /* 0x0000000400027217 */ /* 0x040fe40003800200 */
[----:B------:R-:W-:Y:S02]  /*3490*/  IMNMX R0, R0, R3, PT ;  /* 0x0000000300007217 */ /* 0x000fe40003800200 */
[C---:B------:R-:W-:Y:S02]  /*34a0*/  ISETP.GT.AND P0, PT, R2.reuse, RZ, PT ;  /* 0x000000ff0200720c */ /* 0x040fe40003f04270 */
[----:B------:R-:W-:Y:S02]  /*34b0*/  ISETP.GT.AND P6, PT, R2, 0x1, PT ;  /* 0x000000010200780c */ /* 0x000fe40003fc4270 */
[----:B------:R-:W-:Y:S02]  /*34c0*/  FSEL R5, R20, -INF , P0 ;  /* 0xff80000014057808 */ /* 0x000fe40000000000 */
[----:B------:R-:W-:-:S02]  /*34d0*/  ISETP.GT.AND P0, PT, R0, 0x1, PT ;  /* 0x000000010000780c */ /* 0x000fc40003f04270 */
[----:B------:R-:W-:Y:S02]  /*34e0*/  ISETP.GT.AND P5, PT, R0, RZ, PT ;  /* 0x000000ff0000720c */ /* 0x000fe40003fa4270 */
[----:B------:R-:W-:Y:S02]  /*34f0*/  FSEL R6, R21, -INF , P6 ;  /* 0xff80000015067808 */ /* 0x000fe40003000000 */
[----:B------:R-:W-:Y:S02]  /*3500*/  ISETP.GT.AND P6, PT, R2, 0x8, PT ;  /* 0x000000080200780c */ /* 0x000fe40003fc4270 */
[----:B------:R-:W-:Y:S02]  /*3510*/  FSEL R13, R23, -INF , P0 ;  /* 0xff800000170d7808 */ /* 0x000fe40000000000 */
[----:B------:R-:W-:Y:S02]  /*3520*/  ISETP.GT.AND P0, PT, R0, 0x8, PT ;  /* 0x000000080000780c */ /* 0x000fe40003f04270 */
[----:B------:R-:W-:-:S02]  /*3530*/  FSEL R12, R22, -INF , P5 ;  /* 0xff800000160c7808 */ /* 0x000fc40002800000 */
[----:B------:R-:W-:Y:S02]  /*3540*/  ISETP.GT.AND P5, PT, R2, 0x9, PT ;  /* 0x000000090200780c */ /* 0x000fe40003fa4270 */
[----:B------:R-:W-:Y:S02]  /*3550*/  FSEL R7, R56, -INF , P6 ;  /* 0xff80000038077808 */ /* 0x000fe40003000000 */
[----:B------:R-:W-:Y:S02]  /*3560*/  FMNMX.FTZ R3, R5, R6, !PT ;  /* 0x0000000605037209 */ /* 0x000fe40007810000 */
[----:B------:R-:W-:Y:S02]  /*3570*/  FSEL R14, R58, -INF , P0 ;  /* 0xff8000003a0e7808 */ /* 0x000fe40000000000 */
[----:B------:R-:W-:Y:S02]  /*3580*/  ISETP.GT.AND P0, PT, R2, 0x11, PT ;  /* 0x000000110200780c */ /* 0x000fe40003f04270 */
[----:B------:R-:W-:-:S02]  /*3590*/  FSEL R8, R57, -INF , P5 ;  /* 0xff80000039087808 */ /* 0x000fc40002800000 */
[----:B------:R-:W-:Y:S02]  /*35a0*/  ISETP.GT.AND P6, PT, R2, 0x10, PT ;  /* 0x000000100200780c */ /* 0x000fe40003fc4270 */
[----:B------:R-:W-:Y:S02]  /*35b0*/  FMNMX.FTZ R3, R7, R3, !PT ;  /* 0x0000000307037209 */ /* 0x000fe40007810000 */
[----:B------:R-:W-:Y:S02]  /*35c0*/  ISETP.GT.AND P5, PT, R0, 0x9, PT ;  /* 0x000000090000780c */ /* 0x000fe40003fa4270 */
[----:B------:R-:W-:Y:S02]  /*35d0*/  FSEL R10, R53, -INF , P0 ;  /* 0xff800000350a7808 */ /* 0x000fe40000000000 */
[----:B------:R-:W-:Y:S02]  /*35e0*/  FSEL R9, R52, -INF , P6 ;  /* 0xff80000034097808 */ /* 0x000fe40003000000 */
[----:B------:R-:W-:-:S02]  /*35f0*/  ISETP.GT.AND P0, PT, R0, 0x11, PT ;  /* 0x000000110000780c */ /* 0x000fc40003f04270 */
[----:B------:R-:W-:Y:S02]  /*3600*/  FMNMX.FTZ R3, R8, R3, !PT ;  /* 0x0000000308037209 */ /* 0x000fe40007810000 */
[----:B------:R-:W-:Y:S02]  /*3610*/  FSEL R15, R59, -INF , P5 ;  /* 0xff8000003b0f7808 */ /* 0x000fe40002800000 */
[----:B------:R-:W-:Y:S01]  /*3620*/  ISETP.GT.AND P5, PT, R0, 0x10, PT ;  /* 0x000000100000780c */ /* 0x000fe20003fa4270 */
[----:B------:R-:W-:Y:S01]  /*3630*/  LDSM.16.MT88.4 R56, [R249] ;  /* 0x00000000f938783b */ /* 0x000fe20000004200 */
[----:B------:R-:W-:Y:S02]  /*3640*/  ISETP.GT.AND P6, PT, R2, 0x18, PT ;  /* 0x000000180200780c */ /* 0x000fe40003fc4270 */
[----:B------:R-:W-:Y:S02]  /*3650*/  FSEL R22, R55, -INF , P0 ;  /* 0xff80000037167808 */ /* 0x000fe40000000000 */
[----:B------:R-:W-:-:S02]  /*3660*/  FMNMX.FTZ R3, R9, R3, !PT ;  /* 0x0000000309037209 */ /* 0x000fc40007810000 */
[----:B------:R-:W-:Y:S02]  /*3670*/  ISETP.GT.AND P0, PT, R0, 0x18, PT ;  /* 0x000000180000780c */ /* 0x000fe40003f04270 */
[----:B------:R-:W-:Y:S02]  /*3680*/  FSEL R21, R54, -INF , P5 ;  /* 0xff80000036157808 */ /* 0x000fe40002800000 */
[----:B------:R-:W-:Y:S02]  /*3690*/  ISETP.GT.AND P5, PT, R2, 0x19, PT ;  /* 0x000000190200780c */ /* 0x000fe40003fa4270 */
[----:B------:R-:W-:Y:S02]  /*36a0*/  FSEL R11, R44, -INF , P6 ;  /* 0xff8000002c0b7808 */ /* 0x000fe40003000000 */
[----:B------:R-:W-:Y:S02]  /*36b0*/  FMNMX.FTZ R3, R10, R3, !PT ;  /* 0x000000030a037209 */ /* 0x000fe40007810000 */
[----:B------:R-:W-:-:S02]  /*36c0*/  FSEL R23, R46, -INF , P0 ;  /* 0xff8000002e177808 */ /* 0x000fc40000000000 */
[C---:B------:R-:W-:Y:S02]  /*36d0*/  ISETP.GT.AND P0, PT, R2.reuse, 0x21, PT ;  /* 0x000000210200780c */ /* 0x040fe40003f04270 */
[----:B------:R-:W-:Y:S02]  /*36e0*/  FSEL R20, R45, -INF , P5 ;  /* 0xff8000002d147808 */ /* 0x000fe40002800000 */
[----:B------:R-:W-:Y:S02]  /*36f0*/  ISETP.GT.AND P6, PT, R2, 0x20, PT ;  /* 0x000000200200780c */ /* 0x000fe40003fc4270 */
[----:B------:R-:W-:Y:S02]  /*3700*/  FMNMX.FTZ R3, R11, R3, !PT ;  /* 0x000000030b037209 */ /* 0x000fe40007810000 */
[----:B------:R-:W-:Y:S02]  /*3710*/  FSEL R88, R41, -INF , P0 ;  /* 0xff80000029587808 */ /* 0x000fe40000000000 */
[----:B------:R-:W-:-:S02]  /*3720*/  ISETP.GT.AND P0, PT, R0, 0x21, PT ;  /* 0x000000210000780c */ /* 0x000fc40003f04270 */
[----:B------:R-:W-:Y:S02]  /*3730*/  ISETP.GT.AND P5, PT, R0, 0x19, PT ;  /* 0x000000190000780c */ /* 0x000fe40003fa4270 */
[----:B------:R-:W-:Y:S02]  /*3740*/  FSEL R89, R40, -INF , P6 ;  /* 0xff80000028597808 */ /* 0x000fe40003000000 */
[----:B------:R-:W-:Y:S02]  /*3750*/  FMNMX.FTZ R3, R20, R3, !PT ;  /* 0x0000000314037209 */ /* 0x000fe40007810000 */
[----:B------:R-:W-:Y:S02]  /*3760*/  FSEL R101, R43, -INF , P0 ;  /* 0xff8000002b657808 */ /* 0x000fe40000000000 */
[----:B------:R-:W-:Y:S02]  /*3770*/  FSEL R24, R47, -INF , P5 ;  /* 0xff8000002f187808 */ /* 0x000fe40002800000 */
[----:B------:R-:W-:-:S02]  /*3780*/  ISETP.GT.AND P6, PT, R2, 0x28, PT ;  /* 0x000000280200780c */ /* 0x000fc40003fc4270 */
[----:B------:R-:W-:Y:S02]  /*3790*/  ISETP.GT.AND P0, PT, R2, 0x29, PT ;  /* 0x000000290200780c */ /* 0x000fe40003f04270 */
[----:B------:R-:W-:Y:S02]  /*37a0*/  FMNMX.FTZ R3, R89, R3, !PT ;  /* 0x0000000359037209 */ /* 0x000fe40007810000 */
[----:B------:R-:W-:Y:S02]  /*37b0*/  ISETP.GT.AND P5, PT, R0, 0x20, PT ;  /* 0x000000200000780c */ /* 0x000fe40003fa4270 */
[----:B------:R-:W-:Y:S02]  /*37c0*/  FSEL R79, R36, -INF , P6 ;  /* 0xff800000244f7808 */ /* 0x000fe40003000000 */
[----:B------:R-:W-:Y:S02]  /*37d0*/  FSEL R78, R37, -INF , P0 ;  /* 0xff800000254e7808 */ /* 0x000fe40000000000 */
[----:B------:R-:W-:-:S02]  /*37e0*/  FMNMX.FTZ R4, R12, R13, !PT ;  /* 0x0000000d0c047209 */ /* 0x000fc40007810000 */
[----:B------:R-:W-:Y:S02]  /*37f0*/  FMNMX.FTZ R3, R88, R3, !PT ;  /* 0x0000000358037209 */ /* 0x000fe40007810000 */
[----:B------:R-:W-:Y:S02]  /*3800*/  FSEL R100, R42, -INF , P5 ;  /* 0xff8000002a647808 */ /* 0x000fe40002800000 */
[C---:B------:R-:W-:Y:S01]  /*3810*/  ISETP.GT.AND P0, PT, R0.reuse, 0x29, PT ;  /* 0x000000290000780c */ /* 0x040fe20003f04270 */
[----:B------:R-:W-:Y:S01]  /*3820*/  LDSM.16.MT88.4 R40, [R228+0x800] ;  /* 0x00080000e428783b */ /* 0x000fe20000004200 */
[----:B------:R-:W-:Y:S02]  /*3830*/  ISETP.GT.AND P5, PT, R0, 0x28, PT ;  /* 0x000000280000780c */ /* 0x000fe40003fa4270 */
[----:B------:R-:W-:Y:S02]  /*3840*/  ISETP.GT.AND P6, PT, R2, 0x30, PT ;  /* 0x000000300200780c */ /* 0x000fe40003fc4270 */
[----:B------:R-:W-:-:S02]  /*3850*/  FMNMX.FTZ R4, R14, R4, !PT ;  /* 0x000000040e047209 */ /* 0x000fc40007810000 */
[----:B------:R-:W-:Y:S02]  /*3860*/  FMNMX.FTZ R3, R79, R3, !PT ;  /* 0x000000034f037209 */ /* 0x000fe40007810000 */
[----:B------:R-:W-:Y:S02]  /*3870*/  FSEL R91, R39, -INF , P0 ;  /* 0xff800000275b7808 */ /* 0x000fe40000000000 */
[----:B------:R-:W-:Y:S02]  /*3880*/  FSEL R90, R38, -INF , P5 ;  /* 0xff800000265a7808 */ /* 0x000fe40002800000 */
[----:B------:R-:W-:Y:S01]  /*3890*/  ISETP.GT.AND P0, PT, R2, 0x31, PT ;  /* 0x000000310200780c */ /* 0x000fe20003f04270 */
[----:B------:R-:W-:Y:S01]  /*38a0*/  LDSM.16.MT88.4 R36, [R227+0x800] ;  /* 0x00080000e324783b */ /* 0x000fe20000004200 */
[----:B------:R-:W-:Y:S02]  /*38b0*/  ISETP.GT.AND P5, PT, R0, 0x30, PT ;  /* 0x000000300000780c */ /* 0x000fe40003fa4270 */
[----:B------:R-:W-:-:S02]  /*38c0*/  FSEL R111, R32, -INF , P6 ;  /* 0xff800000206f7808 */ /* 0x000fc40003000000 */
[----:B------:R-:W-:Y:S02]  /*38d0*/  FMNMX.FTZ R4, R15, R4, !PT ;  /* 0x000000040f047209 */ /* 0x000fe40007810000 */
[----:B------:R-:W-:Y:S02]  /*38e0*/  FMNMX.FTZ R3, R78, R3, !PT ;  /* 0x000000034e037209 */ /* 0x000fe40007810000 */
[----:B------:R-:W-:Y:S02]  /*38f0*/  FSEL R102, R33, -INF , P0 ;  /* 0xff80000021667808 */ /* 0x000fe40000000000 */
[----:B------:R-:W-:Y:S02]  /*3900*/  ISETP.GT.AND P0, PT, R0, 0x31, PT ;  /* 0x000000310000780c */ /* 0x000fe40003f04270 */
[----:B------:R-:W-:Y:S02]  /*3910*/  FSEL R86, R34, -INF , P5 ;  /* 0xff80000022567808 */ /* 0x000fe40002800000 */
[----:B------:R-:W-:-:S02]  /*3920*/  ISETP.GT.AND P5, PT, R2, 0x38, PT ;  /* 0x000000380200780c */ /* 0x000fc40003fa4270 */
[----:B------:R-:W-:Y:S02]  /*3930*/  FMNMX.FTZ R4, R21, R4, !PT ;  /* 0x0000000415047209 */ /* 0x000fe40007810000 */
[----:B------:R-:W-:Y:S02]  /*3940*/  FMNMX.FTZ R3, R111, R3, !PT ;  /* 0x000000036f037209 */ /* 0x000fe40007810000 */
[----:B------:R-:W-:Y:S02]  /*3950*/  FSEL R113, R35, -INF , P0 ;  /* 0xff80000023717808 */ /* 0x000fe40000000000 */
[----:B------:R-:W-:Y:S02]  /*3960*/  ISETP.GT.AND P0, PT, R2, 0x39, PT ;  /* 0x000000390200780c */ /* 0x000fe40003f04270 */
[----:B------:R-:W-:Y:S02]  /*3970*/  FSEL R103, R28, -INF , P5 ;  /* 0xff8000001c677808 */ /* 0x000fe40002800000 */
[----:B------:R-:W-:-:S02]  /*3980*/  FMNMX.FTZ R4, R22, R4, !PT ;  /* 0x0000000416047209 */ /* 0x000fc40007810000 */
[----:B------:R-:W-:Y:S02]  /*3990*/  FMNMX.FTZ R3, R102, R3, !PT ;  /* 0x0000000366037209 */ /* 0x000fe40007810000 */
[C---:B------:R-:W-:Y:S02]  /*39a0*/  ISETP.GT.AND P5, PT, R2.reuse, 0x40, PT ;  /* 0x000000400200780c */ /* 0x040fe40003fa4270 */
[----:B------:R-:W-:Y:S02]  /*39b0*/  FSEL R108, R29, -INF , P0 ;  /* 0xff8000001d6c7808 */ /* 0x000fe40000000000 */
[----:B------:R-:W-:Y:S02]  /*39c0*/  FMNMX.FTZ R4, R23, R4, !PT ;  /* 0x0000000417047209 */ /* 0x000fe40007810000 */
[----:B------:R-:W-:Y:S02]  /*39d0*/  FMNMX.FTZ R3, R103, R3, !PT ;  /* 0x0000000367037209 */ /* 0x000fe40007810000 */
[----:B------:R-:W-:-:S02]  /*39e0*/  ISETP.GT.AND P0, PT, R2, 0x41, PT ;  /* 0x000000410200780c */ /* 0x000fc40003f04270 */
[----:B------:R-:W-:Y:S02]  /*39f0*/  FSEL R106, R64, -INF , P5 ;  /* 0xff800000406a7808 */ /* 0x000fe40002800000 */
[----:B------:R-:W-:Y:S02]  /*3a00*/  FMNMX.FTZ R4, R24, R4, !PT ;  /* 0x0000000418047209 */ /* 0x000fe40007810000 */
[----:B------:R-:W-:Y:S02]  /*3a10*/  FMNMX.FTZ R3, R108, R3, !PT ;  /* 0x000000036c037209 */ /* 0x000fe40007810000 */
[----:B------:R-:W-:Y:S02]  /*3a20*/  ISETP.GT.AND P5, PT, R2, 0x48, PT ;  /* 0x000000480200780c */ /* 0x000fe40003fa4270 */
[----:B------:R-:W-:Y:S02]  /*3a30*/  FSEL R105, R65, -INF , P0 ;  /* 0xff80000041697808 */ /* 0x000fe40000000000 */
[----:B------:R-:W-:-:S02]  /*3a40*/  FMNMX.FTZ R4, R100, R4, !PT ;  /* 0x0000000464047209 */ /* 0x000fc40007810000 */
[----:B------:R-:W-:Y:S02]  /*3a50*/  FMNMX.FTZ R3, R106, R3, !PT ;  /* 0x000000036a037209 */ /* 0x000fe40007810000 */
[----:B------:R-:W-:Y:S02]  /*3a60*/  ISETP.GT.AND P0, PT, R2, 0x49, PT ;  /* 0x000000490200780c */ /* 0x000fe40003f04270 */
[----:B------:R-:W-:Y:S02]  /*3a70*/  FSEL R104, R60, -INF , P5 ;  /* 0xff8000003c687808 */ /* 0x000fe40002800000 */
[----:B------:R-:W-:Y:S02]  /*3a80*/  FMNMX.FTZ R4, R101, R4, !PT ;  /* 0x0000000465047209 */ /* 0x000fe40007810000 */
[----:B------:R-:W-:Y:S02]  /*3a90*/  FMNMX.FTZ R3, R105, R3, !PT ;  /* 0x0000000369037209 */ /* 0x000fe40007810000 */
[----:B------:R-:W-:-:S02]  /*3aa0*/  ISETP.GT.AND P5, PT, R2, 0x50, PT ;  /* 0x000000500200780c */ /* 0x000fc40003fa4270 */
[----:B------:R-:W-:Y:S02]  /*3ab0*/  FSEL R99, R61, -INF , P0 ;  /* 0xff8000003d637808 */ /* 0x000fe40000000000 */
[----:B------:R-:W-:Y:S02]  /*3ac0*/  FMNMX.FTZ R4, R90, R4, !PT ;  /* 0x000000045a047209 */ /* 0x000fe40007810000 */
[----:B------:R-:W-:Y:S02]  /*3ad0*/  FMNMX.FTZ R3, R104, R3, !PT ;  /* 0x0000000368037209 */ /* 0x000fe40007810000 */
[----:B------:R-:W-:Y:S02]  /*3ae0*/  FSEL R98, R16, -INF , P5 ;  /* 0xff80000010627808 */ /* 0x000fe40002800000 */
[----:B------:R-:W-:Y:S02]  /*3af0*/  ISETP.GT.AND P5, PT, R0, 0x38, PT ;  /* 0x000000380000780c */ /* 0x000fe40003fa4270 */
[----:B------:R-:W-:-:S02]  /*3b00*/  ISETP.GT.AND P0, PT, R2, 0x51, PT ;  /* 0x000000510200780c */ /* 0x000fc40003f04270 */
[----:B------:R-:W-:Y:S02]  /*3b10*/  FMNMX.FTZ R4, R91, R4, !PT ;  /* 0x000000045b047209 */ /* 0x000fe40007810000 */
[----:B------:R-:W-:Y:S02]  /*3b20*/  FMNMX.FTZ R3, R99, R3, !PT ;  /* 0x0000000363037209 */ /* 0x000fe40007810000 */
[----:B------:R-:W-:Y:S02]  /*3b30*/  FSEL R110, R30, -INF , P5 ;  /* 0xff8000001e6e7808 */ /* 0x000fe40002800000 */
[C---:B------:R-:W-:Y:S02]  /*3b40*/  ISETP.GT.AND P6, PT, R2.reuse, 0x58, PT ;  /* 0x000000580200780c */ /* 0x040fe40003fc4270 */
[----:B------:R-:W-:Y:S02]  /*3b50*/  ISETP.GT.AND P5, PT, R2, 0x59, PT ;  /* 0x000000590200780c */ /* 0x000fe40003fa4270 */
[----:B------:R-:W-:-:S02]  /*3b60*/  FSEL R96, R17, -INF , P0 ;  /* 0xff80000011607808 */ /* 0x000fc40000000000 */
[----:B------:R-:W-:Y:S02]  /*3b70*/  FMNMX.FTZ R4, R86, R4, !PT ;  /* 0x0000000456047209 */ /* 0x000fe40007810000 */
[----:B------:R-:W-:Y:S02]  /*3b80*/  FMNMX.FTZ R2, R98, R3, !PT ;  /* 0x0000000362027209 */ /* 0x000fe40007810000 */
        /* <DEDUP_REMOVED lines=14> */
[----:B------:R-:W-:Y:S01]  /*3c70*/  ISETP.GT.AND P5, PT, R0, 0x48, PT ;  /* 0x000000480000780c */ /* 0x000fe20003fa4270 */
[----:B------:R-:W1:Y:S01]  /*3c80*/  SHFL.BFLY PT, R3, R141, 0x2, 0x1f ;  /* 0x0c401f008d037f89 */ /* 0x000e6200000e0000 */
[----:B------:R-:W-:-:S02]  /*3c90*/  FMNMX.FTZ R2, R84, R2, !PT ;  /* 0x0000000254027209 */ /* 0x000fc40007810000 */
[----:B------:R-:W-:Y:S02]  /*3ca0*/  ISETP.GT.AND P0, PT, R0, 0x49, PT ;  /* 0x000000490000780c */ /* 0x000fe40003f04270 */
[----:B------:R-:W-:Y:S02]  /*3cb0*/  FSEL R87, R62, -INF , P5 ;  /* 0xff8000003e577808 */ /* 0x000fe40002800000 */
[----:B------:R-:W-:Y:S02]  /*3cc0*/  FMNMX.FTZ R2, R93, R2, !PT ;  /* 0x000000025d027209 */ /* 0x000fe40007810000 */
[----:B------:R-:W-:Y:S02]  /*3cd0*/  FSEL R92, R63, -INF , P0 ;  /* 0xff8000003f5c7808 */ /* 0x000fe40000000000 */
[----:B------:R-:W-:Y:S01]  /*3ce0*/  ISETP.GT.AND P5, PT, R0, 0x50, PT ;  /* 0x000000500000780c */ /* 0x000fe20003fa4270 */
[----:B------:R-:W-:Y:S01]  /*3cf0*/  LDSM.16.MT88.4 R60, [R224+0x800] ;  /* 0x00080000e03c783b */ /* 0x000fe20000004200 */
[----:B------:R-:W-:-:S02]  /*3d00*/  FMNMX.FTZ R2, R87, R2, !PT ;  /* 0x0000000257027209 */ /* 0x000fc40007810000 */
[----:B------:R-:W-:Y:S02]  /*3d10*/  ISETP.GT.AND P0, PT, R0, 0x51, PT ;  /* 0x000000510000780c */ /* 0x000fe40003f04270 */
[----:B------:R-:W-:Y:S02]  /*3d20*/  FSEL R85, R18, -INF , P5 ;  /* 0xff80000012557808 */ /* 0x000fe40002800000 */
[----:B------:R-:W-:Y:S02]  /*3d30*/  FMNMX.FTZ R2, R92, R2, !PT ;  /* 0x000000025c027209 */ /* 0x000fe40007810000 */
[----:B------:R-:W-:Y:S02]  /*3d40*/  FSEL R114, R19, -INF , P0 ;  /* 0xff80000013727808 */ /* 0x000fe40000000000 */
[----:B------:R-:W-:Y:S01]  /*3d50*/  ISETP.GT.AND P5, PT, R0, 0x58, PT ;  /* 0x000000580000780c */ /* 0x000fe20003fa4270 */
[----:B------:R-:W-:Y:S01]  /*3d60*/  LDSM.16.MT88.4 R16, [R224] ;  /* 0x00000000e010783b */ /* 0x000fe20000004200 */
[----:B------:R-:W-:-:S02]  /*3d70*/  FMNMX.FTZ R2, R85, R2, !PT ;  /* 0x0000000255027209 */ /* 0x000fc40007810000 */
[----:B------:R-:W-:Y:S02]  /*3d80*/  ISETP.GT.AND P0, PT, R0, 0x59, PT ;  /* 0x000000590000780c */ /* 0x000fe40003f04270 */
[----:B------:R-:W-:Y:S02]  /*3d90*/  FSEL R112, R50, -INF , P5 ;  /* 0xff80000032707808 */ /* 0x000fe40002800000 */
[----:B------:R-:W-:Y:S02]  /*3da0*/  FMNMX.FTZ R0, R114, R2, !PT ;  /* 0x0000000272007209 */ /* 0x000fe40007810000 */
[----:B------:R-:W-:Y:S02]  /*3db0*/  FSEL R107, R51, -INF , P0 ;  /* 0xff800000336b7808 */ /* 0x000fe40000000000 */
[----:B------:R-:W-:Y:S01]  /*3dc0*/  FMNMX.FTZ R0, R112, R0, !PT ;  /* 0x0000000070007209 */ /* 0x000fe20007810000 */
[----:B------:R-:W-:Y:S01]  /*3dd0*/  LDSM.16.MT88.4 R48, [R224+0x3000] ;  /* 0x00300000e030783b */ /* 0x000fe20000004200 */
[----:B-1----:R-:W-:-:S02]  /*3de0*/  FMNMX.FTZ R141, R141, R3, !PT ;  /* 0x000000038d8d7209 */ /* 0x002fc40007810000 */
        /* <DEDUP_REMOVED lines=9> */
[----:B------:R-:W-:-:S04]  /*3e80*/  FFMA.FTZ R2, R5, c[0x0][0x2d0], -R0 ;  /* 0x0000b40005027a23 */ /* 0x000fc80000010800 */
[----:B------:R2:W-:Y:S01]  /*3e90*/  MUFU.EX2 R67, R2 ;  /* 0x0000000200437308 */ /* 0x0005e20000000800 */
[----:B-1----:R-:W-:Y:S01]  /*3ea0*/  FMNMX.FTZ R140, R140, R3, !PT ;  /* 0x000000038c8c7209 */ /* 0x002fe20007810000 */
[--C-:B------:R-:W-:Y:S02]  /*3eb0*/  FFMA.FTZ R3, R10, c[0x0][0x2d0], -R0.reuse ;  /* 0x0000b4000a037a23 */ /* 0x100fe40000010800 */
[----:B--2---:R-:W-:Y:S01]  /*3ec0*/  FFMA.FTZ R2, R6, c[0x0][0x2d0], -R0 ;  /* 0x0000b40006027a23 */ /* 0x004fe20000010800 */
[----:B------:R-:W-:-:S03]  /*3ed0*/  FSETP.NEU.FTZ.AND P0, PT, R140, -INF , PT ;  /* 0xff8000008c00780b */ /* 0x000fc60003f1d000 */
[----:B------:R1:W-:Y:S08]  /*3ee0*/  MUFU.EX2 R75, R3 ;  /* 0x00000003004b7308 */ /* 0x0003f00000000800 */
[----:B------:R2:W3:Y:S01]  /*3ef0*/  MUFU.EX2 R66, R2 ;  /* 0x0000000200427308 */ /* 0x0004e20000000800 */
[----:B-1----:R-:W-:-:S07]  /*3f00*/  FFMA.FTZ R3, R11, c[0x0][0x2d0], -R0 ;  /* 0x0000b4000b037a23 */ /* 0x002fce0000010800 */
[----:B------:R-:W-:Y:S01]  /*3f10*/  MUFU.EX2 R77, R3 ;  /* 0x00000003004d7308 */ /* 0x000fe20000000800 */
[--C-:B--2---:R-:W-:Y:S02]  /*3f20*/  FFMA.FTZ R2, R7, c[0x0][0x2d0], -R0.reuse ;  /* 0x0000b40007027a23 */ /* 0x104fe40000010800 */
[----:B------:R-:W1:Y:S05]  /*3f30*/  LDSM.16.MT88.4 R4, [R227] ;  /* 0x00000000e304783b */ /* 0x000e6a0000004200 */
[----:B------:R2:W-:Y:S02]  /*3f40*/  MUFU.EX2 R73, R2 ;  /* 0x0000000200497308 */ /* 0x0005e40000000800 */
[----:B--2---:R-:W-:Y:S01]  /*3f50*/  FFMA.FTZ R2, R8, c[0x0][0x2d0], -R0 ;  /* 0x0000b40008027a23 */ /* 0x004fe20000010800 */
[----:B---3--:R-:W-:-:S05]  /*3f60*/  F2FP.PACK_AB R8, R66, R67 ;  /* 0x000000434208723e */ /* 0x008fca00000000ff */
[----:B------:R2:W3:Y:S02]  /*3f70*/  MUFU.EX2 R74, R2 ;  /* 0x00000002004a7308 */ /* 0x0004e40000000800 */
[----:B--2---:R-:W-:Y:S01]  /*3f80*/  FFMA.FTZ R2, R9, c[0x0][0x2d0], -R0 ;  /* 0x0000b40009027a23 */ /* 0x004fe20000010800 */
[----:B---3--:R-:W-:-:S05]  /*3f90*/  F2FP.PACK_AB R10, R74, R73 ;  /* 0x000000494a0a723e */ /* 0x008fca00000000ff */
[----:B------:R2:W-:Y:S02]  /*3fa0*/  MUFU.EX2 R76, R2 ;  /* 0x00000002004c7308 */ /* 0x0005e40000000800 */
[----:B--2---:R-:W-:-:S05]  /*3fb0*/  FMUL.FTZ R2, R140, c[0x0][0x2d0] ;  /* 0x0000b4008c027a20 */ /* 0x004fca0000410000 */
[----:B------:R-:W-:-:S05]  /*3fc0*/  FSEL R2, R2, RZ, P0 ;  /* 0x000000ff02027208 */ /* 0x000fca0000000000 */
[----:B------:R-:W-:-:S04]  /*3fd0*/  FFMA.FTZ R3, R12, c[0x0][0x2d0], -R2 ;  /* 0x0000b4000c037a23 */ /* 0x000fc80000010802 */
[----:B------:R2:W-:Y:S02]  /*3fe0*/  MUFU.EX2 R53, R3 ;  /* 0x0000000300357308 */ /* 0x0005e40000000800 */
[----:B--2---:R-:W-:-:S06]  /*3ff0*/  FFMA.FTZ R3, R13, c[0x0][0x2d0], -R2 ;  /* 0x0000b4000d037a23 */ /* 0x004fcc0000010802 */
[----:B------:R2:W3:Y:S02]  /*4000*/  MUFU.EX2 R52, R3 ;  /* 0x0000000300347308 */ /* 0x0004e40000000800 */
[----:B--2---:R-:W-:Y:S01]  /*4010*/  FFMA.FTZ R3, R14, c[0x0][0x2d0], -R2 ;  /* 0x0000b4000e037a23 */ /* 0x004fe20000010802 */
[----:B---3--:R-:W-:-:S05]  /*4020*/  F2FP.PACK_AB R9, R52, R53 ;  /* 0x000000353409723e */ /* 0x008fca00000000ff */
[----:B------:R2:W-:Y:S02]  /*4030*/  MUFU.EX2 R54, R3 ;  /* 0x0000000300367308 */ /* 0x0005e40000000800 */
[----:B--2---:R-:W-:Y:S02]  /*4040*/  FFMA.FTZ R3, R15, c[0x0][0x2d0], -R2 ;  /* 0x0000b4000f037a23 */ /* 0x004fe40000010802 */
[----:B------:R-:W2:Y:S04]  /*4050*/  LDSM.16.MT88.4 R12, [R228] ;  /* 0x00000000e40c783b */ /* 0x000ea80000004200 */
[----:B------:R3:W4:Y:S02]  /*4060*/  MUFU.EX2 R55, R3 ;  /* 0x0000000300377308 */ /* 0x0007240000000800 */
[----:B---3--:R-:W-:Y:S01]  /*4070*/  FFMA.FTZ R3, R20, c[0x0][0x2d0], -R0 ;  /* 0x0000b40014037a23 */ /* 0x008fe20000010800 */
[----:B----4-:R-:W-:-:S05]  /*4080*/  F2FP.PACK_AB R11, R55, R54 ;  /* 0x00000036370b723e */ /* 0x010fca00000000ff */
[----:B------:R3:W4:Y:S02]  /*4090*/  MUFU.EX2 R143, R3 ;  /* 0x00000003008f7308 */ /* 0x0007240000000800 */
[C---:B------:R-:W-:Y:S08]  /*40a0*/  HMMA.16816.F32 R44, R8.reuse, R16, RZ ;  /* 0x00000010082c723c */ /* 0x040ff000000018ff */
[----:B------:R-:W-:Y:S01]  /*40b0*/  HMMA.16816.F32 R32, R8, R18, RZ ;  /* 0x000000120820723c */ /* 0x000fe200000018ff */
[----:B---3--:R-:W-:-:S04]  /*40c0*/  FFMA.FTZ R3, R21, c[0x0][0x2d0], -R2 ;  /* 0x0000b40015037a23 */ /* 0x008fc80000010802 */
[----:B------:R3:W-:Y:S03]  /*40d0*/  MUFU.EX2 R65, R3 ;  /* 0x0000000300417308 */ /* 0x0007e60000000800 */
[C---:B-1----:R-:W-:Y:S07]  /*40e0*/  HMMA.16816.F32 R16, R8.reuse, R6, RZ ;  /* 0x000000060810723c */ /* 0x042fee00000018ff */
[----:B----4-:R-:W-:Y:S01]  /*40f0*/  F2FP.PACK_AB R6, R143, R77 ;  /* 0x0000004d8f06723e */ /* 0x010fe200000000ff */
[----:B--2---:R-:W-:Y:S01]  /*4100*/  HMMA.16816.F32 R28, R8, R12, RZ ;  /* 0x0000000c081c723c */ /* 0x004fe200000018ff */
[----:B---3--:R-:W-:-:S04]  /*4110*/  FFMA.FTZ R3, R22, c[0x0][0x2d0], -R2 ;  /* 0x0000b40016037a23 */ /* 0x008fc80000010802 */
[----:B------:R1:W2:Y:S02]  /*4120*/  MUFU.EX2 R64, R3 ;  /* 0x0000000300407308 */ /* 0x0002a40000000800 */
[----:B-1----:R-:W-:Y:S02]  /*4130*/  FFMA.FTZ R3, R23, c[0x0][0x2d0], -R2 ;  /* 0x0000b40017037a23 */ /* 0x002fe40000010802 */
[----:B------:R-:W-:Y:S04]  /*4140*/  HMMA.16816.F32 R20, R8, R4, RZ ;  /* 0x000000040814723c */ /* 0x000fe800000018ff */
[----:B------:R1:W-:Y:S03]  /*4150*/  MUFU.EX2 R72, R3 ;  /* 0x0000000300487308 */ /* 0x0003e60000000800 */
[----:B------:R-:W-:-:S02]  /*4160*/  F2FP.PACK_AB R4, R75, R76 ;  /* 0x0000004c4b04723e */ /* 0x000fc400000000ff */
[----:B--2---:R-:W-:Y:S01]  /*4170*/  F2FP.PACK_AB R5, R64, R65 ;  /* 0x000000414005723e */ /* 0x004fe200000000ff */
[----:B-1----:R-:W-:Y:S02]  /*4180*/  FFMA.FTZ R3, R24, c[0x0][0x2d0], -R2 ;  /* 0x0000b40018037a23 */ /* 0x002fe40000010802 */
[C---:B------:R-:W-:Y:S02]  /*4190*/  HMMA.16816.F32 R24, R8.reuse, R14, RZ ;  /* 0x0000000e0818723c */ /* 0x040fe400000018ff */
[----:B------:R-:W1:Y:S06]  /*41a0*/  MUFU.EX2 R142, R3 ;  /* 0x00000003008e7308 */ /* 0x000e6c0000000800 */
[----:B------:R-:W-:Y:S01]  /*41b0*/  HMMA.16816.F32 R12, R8, R56, RZ ;  /* 0x00000038080c723c */ /* 0x000fe200000018ff */
[----:B-1----:R-:W-:Y:S01]  /*41c0*/  F2FP.PACK_AB R7, R142, R72 ;  /* 0x000000488e07723e */ /* 0x002fe200000000ff */
[----:B------:R-:W-:-:S02]  /*41d0*/  FADD.FTZ R3, R67, R66 ;  /* 0x0000004243037221 */ /* 0x000fc40000010000 */
[----:B------:R-:W-:Y:S02]  /*41e0*/  IMAD.MOV.U32 R66, RZ, RZ, R92 ;  /* 0x000000ffff427224 */ /* 0x000fe400078e005c */
[----:B------:R-:W-:Y:S02]  /*41f0*/  IMAD.MOV.U32 R67, RZ, RZ, R87 ;  /* 0x000000ffff437224 */ /* 0x000fe400078e0057 */
[C---:B------:R-:W-:Y:S01]  /*4200*/  HMMA.16816.F32 R220, R4.reuse, R60, R44 ;  /* 0x0000003c04dc723c */ /* 0x040fe2000000182c */
[----:B------:R-:W1:Y:S07]  /*4210*/  LDSM.16.MT88.4 R44, [R224+0x3800] ;  /* 0x00380000e02c783b */ /* 0x000e6e0000004200 */
[C---:B------:R-:W-:Y:S08]  /*4220*/  HMMA.16816.F32 R212, R4.reuse, R36, R20 ;  /* 0x0000002404d4723c */ /* 0x040ff00000001814 */
[C---:B------:R-:W-:Y:S01]  /*4230*/  HMMA.16816.F32 R144, R4.reuse, R38, R16 ;  /* 0x000000260490723c */ /* 0x040fe20000001810 */
[----:B------:R-:W2:Y:S07]  /*4240*/  LDSM.16.MT88.4 R36, [R227+0x3000] ;  /* 0x00300000e324783b */ /* 0x000eae0000004200 */
[C---:B------:R-:W-:Y:S01]  /*4250*/  HMMA.16816.F32 R164, R4.reuse, R62, R32 ;  /* 0x0000003e04a4723c */ /* 0x040fe20000001820 */
[----:B------:R-:W3:Y:S04]  /*4260*/  LDSM.16.MT88.4 R60, [R228+0x3800] ;  /* 0x00380000e43c783b */ /* 0x000ee80000004200 */
[----:B------:R-:W-:Y:S03]  /*4270*/  LDSM.16.MT88.4 R32, [R230+0x3800] ;  /* 0x00380000e620783b */ /* 0x000fe60000004200 */
[C---:B------:R-:W-:Y:S01]  /*4280*/  HMMA.16816.F32 R216, R4.reuse, R40, R28 ;  /* 0x0000002804d8723c */ /* 0x040fe2000000181c */
[----:B------:R-:W-:Y:S07]  /*4290*/  LDSM.16.MT88.4 R28, [R227+0x3800] ;  /* 0x00380000e31c783b */ /* 0x000fee0000004200 */
[----:B------:R-:W-:Y:S01]  /*42a0*/  HMMA.16816.F32 R152, R4, R42, R24 ;  /* 0x0000002a0498723c */ /* 0x000fe20000001818 */
[----:B------:R-:W4:Y:S07]  /*42b0*/  LDSM.16.MT88.4 R40, [R230+0x3000] ;  /* 0x00300000e628783b */ /* 0x000f2e0000004200 */
[C---:B------:R-:W-:Y:S08]  /*42c0*/  HMMA.16816.F32 R20, R8.reuse, R48, RZ ;  /* 0x000000300814723c */ /* 0x040ff000000018ff */
[----:B------:R-:W-:Y:S08]  /*42d0*/  HMMA.16816.F32 R16, R8, R50, RZ ;  /* 0x000000320810723c */ /* 0x000ff000000018ff */
[----:B------:R-:W-:Y:S07]  /*42e0*/  HMMA.16816.F32 R208, R4, R68, R12 ;  /* 0x0000004404d0723c */ /* 0x000fee000000180c */
[----:B------:R-:W-:Y:S01]  /*42f0*/  IMAD.MOV.U32 R69, RZ, RZ, R85 ;  /* 0x000000ffff457224 */ /* 0x000fe200078e0055 */
[----:B------:R-:W-:Y:S01]  /*4300*/  HMMA.16816.F32 R12, R8, R80, RZ ;  /* 0x00000050080c723c */ /* 0x000fe200000018ff */
[----:B------:R-:W-:-:S07]  /*4310*/  IMAD.MOV.U32 R68, RZ, RZ, R84 ;  /* 0x000000ffff447224 */ /* 0x000fce00078e0054 */
[----:B------:R-:W-:Y:S08]  /*4320*/  HMMA.16816.F32 R24, R8, R58, RZ ;  /* 0x0000003a0818723c */ /* 0x000ff000000018ff */
[C---:B-1----:R-:W-:Y:S07]  /*4330*/  HMMA.16816.F32 R136, R4.reuse, R44, R20 ;  /* 0x0000002c0488723c */ /* 0x042fee0000001814 */
[----:B------:R-:W-:Y:S01]  /*4340*/  IMAD.MOV.U32 R45, RZ, RZ, R107 ;  /* 0x000000ffff2d7224 */ /* 0x000fe200078e006b */
[----:B------:R-:W-:Y:S01]  /*4350*/  HMMA.16816.F32 R56, R4, R46, R16 ;  /* 0x0000002e0438723c */ /* 0x000fe20000001810 */
[----:B------:R-:W-:-:S06]  /*4360*/  IMAD.MOV.U32 R44, RZ, RZ, R106 ;  /* 0x000000ffff2c7224 */ /* 0x000fcc00078e006a */
[----:B------:R-:W-:Y:S01]  /*4370*/  IMAD.MOV.U32 R47, RZ, RZ, R105 ;  /* 0x000000ffff2f7224 */ /* 0x000fe200078e0069 */
[----:B--2---:R-:W-:Y:S01]  /*4380*/  HMMA.16816.F32 R20, R8, R36, RZ ;  /* 0x000000240814723c */ /* 0x004fe200000018ff */
[----:B------:R-:W-:-:S07]  /*4390*/  IMAD.MOV.U32 R46, RZ, RZ, R104 ;  /* 0x000000ffff2e7224 */ /* 0x000fce00078e0068 */
[----:B------:R-:W-:Y:S01]  /*43a0*/  HMMA.16816.F32 R16, R8, R38, RZ ;  /* 0x000000260810723c */ /* 0x000fe200000018ff */
[----:B------:R-:W1:Y:S07]  /*43b0*/  LDSM.16.MT88.4 R36, [R224+0x6000] ;  /* 0x00600000e024783b */ /* 0x000e6e0000004200 */
[----:B---3--:R-:W-:Y:S07]  /*43c0*/  HMMA.16816.F32 R132, R4, R60, R12 ;  /* 0x0000003c0484723c */ /* 0x008fee000000180c */
[----:B------:R-:W-:Y:S01]  /*43d0*/  IMAD.MOV.U32 R61, RZ, RZ, R114 ;  /* 0x000000ffff3d7224 */ /* 0x000fe200078e0072 */
[----:B----4-:R-:W-:Y:S01]  /*43e0*/  HMMA.16816.F32 R12, R8, R40, RZ ;  /* 0x00000028080c723c */ /* 0x010fe200000018ff */
[----:B------:R-:W-:-:S06]  /*43f0*/  IMAD.MOV.U32 R60, RZ, RZ, R113 ;  /* 0x000000ffff3c7224 */ /* 0x000fcc00078e0071 */
[----:B------:R-:W-:Y:S01]  /*4400*/  IMAD.MOV.U32 R40, RZ, RZ, R111 ;  /* 0x000000ffff287224 */ /* 0x000fe200078e006f */
[----:B------:R-:W-:Y:S01]  /*4410*/  HMMA.16816.F32 R124, R4, R28, R20 ;  /* 0x0000001c047c723c */ /* 0x000fe20000001814 */
[----:B------:R-:W2:Y:S01]  /*4420*/  LDSM.16.MT88.4 R20, [R224+0x6800] ;  /* 0x00680000e014783b */ /* 0x000ea20000004200 */
[----:B------:R-:W-:-:S06]  /*4430*/  IMAD.MOV.U32 R41, RZ, RZ, R112 ;  /* 0x000000ffff297224 */ /* 0x000fcc00078e0070 */
[C---:B------:R-:W-:Y:S08]  /*4440*/  HMMA.16816.F32 R128, R4.reuse, R70, R24 ;  /* 0x000000460480723c */ /* 0x040ff00000001818 */
[----:B------:R-:W-:Y:S07]  /*4450*/  HMMA.16816.F32 R148, R4, R32, R12 ;  /* 0x000000200494723c */ /* 0x000fee000000180c */
[----:B------:R-:W-:Y:S01]  /*4460*/  IMAD.MOV.U32 R33, RZ, RZ, R108 ;  /* 0x000000ffff217224 */ /* 0x000fe200078e006c */
[----:B-1----:R-:W-:Y:S01]  /*4470*/  HMMA.16816.F32 R12, R8, R36, RZ ;  /* 0x00000024080c723c */ /* 0x002fe200000018ff */
[----:B------:R-:W-:-:S06]  /*4480*/  IMAD.MOV.U32 R32, RZ, RZ, R99 ;  /* 0x000000ffff207224 */ /* 0x000fcc00078e0063 */
[----:B------:R-:W-:Y:S01]  /*4490*/  IMAD.MOV.U32 R37, RZ, RZ, R95 ;  /* 0x000000ffff257224 */ /* 0x000fe200078e005f */
[----:B------:R-:W-:Y:S01]  /*44a0*/  HMMA.16816.F32 R24, R8, R82, RZ ;  /* 0x000000520818723c */ /* 0x000fe200000018ff */
[----:B------:R-:W-:-:S07]  /*44b0*/  IMAD.MOV.U32 R36, RZ, RZ, R94 ;  /* 0x000000ffff247224 */ /* 0x000fce00078e005e */
[C---:B------:R-:W-:Y:S08]  /*44c0*/  HMMA.16816.F32 R80, R4.reuse, R30, R16 ;  /* 0x0000001e0450723c */ /* 0x040ff00000001810 */
[C---:B--2---:R-:W-:Y:S08]  /*44d0*/  HMMA.16816.F32 R116, R4.reuse, R20, R12 ;  /* 0x000000140474723c */ /* 0x044ff0000000180c */
[----:B------:R-:W-:Y:S01]  /*44e0*/  HMMA.16816.F32 R120, R4, R62, R24 ;  /* 0x0000003e0478723c */ /* 0x000fe20000001818 */
[----:B------:R-:W1:Y:S06]  /*44f0*/  LDSM.16.MT88.4 R24, [R228+0x6000] ;  /* 0x00600000e418783b */ /* 0x000e6c0000004200 */
[----:B------:R-:W-:Y:S01]  /*4500*/  IMAD.MOV.U32 R63, RZ, RZ, R110 ;  /* 0x000000ffff3f7224 */ /* 0x000fe200078e006e */
[----:B------:R-:W-:Y:S01]  /*4510*/  HMMA.16816.F32 R12, R8, R38, RZ ;  /* 0x00000026080c723c */ /* 0x000fe200000018ff */
[----:B------:R-:W-:-:S06]  /*4520*/  IMAD.MOV.U32 R62, RZ, RZ, R109 ;  /* 0x000000ffff3e7224 */ /* 0x000fcc00078e006d */
[----:B------:R-:W-:Y:S01]  /*4530*/  IMAD.MOV.U32 R39, RZ, RZ, R86 ;  /* 0x000000ffff277224 */ /* 0x000fe200078e0056 */
[----:B------:R-:W-:Y:S07]  /*4540*/  HMMA.16816.F32 R16, R8, R42, RZ ;  /* 0x0000002a0810723c */ /* 0x000fee00000018ff */
[----:B------:R-:W-:Y:S02]  /*4550*/  IMAD.MOV.U32 R43, RZ, RZ, R98 ;  /* 0x000000ffff2b7224 */ /* 0x000fe400078e0062 */
[----:B------:R-:W-:-:S07]  /*4560*/  IMAD.MOV.U32 R42, RZ, RZ, R96 ;  /* 0x000000ffff2a7224 */ /* 0x000fce00078e0060 */
[C---:B------:R-:W-:Y:S01]  /*4570*/  HMMA.16816.F32 R108, R4.reuse, R22, R12 ;  /* 0x00000016046c723c */ /* 0x040fe2000000180c */
[----:B------:R-:W2:Y:S06]  /*4580*/  LDSM.16.MT88.4 R20, [R228+0x6800] ;  /* 0x00680000e414783b */ /* 0x000eac0000004200 */
[----:B------:R-:W-:Y:S01]  /*4590*/  FADD.FTZ R12, R73, R3 ;  /* 0x00000003490c7221 */ /* 0x000fe20000010000 */
[----:B------:R-:W-:Y:S07]  /*45a0*/  HMMA.16816.F32 R112, R4, R34, R16 ;  /* 0x000000220470723c */ /* 0x000fee0000001810 */
[----:B------:R-:W-:-:S02]  /*45b0*/  FADD.FTZ R16, R53, R52 ;  /* 0x0000003435107221 */ /* 0x000fc40000010000 */
[----:B------:R-:W-:Y:S02]  /*45c0*/  IMAD.MOV.U32 R34, RZ, RZ, R97 ;  /* 0x000000ffff227224 */ /* 0x000fe400078e0061 */
[----:B------:R-:W-:Y:S02]  /*45d0*/  FADD.FTZ R3, R54, R16 ;  /* 0x0000001036037221 */ /* 0x000fe40000010000 */
[----:B------:R-:W-:Y:S02]  /*45e0*/  FADD.FTZ R16, R74, R12 ;  /* 0x0000000c4a107221 */ /* 0x000fe40000010000 */
[----:B-1----:R-:W-:Y:S01]  /*45f0*/  HMMA.16816.F32 R12, R8, R24, RZ ;  /* 0x00000018080c723c */ /* 0x002fe200000018ff */
[----:B------:R-:W-:Y:S02]  /*4600*/  IMAD.MOV.U32 R35, RZ, RZ, R93 ;  /* 0x000000ffff237224 */ /* 0x000fe400078e005d */
[----:B------:R-:W-:-:S04]  /*4610*/  FADD.FTZ R3, R55, R3 ;  /* 0x0000000337037221 */ /* 0x000fc80000010000 */
[----:B------:R-:W-:-:S04]  /*4620*/  FADD.FTZ R3, R65, R3 ;  /* 0x0000000341037221 */ /* 0x000fc80000010000 */
[----:B------:R-:W-:Y:S11]  /*4630*/  FADD.FTZ R3, R64, R3 ;  /* 0x0000000340037221 */ /* 0x000ff60000010000 */
[----:B------:R-:W-:Y:S02]  /*4640*/  @!UPT UIADD3 URZ, URZ, URZ, URZ ;  /* 0x0000003f3f3ff290 */ /* 0x000fe4000fffe03f */
[----:B--2---:R-:W-:Y:S07]  /*4650*/  HMMA.16816.F32 R104, R4, R20, R12 ;  /* 0x000000140468723c */ /* 0x004fee000000180c */
[----:B------:R-:W-:Y:S02]  /*4660*/  FADD.FTZ R12, R76, R16 ;  /* 0x000000104c0c7221 */ /* 0x000fe40000010000 */
[----:B------:R-:W-:Y:S02]  /*4670*/  FADD.FTZ R21, R72, R3 ;  /* 0x0000000348157221 */ /* 0x000fe40000010000 */
[----:B------:R-:W-:-:S02]  /*4680*/  FADD.FTZ R16, R75, R12 ;  /* 0x0000000c4b107221 */ /* 0x000fc40000010000 */
[----:B------:R-:W-:Y:S01]  /*4690*/  HMMA.16816.F32 R12, R8, R26, RZ ;  /* 0x0000001a080c723c */ /* 0x000fe200000018ff */
[----:B------:R-:W1:Y:S01]  /*46a0*/  LDSM.16.MT88.4 R24, [R227+0x6000] ;  /* 0x00600000e318783b */ /* 0x000e620000004200 */
[----:B------:R-:W-:Y:S11]  /*46b0*/  FFMA.FTZ R3, R89, c[0x0][0x2d0], -R0 ;  /* 0x0000b40059037a23 */ /* 0x000ff60000010800 */
[----:B------:R-:W-:Y:S11]  /*46c0*/  @!UPT UIADD3 URZ, URZ, URZ, URZ ;  /* 0x0000003f3f3ff290 */ /* 0x000ff6000fffe03f */
[----:B------:R-:W-:Y:S07]  /*46d0*/  HMMA.16816.F32 R96, R4, R22, R12 ;  /* 0x000000160460723c */ /* 0x000fee000000180c */
[----:B------:R-:W-:Y:S02]  /*46e0*/  FADD.FTZ R22, R77, R16 ;  /* 0x000000104d167221 */ /* 0x000fe40000010000 */
[----:B------:R-:W2:Y:S01]  /*46f0*/  LDSM.16.MT88.4 R16, [R227+0x6800] ;  /* 0x00680000e310783b */ /* 0x000ea20000004200 */
[----:B------:R-:W-:Y:S01]  /*4700*/  IMAD.MOV.U32 R23, RZ, RZ, R67 ;  /* 0x000000ffff177224 */ /* 0x000fe200078e0043 */
[----:B-1----:R-:W-:Y:S11]  /*4710*/  HMMA.16816.F32 R12, R8, R24, RZ ;  /* 0x00000018080c723c */ /* 0x002ff600000018ff */
[----:B------:R-:W-:Y:S11]  /*4720*/  @!UPT UIADD3 URZ, URZ, URZ, URZ ;  /* 0x0000003f3f3ff290 */ /* 0x000ff6000fffe03f */
[----:B------:R-:W-:Y:S02]  /*4730*/  @!UPT UIADD3 URZ, URZ, URZ, URZ ;  /* 0x0000003f3f3ff290 */ /* 0x000fe4000fffe03f */
[----:B--2---:R-:W-:Y:S08]  /*4740*/  HMMA.16816.F32 R92, R4, R16, R12 ;  /* 0x00000010045c723c */ /* 0x004ff0000000180c */
[----:B------:R-:W-:Y:S11]  /*4750*/  HMMA.16816.F32 R12, R8, R26, RZ ;  /* 0x0000001a080c723c */ /* 0x000ff600000018ff */
[----:B------:R-:W-:Y:S11]  /*4760*/  @!UPT UIADD3 URZ, URZ, URZ, URZ ;  /* 0x0000003f3f3ff290 */ /* 0x000ff6000fffe03f */
[----:B------:R-:W-:Y:S02]  /*4770*/  @!UPT UIADD3 URZ, URZ, URZ, URZ ;  /* 0x0000003f3f3ff290 */ /* 0x000fe4000fffe03f */
[----:B------:R-:W-:Y:S01]  /*4780*/  HMMA.16816.F32 R84, R4, R18, R12 ;  /* 0x000000120454723c */ /* 0x000fe2000000180c */
[----:B------:R-:W1:Y:S07]  /*4790*/  LDSM.16.MT88.4 R12, [R230+0x6000] ;  /* 0x00600000e60c783b */ /* 0x000e6e0000004200 */
[C---:B-1----:R-:W-:Y:S08]  /*47a0*/  HMMA.16816.F32 R16, R8.reuse, R12, RZ ;  /* 0x0000000c0810723c */ /* 0x042ff000000018ff */
[----:B------:R-:W-:Y:S01]  /*47b0*/  HMMA.16816.F32 R8, R8, R14, RZ ;  /* 0x0000000e0808723c */ /* 0x000fe200000018ff */
[----:B------:R-:W1:Y:S11]  /*47c0*/  LDSM.16.MT88.4 R12, [R230+0x6800] ;  /* 0x00680000e60c783b */ /* 0x000e760000004200 */
[----:B------:R-:W-:Y:S04]  /*47d0*/  @!UPT UIADD3 URZ, URZ, URZ, URZ ;  /* 0x0000003f3f3ff290 */ /* 0x000fe8000fffe03f */
[C---:B-1----:R-:W-:Y:S01]  /*47e0*/  HMMA.16816.F32 R28, R4.reuse, R12, R16 ;  /* 0x0000000c041c723c */ /* 0x042fe20000001810 */
[----:B------:R1:W-:Y:S07]  /*47f0*/  MUFU.EX2 R13, R3 ;  /* 0x00000003000d7308 */ /* 0x0003ee0000000800 */
[----:B------:R-:W-:Y:S01]  /*4800*/  HMMA.16816.F32 R24, R4, R14, R8 ;  /* 0x0000000e0418723c */ /* 0x000fe20000001808 */
[----:B------:R-:W2:Y:S06]  /*4810*/  LDSM.16.MT88.4 R8, [R224+0x1000] ;  /* 0x00100000e008783b */ /* 0x000eac0000004200 */
[----:B------:R-:W-:-:S02]  /*4820*/  IMAD.MOV.U32 R15, RZ, RZ, R61 ;  /* 0x000000ffff0f7224 */ /* 0x000fc400078e003d */
[----:B-1----:R-:W-:-:S04]  /*4830*/  FFMA.FTZ R3, R88, c[0x0][0x2d0], -R0 ;  /* 0x0000b40058037a23 */ /* 0x002fc80000010800 */
[----:B------:R1:W3:Y:S02]  /*4840*/  MUFU.EX2 R17, R3 ;  /* 0x0000000300117308 */ /* 0x0002e40000000800 */
[----:B-1----:R-:W-:Y:S01]  /*4850*/  FFMA.FTZ R3, R79, c[0x0][0x2d0], -R0 ;  /* 0x0000b4004f037a23 */ /* 0x002fe20000010800 */
[----:B---3--:R-:W-:-:S05]  /*4860*/  F2FP.PACK_AB R4, R17, R13 ;  /* 0x0000000d1104723e */ /* 0x008fca00000000ff */
[----:B------:R1:W-:Y:S02]  /*4870*/  MUFU.EX2 R16, R3 ;  /* 0x0000000300107308 */ /* 0x0003e40000000800 */
[----:B-1----:R-:W-:-:S06]  /*4880*/  FFMA.FTZ R3, R78, c[0x0][0x2d0], -R0 ;  /* 0x0000b4004e037a23 */ /* 0x002fcc0000010800 */
        /* <DEDUP_REMOVED lines=10> */
[----:B------:R-:W1:Y:S02]  /*4930*/  MUFU.EX2 R19, R3 ;  /* 0x0000000300137308 */ /* 0x000e640000000800 */
[----:B-1----:R-:W-:Y:S01]  /*4940*/  F2FP.PACK_AB R7, R19, R18 ;  /* 0x000000121307723e */ /* 0x002fe200000000ff */
[----:B------:R-:W-:-:S04]  /*4950*/  IMAD.MOV.U32 R3, RZ, RZ, R40 ;  /* 0x000000ffff037224 */ /* 0x000fc800078e0028 */
[----:B------:R-:W-:Y:S02]  /*4960*/  FFMA.FTZ R3, R3, c[0x0][0x2d0], -R0 ;  /* 0x0000b40003037a23 */ /* 0x000fe40000010800 */
[C---:B--2---:R-:W-:Y:S07]  /*4970*/  HMMA.16816.F32 R76, R4.reuse, R8, R220 ;  /* 0x00000008044c723c */ /* 0x044fee00000018dc */
[----:B------:R-:W-:Y:S01]  /*4980*/  IMAD.MOV.U32 R221, RZ, RZ, R42 ;  /* 0x000000ffffdd7224 */ /* 0x000fe200078e002a */
[----:B------:R-:W-:Y:S01]  /*4990*/  HMMA.16816.F32 R52, R4, R10, R164 ;  /* 0x0000000a0434723c */ /* 0x000fe200000018a4 */
[----:B------:R-:W1:Y:S01]  /*49a0*/  LDSM.16.MT88.4 R8, [R228+0x1000] ;  /* 0x00100000e408783b */ /* 0x000e620000004200 */
[----:B------:R-:W-:-:S02]  /*49b0*/  IMAD.MOV.U32 R220, RZ, RZ, R43 ;  /* 0x000000ffffdc7224 */ /* 0x000fc400078e002b */
[----:B------:R-:W-:Y:S02]  /*49c0*/  IMAD.MOV.U32 R223, RZ, RZ, R36 ;  /* 0x000000ffffdf7224 */ /* 0x000fe400078e0024 */
[----:B------:R-:W-:Y:S02]  /*49d0*/  IMAD.MOV.U32 R222, RZ, RZ, R37 ;  /* 0x000000ffffde7224 */ /* 0x000fe400078e0025 */
[----:B------:R-:W-:Y:S02]  /*49e0*/  IMAD.MOV.U32 R165, RZ, RZ, R68 ;  /* 0x000000ffffa57224 */ /* 0x000fe400078e0044 */
[----:B------:R-:W-:Y:S02]  /*49f0*/  IMAD.MOV.U32 R164, RZ, RZ, R69 ;  /* 0x000000ffffa47224 */ /* 0x000fe400078e0045 */
[----:B------:R-:W-:Y:S02]  /*4a00*/  IMAD.MOV.U32 R166, RZ, RZ, R41 ;  /* 0x000000ffffa67224 */ /* 0x000fe400078e0029 */
[----:B------:R-:W-:-:S02]  /*4a10*/  IMAD.MOV.U32 R167, RZ, RZ, R60 ;  /* 0x000000ffffa77224 */ /* 0x000fc400078e003c */
[--C-:B------:R-:W-:Y:S02]  /*4a20*/  FFMA.FTZ R220, R220, c[0x0][0x2d0], -R0.reuse ;  /* 0x0000b400dcdc7a23 */ /* 0x100fe40000010800 */
[--C-:B------:R-:W-:Y:S02]  /*4a30*/  FFMA.FTZ R221, R221, c[0x0][0x2d0], -R0.reuse ;  /* 0x0000b400dddd7a23 */ /* 0x100fe40000010800 */
[--C-:B------:R-:W-:Y:S02]  /*4a40*/  FFMA.FTZ R222, R222, c[0x0][0x2d0], -R0.reuse ;  /* 0x0000b400dede7a23 */ /* 0x100fe40000010800 */
[----:B------:R-:W-:Y:S01]  /*4a50*/  FFMA.FTZ R223, R223, c[0x0][0x2d0], -R0 ;  /* 0x0000b400dfdf7a23 */ /* 0x000fe20000010800 */
[C---:B-1----:R-:W-:Y:S07]  /*4a60*/  HMMA.16816.F32 R72, R4.reuse, R8, R216 ;  /* 0x000000080448723c */ /* 0x042fee00000018d8 */
        /* <DEDUP_REMOVED lines=9> */
[----:B------:R-:W-:Y:S01]  /*4b00*/  IMAD.MOV.U32 R155, RZ, RZ, R32 ;  /* 0x000000ffff9b7224 */ /* 0x000fe200078e0020 */
        /* <DEDUP_REMOVED lines=8> */
[----:B------:R2:W-:Y:S01]  /*4b90*/  MUFU.EX2 R15, R3 ;  /* 0x00000003000f7308 */ /* 0x0005e20000000800 */
[C---:B-1----:R-:W-:Y:S07]  /*4ba0*/  HMMA.16816.F32 R64, R4.reuse, R8, R208 ;  /* 0x000000080440723c */ /* 0x042fee00000018d0 */
[----:B------:R-:W-:Y:S01]  /*4bb0*/  IMAD.MOV.U32 R211, RZ, RZ, R33 ;  /* 0x000000ffffd37224 */ /* 0x000fe200078e0021 */
[----:B------:R-:W-:Y:S01]  /*4bc0*/  HMMA.16816.F32 R40, R4, R10, R128 ;  /* 0x0000000a0428723c */ /* 0x000fe20000001880 */
[----:B------:R-:W1:Y:S01]  /*4bd0*/  LDSM.16.MT88.4 R8, [R224+0x4000] ;  /* 0x00400000e008783b */ /* 0x000e620000004200 */
[----:B------:R-:W-:-:S02]  /*4be0*/  IMAD.MOV.U32 R210, RZ, RZ, R103 ;  /* 0x000000ffffd27224 */ /* 0x000fc400078e0067 */
[----:B------:R-:W-:-:S04]  /*4bf0*/  IMAD.MOV.U32 R209, RZ, RZ, R102 ;  /* 0x000000ffffd17224 */ /* 0x000fc800078e0066 */
[----:B--2---:R-:W-:Y:S01]  /*4c00*/  FFMA.FTZ R3, R209, c[0x0][0x2d0], -R0 ;  /* 0x0000b400d1037a23 */ /* 0x004fe20000010800 */
[C---:B-1----:R-:W-:Y:S08]  /*4c10*/  HMMA.16816.F32 R60, R4.reuse, R8, R136 ;  /* 0x00000008043c723c */ /* 0x042ff00000001888 */
[C---:B------:R-:W-:Y:S01]  /*4c20*/  HMMA.16816.F32 R32, R4.reuse, R10, R56 ;  /* 0x0000000a0420723c */ /* 0x040fe20000001838 */
[----:B------:R-:W1:Y:S07]  /*4c30*/  LDSM.16.MT88.4 R8, [R228+0x4000] ;  /* 0x00400000e408783b */ /* 0x000e6e0000004200 */
        /* <DEDUP_REMOVED lines=19> */
[----:B------:R-:W-:Y:S01]  /*4d70*/  HMMA.16816.F32 R28, R4, R10, R24 ;  /* 0x0000000a041c723c */ /* 0x000fe20000001818 */
[----:B------:R1:W2:Y:S01]  /*4d80*/  MUFU.EX2 R26, R3 ;  /* 0x00000003001a7308 */ /* 0x0002a20000000800 */
[----:B------:R-:W3:Y:S05]  /*4d90*/  LDSM.16.MT88.4 R8, [R224+0x1800] ;  /* 0x00180000e008783b */ /* 0x000eea0000004200 */
[----:B------:R-:W-:-:S02]  /*4da0*/  FFMA.FTZ R4, R212, c[0x0][0x2d0], -R2 ;  /* 0x0000b400d4047a23 */ /* 0x000fc40000010802 */
[----:B------:R-:W-:Y:S02]  /*4db0*/  FADD.FTZ R5, R142, R21 ;  /* 0x000000158e057221 */ /* 0x000fe40000010000 */
[----:B------:R4:W-:Y:S01]  /*4dc0*/  MUFU.EX2 R25, R4 ;  /* 0x0000000400197308 */ /* 0x0009e20000000800 */
[--C-:B------:R-:W-:Y:S02]  /*4dd0*/  FFMA.FTZ R21, R155, c[0x0][0x2d0], -R0.reuse ;  /* 0x0000b4009b157a23 */ /* 0x100fe40000010800 */
[----:B------:R-:W-:Y:S02]  /*4de0*/  FADD.FTZ R5, R12, R5 ;  /* 0x000000050c057221 */ /* 0x000fe40000010000 */
[--C-:B------:R-:W-:Y:S02]  /*4df0*/  FFMA.FTZ R12, R152, c[0x0][0x2d0], -R0.reuse ;  /* 0x0000b400980c7a23 */ /* 0x100fe40000010800 */
[----:B-1----:R-:W-:Y:S02]  /*4e00*/  FFMA.FTZ R3, R210, c[0x0][0x2d0], -R0 ;  /* 0x0000b400d2037a23 */ /* 0x002fe40000010800 */
[----:B------:R-:W-:-:S02]  /*4e10*/  IMAD.MOV.U32 R142, RZ, RZ, R216 ;  /* 0x000000ffff8e7224 */ /* 0x000fc400078e00d8 */
[----:B------:R1:W-:Y:S01]  /*4e20*/  MUFU.EX2 R86, R3 ;  /* 0x0000000300567308 */ /* 0x0003e20000000800 */
[----:B------:R-:W-:Y:S02]  /*4e30*/  IMAD.MOV.U32 R27, RZ, RZ, R219 ;  /* 0x000000ffff1b7224 */ /* 0x000fe400078e00db */
[--C-:B----4-:R-:W-:Y:S02]  /*4e40*/  FFMA.FTZ R4, R215, c[0x0][0x2d0], -R2.reuse ;  /* 0x0000b400d7047a23 */ /* 0x110fe40000010802 */
[----:B------:R-:W-:-:S03]  /*4e50*/  FFMA.FTZ R27, R27, c[0x0][0x2d0], -R2 ;  /* 0x0000b4001b1b7a23 */ /* 0x000fc60000010802 */
[----:B------:R2:W-:Y:S01]  /*4e60*/  MUFU.EX2 R84, R4 ;  /* 0x0000000400547308 */ /* 0x0005e20000000800 */
[----:B-1----:R-:W-:-:S07]  /*4e70*/  FFMA.FTZ R3, R211, c[0x0][0x2d0], -R0 ;  /* 0x0000b400d3037a23 */ /* 0x002fce0000010800 */
[----:B------:R1:W4:Y:S01]  /*4e80*/  MUFU.EX2 R87, R3 ;  /* 0x0000000300577308 */ /* 0x0003220000000800 */
[----:B--2---:R-:W-:Y:S01]  /*4e90*/  F2FP.PACK_AB R4, R26, R15 ;  /* 0x0000000f1a04723e */ /* 0x004fe200000000ff */
[----:B-1----:R-:W-:Y:S02]  /*4ea0*/  FADD.FTZ R3, R143, R22 ;  /* 0x000000168f037221 */ /* 0x002fe40000010000 */
[----:B------:R-:W-:Y:S02]  /*4eb0*/  IMAD.MOV.U32 R22, RZ, RZ, R217 ;  /* 0x000000ffff167224 */ /* 0x000fe400078e00d9 */
[----:B------:R-:W-:Y:S02]  /*4ec0*/  FADD.FTZ R6, R13, R3 ;  /* 0x000000030d067221 */ /* 0x000fe40000010000 */
[----:B------:R-:W-:Y:S02]  /*4ed0*/  FFMA.FTZ R3, R213, c[0x0][0x2d0], -R2 ;  /* 0x0000b400d5037a23 */ /* 0x000fe40000010802 */
[----:B------:R-:W-:-:S02]  /*4ee0*/  FFMA.FTZ R13, R153, c[0x0][0x2d0], -R0 ;  /* 0x0000b400990d7a23 */ /* 0x000fc40000010800 */
[----:B------:R1:W-:Y:S01]  /*4ef0*/  MUFU.EX2 R24, R3 ;  /* 0x0000000300187308 */ /* 0x0003e20000000800 */
[----:B------:R-:W-:Y:S02]  /*4f00*/  IMAD.MOV.U32 R143, RZ, RZ, R218 ;  /* 0x000000ffff8f7224 */ /* 0x000fe400078e00da */
[----:B-1----:R-:W-:-:S05]  /*4f10*/  FFMA.FTZ R3, R214, c[0x0][0x2d0], -R2 ;  /* 0x0000b400d6037a23 */ /* 0x002fca0000010802 */
[----:B------:R1:W2:Y:S02]  /*4f20*/  MUFU.EX2 R85, R3 ;  /* 0x0000000300557308 */ /* 0x0002a40000000800 */
[----:B-1----:R-:W-:Y:S01]  /*4f30*/  FADD.FTZ R3, R17, R6 ;  /* 0x0000000611037221 */ /* 0x002fe20000010000 */
[----:B----4-:R-:W-:Y:S01]  /*4f40*/  F2FP.PACK_AB R6, R87, R86 ;  /* 0x000000565706723e */ /* 0x010fe200000000ff */
[----:B------:R-:W-:Y:S01]  /*4f50*/  FFMA.FTZ R17, R154, c[0x0][0x2d0], -R0 ;  /* 0x0000b4009a117a23 */ /* 0x000fe20000010800 */
[----:B--2---:R-:W-:Y:S01]  /*4f60*/  F2FP.PACK_AB R7, R84, R85 ;  /* 0x000000555407723e */ /* 0x004fe200000000ff */
[----:B------:R-:W-:Y:S01]  /*4f70*/  FADD.FTZ R0, R14, R5 ;  /* 0x000000050e007221 */ /* 0x000fe20000010000 */
[----:B------:R-:W-:Y:S01]  /*4f80*/  F2FP.PACK_AB R5, R24, R25 ;  /* 0x000000191805723e */ /* 0x000fe200000000ff */
[----:B------:R-:W-:Y:S02]  /*4f90*/  FADD.FTZ R14, R16, R3 ;  /* 0x00000003100e7221 */ /* 0x000fe40000010000 */
[----:B------:R-:W-:-:S02]  /*4fa0*/  IMAD.MOV.U32 R16, RZ, RZ, R164 ;  /* 0x000000ffff107224 */ /* 0x000fc400078e00a4 */
[----:B------:R-:W-:Y:S02]  /*4fb0*/  IMAD.MOV.U32 R3, RZ, RZ, R165 ;  /* 0x000000ffff037224 */ /* 0x000fe400078e00a5 */
[----:B---3--:R-:W-:Y:S02]  /*4fc0*/  HMMA.16816.F32 R216, R4, R8, R76 ;  /* 0x0000000804d8723c */ /* 0x008fe4000000184c */
[----:B------:R-:W-:-:S06]  /*4fd0*/  FFMA.FTZ R3, R3, c[0x0][0x2d0], -R2 ;  /* 0x0000b40003037a23 */ /* 0x000fcc0000010802 */
[C---:B------:R-:W-:Y:S01]  /*4fe0*/  HMMA.16816.F32 R212, R4.reuse, R10, R52 ;  /* 0x0000000a04d4723c */ /* 0x040fe20000001834 */
[----:B------:R-:W1:Y:S01]  /*4ff0*/  LDSM.16.MT88.4 R8, [R228+0x1800] ;  /* 0x00180000e408783b */ /* 0x000e620000004200 */
[----:B------:R-:W-:Y:S05]  /*5000*/  MUFU.EX2 R3, R3 ;  /* 0x0000000300037308 */ /* 0x000fea0000000800 */
[----:B------:R-:W-:Y:S02]  /*5010*/  IMAD.MOV.U32 R54, RZ, RZ, R166 ;  /* 0x000000ffff367224 */ /* 0x000fe400078e00a6 */
[----:B------:R-:W-:Y:S01]  /*5020*/  IMAD.MOV.U32 R55, RZ, RZ, R167 ;  /* 0x000000ffff377224 */ /* 0x000fe200078e00a7 */
        /* <DEDUP_REMOVED lines=12> */
[C---:B-1----:R-:W-:Y:S07]  /*50f0*/  HMMA.16816.F32 R92, R4.reuse, R8, R56 ;  /* 0x00000008045c723c */ /* 0x042fee0000001838 */
[----:B------:R-:W-:Y:S01]  /*5100*/  IMAD.MOV.U32 R59, RZ, RZ, R54 ;  /* 0x000000ffff3b7224 */ /* 0x000fe200078e0036 */
[----:B------:R-:W-:Y:S01]  /*5110*/  HMMA.16816.F32 R36, R4, R10, R36 ;  /* 0x0000000a0424723c */ /* 0x000fe20000001824 */
[----:B------:R-:W1:Y:S01]  /*5120*/  LDSM.16.MT88.4 R8, [R227+0x4800] ;  /* 0x00480000e308783b */ /* 0x000e620000004200 */
[----:B------:R-:W-:-:S02]  /*5130*/  IMAD.MOV.U32 R58, RZ, RZ, R55 ;  /* 0x000000ffff3a7224 */ /* 0x000fc400078e0037 */
[----:B------:R-:W-:-:S04]  /*5140*/  IMAD.MOV.U32 R57, RZ, RZ, R16 ;  /* 0x000000ffff397224 */ /* 0x000fc800078e0010 */
[C---:B-1----:R-:W-:Y:S08]  /*5150*/  HMMA.16816.F32 R88, R4.reuse, R8, R88 ;  /* 0x000000080458723c */ /* 0x042ff00000001858 */
[C---:B------:R-:W-:Y:S01]  /*5160*/  HMMA.16816.F32 R72, R4.reuse, R10, R80 ;  /* 0x0000000a0448723c */ /* 0x040fe20000001850 */
[----:B------:R-:W1:Y:S07]  /*5170*/  LDSM.16.MT88.4 R8, [R230+0x4800] ;  /* 0x00480000e608783b */ /* 0x000e6e0000004200 */
[C---:B-1----:R-:W-:Y:S08]  /*5180*/  HMMA.16816.F32 R64, R4.reuse, R8, R148 ;  /* 0x000000080440723c */ /* 0x042ff00000001894 */
[C---:B------:R-:W-:Y:S01]  /*5190*/  HMMA.16816.F32 R52, R4.reuse, R10, R100 ;  /* 0x0000000a0434723c */ /* 0x040fe20000001864 */
[----:B------:R-:W1:Y:S07]  /*51a0*/  LDSM.16.MT88.4 R8, [R224+0x7800] ;  /* 0x00780000e008783b */ /* 0x000e6e0000004200 */
[C---:B-1----:R-:W-:Y:S01]  /*51b0*/  HMMA.16816.F32 R44, R4.reuse, R8, R144 ;  /* 0x00000008042c723c */ /* 0x042fe20000001890 */
[----:B------:R1:W-:Y:S06]  /*51c0*/  MUFU.EX2 R144, R17 ;  /* 0x0000001100907308 */ /* 0x0003ec0000000800 */
[----:B------:R-:W-:Y:S01]  /*51d0*/  IMAD.MOV.U32 R146, RZ, RZ, R223 ;  /* 0x000000ffff927224 */ /* 0x000fe200078e00df */
[----:B------:R-:W-:Y:S01]  /*51e0*/  HMMA.16816.F32 R32, R4, R10, R124 ;  /* 0x0000000a0420723c */ /* 0x000fe2000000187c */
[----:B------:R-:W2:Y:S01]  /*51f0*/  LDSM.16.MT88.4 R8, [R228+0x7800] ;  /* 0x00780000e408783b */ /* 0x000ea20000004200 */
[----:B------:R-:W-:Y:S01]  /*5200*/  MUFU.EX2 R145, R21 ;  /* 0x0000001500917308 */ /* 0x000fe20000000800 */
[----:B------:R-:W-:-:S05]  /*5210*/  IMAD.MOV.U32 R147, RZ, RZ, R22 ;  /* 0x000000ffff937224 */ /* 0x000fca00078e0016 */
[C---:B--2---:R-:W-:Y:S07]  /*5220*/  HMMA.16816.F32 R80, R4.reuse, R8, R136 ;  /* 0x000000080450723c */ /* 0x044fee0000001888 */
[----:B------:R-:W-:Y:S01]  /*5230*/  IMAD.MOV.U32 R139, RZ, RZ, R222 ;  /* 0x000000ffff8b7224 */ /* 0x000fe200078e00de */
[----:B------:R-:W-:Y:S01]  /*5240*/  HMMA.16816.F32 R68, R4, R10, R120 ;  /* 0x0000000a0444723c */ /* 0x000fe20000001878 */
[----:B------:R-:W2:Y:S01]  /*5250*/  LDSM.16.MT88.4 R8, [R227+0x7800] ;  /* 0x00780000e308783b */ /* 0x000ea20000004200 */
[----:B------:R-:W-:-:S02]  /*5260*/  IMAD.MOV.U32 R138, RZ, RZ, R221 ;  /* 0x000000ffff8a7224 */ /* 0x000fc400078e00dd */
[----:B------:R-:W-:-:S04]  /*5270*/  IMAD.MOV.U32 R137, RZ, RZ, R220 ;  /* 0x000000ffff897224 */ /* 0x000fc800078e00dc */
[C---:B--2---:R-:W-:Y:S08]  /*5280*/  HMMA.16816.F32 R60, R4.reuse, R8, R132 ;  /* 0x00000008043c723c */ /* 0x044ff00000001884 */
[C---:B------:R-:W-:Y:S01]  /*5290*/  HMMA.16816.F32 R48, R4.reuse, R10, R116 ;  /* 0x0000000a0430723c */ /* 0x040fe20000001874 */
[----:B------:R-:W2:Y:S07]  /*52a0*/  LDSM.16.MT88.4 R8, [R230+0x7800] ;  /* 0x00780000e608783b */ /* 0x000eae0000004200 */
[C---:B--2---:R-:W-:Y:S01]  /*52b0*/  HMMA.16816.F32 R40, R4.reuse, R8, R128 ;  /* 0x000000080428723c */ /* 0x044fe20000001880 */
[----:B------:R-:W-:Y:S07]  /*52c0*/  MUFU.EX2 R8, R12 ;  /* 0x0000000c00087308 */ /* 0x000fee0000000800 */
[----:B------:R-:W-:Y:S01]  /*52d0*/  HMMA.16816.F32 R28, R4, R10, R28 ;  /* 0x0000000a041c723c */ /* 0x000fe2000000181c */
[----:B------:R2:W-:Y:S06]  /*52e0*/  MUFU.EX2 R9, R13 ;  /* 0x0000000d00097308 */ /* 0x0005ec0000000800 */
[----:B------:R-:W-:-:S02]  /*52f0*/  FADD.FTZ R6, R20, R14 ;  /* 0x0000000e14067221 */ /* 0x000fc40000010000 */
[----:B------:R-:W-:Y:S02]  /*5300*/  FADD.FTZ R4, R18, R0 ;  /* 0x0000000012047221 */ /* 0x000fe40000010000 */
[----:B------:R-:W-:Y:S02]  /*5310*/  FADD.FTZ R6, R15, R6 ;  /* 0x000000060f067221 */ /* 0x000fe40000010000 */
[----:B------:R-:W-:Y:S02]  /*5320*/  FADD.FTZ R5, R19, R4 ;  /* 0x0000000413057221 */ /* 0x000fe40000010000 */
[--C-:B------:R-:W-:Y:S01]  /*5330*/  FFMA.FTZ R4, R23, c[0x0][0x2d0], -R2.reuse ;  /* 0x0000b40017047a23 */ /* 0x100fe20000010802 */
[----:B-1----:R-:W-:Y:S01]  /*5340*/  LDSM.16.MT88.4 R16, [R228+0x2000] ;  /* 0x00200000e410783b */ /* 0x002fe20000004200 */
[--C-:B------:R-:W-:Y:S02]  /*5350*/  FFMA.FTZ R0, R142, c[0x0][0x2d0], -R2.reuse ;  /* 0x0000b4008e007a23 */ /* 0x100fe40000010802 */
[----:B------:R1:W-:Y:S01]  /*5360*/  MUFU.EX2 R142, R4 ;  /* 0x00000004008e7308 */ /* 0x0003e20000000800 */
[----:B--2---:R-:W2:Y:S01]  /*5370*/  LDSM.16.MT88.4 R12, [R227+0x2000] ;  /* 0x00200000e30c783b */ /* 0x004ea20000004200 */
[----:B------:R-:W-:-:S02]  /*5380*/  FFMA.FTZ R11, R58, c[0x0][0x2d0], -R2 ;  /* 0x0000b4003a0b7a23 */ /* 0x000fc40000010802 */
[--C-:B------:R-:W-:Y:S01]  /*5390*/  FFMA.FTZ R10, R59, c[0x0][0x2d0], -R2.reuse ;  /* 0x0000b4003b0a7a23 */ /* 0x100fe20000010802 */
[----:B------:R-:W3:Y:S03]  /*53a0*/  LDSM.16.MT88.4 R20, [R224+0x2000] ;  /* 0x00200000e014783b */ /* 0x000ee60000004200 */
[----:B------:R-:W4:Y:S01]  /*53b0*/  MUFU.EX2 R0, R0 ;  /* 0x0000000000007308 */ /* 0x000f220000000800 */
[----:B-1----:R-:W-:-:S07]  /*53c0*/  FFMA.FTZ R4, R143, c[0x0][0x2d0], -R2 ;  /* 0x0000b4008f047a23 */ /* 0x002fce0000010802 */
[----:B------:R1:W5:Y:S02]  /*53d0*/  MUFU.EX2 R143, R4 ;  /* 0x00000004008f7308 */ /* 0x0003640000000800 */
[----:B-1----:R-:W-:Y:S01]  /*53e0*/  FADD.FTZ R4, R25, R5 ;  /* 0x0000000519047221 */ /* 0x002fe20000010000 */
[----:B----4-:R-:W-:Y:S01]  /*53f0*/  F2FP.PACK_AB R5, R0, R3 ;  /* 0x000000030005723e */ /* 0x010fe200000000ff */
[----:B------:R-:W-:Y:S01]  /*5400*/  FFMA.FTZ R25, R57, c[0x0][0x2d0], -R2 ;  /* 0x0000b40039197a23 */ /* 0x000fe20000010802 */
[----:B-----5:R-:W-:Y:S01]  /*5410*/  F2FP.PACK_AB R7, R143, R142 ;  /* 0x0000008e8f07723e */ /* 0x020fe200000000ff */
[----:B------:R-:W-:Y:S01]  /*5420*/  FADD.FTZ R2, R26, R6 ;  /* 0x000000061a027221 */ /* 0x000fe20000010000 */
[----:B------:R-:W-:Y:S01]  /*5430*/  F2FP.PACK_AB R6, R145, R144 ;  /* 0x000000909106723e */ /* 0x000fe200000000ff */
[----:B------:R-:W-:Y:S01]  /*5440*/  FADD.FTZ R24, R24, R4 ;  /* 0x0000000418187221 */ /* 0x000fe20000010000 */
[----:B------:R-:W-:-:S07]  /*5450*/  F2FP.PACK_AB R4, R9, R8 ;  /* 0x000000080904723e */ /* 0x000fce00000000ff */
[C---:B--2---:R-:W-:Y:S08]  /*5460*/  HMMA.16816.F32 R116, R4.reuse, R12, R164 ;  /* 0x0000000c0474723c */ /* 0x044ff000000018a4 */
[----:B------:R-:W-:Y:S01]  /*5470*/  HMMA.16816.F32 R220, R4, R14, R112 ;  /* 0x0000000e04dc723c */ /* 0x000fe20000001870 */
[----:B------:R-:W1:Y:S01]  /*5480*/  LDSM.16.MT88.4 R12, [R228+0x5000] ;  /* 0x00500000e40c783b */ /* 0x000e620000004200 */
[----:B------:R-:W-:-:S03]  /*5490*/  FADD.FTZ R2, R86, R2 ;  /* 0x0000000256027221 */ /* 0x000fc60000010000 */
[----:B------:R-:W-:Y:S03]  /*54a0*/  LDSM.16.MT88.4 R112, [R227+0x2800] ;  /* 0x00280000e370783b */ /* 0x000fe60000004200 */
[C---:B---3--:R-:W-:Y:S08]  /*54b0*/  HMMA.16816.F32 R56, R4.reuse, R22, R212 ;  /* 0x000000160438723c */ /* 0x048ff000000018d4 */
[----:B------:R-:W-:Y:S01]  /*54c0*/  HMMA.16816.F32 R148, R4, R20, R216 ;  /* 0x000000140494723c */ /* 0x000fe200000018d8 */
[----:B------:R-:W2:Y:S01]  /*54d0*/  LDSM.16.MT88.4 R20, [R230+0x2000] ;  /* 0x00200000e614783b */ /* 0x000ea20000004200 */
[----:B------:R-:W-:-:S02]  /*54e0*/  IMAD.MOV.U32 R123, RZ, RZ, R116 ;  /* 0x000000ffff7b7224 */ /* 0x000fc400078e0074 */
[----:B------:R-:W-:Y:S02]  /*54f0*/  IMAD.MOV.U32 R122, RZ, RZ, R117 ;  /* 0x000000ffff7a7224 */ /* 0x000fe400078e0075 */
[----:B------:R-:W-:Y:S02]  /*5500*/  IMAD.MOV.U32 R121, RZ, RZ, R118 ;  /* 0x000000ffff797224 */ /* 0x000fe400078e0076 */
[----:B------:R-:W-:Y:S01]  /*5510*/  HMMA.16816.F32 R100, R4, R16, R208 ;  /* 0x000000100464723c */ /* 0x000fe200000018d0 */
[----:B------:R-:W-:-:S07]  /*5520*/  IMAD.MOV.U32 R120, RZ, RZ, R119 ;  /* 0x000000ffff787224 */ /* 0x000fce00078e0077 */
[C---:B------:R-:W-:Y:S01]  /*5530*/  HMMA.16816.F32 R76, R4.reuse, R18, R76 ;  /* 0x00000012044c723c */ /* 0x040fe2000000184c */
[----:B------:R-:W3:Y:S07]  /*5540*/  LDSM.16.MT88.4 R16, [R224+0x5000] ;  /* 0x00500000e010783b */ /* 0x000eee0000004200 */
[C---:B-1----:R-:W-:Y:S08]  /*5550*/  HMMA.16816.F32 R92, R4.reuse, R12, R92 ;  /* 0x0000000c045c723c */ /* 0x042ff0000000185c */
[C---:B------:R-:W-:Y:S01]  /*5560*/  HMMA.16816.F32 R36, R4.reuse, R14, R36 ;  /* 0x0000000e0424723c */ /* 0x040fe20000001824 */
[----:B------:R-:W1:Y:S07]  /*5570*/  LDSM.16.MT88.4 R12, [R224+0x8000] ;  /* 0x00800000e00c783b */ /* 0x000e6e0000004200 */
[C---:B--2---:R-:W-:Y:S01]  /*5580*/  HMMA.16816.F32 R116, R4.reuse, R20, R152 ;  /* 0x000000140474723c */ /* 0x044fe20000001898 */
[----:B------:R-:W-:Y:S07]  /*5590*/  LDSM.16.MT88.4 R152, [R224+0x2800] ;  /* 0x00280000e098783b */ /* 0x000fee0000004200 */
[----:B------:R-:W-:Y:S01]  /*55a0*/  HMMA.16816.F32 R208, R4, R22, R108 ;  /* 0x0000001604d0723c */ /* 0x000fe2000000186c */
[----:B------:R-:W2:Y:S01]  /*55b0*/  LDSM.16.MT88.4 R20, [R227+0x5000] ;  /* 0x00500000e314783b */ /* 0x000ea20000004200 */
[----:B------:R-:W-:-:S05]  /*55c0*/  FADD.FTZ R2, R87, R2 ;  /* 0x0000000257027221 */ /* 0x000fca0000010000 */
[----:B------:R-:W-:Y:S01]  /*55d0*/  IMAD.MOV.U32 R108, RZ, RZ, R123 ;  /* 0x000000ffff6c7224 */ /* 0x000fe200078e007b */
[----:B---3--:R-:W-:Y:S01]  /*55e0*/  HMMA.16816.F32 R124, R4, R16, R104 ;  /* 0x00000010047c723c */ /* 0x008fe20000001868 */
[----:B------:R-:W-:Y:S01]  /*55f0*/  IMAD.MOV.U32 R109, RZ, RZ, R122 ;  /* 0x000000ffff6d7224 */ /* 0x000fe200078e007a */
[----:B------:R-:W-:Y:S01]  /*5600*/  LDSM.16.MT88.4 R104, [R228+0x2800] ;  /* 0x00280000e468783b */ /* 0x000fe20000004200 */
[----:B------:R-:W-:Y:S02]  /*5610*/  IMAD.MOV.U32 R110, RZ, RZ, R121 ;  /* 0x000000ffff6e7224 */ /* 0x000fe400078e0079 */
[----:B------:R-:W-:-:S03]  /*5620*/  IMAD.MOV.U32 R111, RZ, RZ, R120 ;  /* 0x000000ffff6f7224 */ /* 0x000fc600078e0078 */
[C---:B------:R-:W-:Y:S01]  /*5630*/  HMMA.16816.F32 R132, R4.reuse, R18, R96 ;  /* 0x000000120484723c */ /* 0x040fe20000001860 */
[----:B------:R-:W3:Y:S07]  /*5640*/  LDSM.16.MT88.4 R16, [R230+0x5000] ;  /* 0x00500000e610783b */ /* 0x000eee0000004200 */
[C---:B-1----:R-:W-:Y:S08]  /*5650*/  HMMA.16816.F32 R212, R4.reuse, R12, R44 ;  /* 0x0000000c04d4723c */ /* 0x042ff0000000182c */
[C---:B------:R-:W-:Y:S01]  /*5660*/  HMMA.16816.F32 R164, R4.reuse, R14, R32 ;  /* 0x0000000e04a4723c */ /* 0x040fe20000001820 */
[----:B------:R-:W1:Y:S07]  /*5670*/  LDSM.16.MT88.4 R12, [R230+0x8000] ;  /* 0x00800000e60c783b */ /* 0x000e6e0000004200 */
[C---:B--2---:R-:W-:Y:S08]  /*5680*/  HMMA.16816.F32 R88, R4.reuse, R20, R88 ;  /* 0x000000140458723c */ /* 0x044ff00000001858 */
[----:B------:R-:W-:Y:S01]  /*5690*/  HMMA.16816.F32 R72, R4, R22, R72 ;  /* 0x000000160448723c */ /* 0x000fe20000001848 */
[----:B------:R-:W2:Y:S01]  /*56a0*/  LDSM.16.MT88.4 R20, [R228+0x8000] ;  /* 0x00800000e414783b */ /* 0x000ea20000004200 */
[----:B------:R-:W-:-:S03]  /*56b0*/  FADD.FTZ R2, R8, R2 ;  /* 0x0000000208027221 */ /* 0x000fc60000010000 */
[----:B------:R-:W-:Y:S03]  /*56c0*/  LDSM.16.MT88.4 R120, [R230+0x2800] ;  /* 0x00280000e678783b */ /* 0x000fe60000004200 */
[C---:B---3--:R-:W-:Y:S08]  /*56d0*/  HMMA.16816.F32 R128, R4.reuse, R16, R64 ;  /* 0x000000100480723c */ /* 0x048ff00000001840 */
[C---:B------:R-:W-:Y:S01]  /*56e0*/  HMMA.16816.F32 R216, R4.reuse, R18, R52 ;  /* 0x0000001204d8723c */ /* 0x040fe20000001834 */
[----:B------:R-:W3:Y:S07]  /*56f0*/  LDSM.16.MT88.4 R16, [R227+0x8000] ;  /* 0x00800000e310783b */ /* 0x000eee0000004200 */
[C---:B-1----:R-:W-:Y:S01]  /*5700*/  HMMA.16816.F32 R28, R4.reuse, R14, R28 ;  /* 0x0000000e041c723c */ /* 0x042fe2000000181c */
[----:B------:R1:W-:Y:S07]  /*5710*/  MUFU.EX2 R14, R146 ;  /* 0x00000092000e7308 */ /* 0x0003ee0000000800 */
[----:B------:R-:W-:Y:S01]  /*5720*/  IMAD.MOV.U32 R66, RZ, RZ, R128 ;  /* 0x000000ffff427224 */ /* 0x000fe200078e0080 */
[----:B------:R-:W-:Y:S01]  /*5730*/  HMMA.16816.F32 R40, R4, R12, R40 ;  /* 0x0000000c0428723c */ /* 0x000fe20000001828 */
[----:B------:R-:W-:Y:S01]  /*5740*/  MUFU.EX2 R13, R137 ;  /* 0x00000089000d7308 */ /* 0x000fe20000000800 */
[----:B------:R-:W-:-:S02]  /*5750*/  IMAD.MOV.U32 R65, RZ, RZ, R129 ;  /* 0x000000ffff417224 */ /* 0x000fc400078e0081 */
[----:B------:R-:W-:Y:S02]  /*5760*/  IMAD.MOV.U32 R64, RZ, RZ, R130 ;  /* 0x000000ffff407224 */ /* 0x000fe400078e0082 */
[----:B------:R-:W-:Y:S02]  /*5770*/  IMAD.MOV.U32 R26, RZ, RZ, R131 ;  /* 0x000000ffff1a7224 */ /* 0x000fe400078e0083 */
[C---:B--2---:R-:W-:Y:S01]  /*5780*/  HMMA.16816.F32 R44, R4.reuse, R20, R80 ;  /* 0x00000014042c723c */ /* 0x044fe20000001850 */
[----:B-1----:R-:W2:Y:S01]  /*5790*/  LDL R146, [R1+0x54] ;  /* 0x0000540001927983 */ /* 0x002ea20000100800 */
[----:B------:R-:W1:Y:S03]  /*57a0*/  MUFU.EX2 R15, R139 ;  /* 0x0000008b000f7308 */ /* 0x000e660000000800 */
[----:B------:R-:W4:Y:S03]  /*57b0*/  LDSM.16.MT88.4 R128, [R224+0x5800] ;  /* 0x00580000e080783b */ /* 0x000f260000004200 */
[C---:B------:R-:W-:Y:S01]  /*57c0*/  HMMA.16816.F32 R32, R4.reuse, R22, R68 ;  /* 0x000000160420723c */ /* 0x040fe20000001844 */
[----:B------:R-:W-:Y:S01]  /*57d0*/  LDSM.16.MT88.4 R80, [R228+0x8800] ;  /* 0x00880000e450783b */ /* 0x000fe20000004200 */
[----:B------:R-:W-:Y:S05]  /*57e0*/  MUFU.EX2 R12, R25 ;  /* 0x00000019000c7308 */ /* 0x000fea0000000800 */
[----:B------:R-:W-:Y:S01]  /*57f0*/  IMAD.MOV.U32 R71, RZ, RZ, R26 ;  /* 0x000000ffff477224 */ /* 0x000fe200078e001a */
[C---:B---3--:R-:W-:Y:S01]  /*5800*/  HMMA.16816.F32 R20, R4.reuse, R16, R60 ;  /* 0x000000100414723c */ /* 0x048fe2000000183c */
[----:B------:R-:W-:Y:S01]  /*5810*/  IMAD.MOV.U32 R68, RZ, RZ, R66 ;  /* 0x000000ffff447224 */ /* 0x000fe200078e0042 */
[----:B------:R-:W3:Y:S06]  /*5820*/  MUFU.EX2 R16, R138 ;  /* 0x0000008a00107308 */ /* 0x000eec0000000800 */
[----:B------:R-:W-:Y:S01]  /*5830*/  HMMA.16816.F32 R48, R4, R18, R48 ;  /* 0x000000120430723c */ /* 0x000fe20000001830 */
[----:B-1----:R-:W-:Y:S01]  /*5840*/  F2FP.PACK_AB R98, R14, R15 ;  /* 0x0000000f0e62723e */ /* 0x002fe200000000ff */
[----:B------:R-:W1:Y:S01]  /*5850*/  MUFU.EX2 R7, R11 ;  /* 0x0000000b00077308 */ /* 0x000e620000000800 */
[----:B------:R-:W-:-:S02]  /*5860*/  IMAD.MOV.U32 R69, RZ, RZ, R65 ;  /* 0x000000ffff457224 */ /* 0x000fc400078e0041 */
[----:B------:R-:W-:Y:S01]  /*5870*/  IMAD.MOV.U32 R70, RZ, RZ, R64 ;  /* 0x000000ffff467224 */ /* 0x000fe200078e0040 */
[----:B---3--:R-:W-:-:S04]  /*5880*/  F2FP.PACK_AB R96, R16, R13 ;  /* 0x0000000d1060723e */ /* 0x008fc800000000ff */
[----:B------:R-:W-:Y:S01]  /*5890*/  MUFU.EX2 R5, R10 ;  /* 0x0000000a00057308 */ /* 0x000fe20000000800 */
[----:B------:R-:W-:Y:S01]  /*58a0*/  FADD.FTZ R4, R85, R24 ;  /* 0x0000001855047221 */ /* 0x000fe20000010000 */
[----:B------:R-:W3:Y:S06]  /*58b0*/  LDSM.16.MT88.4 R136, [R228+0x5800] ;  /* 0x00580000e488783b */ /* 0x000eec0000004200 */
[----:B------:R-:W5:Y:S01]  /*58c0*/  MUFU.EX2 R6, R27 ;  /* 0x0000001b00067308 */ /* 0x000f620000000800 */
[----:B-1----:R-:W-:Y:S01]  /*58d0*/  F2FP.PACK_AB R97, R7, R12 ;  /* 0x0000000c0761723e */ /* 0x002fe200000000ff */
[----:B------:R-:W-:Y:S01]  /*58e0*/  IMAD.MOV.U32 R26, RZ, RZ, c[0x0][0x168] ;  /* 0x00005a00ff1a7624 */ /* 0x000fe200078e00ff */
[----:B------:R-:W-:Y:S01]  /*58f0*/  LDSM.16.MT88.4 R64, [R230+0x5800] ;  /* 0x00580000e640783b */ /* 0x000fe20000004200 */
[----:B-----5:R-:W-:-:S07]  /*5900*/  F2FP.PACK_AB R99, R6, R5 ;  /* 0x000000050663723e */ /* 0x020fce00000000ff */
[C---:B------:R-:W-:Y:S08]  /*5910*/  HMMA.16816.F32 R148, R96.reuse, R152, R148 ;  /* 0x000000986094723c */ /* 0x040ff00000001894 */
[----:B------:R-:W-:Y:S01]  /*5920*/  HMMA.16816.F32 R152, R96, R154, R56 ;  /* 0x0000009a6098723c */ /* 0x000fe20000001838 */
[----:B------:R-:W1:Y:S01]  /*5930*/  LDSM.16.MT88.4 R56, [R227+0x5800] ;  /* 0x00580000e338783b */ /* 0x000e620000004200 */
[----:B------:R-:W-:-:S04]  /*5940*/  FADD.FTZ R4, R84, R4 ;  /* 0x0000000454047221 */ /* 0x000fc80000010000 */
[----:B------:R-:W-:Y:S02]  /*5950*/  FADD.FTZ R3, R3, R4 ;  /* 0x0000000403037221 */ /* 0x000fe40000010000 */
[----:B------:R-:W-:Y:S02]  /*5960*/  FADD.FTZ R4, R9, R2 ;  /* 0x0000000209047221 */ /* 0x000fe40000010000 */
[----:B------:R-:W5:Y:S01]  /*5970*/  LDSM.16.MT88.4 R8, [R230+0x8800] ;  /* 0x00880000e608783b */ /* 0x000f620000004200 */
[----:B------:R-:W-:Y:S01]  /*5980*/  FADD.FTZ R3, R0, R3 ;  /* 0x0000000300037221 */ /* 0x000fe20000010000 */
[C---:B----4-:R-:W-:Y:S08]  /*5990*/  HMMA.16816.F32 R124, R96.reuse, R128, R124 ;  /* 0x00000080607c723c */ /* 0x050ff0000000187c */
[C---:B------:R-:W-:Y:S08]  /*59a0*/  HMMA.16816.F32 R128, R96.reuse, R130, R132 ;  /* 0x000000826080723c */ /* 0x040ff00000001884 */
[C---:B---3--:R-:W-:Y:S08]  /*59b0*/  HMMA.16816.F32 R132, R96.reuse, R136, R92 ;  /* 0x000000886084723c */ /* 0x048ff0000000185c */
[C---:B-1----:R-:W-:Y:S01]  /*59c0*/  HMMA.16816.F32 R52, R96.reuse, R56, R88 ;  /* 0x000000386034723c */ /* 0x042fe20000001858 */
[----:B------:R-:W-:Y:S07]  /*59d0*/  LDSM.16.MT88.4 R88, [R227+0x8800] ;  /* 0x00880000e358783b */ /* 0x000fee0000004200 */
[C---:B------:R-:W-:Y:S01]  /*59e0*/  HMMA.16816.F32 R56, R96.reuse, R58, R72 ;  /* 0x0000003a6038723c */ /* 0x040fe20000001848 */
[----:B------:R-:W1:Y:S07]  /*59f0*/  LDSM.16.MT88.4 R72, [R224+0x8800] ;  /* 0x00880000e048783b */ /* 0x000e6e0000004200 */
[----:B-----5:R-:W-:Y:S07]  /*5a00*/  HMMA.16816.F32 R92, R96, R8, R40 ;  /* 0x00000008605c723c */ /* 0x020fee0000001828 */
[----:B------:R-:W-:-:S05]  /*5a10*/  IADD3 R8, R147, -0x2, RZ ;  /* 0xfffffffe93087810 */ /* 0x000fca0007ffe0ff */
[----:B------:R-:W-:Y:S01]  /*5a20*/  STL [R1+0x8], R8 ;  /* 0x0000080801007387 */ /* 0x000fe20000100800 */
[C---:B------:R-:W-:Y:S08]  /*5a30*/  HMMA.16816.F32 R100, R96.reuse, R104, R100 ;  /* 0x000000686064723c */ /* 0x040ff00000001864 */
[C---:B------:R-:W-:Y:S08]  /*5a40*/  HMMA.16816.F32 R104, R96.reuse, R106, R76 ;  /* 0x0000006a6068723c */ /* 0x040ff0000000184c */
[C---:B------:R-:W-:Y:S08]  /*5a50*/  HMMA.16816.F32 R60, R96.reuse, R64, R68 ;  /* 0x00000040603c723c */ /* 0x040ff00000001844 */
[C---:B------:R-:W-:Y:S08]  /*5a60*/  HMMA.16816.F32 R108, R96.reuse, R112, R108 ;  /* 0x00000070606c723c */ /* 0x040ff0000000186c */
[C---:B------:R-:W-:Y:S08]  /*5a70*/  HMMA.16816.F32 R116, R96.reuse, R120, R116 ;  /* 0x000000786074723c */ /* 0x040ff00000001874 */
[C---:B-1----:R-:W-:Y:S08]  /*5a80*/  HMMA.16816.F32 R68, R96.reuse, R72, R212 ;  /* 0x000000486044723c */ /* 0x042ff000000018d4 */
[C---:B------:R-:W-:Y:S08]  /*5a90*/  HMMA.16816.F32 R76, R96.reuse, R80, R44 ;  /* 0x00000050604c723c */ /* 0x040ff0000000182c */
[C---:B------:R-:W-:Y:S08]  /*5aa0*/  HMMA.16816.F32 R84, R96.reuse, R88, R20 ;  /* 0x000000586054723c */ /* 0x040ff00000001814 */
[C---:B------:R-:W-:Y:S08]  /*5ab0*/  HMMA.16816.F32 R112, R96.reuse, R114, R220 ;  /* 0x000000726070723c */ /* 0x040ff000000018dc */
[C---:B------:R-:W-:Y:S08]  /*5ac0*/  HMMA.16816.F32 R120, R96.reuse, R122, R208 ;  /* 0x0000007a6078723c */ /* 0x040ff000000018d0 */
[C---:B------:R-:W-:Y:S08]  /*5ad0*/  HMMA.16816.F32 R136, R96.reuse, R138, R36 ;  /* 0x0000008a6088723c */ /* 0x040ff00000001824 */
[C---:B------:R-:W-:Y:S08]  /*5ae0*/  HMMA.16816.F32 R64, R96.reuse, R66, R216 ;  /* 0x000000426040723c */ /* 0x040ff000000018d8 */
[----:B------:R-:W-:Y:S01]  /*5af0*/  HMMA.16816.F32 R72, R96, R74, R164 ;  /* 0x0000004a6048723c */ /* 0x000fe200000018a4 */
[----:B--2---:R-:W-:-:S04]  /*5b00*/  @P1 IMAD.HI.U32 R2, R146, c[0x0][0x2c8], RZ ;  /* 0x0000b20092021a27 */ /* 0x004fc800078e00ff */
[----:B------:R-:W-:Y:S01]  /*5b10*/  IMAD.MOV.U32 R0, RZ, RZ, R146 ;  /* 0x000000ffff007224 */ /* 0x000fe200078e0092 */
[----:B------:R-:W-:-:S04]  /*5b20*/  @P1 SHF.R.U32.HI R0, RZ, c[0x0][0x2cc], R2 ;  /* 0x0000b300ff001a19 */ /* 0x000fc80000011602 */
[----:B------:R-:W-:Y:S01]  /*5b30*/  IADD3 R0, R0, c[0x0][0x1d0], -R26 ;  /* 0x0000740000007a10 */ /* 0x000fe20007ffe81a */
[----:B------:R-:W-:-:S04]  /*5b40*/  FADD.FTZ R2, R144, R4 ;  /* 0x0000000490027221 */ /* 0x000fc80000010000 */
[----:B------:R-:W-:-:S04]  /*5b50*/  IMAD.HI R4, R0, 0x2aaaaaab, RZ ;  /* 0x2aaaaaab00047827 */ /* 0x000fc800078e02ff */
[----:B------:R-:W-:Y:S01]  /*5b60*/  FADD.FTZ R0, R142, R3 ;  /* 0x000000038e007221 */ /* 0x000fe20000010000 */
[----:B------:R-:W-:Y:S01]  /*5b70*/  SHF.R.U32.HI R3, RZ, 0x1f, R4 ;  /* 0x0000001fff037819 */ /* 0x000fe20000011604 */
[----:B------:R-:W-:Y:S02]  /*5b80*/  FADD.FTZ R2, R145, R2 ;  /* 0x0000000291027221 */ /* 0x000fe40000010000 */
[----:B------:R-:W-:Y:S01]  /*5b90*/  FADD.FTZ R0, R143, R0 ;  /* 0x000000008f007221 */ /* 0x000fe20000010000 */
[----:B------:R-:W-:Y:S01]  /*5ba0*/  LEA.HI.SX32 R3, R4, R3, 0x1c ;  /* 0x0000000304037211 */ /* 0x000fe200078fe2ff */
[----:B------:R-:W-:Y:S02]  /*5bb0*/  FADD.FTZ R13, R13, R2 ;  /* 0x000000020d0d7221 */ /* 0x000fe40000010000 */
[----:B------:R-:W-:Y:S01]  /*5bc0*/  FADD.FTZ R12, R12, R0 ;  /* 0x000000000c0c7221 */ /* 0x000fe20000010000 */
[----:B------:R-:W-:Y:S01]  /*5bd0*/  IMNMX R0, RZ, R3, !PT ;  /* 0x00000003ff007217 */ /* 0x000fe20007800200 */
[----:B------:R-:W-:-:S02]  /*5be0*/  FADD.FTZ R16, R16, R13 ;  /* 0x0000000d10107221 */ /* 0x000fc40000010000 */
[----:B------:R-:W-:Y:S02]  /*5bf0*/  FADD.FTZ R7, R7, R12 ;  /* 0x0000000c07077221 */ /* 0x000fe40000010000 */
[----:B------:R-:W-:Y:S02]  /*5c00*/  FADD.FTZ R15, R15, R16 ;  /* 0x000000100f0f7221 */ /* 0x000fe40000010000 */
[----:B------:R-:W-:Y:S01]  /*5c10*/  FADD.FTZ R5, R5, R7 ;  /* 0x0000000705057221 */ /* 0x000fe20000010000 */
[----:B------:R1:W-:Y:S01]  /*5c20*/  STL [R1+0x18], R0 ;  /* 0x0000180001007387 */ /* 0x0003e20000100800 */
[----:B------:R-:W-:Y:S01]  /*5c30*/  ISETP.GE.AND P0, PT, R8, R0, PT ;  /* 0x000000000800720c */ /* 0x000fe20003f06270 */
[----:B------:R-:W-:Y:S01]  /*5c40*/  FADD.FTZ R2, R14, R15 ;  /* 0x0000000f0e027221 */ /* 0x000fe20000010000 */
[----:B------:R-:W-:Y:S01]  /*5c50*/  HMMA.16816.F32 R80, R96, R82, R32 ;  /* 0x000000526050723c */ /* 0x000fe20000001820 */
[----:B-1----:R-:W-:-:S05]  /*5c60*/  FADD.FTZ R0, R6, R5 ;  /* 0x0000000506007221 */ /* 0x002fca0000010000 */
[----:B------:R1:W-:Y:S04]  /*5c70*/  STL [R1+0x10], R0 ;  /* 0x0000100001007387 */ /* 0x0003e80000100800 */
[----:B------:R1:W-:Y:S01]  /*5c80*/  STL [R1+0xc], R2 ;  /* 0x00000c0201007387 */ /* 0x0003e20000100800 */
[C---:B------:R-:W-:Y:S08]  /*5c90*/  HMMA.16816.F32 R88, R96.reuse, R90, R48 ;  /* 0x0000005a6058723c */ /* 0x040ff00000001830 */
[----:B------:R-:W-:Y:S01]  /*5ca0*/  HMMA.16816.F32 R96, R96, R10, R28 ;  /* 0x0000000a6060723c */ /* 0x000fe2000000181c */
[----:B------:R-:W-:Y:S07]  /*5cb0*/  @!P0 BRA `(.L_x_445) ;  /* 0x000043e000008947 */ /* 0x000fee0003800000 */
[----:B------:R-:W2:Y:S01]  /*5cc0*/  LDL R147, [R1+0x84] ;  /* 0x0000840001937983 */ /* 0x000ea20000100800 */
[----:B------:R-:W-:Y:S01]  /*5cd0*/  IMAD.MOV.U32 R144, RZ, RZ, R140 ;  /* 0x000000ffff907224 */ /* 0x000fe200078e008c */
[----:B------:R-:W-:-:S02]  /*5ce0*/  MOV R143, R141 ;  /* 0x0000008d008f7202 */ /* 0x000fc40000000f00 */
[----:B------:R-:W-:Y:S01]  /*5cf0*/  MOV R217, R8 ;  /* 0x0000000800d97202 */ /* 0x000fe20000000f00 */
[----:B-12---:R-:W-:-:S05]  /*5d00*/  IMAD.IADD R0, R147, 0x1, R146 ;  /* 0x0000000193007824 */ /* 0x006fca00078e0292 */
[----:B------:R1:W-:Y:S02]  /*5d10*/  STL [R1+0x14], R0 ;  /* 0x0000140001007387 */ /* 0x0003e40000100800 */
[----:B-1----:R-:W-:-:S05]  /*5d20*/  @P1 IMAD.HI.U32 R0, R0, c[0x0][0x2c8], RZ ;  /* 0x0000b20000001a27 */ /* 0x002fca00078e00ff */
[----:B------:R-:W-:-:S05]  /*5d30*/  @P1 SHF.R.U32.HI R0, RZ, c[0x0][0x2cc], R0 ;  /* 0x0000b300ff001a19 */ /* 0x000fca0000011600 */
[----:B------:R1:W-:Y:S02]  /*5d40*/  @P1 STL [R1+0x1c], R0 ;  /* 0x00001c0001001387 */ /* 0x0003e40000100800 */
.L_x_446:
[----:B------:R-:W-:Y:S04]  /*5d50*/  DEPBAR.LE SB0, 0x0 ;  /* 0x000080000000791a */ /* 0x000fe80000000000 */
[----:B------:R-:W-:Y:S01]  /*5d60*/  WARPSYNC 0xffffffff ;  /* 0xffffffff00007948 */ /* 0x000fe20003800000 */
[----:B------:R-:W-:Y:S01]  /*5d70*/  BAR.SYNC.DEFER_BLOCKING 0x0 ;  /* 0x0000000000007b1d */ /* 0x000fe20000010000 */
[C---:B------:R-:W-:Y:S11]  /*5d80*/  ISETP.GE.AND P6, PT, R217.reuse, RZ, PT ;  /* 0x000000ffd900720c */ /* 0x040ff60003fc6270 */
[----:B------:R-:W-:Y:S02]  /*5d90*/  @!UPT UIADD3 URZ, URZ, URZ, URZ ;  /* 0x0000003f3f3ff290 */ /* 0x000fe4000fffe03f */
[----:B-1----:R-:W-:Y:S01]  /*5da0*/  @P6 SHF.R.S32.HI R0, RZ, 0x1f, R217 ;  /* 0x0000001fff006819 */ /* 0x002fe200000114d9 */
[C---:B------:R-:W-:Y:S04]  /*5db0*/  @P6 IMAD.WIDE.U32 R140, R217.reuse, c[0x0][0x208], RZ ;  /* 0x00008200d98c6a25 */ /* 0x040fe800078e00ff */
[----:B------:R-:W-:Y:S04]  /*5dc0*/  @P6 IMAD R0, R0, c[0x0][0x208], RZ ;  /* 0x0000820000006a24 */ /* 0x000fe800078e02ff */
[----:B------:R-:W-:Y:S01]  /*5dd0*/  @P6 IMAD R0, R217, c[0x0][0x20c], R0 ;  /* 0x00008300d9006a24 */ /* 0x000fe200078e0200 */
[----:B------:R-:W1:Y:S03]  /*5de0*/  LDSM.16.M88.4 R8, [R225] ;  /* 0x00000000e108783b */ /* 0x000e660000000200 */
[----:B------:R-:W-:Y:S04]  /*5df0*/  @P6 IMAD.IADD R0, R141, 0x1, R0 ;  /* 0x000000018d006824 */ /* 0x000fe800078e0200 */
[----:B------:R-:W-:Y:S01]  /*5e00*/  @P6 IMAD R0, R0, 0x60, RZ ;  /* 0x0000006000006824 */ /* 0x000fe200078e02ff */
[----:B------:R-:W2:Y:S08]  /*5e10*/  LDSM.16.M88.4 R16, [R225+0x800] ;  /* 0x00080000e110783b */ /* 0x000eb00000000200 */
[----:B------:R-:W3:Y:S04]  /*5e20*/  LDL R145, [R1+0x3c] ;  /* 0x00003c0001917983 */ /* 0x000ee80000100800 */
[----:B------:R-:W3:Y:S06]  /*5e30*/  LDL.64 R2, [R1+0x28] ;  /* 0x0000280001027983 */ /* 0x000eec0000100a00 */
[----:B------:R-:W4:Y:S08]  /*5e40*/  LDSM.16.M88.4 R24, [R225+0x1000] ;  /* 0x00100000e118783b */ /* 0x000f300000000200 */
[----:B------:R-:W5:Y:S04]  /*5e50*/  LDL R142, [R1+0x4] ;  /* 0x00000400018e7983 */ /* 0x000f680000100800 */
[----:B------:R-:W4:Y:S01]  /*5e60*/  LDSM.16.M88.4 R32, [R225+0x1800] ;  /* 0x00180000e120783b */ /* 0x000f220000000200 */
[C---:B-1----:R-:W-:Y:S07]  /*5e70*/  HMMA.16816.F32 R4, R156.reuse, R8, RZ ;  /* 0x000000089c04723c */ /* 0x042fee00000018ff */
[----:B------:R-:W1:Y:S01]  /*5e80*/  LDSM.16.M88.4 R40, [R225+0x2000] ;  /* 0x00200000e128783b */ /* 0x000e620000000200 */
[C---:B------:R-:W-:Y:S07]  /*5e90*/  HMMA.16816.F32 R8, R156.reuse, R10, RZ ;  /* 0x0000000a9c08723c */ /* 0x040fee00000018ff */
[----:B------:R-:W1:Y:S01]  /*5ea0*/  LDSM.16.M88.4 R48, [R225+0x2800] ;  /* 0x00280000e130783b */ /* 0x000e620000000200 */
[C---:B--2---:R-:W-:Y:S07]  /*5eb0*/  HMMA.16816.F32 R12, R156.reuse, R16, RZ ;  /* 0x000000109c0c723c */ /* 0x044fee00000018ff */
[----:B------:R-:W2:Y:S01]  /*5ec0*/  LDSM.16.M88.4 R164, [R231] ;  /* 0x00000000e7a4783b */ /* 0x000ea20000000200 */
[C---:B------:R-:W-:Y:S07]  /*5ed0*/  HMMA.16816.F32 R16, R156.reuse, R18, RZ ;  /* 0x000000129c10723c */ /* 0x040fee00000018ff */
[----:B------:R-:W5:Y:S01]  /*5ee0*/  LDL R208, [R1+0x1c] ;  /* 0x00001c0001d07983 */ /* 0x000f620000100800 */
[C---:B----4-:R-:W-:Y:S08]  /*5ef0*/  HMMA.16816.F32 R20, R156.reuse, R24, RZ ;  /* 0x000000189c14723c */ /* 0x050ff000000018ff */
[C---:B------:R-:W-:Y:S08]  /*5f00*/  HMMA.16816.F32 R24, R156.reuse, R26, RZ ;  /* 0x0000001a9c18723c */ /* 0x040ff000000018ff */
[C---:B------:R-:W-:Y:S08]  /*5f10*/  HMMA.16816.F32 R28, R156.reuse, R32, RZ ;  /* 0x000000209c1c723c */ /* 0x040ff000000018ff */
[C---:B------:R-:W-:Y:S08]  /*5f20*/  HMMA.16816.F32 R32, R156.reuse, R34, RZ ;  /* 0x000000229c20723c */ /* 0x040ff000000018ff */
[C---:B-1----:R-:W-:Y:S08]  /*5f30*/  HMMA.16816.F32 R36, R156.reuse, R40, RZ ;  /* 0x000000289c24723c */ /* 0x042ff000000018ff */
[C---:B------:R-:W-:Y:S08]  /*5f40*/  HMMA.16816.F32 R40, R156.reuse, R42, RZ ;  /* 0x0000002a9c28723c */ /* 0x040ff000000018ff */
[C---:B------:R-:W-:Y:S08]  /*5f50*/  HMMA.16816.F32 R44, R156.reuse, R48, RZ ;  /* 0x000000309c2c723c */ /* 0x040ff000000018ff */
[----:B------:R-:W-:Y:S08]  /*5f60*/  HMMA.16816.F32 R48, R156, R50, RZ ;  /* 0x000000329c30723c */ /* 0x000ff000000018ff */
[C---:B--2---:R-:W-:Y:S08]  /*5f70*/  HMMA.16816.F32 R4, R160.reuse, R164, R4 ;  /* 0x000000a4a004723c */ /* 0x044ff00000001804 */
[C---:B------:R-:W-:Y:S01]  /*5f80*/  HMMA.16816.F32 R8, R160.reuse, R166, R8 ;  /* 0x000000a6a008723c */ /* 0x040fe20000001808 */
[----:B------:R-:W1:Y:S07]  /*5f90*/  LDSM.16.M88.4 R164, [R248] ;  /* 0x00000000f8a4783b */ /* 0x000e6e0000000200 */
[C---:B-1----:R-:W-:Y:S08]  /*5fa0*/  HMMA.16816.F32 R12, R160.reuse, R164, R12 ;  /* 0x000000a4a00c723c */ /* 0x042ff0000000180c */
[C---:B------:R-:W-:Y:S01]  /*5fb0*/  HMMA.16816.F32 R16, R160.reuse, R166, R16 ;  /* 0x000000a6a010723c */ /* 0x040fe20000001810 */
[----:B------:R-:W1:Y:S07]  /*5fc0*/  LDSM.16.M88.4 R164, [R247] ;  /* 0x00000000f7a4783b */ /* 0x000e6e0000000200 */
[C---:B-1----:R-:W-:Y:S08]  /*5fd0*/  HMMA.16816.F32 R20, R160.reuse, R164, R20 ;  /* 0x000000a4a014723c */ /* 0x042ff00000001814 */
[C---:B------:R-:W-:Y:S01]  /*5fe0*/  HMMA.16816.F32 R24, R160.reuse, R166, R24 ;  /* 0x000000a6a018723c */ /* 0x040fe20000001818 */
[----:B------:R-:W1:Y:S07]  /*5ff0*/  LDSM.16.M88.4 R164, [R246] ;  /* 0x00000000f6a4783b */ /* 0x000e6e0000000200 */
[C---:B-1----:R-:W-:Y:S08]  /*6000*/  HMMA.16816.F32 R28, R160.reuse, R164, R28 ;  /* 0x000000a4a01c723c */ /* 0x042ff0000000181c */
[C---:B------:R-:W-:Y:S01]  /*6010*/  HMMA.16816.F32 R32, R160.reuse, R166, R32 ;  /* 0x000000a6a020723c */ /* 0x040fe20000001820 */
[----:B------:R-:W1:Y:S03]  /*6020*/  LDSM.16.M88.4 R164, [R245] ;  /* 0x00000000f5a4783b */ /* 0x000e660000000200 */
[----:B---3--:R-:W-:Y:S05]  /*6030*/  @P6 IMAD.MOV.U32 R3, RZ, RZ, R145 ;  /* 0x000000ffff036224 */ /* 0x008fea00078e0091 */
[----:B------:R-:W2:Y:S03]  /*6040*/  LDL R145, [R1+0x50] ;  /* 0x0000500001917983 */ /* 0x000ea60000100800 */
[----:B------:R-:W-:Y:S05]  /*6050*/  @P6 IMAD.WIDE.U32 R2, R140, 0x60, R2 ;  /* 0x000000608c026825 */ /* 0x000fea00078e0002 */
[----:B------:R-:W-:Y:S01]  /*6060*/  @P6 IADD3 R0, R3, R0, RZ ;  /* 0x0000000003006210 */ /* 0x000fe20007ffe0ff */
[C---:B-1----:R-:W-:Y:S03]  /*6070*/  HMMA.16816.F32 R36, R160.reuse, R164, R36 ;  /* 0x000000a4a024723c */ /* 0x042fe60000001824 */
[C---:B------:R-:W-:Y:S01]  /*6080*/  @P6 SHF.L.U64.HI R140, R2.reuse, 0x1, R0 ;  /* 0x00000001028c6819 */ /* 0x040fe20000010200 */
[----:B------:R-:W-:Y:S04]  /*6090*/  @P6 IMAD.SHL.U32 R0, R2, 0x2, RZ ;  /* 0x0000000202006824 */ /* 0x000fe800078e00ff */
[C---:B------:R-:W-:Y:S01]  /*60a0*/  HMMA.16816.F32 R40, R160.reuse, R166, R40 ;  /* 0x000000a6a028723c */ /* 0x040fe20000001828 */
[----:B------:R-:W1:Y:S03]  /*60b0*/  LDSM.16.M88.4 R164, [R244] ;  /* 0x00000000f4a4783b */ /* 0x000e660000000200 */
[C---:B------:R-:W-:Y:S02]  /*60c0*/  @P6 IADD3 R2, P0, R0.reuse, c[0x0][0x1f8], RZ ;  /* 0x00007e0000026a10 */ /* 0x040fe40007f1e0ff */
[----:B------:R-:W-:Y:S02]  /*60d0*/  @P6 IADD3 R146, P5, R0, 0x80, RZ ;  /* 0x0000008000926810 */ /* 0x000fe40007fbe0ff */
[----:B------:R-:W-:Y:S04]  /*60e0*/  @P6 IADD3.X R3, R140, c[0x0][0x1fc], RZ, P0, !PT ;  /* 0x00007f008c036a10 */ /* 0x000fe800007fe4ff */
[----:B------:R-:W-:Y:S01]  /*60f0*/  @P6 IADD3 R146, P0, R146, c[0x0][0x1f8], RZ ;  /* 0x00007e0092926a10 */ /* 0x000fe20007f1e0ff */
[----:B------:R-:W-:Y:S01]  /*6100*/  @!PT LDS RZ, [RZ] ;  /* 0x00000000fffff984 */ /* 0x000fe20000000800 */
[----:B------:R-:W-:Y:S01]  /*6110*/  @!PT LDS RZ, [RZ] ;  /* 0x00000000fffff984 */ /* 0x000fe20000000800 */
[----:B------:R-:W-:Y:S01]  /*6120*/  @!PT LDS RZ, [RZ] ;  /* 0x00000000fffff984 */ /* 0x000fe20000000800 */
[----:B-----5:R3:W-:Y:S03]  /*6130*/  @P6 LDGSTS.E.BYPASS.LTC128B.128 [R142+0x100], [R2.64], !P4 ;  /* 0x00100000028e6fae */ /* 0x0207e6000e101d46 */
[--C-:B------:R-:W-:Y:S02]  /*6140*/  @P6 IADD3.X R147, RZ, c[0x0][0x1fc], R140.reuse, P0, P5 ;  /* 0x00007f00ff936a10 */ /* 0x100fe400007ea48c */
[----:B------:R-:W-:Y:S03]  /*6150*/  @P6 IADD3 R0, P5, R0, 0x100, RZ ;  /* 0x0000010000006810 */ /* 0x000fe60007fbe0ff */
[----:B------:R4:W-:Y:S01]  /*6160*/  @P6 LDGSTS.E.BYPASS.LTC128B.128 [R142+0x3100], [R146.64], !P3 ;  /* 0x03100000928e6fae */ /* 0x0009e2000d901d46 */
[C---:B-1----:R-:W-:Y:S03]  /*6170*/  HMMA.16816.F32 R44, R160.reuse, R164, R44 ;  /* 0x000000a4a02c723c */ /* 0x042fe6000000182c */
[----:B----4-:R-:W-:Y:S05]  /*6180*/  @P6 IADD3 R146, P0, R0, c[0x0][0x1f8], RZ ;  /* 0x00007e0000926a10 */ /* 0x010fea0007f1e0ff */
[----:B------:R-:W-:Y:S01]  /*6190*/  HMMA.16816.F32 R48, R160, R166, R48 ;  /* 0x000000a6a030723c */ /* 0x000fe20000001830 */
[----:B------:R-:W-:Y:S03]  /*61a0*/  @P6 IMAD.MOV.U32 R0, RZ, RZ, 0x6 ;  /* 0x00000006ff006424 */ /* 0x000fe600078e00ff */
[----:B------:R-:W-:Y:S02]  /*61b0*/  @P6 IADD3.X R147, RZ, c[0x0][0x1fc], R140, P0, P5 ;  /* 0x00007f00ff936a10 */ /* 0x000fe400007ea48c */
[----:B------:R-:W-:Y:S03]  /*61c0*/  @P6 MOV R140, c[0x0][0x208] ;  /* 0x00008200008c6a02 */ /* 0x000fe60000000f00 */
[----:B------:R1:W-:Y:S03]  /*61d0*/  @P6 LDGSTS.E.BYPASS.LTC128B.128 [R142+0x6100], [R146.64], !P2 ;  /* 0x06100000928e6fae */ /* 0x0003e6000d101d46 */
[C---:B------:R-:W-:Y:S02]  /*61e0*/  @P6 SHF.L.U64.HI R0, R140.reuse, R0, c[0x0][0x20c] ;  /* 0x000083008c006619 */ /* 0x040fe40000010200 */
[----:B------:R-:W-:Y:S04]  /*61f0*/  @P6 SHF.L.U32 R140, R140, 0x6, RZ ;  /* 0x000000068c8c6819 */ /* 0x000fe800000006ff */
[----:B---3--:R-:W-:Y:S05]  /*6200*/  @P6 IADD3 R2, P0, R2, R140, RZ ;  /* 0x0000008c02026210 */ /* 0x008fea0007f1e0ff */
[----:B------:R-:W-:Y:S01]  /*6210*/  @P6 IMAD.X R3, R3, 0x1, R0, P0 ;  /* 0x0000000103036824 */ /* 0x000fe200000e0600 */
[----:B------:R-:W-:Y:S04]  /*6220*/  @P6 IADD3 R140, P0, R140, R2, RZ ;  /* 0x000000028c8c6210 */ /* 0x000fe80007f1e0ff */
[----:B------:R3:W-:Y:S01]  /*6230*/  @P6 LDGSTS.E.BYPASS.LTC128B.128 [R142+0x1100], [R2.64], !P4 ;  /* 0x01100000028e6fae */ /* 0x0007e2000e101d46 */
[----:B------:R-:W-:Y:S07]  /*6240*/  @P6 IADD3.X R141, R0, R3, RZ, P0, !PT ;  /* 0x00000003008d6210 */ /* 0x000fee00007fe4ff */
[----:B------:R3:W-:Y:S08]  /*6250*/  @P6 LDGSTS.E.BYPASS.LTC128B.128 [R142+0x4100], [R2.64+0x80], !P3 ;  /* 0x04100080028e6fae */ /* 0x0007f0000d901d46 */
[----:B------:R3:W-:Y:S08]  /*6260*/  @P6 LDGSTS.E.BYPASS.LTC128B.128 [R142+0x7100], [R2.64+0x100], !P2 ;  /* 0x07100100028e6fae */ /* 0x0007f0000d101d46 */
[----:B------:R4:W-:Y:S08]  /*6270*/  @P6 LDGSTS.E.BYPASS.LTC128B.128 [R142+0x2100], [R140.64], !P4 ;  /* 0x021000008c8e6fae */ /* 0x0009f0000e101d46 */
[----:B------:R4:W-:Y:S08]  /*6280*/  @P6 LDGSTS.E.BYPASS.LTC128B.128 [R142+0x5100], [R140.64+0x80], !P3 ;  /* 0x051000808c8e6fae */ /* 0x0009f0000d901d46 */
[----:B------:R4:W-:Y:S01]  /*6290*/  @P6 LDGSTS.E.BYPASS.LTC128B.128 [R142+0x8100], [R140.64+0x100], !P2 ;  /* 0x081001008c8e6fae */ /* 0x0009e2000d101d46 */
[----:B---3--:R-:W-:Y:S07]  /*62a0*/  IMAD R3, R217, -0x60, RZ ;  /* 0xffffffa0d9037824 */ /* 0x008fee00078e02ff */
[----:B------:R-:W3:Y:S08]  /*62b0*/  LDSM.16.M88.4 R164, [R229] ;  /* 0x00000000e5a4783b */ /* 0x000ef00000000200 */
[----:B------:R-:W0:Y:S08]  /*62c0*/  LDGDEPBAR ;  /* 0x00000000000079af */ /* 0x000e300000000000 */
[----:B------:R1:W5:Y:S04]  /*62d0*/  LDL R2, [R1+0x14] ;  /* 0x0000140001027983 */ /* 0x0003680000100800 */
[----:B------:R-:W4:Y:S01]  /*62e0*/  LDL.LU R209, [R1+0xc] ;  /* 0x00000c0001d17983 */ /* 0x000f220000300800 */
[C---:B---3--:R-:W-:Y:S08]  /*62f0*/  HMMA.16816.F32 R4, R168.reuse, R164, R4 ;  /* 0x000000a4a804723c */ /* 0x048ff00000001804 */
[C---:B------:R-:W-:Y:S01]  /*6300*/  HMMA.16816.F32 R8, R168.reuse, R166, R8 ;  /* 0x000000a6a808723c */ /* 0x040fe20000001808 */
[----:B------:R-:W3:Y:S07]  /*6310*/  LDSM.16.M88.4 R164, [R229+0x800] ;  /* 0x00080000e5a4783b */ /* 0x000eee0000000200 */
[C---:B---3--:R-:W-:Y:S08]  /*6320*/  HMMA.16816.F32 R12, R168.reuse, R164, R12 ;  /* 0x000000a4a80c723c */ /* 0x048ff0000000180c */
[C---:B------:R-:W-:Y:S01]  /*6330*/  HMMA.16816.F32 R16, R168.reuse, R166, R16 ;  /* 0x000000a6a810723c */ /* 0x040fe20000001810 */
[----:B------:R-:W3:Y:S07]  /*6340*/  LDSM.16.M88.4 R164, [R229+0x1000] ;  /* 0x00100000e5a4783b */ /* 0x000eee0000000200 */
[C---:B---3--:R-:W-:Y:S08]  /*6350*/  HMMA.16816.F32 R20, R168.reuse, R164, R20 ;  /* 0x000000a4a814723c */ /* 0x048ff00000001814 */
[C---:B------:R-:W-:Y:S01]  /*6360*/  HMMA.16816.F32 R24, R168.reuse, R166, R24 ;  /* 0x000000a6a818723c */ /* 0x040fe20000001818 */
[----:B------:R-:W3:Y:S03]  /*6370*/  LDSM.16.M88.4 R164, [R229+0x1800] ;  /* 0x00180000e5a4783b */ /* 0x000ee60000000200 */
[----:B--2---:R-:W-:Y:S04]  /*6380*/  IADD3 R3, -R145, 0x1, R3 ;  /* 0x0000000191037810 */ /* 0x004fe80007ffe103 */
[----:B------:R-:W-:Y:S04]  /*6390*/  IADD3 R3, R3, c[0x0][0x1d0], RZ ;  /* 0x0000740003037a10 */ /* 0x000fe80007ffe0ff */
[----:B------:R-:W-:Y:S01]  /*63a0*/  IADD3 R3, R3, -c[0x0][0x168], RZ ;  /* 0x80005a0003037a10 */ /* 0x000fe20007ffe0ff */
[C---:B---3--:R-:W-:Y:S08]  /*63b0*/  HMMA.16816.F32 R28, R168.reuse, R164, R28 ;  /* 0x000000a4a81c723c */ /* 0x048ff0000000181c */
[C---:B------:R-:W-:Y:S01]  /*63c0*/  HMMA.16816.F32 R32, R168.reuse, R166, R32 ;  /* 0x000000a6a820723c */ /* 0x040fe20000001820 */
[----:B------:R-:W2:Y:S07]  /*63d0*/  LDSM.16.M88.4 R164, [R229+0x2000] ;  /* 0x00200000e5a4783b */ /* 0x000eae0000000200 */
[C---:B--2---:R-:W-:Y:S08]  /*63e0*/  HMMA.16816.F32 R36, R168.reuse, R164, R36 ;  /* 0x000000a4a824723c */ /* 0x044ff00000001824 */
[C---:B------:R-:W-:Y:S01]  /*63f0*/  HMMA.16816.F32 R40, R168.reuse, R166, R40 ;  /* 0x000000a6a828723c */ /* 0x040fe20000001828 */
[----:B------:R-:W2:Y:S07]  /*6400*/  LDSM.16.M88.4 R164, [R229+0x2800] ;  /* 0x00280000e5a4783b */ /* 0x000eae0000000200 */
[C---:B--2---:R-:W-:Y:S08]  /*6410*/  HMMA.16816.F32 R44, R168.reuse, R164, R44 ;  /* 0x000000a4a82c723c */ /* 0x044ff0000000182c */
[----:B------:R-:W-:Y:S01]  /*6420*/  HMMA.16816.F32 R48, R168, R166, R48 ;  /* 0x000000a6a830723c */ /* 0x000fe20000001830 */
[----:B------:R-:W2:Y:S03]  /*6430*/  LDSM.16.M88.4 R164, [R226] ;  /* 0x00000000e2a4783b */ /* 0x000ea60000000200 */
[----:B-----5:R-:W-:Y:S05]  /*6440*/  @P1 IMAD.MOV.U32 R2, RZ, RZ, R208 ;  /* 0x000000ffff021224 */ /* 0x020fea00078e00d0 */
[----:B------:R-:W3:Y:S01]  /*6450*/  SHFL.IDX PT, R0, R2, RZ, 0x1c1f ;  /* 0x001c1fff02007589 */ /* 0x000ee200000e0000 */
[C---:B--2---:R-:W-:Y:S08]  /*6460*/  HMMA.16816.F32 R4, R172.reuse, R164, R4 ;  /* 0x000000a4ac04723c */ /* 0x044ff00000001804 */
[C---:B------:R-:W-:Y:S01]  /*6470*/  HMMA.16816.F32 R8, R172.reuse, R166, R8 ;  /* 0x000000a6ac08723c */ /* 0x040fe20000001808 */
[----:B------:R-:W2:Y:S03]  /*6480*/  LDSM.16.M88.4 R164, [R226+0x800] ;  /* 0x00080000e2a4783b */ /* 0x000ea60000000200 */
[----:B---3--:R-:W-:Y:S04]  /*6490*/  IADD3 R0, R3, R0, RZ ;  /* 0x0000000003007210 */ /* 0x008fe80007ffe0ff */
[C---:B------:R-:W-:Y:S02]  /*64a0*/  ISETP.GT.AND P6, PT, R0.reuse, RZ, PT ;  /* 0x000000ff0000720c */ /* 0x040fe40003fc4270 */
[C---:B------:R-:W-:Y:S02]  /*64b0*/  ISETP.GT.AND P5, PT, R0.reuse, 0x1, PT ;  /* 0x000000010000780c */ /* 0x040fe40003fa4270 */
[----:B------:R-:W-:Y:S01]  /*64c0*/  ISETP.GT.AND P0, PT, R0, 0x8, PT ;  /* 0x000000080000780c */ /* 0x000fe20003f04270 */
[C---:B--2---:R-:W-:Y:S08]  /*64d0*/  HMMA.16816.F32 R12, R172.reuse, R164, R12 ;  /* 0x000000a4ac0c723c */ /* 0x044ff0000000180c */
[C---:B------:R-:W-:Y:S01]  /*64e0*/  HMMA.16816.F32 R16, R172.reuse, R166, R16 ;  /* 0x000000a6ac10723c */ /* 0x040fe20000001810 */
[----:B------:R-:W2:Y:S07]  /*64f0*/  LDSM.16.M88.4 R164, [R226+0x1000] ;  /* 0x00100000e2a4783b */ /* 0x000eae0000000200 */
        /* <DEDUP_REMOVED lines=10> */
[----:B------:R-:W-:Y:S01]  /*65a0*/  HMMA.16816.F32 R48, R172, R166, R48 ;  /* 0x000000a6ac30723c */ /* 0x000fe20000001830 */
        /* <DEDUP_REMOVED lines=18> */
[----:B------:R-:W2:Y:S07]  /*66d0*/  LDSM.16.M88.4 R164, [R243] ;  /* 0x00000000f3a4783b */ /* 0x000eae0000000200 */
[C---:B--2---:R-:W-:Y:S08]  /*66e0*/  HMMA.16816.F32 R4, R180.reuse, R164, R4 ;  /* 0x000000a4b404723c */ /* 0x044ff00000001804 */
[C---:B------:R-:W-:Y:S01]  /*66f0*/  HMMA.16816.F32 R8, R180.reuse, R166, R8 ;  /* 0x000000a6b408723c */ /* 0x040fe20000001808 */
        /* <DEDUP_REMOVED lines=108> */
[----:B------:R-:W2:Y:S11]  /*6dc0*/  LDSM.16.M88.4 R164, [R226+0x6800] ;  /* 0x00680000e2a4783b */ /* 0x000eb60000000200 */
[----:B------:R-:W-:Y:S04]  /*6dd0*/  @!UPT UIADD3 URZ, URZ, URZ, URZ ;  /* 0x0000003f3f3ff290 */ /* 0x000fe8000fffe03f */
[----:B------:R-:W-:Y:S02]  /*6de0*/  FSEL R4, R4, -INF , P6 ;  /* 0xff80000004047808 */ /* 0x000fe40003000000 */
[C---:B------:R-:W-:Y:S06]  /*6df0*/  ISETP.GT.AND P6, PT, R0.reuse, 0x9, PT ;  /* 0x000000090000780c */ /* 0x040fec0003fc4270 */
[----:B------:R-:W-:Y:S02]  /*6e00*/  FSEL R208, R9, -INF , P6 ;  /* 0xff80000009d07808 */ /* 0x000fe40003000000 */
[----:B------:R-:W-:Y:S01]  /*6e10*/  ISETP.GT.AND P6, PT, R0, 0x18, PT ;  /* 0x000000180000780c */ /* 0x000fe20003fc4270 */
[C---:B--2---:R-:W-:Y:S08]  /*6e20*/  HMMA.16816.F32 R12, R204.reuse, R164, R12 ;  /* 0x000000a4cc0c723c */ /* 0x044ff0000000180c */
[C---:B------:R-:W-:Y:S01]  /*6e30*/  HMMA.16816.F32 R16, R204.reuse, R166, R16 ;  /* 0x000000a6cc10723c */ /* 0x040fe20000001810 */
[----:B------:R-:W2:Y:S11]  /*6e40*/  LDSM.16.M88.4 R164, [R226+0x7000] ;  /* 0x00700000e2a4783b */ /* 0x000eb60000000200 */
[----:B------:R-:W-:Y:S11]  /*6e50*/  @!UPT UIADD3 URZ, URZ, URZ, URZ ;  /* 0x0000003f3f3ff290 */ /* 0x000ff6000fffe03f */
[----:B------:R-:W-:Y:S01]  /*6e60*/  @!UPT UIADD3 URZ, URZ, URZ, URZ ;  /* 0x0000003f3f3ff290 */ /* 0x000fe2000fffe03f */
[----:B------:R-:W-:Y:S02]  /*6e70*/  FSEL R216, R16, -INF , P6 ;  /* 0xff80000010d87808 */ /* 0x000fe40003000000 */
[C---:B------:R-:W-:Y:S01]  /*6e80*/  ISETP.GT.AND P6, PT, R0.reuse, 0x21, PT ;  /* 0x000000210000780c */ /* 0x040fe20003fc4270 */
[C---:B--2---:R-:W-:Y:S08]  /*6e90*/  HMMA.16816.F32 R20, R204.reuse, R164, R20 ;  /* 0x000000a4cc14723c */ /* 0x044ff00000001814 */
[C---:B------:R-:W-:Y:S01]  /*6ea0*/  HMMA.16816.F32 R24, R204.reuse, R166, R24 ;  /* 0x000000a6cc18723c */ /* 0x040fe20000001818 */
[----:B------:R-:W2:Y:S11]  /*6eb0*/  LDSM.16.M88.4 R164, [R226+0x7800] ;  /* 0x00780000e2a4783b */ /* 0x000eb60000000200 */
[----:B------:R-:W-:Y:S04]  /*6ec0*/  @!UPT UIADD3 URZ, URZ, URZ, URZ ;  /* 0x0000003f3f3ff290 */ /* 0x000fe8000fffe03f */
[----:B------:R-:W-:Y:S02]  /*6ed0*/  FSEL R21, R21, -INF , P6 ;  /* 0xff80000015157808 */ /* 0x000fe40003000000 */
[----:B------:R-:W-:Y:S01]  /*6ee0*/  ISETP.GT.AND P6, PT, R0, 0x30, PT ;  /* 0x000000300000780c */ /* 0x000fe20003fc4270 */
        /* <DEDUP_REMOVED lines=10> */
[----:B------:R-:W2:Y:S01]  /*6f90*/  LDSM.16.M88.4 R164, [R226+0x8800] ;  /* 0x00880000e2a4783b */ /* 0x000ea20000000200 */
[----:B------:R-:W-:Y:S07]  /*6fa0*/  DEPBAR.LE SB0, 0x0 ;  /* 0x000080000000791a */ /* 0x000fee0000000000 */
[----:B------:R-:W-:Y:S11]  /*6fb0*/  BAR.SYNC.DEFER_BLOCKING 0x0 ;  /* 0x0000000000007b1d */ /* 0x000ff60000010000 */
[----:B------:R-:W-:Y:S04]  /*6fc0*/  @!UPT UIADD3 URZ, URZ, URZ, URZ ;  /* 0x0000003f3f3ff290 */ /* 0x000fe8000fffe03f */
[----:B------:R-:W-:Y:S02]  /*6fd0*/  FSEL R40, R40, -INF , P6 ;  /* 0xff80000028287808 */ /* 0x000fe40003000000 */
[C---:B------:R-:W-:Y:S01]  /*6fe0*/  ISETP.GT.AND P6, PT, R0.reuse, 0x51, PT ;  /* 0x000000510000780c */ /* 0x040fe20003fc4270 */
[C---:B--2---:R-:W-:Y:S08]  /*6ff0*/  HMMA.16816.F32 R44, R204.reuse, R164, R44 ;  /* 0x000000a4cc2c723c */ /* 0x044ff0000000182c */
[----:B------:R-:W-:Y:S07]  /*7000*/  HMMA.16816.F32 R48, R204, R166, R48 ;  /* 0x000000a6cc30723c */ /* 0x000fee0000001830 */
[----:B------:R-:W-:Y:S02]  /*7010*/  FSEL R166, R5, -INF , P5 ;  /* 0xff80000005a67808 */ /* 0x000fe40002800000 */
[----:B------:R-:W-:Y:S01]  /*7020*/  ISETP.GT.AND P5, PT, R0, 0x10, PT ;  /* 0x000000100000780c */ /* 0x000fe20003fa4270 */
[----:B------:R2:W3:Y:S02]  /*7030*/  SHFL.IDX PT, R5, R2, 0x1, 0x1c1f ;  /* 0x003c1f0002057f89 */ /* 0x0004e400000e0000 */
[----:B------:R-:W-:Y:S01]  /*7040*/  FSEL R167, R8, -INF , P0 ;  /* 0xff80000008a77808 */ /* 0x000fe20000000000 */
[----:B------:R-:W-:Y:S01]  /*7050*/  IMAD.MOV.U32 R8, RZ, RZ, R142 ;  /* 0x000000ffff087224 */ /* 0x000fe200078e008e */
[----:B------:R-:W-:Y:S02]  /*7060*/  ISETP.GT.AND P0, PT, R0, 0x11, PT ;  /* 0x000000110000780c */ /* 0x000fe40003f04270 */
[----:B------:R-:W-:Y:S02]  /*7070*/  FSEL R214, R12, -INF , P5 ;  /* 0xff8000000cd67808 */ /* 0x000fe40002800000 */
[----:B------:R-:W-:Y:S02]  /*7080*/  FSEL R215, R13, -INF , P0 ;  /* 0xff8000000dd77808 */ /* 0x000fe40000000000 */
[C---:B------:R-:W-:Y:S02]  /*7090*/  ISETP.GT.AND P5, PT, R0.reuse, 0x19, PT ;  /* 0x000000190000780c */ /* 0x040fe40003fa4270 */
        /* <DEDUP_REMOVED lines=21> */
[----:B------:R-:W-:Y:S02]  /*71f0*/  FMNMX.FTZ R0, R4, R143, !PT ;  /* 0x0000008f04007209 */ /* 0x000fe40007810000 */
[----:B------:R-:W-:Y:S02]  /*7200*/  FSEL R45, R45, -INF , P6 ;  /* 0xff8000002d2d7808 */ /* 0x000fe40003000000 */
[----:B------:R-:W-:Y:S02]  /*7210*/  FMNMX.FTZ R0, R166, R0, !PT ;  /* 0x00000000a6007209 */ /* 0x000fe40007810000 */
[----:B------:R-:W-:Y:S02]  /*7220*/  FSEL R48, R48, -INF , P5 ;  /* 0xff80000030307808 */ /* 0x000fe40002800000 */
[----:B------:R-:W-:Y:S02]  /*7230*/  FMNMX.FTZ R0, R167, R0, !PT ;  /* 0x00000000a7007209 */ /* 0x000fe40007810000 */
[----:B------:R-:W-:Y:S02]  /*7240*/  FSEL R49, R49, -INF , P0 ;  /* 0xff80000031317808 */ /* 0x000fe40000000000 */
[----:B------:R-:W-:Y:S04]  /*7250*/  FMNMX.FTZ R0, R208, R0, !PT ;  /* 0x00000000d0007209 */ /* 0x000fe80007810000 */
        /* <DEDUP_REMOVED lines=14> */
[----:B--2---:R-:W-:Y:S02]  /*7340*/  FMNMX.FTZ R2, R40, R0, !PT ;  /* 0x0000000028027209 */ /* 0x004fe40007810000 */
[----:B---3--:R-:W-:Y:S02]  /*7350*/  IADD3 R0, R3, R5, RZ ;  /* 0x0000000503007210 */ /* 0x008fe40007ffe0ff */
[----:B------:R-:W-:Y:S02]  /*7360*/  FMNMX.FTZ R2, R41, R2, !PT ;  /* 0x0000000229027209 */ /* 0x000fe40007810000 */
[----:B------:R-:W-:Y:S02]  /*7370*/  ISETP.GT.AND P5, PT, R0, RZ, PT ;  /* 0x000000ff0000720c */ /* 0x000fe40003fa4270 */
[----:B------:R-:W-:Y:S02]  /*7380*/  FMNMX.FTZ R2, R44, R2, !PT ;  /* 0x000000022c027209 */ /* 0x000fe40007810000 */
[----:B------:R-:W-:Y:S02]  /*7390*/  ISETP.GT.AND P0, PT, R0, 0x1, PT ;  /* 0x000000010000780c */ /* 0x000fe40003f04270 */
[----:B------:R-:W-:Y:S02]  /*73a0*/  FMNMX.FTZ R2, R45, R2, !PT ;  /* 0x000000022d027209 */ /* 0x000fe40007810000 */
[----:B------:R-:W-:Y:S02]  /*73b0*/  FSEL R6, R6, -INF , P5 ;  /* 0xff80000006067808 */ /* 0x000fe40002800000 */
[----:B------:R-:W-:Y:S02]  /*73c0*/  FMNMX.FTZ R2, R48, R2, !PT ;  /* 0x0000000230027209 */ /* 0x000fe40007810000 */
[----:B-1----:R-:W-:Y:S02]  /*73d0*/  FSEL R147, R7, -INF , P0 ;  /* 0xff80000007937808 */ /* 0x002fe40000000000 */
[----:B------:R-:W-:Y:S02]  /*73e0*/  FMNMX.FTZ R2, R49, R2, !PT ;  /* 0x0000000231027209 */ /* 0x000fe40007810000 */
[C---:B------:R-:W-:Y:S02]  /*73f0*/  ISETP.GT.AND P5, PT, R0.reuse, 0x8, PT ;  /* 0x000000080000780c */ /* 0x040fe40003fa4270 */
[----:B------:R-:W-:Y:S01]  /*7400*/  ISETP.GT.AND P0, PT, R0, 0x9, PT ;  /* 0x000000090000780c */ /* 0x000fe20003f04270 */
[----:B------:R-:W1:Y:S01]  /*7410*/  SHFL.BFLY PT, R3, R2, 0x2, 0x1f ;  /* 0x0c401f0002037f89 */ /* 0x000e6200000e0000 */
[----:B------:R-:W-:Y:S02]  /*7420*/  FSEL R164, R10, -INF , P5 ;  /* 0xff8000000aa47808 */ /* 0x000fe40002800000 */
[----:B------:R-:W-:Y:S02]  /*7430*/  FSEL R165, R11, -INF , P0 ;  /* 0xff8000000ba57808 */ /* 0x000fe40000000000 */
[C---:B------:R-:W-:Y:S02]  /*7440*/  ISETP.GT.AND P5, PT, R0.reuse, 0x10, PT ;  /* 0x000000100000780c */ /* 0x040fe40003fa4270 */
[----:B------:R-:W-:Y:S02]  /*7450*/  ISETP.GT.AND P0, PT, R0, 0x11, PT ;  /* 0x000000110000780c */ /* 0x000fe40003f04270 */
[----:B------:R-:W-:Y:S02]  /*7460*/  FSEL R211, R14, -INF , P5 ;  /* 0xff8000000ed37808 */ /* 0x000fe40002800000 */
[----:B------:R-:W-:Y:S01]  /*7470*/  FSEL R210, R15, -INF , P0 ;  /* 0xff8000000fd27808 */ /* 0x000fe20000000000 */
[----:B------:R-:W-:Y:S01]  /*7480*/  IMAD.MOV.U32 R15, RZ, RZ, R49 ;  /* 0x000000ffff0f7224 */ /* 0x000fe200078e0031 */
[C---:B------:R-:W-:Y:S02]  /*7490*/  ISETP.GT.AND P5, PT, R0.reuse, 0x18, PT ;  /* 0x000000180000780c */ /* 0x040fe40003fa4270 */
[----:B------:R-:W-:Y:S02]  /*74a0*/  ISETP.GT.AND P0, PT, R0, 0x19, PT ;  /* 0x000000190000780c */ /* 0x000fe40003f04270 */
[----:B------:R-:W-:Y:S02]  /*74b0*/  FSEL R212, R18, -INF , P5 ;  /* 0xff80000012d47808 */ /* 0x000fe40002800000 */
[----:B------:R-:W-:Y:S01]  /*74c0*/  FSEL R213, R19, -INF , P0 ;  /* 0xff80000013d57808 */ /* 0x000fe20000000000 */
[----:B------:R-:W-:Y:S01]  /*74d0*/  IMAD.MOV.U32 R19, RZ, RZ, R25 ;  /* 0x000000ffff137224 */ /* 0x000fe200078e0019 */
[C---:B------:R-:W-:Y:S02]  /*74e0*/  ISETP.GT.AND P5, PT, R0.reuse, 0x20, PT ;  /* 0x000000200000780c */ /* 0x040fe40003fa4270 */
[----:B------:R-:W-:Y:S02]  /*74f0*/  ISETP.GT.AND P0, PT, R0, 0x21, PT ;  /* 0x000000210000780c */ /* 0x000fe40003f04270 */
[----:B-1----:R-:W-:Y:S02]  /*7500*/  FMNMX.FTZ R2, R2, R3, !PT ;  /* 0x0000000302027209 */ /* 0x002fe40007810000 */
[----:B------:R-:W-:Y:S02]  /*7510*/  FMNMX.FTZ R3, R6, R144, !PT ;  /* 0x0000009006037209 */ /* 0x000fe40007810000 */
[----:B------:R-:W-:Y:S01]  /*7520*/  FSEL R220, R22, -INF , P5 ;  /* 0xff80000016dc7808 */ /* 0x000fe20002800000 */
[----:B----4-:R-:W1:Y:S01]  /*7530*/  SHFL.BFLY PT, R141, R2, 0x1, 0x1f ;  /* 0x0c201f00028d7f89 */ /* 0x010e6200000e0000 */
[----:B------:R-:W-:Y:S01]  /*7540*/  FMNMX.FTZ R3, R147, R3, !PT ;  /* 0x0000000393037209 */ /* 0x000fe20007810000 */
[----:B------:R-:W-:Y:S01]  /*7550*/  IMAD.MOV.U32 R22, RZ, RZ, R33 ;  /* 0x000000ffff167224 */ /* 0x000fe200078e0021 */
[----:B------:R-:W-:Y:S02]  /*7560*/  FSEL R219, R23, -INF , P0 ;  /* 0xff80000017db7808 */ /* 0x000fe40000000000 */
[----:B------:R-:W-:Y:S02]  /*7570*/  FMNMX.FTZ R3, R164, R3, !PT ;  /* 0x00000003a4037209 */ /* 0x000fe40007810000 */
[C---:B------:R-:W-:Y:S02]  /*7580*/  ISETP.GT.AND P5, PT, R0.reuse, 0x28, PT ;  /* 0x000000280000780c */ /* 0x040fe40003fa4270 */
[----:B------:R-:W-:Y:S02]  /*7590*/  FMNMX.FTZ R3, R165, R3, !PT ;  /* 0x00000003a5037209 */ /* 0x000fe40007810000 */
[----:B------:R-:W-:Y:S02]  /*75a0*/  ISETP.GT.AND P0, PT, R0, 0x29, PT ;  /* 0x000000290000780c */ /* 0x000fe40003f04270 */
[----:B------:R-:W-:Y:S02]  /*75b0*/  FMNMX.FTZ R3, R211, R3, !PT ;  /* 0x00000003d3037209 */ /* 0x000fe40007810000 */
[----:B------:R-:W-:Y:S02]  /*75c0*/  FSEL R221, R26, -INF , P5 ;  /* 0xff8000001add7808 */ /* 0x000fe40002800000 */
[----:B------:R-:W-:Y:S02]  /*75d0*/  FMNMX.FTZ R3, R210, R3, !PT ;  /* 0x00000003d2037209 */ /* 0x000fe40007810000 */
[----:B------:R-:W-:Y:S02]  /*75e0*/  FSEL R222, R27, -INF , P0 ;  /* 0xff8000001bde7808 */ /* 0x000fe40000000000 */
[----:B------:R-:W-:Y:S02]  /*75f0*/  FMNMX.FTZ R3, R212, R3, !PT ;  /* 0x00000003d4037209 */ /* 0x000fe40007810000 */
[----:B------:R-:W-:Y:S02]  /*7600*/  ISETP.GT.AND P5, PT, R0, 0x30, PT ;  /* 0x000000300000780c */ /* 0x000fe40003fa4270 */
[----:B------:R-:W-:Y:S02]  /*7610*/  FMNMX.FTZ R3, R213, R3, !PT ;  /* 0x00000003d5037209 */ /* 0x000fe40007810000 */
[----:B------:R-:W-:Y:S01]  /*7620*/  FSEL R14, R30, -INF , P5 ;  /* 0xff8000001e0e7808 */ /* 0x000fe20002800000 */
[----:B------:R-:W-:Y:S01]  /*7630*/  IMAD.MOV.U32 R30, RZ, RZ, R45 ;  /* 0x000000ffff1e7224 */ /* 0x000fe200078e002d */
[----:B------:R-:W-:Y:S02]  /*7640*/  FMNMX.FTZ R3, R220, R3, !PT ;  /* 0x00000003dc037209 */ /* 0x000fe40007810000 */
[C---:B------:R-:W-:Y:S02]  /*7650*/  ISETP.GT.AND P0, PT, R0.reuse, 0x31, PT ;  /* 0x000000310000780c */ /* 0x040fe40003f04270 */
[----:B------:R-:W-:Y:S02]  /*7660*/  FMNMX.FTZ R3, R219, R3, !PT ;  /* 0x00000003db037209 */ /* 0x000fe40007810000 */
[----:B------:R-:W-:Y:S02]  /*7670*/  FSEL R10, R31, -INF , P0 ;  /* 0xff8000001f0a7808 */ /* 0x000fe40000000000 */
[----:B------:R-:W-:Y:S02]  /*7680*/  FMNMX.FTZ R3, R221, R3, !PT ;  /* 0x00000003dd037209 */ /* 0x000fe40007810000 */
[----:B------:R-:W-:Y:S02]  /*7690*/  ISETP.GT.AND P5, PT, R0, 0x38, PT ;  /* 0x000000380000780c */ /* 0x000fe40003fa4270 */
[----:B------:R-:W-:Y:S02]  /*76a0*/  FMNMX.FTZ R3, R222, R3, !PT ;  /* 0x00000003de037209 */ /* 0x000fe40007810000 */
[----:B------:R-:W-:Y:S02]  /*76b0*/  FSEL R34, R34, -INF , P5 ;  /* 0xff80000022227808 */ /* 0x000fe40002800000 */
[----:B------:R-:W-:Y:S02]  /*76c0*/  FMNMX.FTZ R3, R14, R3, !PT ;  /* 0x000000030e037209 */ /* 0x000fe40007810000 */
[----:B------:R-:W-:Y:S02]  /*76d0*/  ISETP.GT.AND P0, PT, R0, 0x39, PT ;  /* 0x000000390000780c */ /* 0x000fe40003f04270 */
[----:B------:R-:W-:Y:S02]  /*76e0*/  FMNMX.FTZ R3, R10, R3, !PT ;  /* 0x000000030a037209 */ /* 0x000fe40007810000 */
[----:B------:R-:W-:Y:S01]  /*76f0*/  FSEL R11, R35, -INF , P0 ;  /* 0xff800000230b7808 */ /* 0x000fe20000000000 */
[----:B------:R-:W-:Y:S01]  /*7700*/  IMAD.MOV.U32 R35, RZ, RZ, R41 ;  /* 0x000000ffff237224 */ /* 0x000fe200078e0029 */
[----:B------:R-:W-:Y:S02]  /*7710*/  ISETP.GT.AND P0, PT, R0, 0x40, PT ;  /* 0x000000400000780c */ /* 0x000fe40003f04270 */
[----:B------:R-:W-:Y:S02]  /*7720*/  FMNMX.FTZ R3, R34, R3, !PT ;  /* 0x0000000322037209 */ /* 0x000fe40007810000 */
[----:B------:R-:W-:Y:S02]  /*7730*/  FSEL R7, R38, -INF , P0 ;  /* 0xff80000026077808 */ /* 0x000fe40000000000 */
[C---:B------:R-:W-:Y:S02]  /*7740*/  ISETP.GT.AND P6, PT, R0.reuse, 0x41, PT ;  /* 0x000000410000780c */ /* 0x040fe40003fc4270 */
[----:B------:R-:W-:Y:S02]  /*7750*/  FMNMX.FTZ R3, R11, R3, !PT ;  /* 0x000000030b037209 */ /* 0x000fe40007810000 */
[----:B------:R-:W-:Y:S02]  /*7760*/  FSEL R39, R39, -INF , P6 ;  /* 0xff80000027277808 */ /* 0x000fe40003000000 */
[C---:B------:R-:W-:Y:S02]  /*7770*/  ISETP.GT.AND P0, PT, R0.reuse, 0x49, PT ;  /* 0x000000490000780c */ /* 0x040fe40003f04270 */
[----:B------:R-:W-:Y:S02]  /*7780*/  FMNMX.FTZ R3, R7, R3, !PT ;  /* 0x0000000307037209 */ /* 0x000fe40007810000 */
[----:B------:R-:W-:Y:S02]  /*7790*/  ISETP.GT.AND P5, PT, R0, 0x48, PT ;  /* 0x000000480000780c */ /* 0x000fe40003fa4270 */
[----:B------:R-:W-:Y:S02]  /*77a0*/  FSEL R43, R43, -INF , P0 ;  /* 0xff8000002b2b7808 */ /* 0x000fe40000000000 */
[----:B------:R-:W-:Y:S02]  /*77b0*/  FSEL R42, R42, -INF , P5 ;  /* 0xff8000002a2a7808 */ /* 0x000fe40002800000 */
[C---:B------:R-:W-:Y:S02]  /*77c0*/  ISETP.GT.AND P0, PT, R0.reuse, 0x50, PT ;  /* 0x000000500000780c */ /* 0x040fe40003f04270 */
[----:B------:R-:W-:Y:S02]  /*77d0*/  FMNMX.FTZ R3, R39, R3, !PT ;  /* 0x0000000327037209 */ /* 0x000fe40007810000 */
[----:B------:R-:W-:Y:S02]  /*77e0*/  ISETP.GT.AND P6, PT, R0, 0x51, PT ;  /* 0x000000510000780c */ /* 0x000fe40003fc4270 */
        /* <DEDUP_REMOVED lines=8> */
[----:B------:R-:W-:Y:S01]  /*7870*/  FSEL R142, R51, -INF , P0 ;  /* 0xff800000338e7808 */ /* 0x000fe20000000000 */
[----:B------:R-:W-:Y:S01]  /*7880*/  IMAD.MOV.U32 R51, RZ, RZ, R37 ;  /* 0x000000ffff337224 */ /* 0x000fe200078e0025 */
[----:B------:R-:W-:Y:S02]  /*7890*/  FMNMX.FTZ R0, R47, R0, !PT ;  /* 0x000000002f007209 */ /* 0x000fe40007810000 */
[----:B-1----:R-:W-:Y:S02]  /*78a0*/  FMNMX.FTZ R141, R2, R141, !PT ;  /* 0x0000008d028d7209 */ /* 0x002fe40007810000 */
[----:B------:R-:W-:Y:S02]  /*78b0*/  FMNMX.FTZ R0, R50, R0, !PT ;  /* 0x0000000032007209 */ /* 0x000fe40007810000 */
[C---:B------:R-:W-:Y:S02]  /*78c0*/  FSETP.NEU.FTZ.AND P0, PT, R141.reuse, -INF , PT ;  /* 0xff8000008d00780b */ /* 0x040fe40003f1d000 */
[----:B------:R-:W-:Y:S02]  /*78d0*/  FMNMX.FTZ R0, R142, R0, !PT ;  /* 0x000000008e007209 */ /* 0x000fe40007810000 */
[----:B------:R-:W-:Y:S02]  /*78e0*/  FSEL R3, R141, RZ, P0 ;  /* 0x000000ff8d037208 */ /* 0x000fe40000000000 */
[----:B------:R-:W-:Y:S01]  /*78f0*/  MOV R26, R8 ;  /* 0x00000008001a7202 */ /* 0x000fe20000000f00 */
[----:B------:R-:W1:Y:S01]  /*7900*/  SHFL.BFLY PT, R2, R0, 0x2, 0x1f ;  /* 0x0c401f0000027f89 */ /* 0x000e6200000e0000 */
[----:B------:R-:W-:Y:S02]  /*7910*/  MOV R18, R21 ;  /* 0x0000001500127202 */ /* 0x000fe40000000f00 */
[----:B------:R-:W-:Y:S02]  /*7920*/  MOV R23, R32 ;  /* 0x0000002000177202 */ /* 0x000fe40000000f00 */
[----:B------:R-:W-:Y:S02]  /*7930*/  MOV R27, R48 ;  /* 0x00000030001b7202 */ /* 0x000fe40000000f00 */
[----:B------:R-:W-:Y:S02]  /*7940*/  MOV R31, R44 ;  /* 0x0000002c001f7202 */ /* 0x000fe40000000f00 */
[----:B------:R-:W-:Y:S02]  /*7950*/  MOV R38, R40 ;  /* 0x0000002800267202 */ /* 0x000fe40000000f00 */
[----:B------:R-:W-:Y:S02]  /*7960*/  ISETP.GE.AND P6, PT, R217, 0x1, PT ;  /* 0x00000001d900780c */ /* 0x000fe40003fc6270 */
[----:B-1----:R-:W-:Y:S01]  /*7970*/  FMNMX.FTZ R0, R0, R2, !PT ;  /* 0x0000000200007209 */ /* 0x002fe20007810000 */
[----:B------:R-:W-:Y:S02]  /*7980*/  FADD.FTZ R2, -R3, R143 ;  /* 0x0000008f03027221 */ /* 0x000fe40000010100 */
[----:B------:R-:W-:Y:S02]  /*7990*/  FMUL.FTZ R143, R141, c[0x0][0x2d0] ;  /* 0x0000b4008d8f7a20 */ /* 0x000fe40000410000 */
[----:B------:R-:W1:Y:S03]  /*79a0*/  SHFL.BFLY PT, R3, R0, 0x1, 0x1f ;  /* 0x0c201f0000037f89 */ /* 0x000e6600000e0000 */
[----:B------:R-:W-:Y:S05]  /*79b0*/  FSEL R143, R143, RZ, P0 ;  /* 0x000000ff8f8f7208 */ /* 0x000fea0000000000 */
[----:B------:R-:W-:Y:S04]  /*79c0*/  FFMA.FTZ R4, R4, c[0x0][0x2d0], -R143 ;  /* 0x0000b40004047a23 */ /* 0x000fe8000001088f */
[----:B------:R-:W-:Y:S01]  /*79d0*/  MUFU.EX2 R146, R4 ;  /* 0x0000000400927308 */ /* 0x000fe20000000800 */
[----:B-1----:R-:W-:Y:S01]  /*79e0*/  FMNMX.FTZ R140, R0, R3, !PT ;  /* 0x00000003008c7209 */ /* 0x002fe20007810000 */
[----:B------:R-:W-:Y:S03]  /*79f0*/  FMUL.FTZ R0, R2, c[0x0][0x2d0] ;  /* 0x0000b40002007a20 */ /* 0x000fe60000410000 */
[C---:B------:R-:W-:Y:S05]  /*7a00*/  FSETP.NEU.FTZ.AND P0, PT, R140.reuse, -INF , PT ;  /* 0xff8000008c00780b */ /* 0x040fea0003f1d000 */
[----:B------:R1:W2:Y:S01]  /*7a10*/  MUFU.EX2 R2, R0 ;  /* 0x0000000000027308 */ /* 0x0002a20000000800 */
[C---:B------:R-:W-:Y:S05]  /*7a20*/  FSEL R3, R140.reuse, RZ, P0 ;  /* 0x000000ff8c037208 */ /* 0x040fea0000000000 */
[----:B-1----:R-:W-:Y:S01]  /*7a30*/  FADD.FTZ R0, -R3, R144 ;  /* 0x0000009003007221 */ /* 0x002fe20000010100 */
[----:B------:R-:W-:Y:S01]  /*7a40*/  MOV R3, R36 ;  /* 0x0000002400037202 */ /* 0x000fe20000000f00 */
[----:B------:R-:W-:Y:S02]  /*7a50*/  FMUL.FTZ R144, R140, c[0x0][0x2d0] ;  /* 0x0000b4008c907a20 */ /* 0x000fe40000410000 */
[----:B------:R-:W-:Y:S02]  /*7a60*/  FMUL.FTZ R0, R0, c[0x0][0x2d0] ;  /* 0x0000b40000007a20 */ /* 0x000fe40000410000 */
[----:B--2---:R-:W-:Y:S01]  /*7a70*/  FMUL.FTZ R8, R2, R152 ;  /* 0x0000009802087220 */ /* 0x004fe20000410000 */
[----:B------:R-:W-:Y:S01]  /*7a80*/  FSEL R144, R144, RZ, P0 ;  /* 0x000000ff90907208 */ /* 0x000fe20000000000 */
[----:B------:R-:W2:Y:S01]  /*7a90*/  LDL.LU R152, [R1+0x10] ;  /* 0x0000100001987983 */ /* 0x000ea20000300800 */
[C---:B------:R-:W-:Y:S01]  /*7aa0*/  FFMA.FTZ R209, R2.reuse, R209, R146 ;  /* 0x000000d102d17223 */ /* 0x040fe20000010092 */
[----:B------:R-:W1:Y:S01]  /*7ab0*/  MUFU.EX2 R0, R0 ;  /* 0x0000000000007308 */ /* 0x000e620000000800 */
[----:B------:R-:W-:Y:S01]  /*7ac0*/  FMUL.FTZ R4, R2, R148 ;  /* 0x0000009402047220 */ /* 0x000fe20000410000 */
[----:B------:R-:W-:Y:S01]  /*7ad0*/  MOV R148, R28 ;  /* 0x0000001c00947202 */ /* 0x000fe20000000f00 */
[----:B------:R-:W-:Y:S02]  /*7ae0*/  FFMA.FTZ R6, R6, c[0x0][0x2d0], -R144 ;  /* 0x0000b40006067a23 */ /* 0x000fe40000010890 */
[C---:B------:R-:W-:Y:S02]  /*7af0*/  FMUL.FTZ R5, R2.reuse, R149 ;  /* 0x0000009502057220 */ /* 0x040fe40000410000 */
[C---:B------:R-:W-:Y:S02]  /*7b00*/  FMUL.FTZ R9, R2.reuse, R153 ;  /* 0x0000009902097220 */ /* 0x040fe40000410000 */
[C---:B------:R-:W-:Y:S01]  /*7b10*/  FMUL.FTZ R12, R2.reuse, R100 ;  /* 0x00000064020c7220 */ /* 0x040fe20000410000 */
[----:B------:R3:W2:Y:S01]  /*7b20*/  MUFU.EX2 R145, R6 ;  /* 0x0000000600917308 */ /* 0x0006a20000000800 */
[C---:B------:R-:W-:Y:S02]  /*7b30*/  FMUL.FTZ R13, R2.reuse, R101 ;  /* 0x00000065020d7220 */ /* 0x040fe40000410000 */
[C---:B------:R-:W-:Y:S02]  /*7b40*/  FMUL.FTZ R16, R2.reuse, R104 ;  /* 0x0000006802107220 */ /* 0x040fe40000410000 */
[C---:B------:R-:W-:Y:S02]  /*7b50*/  FMUL.FTZ R17, R2.reuse, R105 ;  /* 0x0000006902117220 */ /* 0x040fe40000410000 */
[C---:B------:R-:W-:Y:S02]  /*7b60*/  FMUL.FTZ R20, R2.reuse, R108 ;  /* 0x0000006c02147220 */ /* 0x040fe40000410000 */
[C---:B------:R-:W-:Y:S01]  /*7b70*/  FMUL.FTZ R21, R2.reuse, R109 ;  /* 0x0000006d02157220 */ /* 0x040fe20000410000 */
[----:B------:R-:W-:Y:S01]  /*7b80*/  MOV R109, R19 ;  /* 0x00000013006d7202 */ /* 0x000fe20000000f00 */
[C---:B------:R-:W-:Y:S01]  /*7b90*/  FMUL.FTZ R25, R2.reuse, R113 ;  /* 0x0000007102197220 */ /* 0x040fe20000410000 */
[----:B------:R-:W-:Y:S01]  /*7ba0*/  MOV R113, R22 ;  /* 0x0000001600717202 */ /* 0x000fe20000000f00 */
[C---:B------:R-:W-:Y:S02]  /*7bb0*/  FMUL.FTZ R28, R2.reuse, R116 ;  /* 0x00000074021c7220 */ /* 0x040fe40000410000 */
[C---:B------:R-:W-:Y:S01]  /*7bc0*/  FMUL.FTZ R32, R2.reuse, R120 ;  /* 0x0000007802207220 */ /* 0x040fe20000410000 */
[----:B------:R-:W-:Y:S01]  /*7bd0*/  MOV R120, R42 ;  /* 0x0000002a00787202 */ /* 0x000fe20000000f00 */
[C---:B------:R-:W-:Y:S01]  /*7be0*/  FMUL.FTZ R33, R2.reuse, R121 ;  /* 0x0000007902217220 */ /* 0x040fe20000410000 */
[----:B------:R-:W-:Y:S01]  /*7bf0*/  MOV R121, R148 ;  /* 0x0000009400797202 */ /* 0x000fe20000000f00 */
[C---:B------:R-:W-:Y:S01]  /*7c00*/  FMUL.FTZ R36, R2.reuse, R124 ;  /* 0x0000007c02247220 */ /* 0x040fe20000410000 */
[----:B------:R-:W-:Y:S01]  /*7c10*/  MOV R148, R50 ;  /* 0x0000003200947202 */ /* 0x000fe20000000f00 */
[C---:B------:R-:W-:Y:S02]  /*7c20*/  FMUL.FTZ R37, R2.reuse, R125 ;  /* 0x0000007d02257220 */ /* 0x040fe40000410000 */
[C---:B------:R-:W-:Y:S01]  /*7c30*/  FMUL.FTZ R40, R2.reuse, R128 ;  /* 0x0000008002287220 */ /* 0x040fe20000410000 */
[----:B------:R-:W-:Y:S01]  /*7c40*/  MOV R128, R14 ;  /* 0x0000000e00807202 */ /* 0x000fe20000000f00 */
[C---:B------:R-:W-:Y:S02]  /*7c50*/  FMUL.FTZ R41, R2.reuse, R129 ;  /* 0x0000008102297220 */ /* 0x040fe40000410000 */
[C---:B------:R-:W-:Y:S01]  /*7c60*/  FMUL.FTZ R44, R2.reuse, R132 ;  /* 0x00000084022c7220 */ /* 0x040fe20000410000 */
[----:B------:R-:W-:Y:S01]  /*7c70*/  MOV R132, R27 ;  /* 0x0000001b00847202 */ /* 0x000fe20000000f00 */
[C---:B------:R-:W-:Y:S01]  /*7c80*/  FMUL.FTZ R45, R2.reuse, R133 ;  /* 0x00000085022d7220 */ /* 0x040fe20000410000 */
[----:B------:R-:W-:Y:S01]  /*7c90*/  MOV R133, R10 ;  /* 0x0000000a00857202 */ /* 0x000fe20000000f00 */
[C---:B------:R-:W-:Y:S02]  /*7ca0*/  FMUL.FTZ R48, R2.reuse, R136 ;  /* 0x0000008802307220 */ /* 0x040fe40000410000 */
        /* <DEDUP_REMOVED lines=24> */
[----:B------:R-:W-:Y:S02]  /*7e30*/  FMUL.FTZ R97, R2, R97 ;  /* 0x0000006102617220 */ /* 0x000fe40000410000 */
[----:B------:R-:W-:Y:S02]  /*7e40*/  IMAD.MOV.U32 R105, RZ, RZ, R18 ;  /* 0x000000ffff697224 */ /* 0x000fe400078e0012 */
[----:B-1----:R-:W-:Y:S02]  /*7e50*/  FMUL.FTZ R18, R0, R106 ;  /* 0x0000006a00127220 */ /* 0x002fe40000410000 */
[----:B---3--:R-:W-:Y:S01]  /*7e60*/  IMAD.MOV.U32 R6, RZ, RZ, R29 ;  /* 0x000000ffff067224 */ /* 0x008fe200078e001d */
[----:B------:R-:W3:Y:S01]  /*7e70*/  LDL R106, [R1+0x38] ;  /* 0x00003800016a7983 */ /* 0x000ee20000100800 */
[C---:B------:R-:W-:Y:S01]  /*7e80*/  FMUL.FTZ R29, R2.reuse, R117 ;  /* 0x00000075021d7220 */ /* 0x040fe20000410000 */
[----:B------:R-:W-:Y:S01]  /*7e90*/  MOV R117, R39 ;  /* 0x0000002700757202 */ /* 0x000fe20000000f00 */
[----:B------:R-:W-:Y:S02]  /*7ea0*/  IMAD.MOV.U32 R149, RZ, RZ, R24 ;  /* 0x000000ffff957224 */ /* 0x000fe400078e0018 */
[----:B------:R-:W-:Y:S02]  /*7eb0*/  FMUL.FTZ R24, R2, R112 ;  /* 0x0000007002187220 */ /* 0x000fe40000410000 */
[C---:B------:R-:W-:Y:S01]  /*7ec0*/  FMUL.FTZ R14, R0.reuse, R102 ;  /* 0x00000066000e7220 */ /* 0x040fe20000410000 */
[----:B------:R-:W-:Y:S01]  /*7ed0*/  MOV R102, R3 ;  /* 0x0000000300667202 */ /* 0x000fe20000000f00 */
[C---:B------:R-:W-:Y:S01]  /*7ee0*/  FMUL.FTZ R19, R0.reuse, R107 ;  /* 0x0000006b00137220 */ /* 0x040fe20000410000 */
[----:B------:R-:W3:Y:S01]  /*7ef0*/  LDL.64 R2, [R1+0x20] ;  /* 0x0000200001027983 */ /* 0x000ee20000100a00 */
[----:B------:R-:W-:Y:S01]  /*7f00*/  IADD3 R107, R217, -0x1, RZ ;  /* 0xffffffffd96b7810 */ /* 0x000fe20007ffe0ff */
[----:B------:R-:W-:Y:S02]  /*7f10*/  IMAD.MOV.U32 R137, RZ, RZ, R7 ;  /* 0x000000ffff897224 */ /* 0x000fe400078e0007 */
[----:B------:R-:W-:Y:S02]  /*7f20*/  IMAD.MOV.U32 R153, RZ, RZ, R43 ;  /* 0x000000ffff997224 */ /* 0x000fe400078e002b */
[C---:B------:R-:W-:Y:S02]  /*7f30*/  FMUL.FTZ R7, R0.reuse, R151 ;  /* 0x0000009700077220 */ /* 0x040fe40000410000 */
[C---:B------:R-:W-:Y:S01]  /*7f40*/  FMUL.FTZ R10, R0.reuse, R154 ;  /* 0x0000009a000a7220 */ /* 0x040fe20000410000 */
[----:B------:R-:W-:Y:S01]  /*7f50*/  MOV R154, R38 ;  /* 0x00000026009a7202 */ /* 0x000fe20000000f00 */
[----:B------:R-:W-:Y:S02]  /*7f60*/  IMAD.MOV.U32 R116, RZ, RZ, R23 ;  /* 0x000000ffff747224 */ /* 0x000fe400078e0017 */
[C---:B------:R-:W-:Y:S02]  /*7f70*/  FMUL.FTZ R23, R0.reuse, R111 ;  /* 0x0000006f00177220 */ /* 0x040fe40000410000 */
[----:B------:R-:W-:Y:S02]  /*7f80*/  IMAD.MOV.U32 R112, RZ, RZ, R34 ;  /* 0x000000ffff707224 */ /* 0x000fe400078e0022 */
[C---:B------:R-:W-:Y:S02]  /*7f90*/  FMUL.FTZ R22, R0.reuse, R110 ;  /* 0x0000006e00167220 */ /* 0x040fe40000410000 */
[C---:B------:R-:W-:Y:S02]  /*7fa0*/  FMUL.FTZ R27, R0.reuse, R115 ;  /* 0x00000073001b7220 */ /* 0x040fe40000410000 */
[C---:B------:R-:W-:Y:S02]  /*7fb0*/  FMUL.FTZ R34, R0.reuse, R122 ;  /* 0x0000007a00227220 */ /* 0x040fe40000410000 */
[C---:B------:R-:W-:Y:S02]  /*7fc0*/  FMUL.FTZ R38, R0.reuse, R126 ;  /* 0x0000007e00267220 */ /* 0x040fe40000410000 */
[C---:B------:R-:W-:Y:S02]  /*7fd0*/  FMUL.FTZ R39, R0.reuse, R127 ;  /* 0x0000007f00277220 */ /* 0x040fe40000410000 */
[C---:B------:R-:W-:Y:S02]  /*7fe0*/  FMUL.FTZ R42, R0.reuse, R130 ;  /* 0x00000082002a7220 */ /* 0x040fe40000410000 */
[C---:B------:R-:W-:Y:S02]  /*7ff0*/  FMUL.FTZ R43, R0.reuse, R131 ;  /* 0x00000083002b7220 */ /* 0x040fe40000410000 */
        /* <DEDUP_REMOVED lines=26> */
[----:B------:R-:W-:Y:S02]  /*81a0*/  IMAD.MOV.U32 R108, RZ, RZ, R149 ;  /* 0x000000ffff6c7224 */ /* 0x000fe400078e0095 */
[----:B------:R-:W-:Y:S02]  /*81b0*/  IMAD.MOV.U32 R149, RZ, RZ, R47 ;  /* 0x000000ffff957224 */ /* 0x000fe400078e002f */
[C---:B------:R-:W-:Y:S02]  /*81c0*/  FMUL.FTZ R47, R0.reuse, R135 ;  /* 0x00000087002f7220 */ /* 0x040fe40000410000 */
[----:B------:R-:W-:Y:S02]  /*81d0*/  IMAD.MOV.U32 R125, RZ, RZ, R6 ;  /* 0x000000ffff7d7224 */ /* 0x000fe400078e0006 */
[C---:B------:R-:W-:Y:S01]  /*81e0*/  FMUL.FTZ R6, R0.reuse, R150 ;  /* 0x0000009600067220 */ /* 0x040fe20000410000 */
[----:B------:R-:W-:Y:S01]  /*81f0*/  MOV R150, R31 ;  /* 0x0000001f00967202 */ /* 0x000fe20000000f00 */
[C---:B------:R-:W-:Y:S02]  /*8200*/  FMUL.FTZ R31, R0.reuse, R119 ;  /* 0x00000077001f7220 */ /* 0x040fe40000410000 */
[----:B------:R-:W-:Y:S02]  /*8210*/  IMAD.MOV.U32 R129, RZ, RZ, R11 ;  /* 0x000000ffff817224 */ /* 0x000fe400078e000b */
[C---:B------:R-:W-:Y:S02]  /*8220*/  FMUL.FTZ R11, R0.reuse, R155 ;  /* 0x0000009b000b7220 */ /* 0x040fe40000410000 */
[----:B------:R-:W-:Y:S02]  /*8230*/  IMAD.MOV.U32 R155, RZ, RZ, R51 ;  /* 0x000000ffff9b7224 */ /* 0x000fe400078e0033 */
[C---:B------:R-:W-:Y:S02]  /*8240*/  FMUL.FTZ R51, R0.reuse, R139 ;  /* 0x0000008b00337220 */ /* 0x040fe40000410000 */
[----:B------:R-:W-:Y:S01]  /*8250*/  IMAD.MOV.U32 R151, RZ, RZ, R35 ;  /* 0x000000ffff977224 */ /* 0x000fe200078e0023 */
[----:B------:R-:W-:Y:S01]  /*8260*/  MOV R127, R155 ;  /* 0x0000009b007f7202 */ /* 0x000fe20000000f00 */
        /* <DEDUP_REMOVED lines=10> */
[C---:B------:R-:W-:Y:S01]  /*8310*/  @P6 IMAD.WIDE.U32 R100, R107.reuse, c[0x0][0x1e0], RZ ;  /* 0x000078006b646a25 */ /* 0x040fe200078e00ff */
[----:B------:R-:W-:Y:S03]  /*8320*/  MOV R111, R103 ;  /* 0x00000067006f7202 */ /* 0x000fe60000000f00 */
[----:B------:R-:W-:Y:S02]  /*8330*/  IMAD.MOV.U32 R139, RZ, RZ, R105 ;  /* 0x000000ffff8b7224 */ /* 0x000fe400078e0069 */
[----:B------:R-:W-:Y:S02]  /*8340*/  IMAD.MOV.U32 R130, RZ, RZ, R154 ;  /* 0x000000ffff827224 */ /* 0x000fe400078e009a */
[----:B------:R-:W-:Y:S02]  /*8350*/  IMAD.MOV.U32 R154, RZ, RZ, R150 ;  /* 0x000000ffff9a7224 */ /* 0x000fe400078e0096 */
[----:B------:R-:W-:Y:S01]  /*8360*/  IMAD.MOV.U32 R150, RZ, RZ, R132 ;  /* 0x000000ffff967224 */ /* 0x000fe200078e0084 */
[----:B------:R-:W-:Y:S01]  /*8370*/  MOV R132, R117 ;  /* 0x0000007500847202 */ /* 0x000fe20000000f00 */
[----:B------:R-:W-:Y:S02]  /*8380*/  IMAD.MOV.U32 R135, RZ, RZ, R112 ;  /* 0x000000ffff877224 */ /* 0x000fe400078e0070 */
[----:B------:R-:W-:Y:S02]  /*8390*/  IMAD.MOV.U32 R131, RZ, RZ, R116 ;  /* 0x000000ffff837224 */ /* 0x000fe400078e0074 */
[----:B------:R-:W-:Y:S02]  /*83a0*/  IMAD.MOV.U32 R124, RZ, RZ, R120 ;  /* 0x000000ffff7c7224 */ /* 0x000fe400078e0078 */
[C---:B--2---:R-:W-:Y:S01]  /*83b0*/  FFMA.FTZ R104, R0.reuse, R152, R145 ;  /* 0x0000009800687223 */ /* 0x044fe20000010091 */
[----:B------:R-:W-:Y:S01]  /*83c0*/  MOV R152, R46 ;  /* 0x0000002e00987202 */ /* 0x000fe20000000f00 */
[----:B------:R-:W-:Y:S01]  /*83d0*/  FMUL.FTZ R46, R0, R134 ;  /* 0x00000086002e7220 */ /* 0x000fe20000410000 */
[----:B------:R-:W-:Y:S02]  /*83e0*/  @P6 SHF.R.S32.HI R0, RZ, 0x1f, R107 ;  /* 0x0000001fff006819 */ /* 0x000fe4000001146b */
[----:B------:R-:W-:Y:S03]  /*83f0*/  MOV R134, R113 ;  /* 0x0000007100867202 */ /* 0x000fe60000000f00 */
[----:B------:R-:W-:Y:S04]  /*8400*/  @P6 IMAD R0, R0, c[0x0][0x1e0], RZ ;  /* 0x0000780000006a24 */ /* 0x000fe800078e02ff */
[----:B------:R-:W-:Y:S01]  /*8410*/  @P6 IMAD R0, R107, c[0x0][0x1e4], R0 ;  /* 0x000079006b006a24 */ /* 0x000fe200078e0200 */
[----:B------:R-:W-:Y:S01]  /*8420*/  MOV R107, R133 ;  /* 0x00000085006b7202 */ /* 0x000fe20000000f00 */
[----:B------:R-:W-:Y:S01]  /*8430*/  IMAD.MOV.U32 R133, RZ, RZ, R129 ;  /* 0x000000ffff857224 */ /* 0x000fe200078e0081 */
[----:B------:R-:W-:Y:S01]  /*8440*/  MOV R129, R108 ;  /* 0x0000006c00817202 */ /* 0x000fe20000000f00 */
[----:B------:R-:W-:Y:S01]  /*8450*/  FFMA.FTZ R108, R167, c[0x0][0x2d0], -R143 ;  /* 0x0000b400a76c7a23 */ /* 0x000fe2000001088f */
[----:B------:R-:W-:Y:S02]  /*8460*/  @P6 IADD3 R0, R101, R0, RZ ;  /* 0x0000000065006210 */ /* 0x000fe40007ffe0ff */
[----:B------:R-:W-:Y:S03]  /*8470*/  MOV R122, R107 ;  /* 0x0000006b007a7202 */ /* 0x000fe60000000f00 */
[----:B------:R-:W-:Y:S01]  /*8480*/  @P6 IMAD R0, R0, 0x60, RZ ;  /* 0x0000006000006824 */ /* 0x000fe200078e02ff */
[----:B------:R-:W-:Y:S01]  /*8490*/  MUFU.EX2 R108, R108 ;  /* 0x0000006c006c7308 */ /* 0x000fe20000000800 */
[----:B---3--:R-:W-:Y:S02]  /*84a0*/  @P6 IMAD.MOV.U32 R3, RZ, RZ, R106 ;  /* 0x000000ffff036224 */ /* 0x008fe400078e006a */
[----:B------:R-:W-:Y:S02]  /*84b0*/  IMAD.MOV.U32 R106, RZ, RZ, R102 ;  /* 0x000000ffff6a7224 */ /* 0x000fe400078e0066 */
[----:B------:R-:W-:Y:S04]  /*84c0*/  @P6 IMAD.WIDE.U32 R2, R100, 0x60, R2 ;  /* 0x0000006064026825 */ /* 0x000fe800078e0002 */
[----:B------:R-:W-:Y:S02]  /*84d0*/  @P6 IMAD.IADD R0, R3, 0x1, R0 ;  /* 0x0000000103006824 */ /* 0x000fe400078e0200 */
[----:B------:R-:W-:Y:S03]  /*84e0*/  IMAD.MOV.U32 R126, RZ, RZ, R106 ;  /* 0x000000ffff7e7224 */ /* 0x000fe600078e006a */
[C---:B------:R-:W-:Y:S02]  /*84f0*/  @P6 SHF.L.U64.HI R100, R2.reuse, 0x1, R0 ;  /* 0x0000000102646819 */ /* 0x040fe40000010200 */
[----:B------:R-:W-:Y:S04]  /*8500*/  @P6 SHF.L.U32 R0, R2, 0x1, RZ ;  /* 0x0000000102006819 */ /* 0x000fe800000006ff */
[C---:B------:R-:W-:Y:S02]  /*8510*/  @P6 IADD3 R2, P0, R0.reuse, c[0x0][0x1c8], RZ ;  /* 0x0000720000026a10 */ /* 0x040fe40007f1e0ff */
[----:B------:R-:W-:Y:S02]  /*8520*/  @P6 IADD3 R102, P5, R0, 0x80, RZ ;  /* 0x0000008000666810 */ /* 0x000fe40007fbe0ff */
[----:B------:R-:W-:Y:S02]  /*8530*/  @P6 IADD3.X R3, R100, c[0x0][0x1cc], RZ, P0, !PT ;  /* 0x0000730064036a10 */ /* 0x000fe400007fe4ff */
[----:B------:R-:W-:Y:S03]  /*8540*/  @P6 IADD3 R102, P0, R102, c[0x0][0x1c8], RZ ;  /* 0x0000720066666a10 */ /* 0x000fe60007f1e0ff */
[----:B------:R1:W-:Y:S01]  /*8550*/  @P6 LDGSTS.E.BYPASS.LTC128B.128 [R111+0xc100], [R2.64], !P4 ;  /* 0x0c100000026f6fae */ /* 0x0003e2000e101d46 */
[--C-:B------:R-:W-:Y:S02]  /*8560*/  @P6 IADD3.X R103, RZ, c[0x0][0x1cc], R100.reuse, P0, P5 ;  /* 0x00007300ff676a10 */ /* 0x100fe400007ea464 */
[----:B------:R-:W-:Y:S05]  /*8570*/  @P6 IADD3 R0, P5, R0, 0x100, RZ ;  /* 0x0000010000006810 */ /* 0x000fea0007fbe0ff */
[----:B------:R2:W-:Y:S02]  /*8580*/  @P6 LDGSTS.E.BYPASS.LTC128B.128 [R111+0xf100], [R102.64], !P3 ;  /* 0x0f100000666f6fae */ /* 0x0005e4000d901d46 */
[----:B--2---:R-:W-:Y:S01]  /*8590*/  @P6 IADD3 R102, P0, R0, c[0x0][0x1c8], RZ ;  /* 0x0000720000666a10 */ /* 0x004fe20007f1e0ff */
[----:B------:R-:W-:Y:S02]  /*85a0*/  FFMA.FTZ R0, R166, c[0x0][0x2d0], -R143 ;  /* 0x0000b400a6007a23 */ /* 0x000fe4000001088f */
[----:B------:R-:W-:Y:S01]  /*85b0*/  IMAD.MOV.U32 R166, RZ, RZ, R135 ;  /* 0x000000ffffa67224 */ /* 0x000fe200078e0087 */
[----:B------:R-:W-:Y:S01]  /*85c0*/  @P6 IADD3.X R103, RZ, c[0x0][0x1cc], R100, P0, P5 ;  /* 0x00007300ff676a10 */ /* 0x000fe200007ea464 */
[----:B------:R-:W-:Y:S01]  /*85d0*/  IMAD.MOV.U32 R135, RZ, RZ, R127 ;  /* 0x000000ffff877224 */ /* 0x000fe200078e007f */
[----:B------:R-:W-:Y:S01]  /*85e0*/  @P6 MOV R100, 0x6 ;  /* 0x0000000600646802 */ /* 0x000fe20000000f00 */
[----:B------:R-:W2:Y:S01]  /*85f0*/  MUFU.EX2 R0, R0 ;  /* 0x0000000000007308 */ /* 0x000ea20000000800 */
[----:B------:R-:W-:Y:S01]  /*8600*/  IMAD.MOV.U32 R127, RZ, RZ, R128 ;  /* 0x000000ffff7f7224 */ /* 0x000fe200078e0080 */
[----:B------:R3:W-:Y:S01]  /*8610*/  @P6 LDGSTS.E.BYPASS.LTC128B.128 [R111+0x12100], [R102.64], !P2 ;  /* 0x12100000666f6fae */ /* 0x0007e2000d101d46 */
[----:B------:R-:W-:Y:S02]  /*8620*/  IMAD.MOV.U32 R128, RZ, RZ, R121 ;  /* 0x000000ffff807224 */ /* 0x000fe400078e0079 */
[----:B---3--:R-:W-:Y:S05]  /*8630*/  @P6 IMAD.MOV.U32 R102, RZ, RZ, c[0x0][0x1e0] ;  /* 0x00007800ff666624 */ /* 0x008fea00078e00ff */
[C---:B------:R-:W-:Y:S01]  /*8640*/  @P6 SHF.L.U64.HI R100, R102.reuse, R100, c[0x0][0x1e4] ;  /* 0x0000790066646619 */ /* 0x040fe20000010264 */
[----:B------:R-:W-:Y:S05]  /*8650*/  @P6 IMAD.SHL.U32 R102, R102, 0x40, RZ ;  /* 0x0000004066666824 */ /* 0x000fea00078e00ff */
[----:B-1----:R-:W-:Y:S04]  /*8660*/  @P6 IADD3 R2, P0, R2, R102, RZ ;  /* 0x0000006602026210 */ /* 0x002fe80007f1e0ff */
[----:B------:R-:W-:Y:S02]  /*8670*/  @P6 IADD3.X R3, R100, R3, RZ, P0, !PT ;  /* 0x0000000364036210 */ /* 0x000fe400007fe4ff */
[----:B------:R-:W-:Y:S03]  /*8680*/  @P6 IADD3 R102, P0, R102, R2, RZ ;  /* 0x0000000266666210 */ /* 0x000fe60007f1e0ff */
[----:B------:R1:W-:Y:S02]  /*8690*/  @P6 LDGSTS.E.BYPASS.LTC128B.128 [R111+0xd100], [R2.64], !P4 ;  /* 0x0d100000026f6fae */ /* 0x0003e4000e101d46 */
[----:B------:R-:W-:Y:S01]  /*86a0*/  @P6 IMAD.X R103, R100, 0x1, R3, P0 ;  /* 0x0000000164676824 */ /* 0x000fe200000e0603 */
[----:B--2---:R-:W-:Y:S05]  /*86b0*/  F2FP.PACK_AB R100, R0, R146 ;  /* 0x000000920064723e */ /* 0x004fea00000000ff */
[----:B------:R1:W-:Y:S08]  /*86c0*/  @P6 LDGSTS.E.BYPASS.LTC128B.128 [R111+0x10100], [R2.64+0x80], !P3 ;  /* 0x10100080026f6fae */ /* 0x0003f0000d901d46 */
[----:B------:R1:W-:Y:S08]  /*86d0*/  @P6 LDGSTS.E.BYPASS.LTC128B.128 [R111+0x13100], [R2.64+0x100], !P2 ;  /* 0x13100100026f6fae */ /* 0x0003f0000d101d46 */
[----:B------:R2:W-:Y:S08]  /*86e0*/  @P6 LDGSTS.E.BYPASS.LTC128B.128 [R111+0xe100], [R102.64], !P4 ;  /* 0x0e100000666f6fae */ /* 0x0005f0000e101d46 */
[----:B------:R2:W-:Y:S08]  /*86f0*/  @P6 LDGSTS.E.BYPASS.LTC128B.128 [R111+0x11100], [R102.64+0x80], !P3 ;  /* 0x11100080666f6fae */ /* 0x0005f0000d901d46 */
[----:B------:R2:W-:Y:S01]  /*8700*/  @P6 LDGSTS.E.BYPASS.LTC128B.128 [R111+0x14100], [R102.64+0x100], !P2 ;  /* 0x14100100666f6fae */ /* 0x0005e2000d101d46 */
[--C-:B-1----:R-:W-:Y:S01]  /*8710*/  FFMA.FTZ R2, R147, c[0x0][0x2d0], -R144.reuse ;  /* 0x0000b40093027a23 */ /* 0x102fe20000010890 */
[----:B------:R-:W-:Y:S01]  /*8720*/  MOV R147, R138 ;  /* 0x0000008a00937202 */ /* 0x000fe20000000f00 */
[----:B------:R-:W-:Y:S02]  /*8730*/  FFMA.FTZ R3, R208, c[0x0][0x2d0], -R143 ;  /* 0x0000b400d0037a23 */ /* 0x000fe4000001088f */
[----:B------:R-:W-:Y:S03]  /*8740*/  IMAD.MOV.U32 R138, RZ, RZ, R131 ;  /* 0x000000ffff8a7224 */ /* 0x000fe600078e0083 */
[----:B------:R-:W0:Y:S01]  /*8750*/  LDGDEPBAR ;  /* 0x00000000000079af */ /* 0x000e220000000000 */
[----:B------:R-:W1:Y:S01]  /*8760*/  MUFU.EX2 R2, R2 ;  /* 0x0000000200027308 */ /* 0x000e620000000800 */
[----:B------:R-:W-:Y:S02]  /*8770*/  MOV R131, R126 ;  /* 0x0000007e00837202 */ /* 0x000fe40000000f00 */
[----:B------:R-:W-:Y:S02]  /*8780*/  MOV R208, R138 ;  /* 0x0000008a00d07202 */ /* 0x000fe40000000f00 */
[----:B------:R-:W-:Y:S01]  /*8790*/  MOV R126, R133 ;  /* 0x00000085007e7202 */ /* 0x000fe20000000f00 */
[----:B------:R-:W-:Y:S01]  /*87a0*/  IMAD.MOV.U32 R138, RZ, RZ, R131 ;  /* 0x000000ffff8a7224 */ /* 0x000fe200078e0083 */
[----:B------:R-:W-:Y:S03]  /*87b0*/  MOV R133, R125 ;  /* 0x0000007d00857202 */ /* 0x000fe60000000f00 */
[----:B------:R3:W4:Y:S01]  /*87c0*/  MUFU.EX2 R110, R3 ;  /* 0x00000003006e7308 */ /* 0x0007220000000800 */
[----:B--2---:R-:W-:Y:S02]  /*87d0*/  FADD.FTZ R102, R0, R209 ;  /* 0x000000d100667221 */ /* 0x004fe40000010000 */
[----:B------:R-:W-:Y:S02]  /*87e0*/  FFMA.FTZ R0, R165, c[0x0][0x2d0], -R144 ;  /* 0x0000b400a5007a23 */ /* 0x000fe40000010890 */
[----:B------:R-:W-:Y:S02]  /*87f0*/  FADD.FTZ R111, R108, R102 ;  /* 0x000000666c6f7221 */ /* 0x000fe40000010000 */
[C---:B-1----:R-:W-:Y:S03]  /*8800*/  FADD.FTZ R117, R2.reuse, R104 ;  /* 0x0000006802757221 */ /* 0x042fe60000010000 */
[----:B------:R1:W-:Y:S01]  /*8810*/  MUFU.EX2 R109, R0 ;  /* 0x00000000006d7308 */ /* 0x0003e20000000800 */
[----:B------:R-:W2:Y:S01]  /*8820*/  LDSM.16.MT88.4 R104, [R224] ;  /* 0x00000000e068783b */ /* 0x000ea20000004200 */
[----:B------:R-:W-:Y:S01]  /*8830*/  F2FP.PACK_AB R101, R2, R145 ;  /* 0x000000910265723e */ /* 0x000fe200000000ff */
[--C-:B------:R-:W-:Y:S02]  /*8840*/  FFMA.FTZ R2, R215, c[0x0][0x2d0], -R143.reuse ;  /* 0x0000b400d7027a23 */ /* 0x100fe4000001088f */
[--C-:B---3--:R-:W-:Y:S01]  /*8850*/  FFMA.FTZ R3, R164, c[0x0][0x2d0], -R144.reuse ;  /* 0x0000b400a4037a23 */ /* 0x108fe20000010890 */
[----:B----4-:R-:W-:Y:S04]  /*8860*/  F2FP.PACK_AB R102, R110, R108 ;  /* 0x0000006c6e66723e */ /* 0x010fe800000000ff */
[----:B------:R3:W-:Y:S01]  /*8870*/  MUFU.EX2 R115, R2 ;  /* 0x0000000200737308 */ /* 0x0007e20000000800 */
[--C-:B------:R-:W-:Y:S09]  /*8880*/  FFMA.FTZ R108, R212, c[0x0][0x2d0], -R144.reuse ;  /* 0x0000b400d46c7a23 */ /* 0x100ff20000010890 */
[----:B------:R-:W4:Y:S01]  /*8890*/  MUFU.EX2 R3, R3 ;  /* 0x0000000300037308 */ /* 0x000f220000000800 */
[----:B-1----:R-:W-:Y:S09]  /*88a0*/  FFMA.FTZ R0, R214, c[0x0][0x2d0], -R143 ;  /* 0x0000b400d6007a23 */ /* 0x002ff2000001088f */
[----:B------:R-:W-:Y:S01]  /*88b0*/  MUFU.EX2 R116, R108 ;  /* 0x0000006c00747308 */ /* 0x000fe20000000800 */
[--C-:B---3--:R-:W-:Y:S09]  /*88c0*/  FFMA.FTZ R2, R211, c[0x0][0x2d0], -R144.reuse ;  /* 0x0000b400d3027a23 */ /* 0x108ff20000010890 */
[----:B------:R1:W-:Y:S01]  /*88d0*/  MUFU.EX2 R112, R2 ;  /* 0x0000000200707308 */ /* 0x0003e20000000800 */
[----:B----4-:R-:W-:Y:S01]  /*88e0*/  F2FP.PACK_AB R103, R109, R3 ;  /* 0x000000036d67723e */ /* 0x010fe200000000ff */
[----:B------:R-:W-:Y:S04]  /*88f0*/  FADD.FTZ R3, R3, R117 ;  /* 0x0000007503037221 */ /* 0x000fe80000010000 */
[----:B------:R-:W-:Y:S04]  /*8900*/  FADD.FTZ R118, R109, R3 ;  /* 0x000000036d767221 */ /* 0x000fe80000010000 */
[----:B------:R-:W3:Y:S01]  /*8910*/  MUFU.EX2 R0, R0 ;  /* 0x0000000000007308 */ /* 0x000ee20000000800 */
[C---:B--2---:R-:W-:Y:S05]  /*8920*/  HMMA.16816.F32 R4, R100.reuse, R104, R4 ;  /* 0x000000686404723c */ /* 0x044fea0000001804 */
[--C-:B------:R-:W-:Y:S03]  /*8930*/  FFMA.FTZ R3, R221, c[0x0][0x2d0], -R144.reuse ;  /* 0x0000b400dd037a23 */ /* 0x100fe60000010890 */
[C---:B------:R-:W-:Y:S01]  /*8940*/  HMMA.16816.F32 R8, R100.reuse, R106, R8 ;  /* 0x0000006a6408723c */ /* 0x040fe20000001808 */
[----:B------:R-:W2:Y:S03]  /*8950*/  LDSM.16.MT88.4 R104, [R228] ;  /* 0x00000000e468783b */ /* 0x000ea60000004200 */
[--C-:B-1----:R-:W-:Y:S04]  /*8960*/  FFMA.FTZ R2, R210, c[0x0][0x2d0], -R144.reuse ;  /* 0x0000b400d2027a23 */ /* 0x102fe80000010890 */
[----:B------:R1:W4:Y:S04]  /*8970*/  MUFU.EX2 R114, R2 ;  /* 0x0000000200727308 */ /* 0x0003280000000800 */
[--C-:B-1----:R-:W-:Y:S06]  /*8980*/  FFMA.FTZ R2, R216, c[0x0][0x2d0], -R143.reuse ;  /* 0x0000b400d8027a23 */ /* 0x102fec000001088f */
[----:B------:R1:W-:Y:S01]  /*8990*/  MUFU.EX2 R113, R2 ;  /* 0x0000000200717308 */ /* 0x0003e20000000800 */
[C---:B--2---:R-:W-:Y:S08]  /*89a0*/  HMMA.16816.F32 R12, R100.reuse, R104, R12 ;  /* 0x00000068640c723c */ /* 0x044ff0000000180c */
[C---:B------:R-:W-:Y:S01]  /*89b0*/  HMMA.16816.F32 R16, R100.reuse, R106, R16 ;  /* 0x0000006a6410723c */ /* 0x040fe20000001810 */
[----:B------:R-:W2:Y:S03]  /*89c0*/  LDSM.16.MT88.4 R104, [R227] ;  /* 0x00000000e368783b */ /* 0x000ea60000004200 */
[----:B-1----:R-:W-:Y:S04]  /*89d0*/  FFMA.FTZ R2, R218, c[0x0][0x2d0], -R143 ;  /* 0x0000b400da027a23 */ /* 0x002fe8000001088f */
[----:B------:R1:W5:Y:S04]  /*89e0*/  MUFU.EX2 R123, R2 ;  /* 0x00000002007b7308 */ /* 0x0003680000000800 */
[----:B-1----:R-:W-:Y:S01]  /*89f0*/  FFMA.FTZ R2, R213, c[0x0][0x2d0], -R144 ;  /* 0x0000b400d5027a23 */ /* 0x002fe20000010890 */
[C---:B--2---:R-:W-:Y:S05]  /*8a00*/  HMMA.16816.F32 R20, R100.reuse, R104, R20 ;  /* 0x000000686414723c */ /* 0x044fea0000001814 */
[----:B------:R1:W2:Y:S03]  /*8a10*/  MUFU.EX2 R120, R2 ;  /* 0x0000000200787308 */ /* 0x0002a60000000800 */
[C---:B------:R-:W-:Y:S01]  /*8a20*/  HMMA.16816.F32 R24, R100.reuse, R106, R24 ;  /* 0x0000006a6418723c */ /* 0x040fe20000001818 */
[----:B------:R-:W2:Y:S03]  /*8a30*/  LDSM.16.MT88.4 R104, [R249] ;  /* 0x00000000f968783b */ /* 0x000ea60000004200 */
[----:B-1----:R-:W-:Y:S05]  /*8a40*/  FADD.FTZ R2, R110, R111 ;  /* 0x0000006f6e027221 */ /* 0x002fea0000010000 */
[----:B------:R-:W-:Y:S03]  /*8a50*/  LDSM.16.MT88.4 R108, [R228+0x1000] ;  /* 0x00100000e46c783b */ /* 0x000fe60000004200 */
[----:B---3--:R-:W-:Y:S02]  /*8a60*/  FADD.FTZ R117, R0, R2 ;  /* 0x0000000200757221 */ /* 0x008fe40000010000 */
[----:B------:R-:W-:Y:S04]  /*8a70*/  FADD.FTZ R2, R112, R118 ;  /* 0x0000007670027221 */ /* 0x000fe80000010000 */
[----:B----4-:R-:W-:Y:S04]  /*8a80*/  FADD.FTZ R2, R114, R2 ;  /* 0x0000000272027221 */ /* 0x010fe80000010000 */
[----:B------:R-:W-:Y:S01]  /*8a90*/  FADD.FTZ R2, R116, R2 ;  /* 0x0000000274027221 */ /* 0x000fe20000010000 */
[C---:B--2---:R-:W-:Y:S08]  /*8aa0*/  HMMA.16816.F32 R28, R100.reuse, R104, R28 ;  /* 0x00000068641c723c */ /* 0x044ff0000000181c */
        /* <DEDUP_REMOVED lines=25> */
[----:B------:R-:W1:Y:S06]  /*8c40*/  LDSM.16.MT88.4 R104, [R224+0x800] ;  /* 0x00080000e068783b */ /* 0x000e6c0000004200 */
[----:B------:R-:W-:Y:S01]  /*8c50*/  F2FP.PACK_AB R100, R115, R0 ;  /* 0x000000007364723e */ /* 0x000fe200000000ff */
[--C-:B------:R-:W-:Y:S01]  /*8c60*/  FFMA.FTZ R0, R223, c[0x0][0x2d0], -R143.reuse ;  /* 0x0000b400df007a23 */ /* 0x100fe2000001088f */
[----:B------:R-:W-:Y:S03]  /*8c70*/  F2FP.PACK_AB R101, R114, R112 ;  /* 0x000000707265723e */ /* 0x000fe600000000ff */
[----:B-----5:R-:W-:Y:S01]  /*8c80*/  F2FP.PACK_AB R102, R123, R113 ;  /* 0x000000717b66723e */ /* 0x020fe200000000ff */
[----:B------:R2:W3:Y:S01]  /*8c90*/  MUFU.EX2 R119, R0 ;  /* 0x0000000000777308 */ /* 0x0004e20000000800 */
[C---:B------:R-:W-:Y:S01]  /*8ca0*/  F2FP.PACK_AB R103, R120.reuse, R116 ;  /* 0x000000747867723e */ /* 0x040fe200000000ff */
[----:B------:R-:W-:Y:S01]  /*8cb0*/  FADD.FTZ R120, R120, R2 ;  /* 0x0000000278787221 */ /* 0x000fe20000010000 */
[----:B------:R-:W-:Y:S01]  /*8cc0*/  IADD3 R223, R217, -0x1, RZ ;  /* 0xffffffffd9df7810 */ /* 0x000fe20007ffe0ff */
[----:B--2---:R-:W-:Y:S01]  /*8cd0*/  FFMA.FTZ R0, R139, c[0x0][0x2d0], -R143 ;  /* 0x0000b4008b007a23 */ /* 0x004fe2000001088f */
[----:B------:R-:W-:Y:S02]  /*8ce0*/  MOV R139, R134 ;  /* 0x00000086008b7202 */ /* 0x000fe40000000f00 */
[----:B------:R-:W-:Y:S01]  /*8cf0*/  MOV R134, R130 ;  /* 0x0000008200867202 */ /* 0x000fe20000000f00 */
[C---:B-1----:R-:W-:Y:S02]  /*8d00*/  HMMA.16816.F32 R4, R100.reuse, R104, R4 ;  /* 0x000000686404723c */ /* 0x042fe40000001804 */
[----:B------:R1:W2:Y:S01]  /*8d10*/  MUFU.EX2 R125, R0 ;  /* 0x00000000007d7308 */ /* 0x0002a20000000800 */
[----:B------:R-:W-:Y:S02]  /*8d20*/  IMAD.MOV.U32 R130, RZ, RZ, R122 ;  /* 0x000000ffff827224 */ /* 0x000fe400078e007a */
[----:B------:R-:W-:Y:S03]  /*8d30*/  IMAD.MOV.U32 R167, RZ, RZ, R139 ;  /* 0x000000ffffa77224 */ /* 0x000fe600078e008b */
[C---:B------:R-:W-:Y:S01]  /*8d40*/  HMMA.16816.F32 R8, R100.reuse, R106, R8 ;  /* 0x0000006a6408723c */ /* 0x040fe20000001808 */
[----:B------:R-:W4:Y:S03]  /*8d50*/  LDSM.16.MT88.4 R104, [R228+0x800] ;  /* 0x00080000e468783b */ /* 0x000f260000004200 */
[----:B------:R-:W-:Y:S01]  /*8d60*/  MOV R139, R130 ;  /* 0x00000082008b7202 */ /* 0x000fe20000000f00 */
[--C-:B-1----:R-:W-:Y:S04]  /*8d70*/  FFMA.FTZ R0, R220, c[0x0][0x2d0], -R144.reuse ;  /* 0x0000b400dc007a23 */ /* 0x102fe80000010890 */
[----:B------:R1:W-:Y:S01]  /*8d80*/  MUFU.EX2 R121, R0 ;  /* 0x0000000000797308 */ /* 0x0003e20000000800 */
[C---:B----4-:R-:W-:Y:S03]  /*8d90*/  HMMA.16816.F32 R12, R100.reuse, R104, R12 ;  /* 0x00000068640c723c */ /* 0x050fe6000000180c */
[--C-:B-1----:R-:W-:Y:S05]  /*8da0*/  FFMA.FTZ R0, R219, c[0x0][0x2d0], -R144.reuse ;  /* 0x0000b400db007a23 */ /* 0x102fea0000010890 */
[C---:B------:R-:W-:Y:S01]  /*8db0*/  HMMA.16816.F32 R16, R100.reuse, R106, R16 ;  /* 0x0000006a6410723c */ /* 0x040fe20000001810 */
[----:B------:R-:W1:Y:S01]  /*8dc0*/  LDSM.16.MT88.4 R104, [R227+0x800] ;  /* 0x00080000e368783b */ /* 0x000e620000004200 */
[----:B------:R4:W-:Y:S02]  /*8dd0*/  MUFU.EX2 R122, R0 ;  /* 0x00000000007a7308 */ /* 0x0009e40000000800 */
[--C-:B----4-:R-:W-:Y:S08]  /*8de0*/  FFMA.FTZ R0, R129, c[0x0][0x2d0], -R143.reuse ;  /* 0x0000b40081007a23 */ /* 0x110ff0000001088f */
[----:B------:R4:W5:Y:S01]  /*8df0*/  MUFU.EX2 R129, R0 ;  /* 0x0000000000817308 */ /* 0x0009620000000800 */
[C---:B-1----:R-:W-:Y:S08]  /*8e00*/  HMMA.16816.F32 R20, R100.reuse, R104, R20 ;  /* 0x000000686414723c */ /* 0x042ff00000001814 */
[C---:B------:R-:W-:Y:S01]  /*8e10*/  HMMA.16816.F32 R24, R100.reuse, R106, R24 ;  /* 0x0000006a6418723c */ /* 0x040fe20000001818 */
[----:B------:R-:W1:Y:S03]  /*8e20*/  LDSM.16.MT88.4 R104, [R230+0x800] ;  /* 0x00080000e668783b */ /* 0x000e660000004200 */
[----:B----4-:R-:W-:Y:S01]  /*8e30*/  FFMA.FTZ R0, R147, c[0x0][0x2d0], -R143 ;  /* 0x0000b40093007a23 */ /* 0x010fe2000001088f */
[----:B------:R-:W-:Y:S01]  /*8e40*/  MOV R147, R166 ;  /* 0x000000a600937202 */ /* 0x000fe20000000f00 */
[----:B------:R-:W-:Y:S01]  /*8e50*/  IMAD.MOV.U32 R166, RZ, RZ, R127 ;  /* 0x000000ffffa67224 */ /* 0x000fe200078e007f */
[----:B------:R-:W-:Y:S01]  /*8e60*/  MOV R127, R128 ;  /* 0x00000080007f7202 */ /* 0x000fe20000000f00 */
[----:B------:R4:W1:Y:S10]  /*8e70*/  MUFU.EX2 R131, R0 ;  /* 0x0000000000837308 */ /* 0x0008740000000800 */
[----:B------:R-:W-:Y:S01]  /*8e80*/  MUFU.EX2 R128, R3 ;  /* 0x0000000300807308 */ /* 0x000fe20000000800 */
[----:B----4-:R-:W-:Y:S02]  /*8e90*/  FFMA.FTZ R0, R222, c[0x0][0x2d0], -R144 ;  /* 0x0000b400de007a23 */ /* 0x010fe40000010890 */
[----:B------:R-:W4:Y:S07]  /*8ea0*/  LDL R222, [R1+0x18] ;  /* 0x0000180001de7983 */ /* 0x000f2e0000100800 */
[----:B------:R2:W-:Y:S01]  /*8eb0*/  MUFU.EX2 R130, R0 ;  /* 0x0000000000827308 */ /* 0x0005e20000000800 */
[C---:B-1----:R-:W-:Y:S08]  /*8ec0*/  HMMA.16816.F32 R28, R100.reuse, R104, R28 ;  /* 0x00000068641c723c */ /* 0x042ff0000000181c */
[C---:B------:R-:W-:Y:S01]  /*8ed0*/  HMMA.16816.F32 R32, R100.reuse, R106, R32 ;  /* 0x0000006a6420723c */ /* 0x040fe20000001820 */
[----:B------:R-:W1:Y:S03]  /*8ee0*/  LDSM.16.MT88.4 R104, [R224+0x3800] ;  /* 0x00380000e068783b */ /* 0x000e660000004200 */
[----:B--2---:R-:W-:Y:S04]  /*8ef0*/  FADD.FTZ R0, R115, R117 ;  /* 0x0000007573007221 */ /* 0x004fe80000010000 */
[----:B------:R-:W-:Y:S02]  /*8f00*/  FADD.FTZ R118, R113, R0 ;  /* 0x0000000071767221 */ /* 0x000fe40000010000 */
[----:B------:R-:W-:Y:S02]  /*8f10*/  LDSM.16.MT88.4 R112, [R228+0x1800] ;  /* 0x00180000e470783b */ /* 0x000fe40000004200 */
[--C-:B------:R-:W-:Y:S02]  /*8f20*/  FFMA.FTZ R0, R127, c[0x0][0x2d0], -R143.reuse ;  /* 0x0000b4007f007a23 */ /* 0x100fe4000001088f */
[----:B------:R-:W-:Y:S02]  /*8f30*/  FADD.FTZ R118, R123, R118 ;  /* 0x000000767b767221 */ /* 0x000fe40000010000 */
[----:B------:R2:W2:Y:S02]  /*8f40*/  MUFU.EX2 R127, R0 ;  /* 0x00000000007f7308 */ /* 0x0004a40000000800 */
[----:B---3--:R-:W-:Y:S04]  /*8f50*/  FADD.FTZ R2, R119, R118 ;  /* 0x0000007677027221 */ /* 0x008fe80000010000 */
[----:B------:R-:W-:Y:S04]  /*8f60*/  FADD.FTZ R2, R125, R2 ;  /* 0x000000027d027221 */ /* 0x000fe80000010000 */
[----:B-----5:R-:W-:Y:S04]  /*8f70*/  FADD.FTZ R2, R129, R2 ;  /* 0x0000000281027221 */ /* 0x020fe80000010000 */
[----:B------:R-:W-:Y:S01]  /*8f80*/  FADD.FTZ R2, R131, R2 ;  /* 0x0000000283027221 */ /* 0x000fe20000010000 */
[C---:B-1----:R-:W-:Y:S03]  /*8f90*/  HMMA.16816.F32 R36, R100.reuse, R104, R36 ;  /* 0x000000686424723c */ /* 0x042fe60000001824 */
[----:B--2---:R-:W-:Y:S05]  /*8fa0*/  FFMA.FTZ R0, R133, c[0x0][0x2d0], -R143 ;  /* 0x0000b40085007a23 */ /* 0x004fea000001088f */
[C---:B------:R-:W-:Y:S01]  /*8fb0*/  HMMA.16816.F32 R40, R100.reuse, R106, R40 ;  /* 0x0000006a6428723c */ /* 0x040fe20000001828 */
[----:B------:R-:W1:Y:S01]  /*8fc0*/  LDSM.16.MT88.4 R104, [R228+0x3800] ;  /* 0x00380000e468783b */ /* 0x000e620000004200 */
[----:B------:R2:W3:Y:S02]  /*8fd0*/  MUFU.EX2 R133, R0 ;  /* 0x0000000000857308 */ /* 0x0004e40000000800 */
[----:B------:R-:W-:Y:S02]  /*8fe0*/  FADD.FTZ R2, R127, R2 ;  /* 0x000000027f027221 */ /* 0x000fe40000010000 */
[----:B--2---:R-:W-:Y:S02]  /*8ff0*/  FFMA.FTZ R0, R166, c[0x0][0x2d0], -R144 ;  /* 0x0000b400a6007a23 */ /* 0x004fe40000010890 */
[----:B------:R-:W-:Y:S04]  /*9000*/  IMAD.MOV.U32 R166, RZ, RZ, R126 ;  /* 0x000000ffffa67224 */ /* 0x000fe800078e007e */
[----:B------:R2:W-:Y:S01]  /*9010*/  MUFU.EX2 R126, R0 ;  /* 0x00000000007e7308 */ /* 0x0005e20000000800 */
[----:B---3--:R-:W-:Y:S01]  /*9020*/  FADD.FTZ R2, R133, R2 ;  /* 0x0000000285027221 */ /* 0x008fe20000010000 */
[C---:B-1----:R-:W-:Y:S08]  /*9030*/  HMMA.16816.F32 R44, R100.reuse, R104, R44 ;  /* 0x00000068642c723c */ /* 0x042ff0000000182c */
[C---:B------:R-:W-:Y:S01]  /*9040*/  HMMA.16816.F32 R48, R100.reuse, R106, R48 ;  /* 0x0000006a6430723c */ /* 0x040fe20000001830 */
[----:B------:R-:W1:Y:S03]  /*9050*/  LDSM.16.MT88.4 R104, [R227+0x3800] ;  /* 0x00380000e368783b */ /* 0x000e660000004200 */
[----:B--2---:R-:W-:Y:S01]  /*9060*/  FFMA.FTZ R0, R139, c[0x0][0x2d0], -R144 ;  /* 0x0000b4008b007a23 */ /* 0x004fe20000010890 */
[----:B------:R-:W-:Y:S01]  /*9070*/  MOV R139, R138 ;  /* 0x0000008a008b7202 */ /* 0x000fe20000000f00 */
[----:B------:R-:W-:Y:S01]  /*9080*/  IMAD.MOV.U32 R138, RZ, RZ, R135 ;  /* 0x000000ffff8a7224 */ /* 0x000fe200078e0087 */
[----:B------:R-:W-:Y:S01]  /*9090*/  MOV R135, R134 ;  /* 0x0000008600877202 */ /* 0x000fe20000000f00 */
[----:B------:R-:W-:Y:S01]  /*90a0*/  IMAD.MOV.U32 R134, RZ, RZ, R155 ;  /* 0x000000ffff867224 */ /* 0x000fe200078e009b */
[----:B------:R-:W-:Y:S03]  /*90b0*/  MOV R155, R154 ;  /* 0x0000009a009b7202 */ /* 0x000fe60000000f00 */
[----:B------:R-:W-:Y:S01]  /*90c0*/  IMAD.MOV.U32 R154, RZ, RZ, R151 ;  /* 0x000000ffff9a7224 */ /* 0x000fe200078e0097 */
[----:B------:R-:W-:Y:S01]  /*90d0*/  MOV R151, R150 ;  /* 0x0000009600977202 */ /* 0x000fe20000000f00 */
[--C-:B------:R-:W-:Y:S02]  /*90e0*/  FFMA.FTZ R116, R135, c[0x0][0x2d0], -R143.reuse ;  /* 0x0000b40087747a23 */ /* 0x100fe4000001088f */
[--C-:B------:R-:W-:Y:S02]  /*90f0*/  FFMA.FTZ R117, R134, c[0x0][0x2d0], -R143.reuse ;  /* 0x0000b40086757a23 */ /* 0x100fe4000001088f */
[--C-:B------:R-:W-:Y:S01]  /*9100*/  FFMA.FTZ R3, R138, c[0x0][0x2d0], -R143.reuse ;  /* 0x0000b4008a037a23 */ /* 0x100fe2000001088f */
[----:B------:R-:W-:Y:S01]  /*9110*/  MUFU.EX2 R214, R116 ;  /* 0x0000007400d67308 */ /* 0x000fe20000000800 */
[----:B------:R-:W-:Y:S01]  /*9120*/  IMAD.MOV.U32 R150, RZ, RZ, R136 ;  /* 0x000000ffff967224 */ /* 0x000fe200078e0088 */
[----:B------:R-:W-:Y:S01]  /*9130*/  MOV R136, R132 ;  /* 0x0000008400887202 */ /* 0x000fe20000000f00 */
[--C-:B------:R-:W-:Y:S07]  /*9140*/  FFMA.FTZ R165, R151, c[0x0][0x2d0], -R143.reuse ;  /* 0x0000b40097a57a23 */ /* 0x100fee000001088f */
[----:B------:R-:W-:Y:S10]  /*9150*/  MUFU.EX2 R211, R117 ;  /* 0x0000007500d37308 */ /* 0x000ff40000000800 */
[----:B------:R2:W-:Y:S01]  /*9160*/  MUFU.EX2 R215, R3 ;  /* 0x0000000300d77308 */ /* 0x0005e20000000800 */
[C---:B-1----:R-:W-:Y:S08]  /*9170*/  HMMA.16816.F32 R52, R100.reuse, R104, R52 ;  /* 0x000000686434723c */ /* 0x042ff00000001834 */
[C---:B------:R-:W-:Y:S01]  /*9180*/  HMMA.16816.F32 R56, R100.reuse, R106, R56 ;  /* 0x0000006a6438723c */ /* 0x040fe20000001838 */
[----:B------:R-:W1:Y:S01]  /*9190*/  LDSM.16.MT88.4 R104, [R230+0x3800] ;  /* 0x00380000e668783b */ /* 0x000e620000004200 */
[----:B------:R3:W-:Y:S10]  /*91a0*/  MUFU.EX2 R132, R0 ;  /* 0x0000000000847308 */ /* 0x0007f40000000800 */
[----:B------:R-:W-:Y:S01]  /*91b0*/  MUFU.EX2 R165, R165 ;  /* 0x000000a500a57308 */ /* 0x000fe20000000800 */
[----:B--2---:R-:W-:Y:S09]  /*91c0*/  FFMA.FTZ R3, R152, c[0x0][0x2d0], -R144 ;  /* 0x0000b40098037a23 */ /* 0x004ff20000010890 */
[----:B------:R-:W-:Y:S01]  /*91d0*/  MUFU.EX2 R3, R3 ;  /* 0x0000000300037308 */ /* 0x000fe20000000800 */
[--C-:B---3--:R-:W-:Y:S02]  /*91e0*/  FFMA.FTZ R0, R208, c[0x0][0x2d0], -R143.reuse ;  /* 0x0000b400d0007a23 */ /* 0x108fe4000001088f */
[--C-:B------:R-:W-:Y:S07]  /*91f0*/  FFMA.FTZ R208, R154, c[0x0][0x2d0], -R143.reuse ;  /* 0x0000b4009ad07a23 */ /* 0x100fee000001088f */
[----:B------:R2:W3:Y:S01]  /*9200*/  MUFU.EX2 R221, R0 ;  /* 0x0000000000dd7308 */ /* 0x0004e20000000800 */
[C---:B-1----:R-:W-:Y:S09]  /*9210*/  HMMA.16816.F32 R60, R100.reuse, R104, R60 ;  /* 0x00000068643c723c */ /* 0x042ff2000000183c */
[----:B------:R-:W-:Y:S01]  /*9220*/  MUFU.EX2 R208, R208 ;  /* 0x000000d000d07308 */ /* 0x000fe20000000800 */
[C---:B------:R-:W-:Y:S01]  /*9230*/  HMMA.16816.F32 R64, R100.reuse, R106, R64 ;  /* 0x0000006a6440723c */ /* 0x040fe20000001840 */
[----:B------:R-:W1:Y:S02]  /*9240*/  LDSM.16.MT88.4 R104, [R224+0x6800] ;  /* 0x00680000e068783b */ /* 0x000e640000004200 */
[--C-:B--2---:R-:W-:Y:S02]  /*9250*/  FFMA.FTZ R0, R167, c[0x0][0x2d0], -R143.reuse ;  /* 0x0000b400a7007a23 */ /* 0x104fe4000001088f */
[--C-:B------:R-:W-:Y:S04]  /*9260*/  FFMA.FTZ R167, R155, c[0x0][0x2d0], -R143.reuse ;  /* 0x0000b4009ba77a23 */ /* 0x100fe8000001088f */
[----:B------:R2:W5:Y:S03]  /*9270*/  MUFU.EX2 R220, R0 ;  /* 0x0000000000dc7308 */ /* 0x0005660000000800 */
[----:B---3--:R-:W-:Y:S07]  /*9280*/  FADD.FTZ R2, R221, R2 ;  /* 0x00000002dd027221 */ /* 0x008fee0000010000 */
[----:B------:R-:W-:Y:S01]  /*9290*/  MUFU.EX2 R167, R167 ;  /* 0x000000a700a77308 */ /* 0x000fe20000000800 */
[----:B--2---:R-:W-:Y:S02]  /*92a0*/  FFMA.FTZ R0, R147, c[0x0][0x2d0], -R144 ;  /* 0x0000b40093007a23 */ /* 0x004fe40000010890 */
[----:B-----5:R-:W-:Y:S07]  /*92b0*/  FADD.FTZ R2, R220, R2 ;  /* 0x00000002dc027221 */ /* 0x020fee0000010000 */
[----:B------:R2:W-:Y:S01]  /*92c0*/  MUFU.EX2 R219, R0 ;  /* 0x0000000000db7308 */ /* 0x0005e20000000800 */
[C---:B-1----:R-:W-:Y:S08]  /*92d0*/  HMMA.16816.F32 R68, R100.reuse, R104, R68 ;  /* 0x000000686444723c */ /* 0x042ff00000001844 */
[C---:B------:R-:W-:Y:S01]  /*92e0*/  HMMA.16816.F32 R72, R100.reuse, R106, R72 ;  /* 0x0000006a6448723c */ /* 0x040fe20000001848 */
[----:B------:R-:W1:Y:S03]  /*92f0*/  LDSM.16.MT88.4 R104, [R228+0x6800] ;  /* 0x00680000e468783b */ /* 0x000e660000004200 */
[--C-:B--2---:R-:W-:Y:S02]  /*9300*/  FFMA.FTZ R0, R166, c[0x0][0x2d0], -R144.reuse ;  /* 0x0000b400a6007a23 */ /* 0x104fe40000010890 */
[--C-:B------:R-:W-:Y:S02]  /*9310*/  FFMA.FTZ R166, R149, c[0x0][0x2d0], -R144.reuse ;  /* 0x0000b40095a67a23 */ /* 0x100fe40000010890 */
[----:B------:R2:W-:Y:S10]  /*9320*/  MUFU.EX2 R218, R0 ;  /* 0x0000000000da7308 */ /* 0x0005f40000000800 */
[----:B------:R-:W3:Y:S01]  /*9330*/  MUFU.EX2 R166, R166 ;  /* 0x000000a600a67308 */ /* 0x000ee20000000800 */
[C---:B-1----:R-:W-:Y:S03]  /*9340*/  HMMA.16816.F32 R76, R100.reuse, R104, R76 ;  /* 0x00000068644c723c */ /* 0x042fe6000000184c */
[--C-:B--2---:R-:W-:Y:S01]  /*9350*/  FFMA.FTZ R0, R139, c[0x0][0x2d0], -R143.reuse ;  /* 0x0000b4008b007a23 */ /* 0x104fe2000001088f */
[----:B----4-:R-:W-:Y:S01]  /*9360*/  ISETP.GT.AND P0, PT, R217, R222, PT ;  /* 0x000000ded900720c */ /* 0x010fe20003f04270 */
[----:B------:R-:W-:Y:S04]  /*9370*/  FFMA.FTZ R143, R150, c[0x0][0x2d0], -R143 ;  /* 0x0000b400968f7a23 */ /* 0x000fe8000001088f */
[----:B------:R1:W2:Y:S01]  /*9380*/  MUFU.EX2 R216, R0 ;  /* 0x0000000000d87308 */ /* 0x0002a20000000800 */
[C---:B------:R-:W-:Y:S01]  /*9390*/  HMMA.16816.F32 R80, R100.reuse, R106, R80 ;  /* 0x0000006a6450723c */ /* 0x040fe20000001850 */
[----:B------:R-:W4:Y:S02]  /*93a0*/  LDSM.16.MT88.4 R104, [R227+0x6800] ;  /* 0x00680000e368783b */ /* 0x000f240000004200 */
[----:B---3--:R-:W-:Y:S01]  /*93b0*/  F2FP.PACK_AB R145, R166, R3 ;  /* 0x00000003a691723e */ /* 0x008fe200000000ff */
[----:B------:R-:W-:Y:S05]  /*93c0*/  IMAD.MOV.U32 R217, RZ, RZ, R223 ;  /* 0x000000ffffd97224 */ /* 0x000fea00078e00df */
[----:B------:R-:W3:Y:S03]  /*93d0*/  MUFU.EX2 R164, R143 ;  /* 0x0000008f00a47308 */ /* 0x000ee60000000800 */
[----:B-1----:R-:W-:Y:S02]  /*93e0*/  FFMA.FTZ R0, R137, c[0x0][0x2d0], -R144 ;  /* 0x0000b40089007a23 */ /* 0x002fe40000010890 */
[----:B--2---:R-:W-:Y:S05]  /*93f0*/  FADD.FTZ R2, R216, R2 ;  /* 0x00000002d8027221 */ /* 0x004fea0000010000 */
[----:B------:R1:W-:Y:S01]  /*9400*/  MUFU.EX2 R212, R0 ;  /* 0x0000000000d47308 */ /* 0x0003e20000000800 */
[----:B------:R-:W-:Y:S01]  /*9410*/  FADD.FTZ R2, R215, R2 ;  /* 0x00000002d7027221 */ /* 0x000fe20000010000 */
[----:B---3--:R-:W-:Y:S03]  /*9420*/  F2FP.PACK_AB R146, R164, R165 ;  /* 0x000000a5a492723e */ /* 0x008fe600000000ff */
[----:B------:R-:W-:Y:S04]  /*9430*/  FADD.FTZ R2, R214, R2 ;  /* 0x00000002d6027221 */ /* 0x000fe80000010000 */
[----:B------:R-:W-:Y:S01]  /*9440*/  FADD.FTZ R2, R211, R2 ;  /* 0x00000002d3027221 */ /* 0x000fe20000010000 */
[C---:B----4-:R-:W-:Y:S03]  /*9450*/  HMMA.16816.F32 R84, R100.reuse, R104, R84 ;  /* 0x000000686454723c */ /* 0x050fe60000001854 */
[----:B------:R-:W-:Y:S05]  /*9460*/  FADD.FTZ R2, R167, R2 ;  /* 0x00000002a7027221 */ /* 0x000fea0000010000 */
[C---:B------:R-:W-:Y:S01]  /*9470*/  HMMA.16816.F32 R88, R100.reuse, R106, R88 ;  /* 0x0000006a6458723c */ /* 0x040fe20000001858 */
[----:B------:R-:W2:Y:S03]  /*9480*/  LDSM.16.MT88.4 R104, [R230+0x6800] ;  /* 0x00680000e668783b */ /* 0x000ea60000004200 */
[--C-:B-1----:R-:W-:Y:S04]  /*9490*/  FFMA.FTZ R0, R136, c[0x0][0x2d0], -R144.reuse ;  /* 0x0000b40088007a23 */ /* 0x102fe80000010890 */
[----:B------:R1:W-:Y:S01]  /*94a0*/  MUFU.EX2 R213, R0 ;  /* 0x0000000000d57308 */ /* 0x0003e20000000800 */
[----:B------:R-:W-:Y:S03]  /*94b0*/  LDSM.16.MT88.4 R136, [R228+0x5800] ;  /* 0x00580000e488783b */ /* 0x000fe60000004200 */
[--C-:B-1----:R-:W-:Y:S02]  /*94c0*/  FFMA.FTZ R0, R124, c[0x0][0x2d0], -R144.reuse ;  /* 0x0000b4007c007a23 */ /* 0x102fe40000010890 */
[--C-:B------:R-:W-:Y:S04]  /*94d0*/  FFMA.FTZ R124, R148, c[0x0][0x2d0], -R144.reuse ;  /* 0x0000b400947c7a23 */ /* 0x100fe80000010890 */
[----:B------:R1:W-:Y:S01]  /*94e0*/  MUFU.EX2 R210, R0 ;  /* 0x0000000000d27308 */ /* 0x0003e20000000800 */
[C---:B--2---:R-:W-:Y:S09]  /*94f0*/  HMMA.16816.F32 R92, R100.reuse, R104, R92 ;  /* 0x00000068645c723c */ /* 0x044ff2000000185c */
[----:B------:R-:W-:Y:S01]  /*9500*/  MUFU.EX2 R143, R124 ;  /* 0x0000007c008f7308 */ /* 0x000fe20000000800 */
[----:B------:R-:W-:Y:S01]  /*9510*/  HMMA.16816.F32 R96, R100, R106, R96 ;  /* 0x0000006a6460723c */ /* 0x000fe20000001860 */
[----:B------:R-:W2:Y:S06]  /*9520*/  LDSM.16.MT88.4 R104, [R224+0x1000] ;  /* 0x00100000e068783b */ /* 0x000eac0000004200 */
[----:B------:R-:W-:Y:S02]  /*9530*/  F2FP.PACK_AB R100, R125, R119 ;  /* 0x000000777d64723e */ /* 0x000fe400000000ff */
[----:B------:R-:W-:Y:S01]  /*9540*/  F2FP.PACK_AB R101, R122, R121 ;  /* 0x000000797a65723e */ /* 0x000fe200000000ff */
[----:B------:R-:W-:Y:S02]  /*9550*/  LDSM.16.MT88.4 R116, [R227+0x2000] ;  /* 0x00200000e374783b */ /* 0x000fe40000004200 */
[----:B------:R-:W-:Y:S01]  /*9560*/  F2FP.PACK_AB R102, R131, R129 ;  /* 0x000000818366723e */ /* 0x000fe200000000ff */
[--C-:B-1----:R-:W-:Y:S01]  /*9570*/  FFMA.FTZ R0, R153, c[0x0][0x2d0], -R144.reuse ;  /* 0x0000b40099007a23 */ /* 0x102fe20000010890 */
[----:B------:R-:W-:Y:S01]  /*9580*/  F2FP.PACK_AB R103, R130, R128 ;  /* 0x000000808267723e */ /* 0x000fe200000000ff */
[----:B------:R-:W-:Y:S02]  /*9590*/  FFMA.FTZ R144, R142, c[0x0][0x2d0], -R144 ;  /* 0x0000b4008e907a23 */ /* 0x000fe40000010890 */
[----:B------:R1:W-:Y:S01]  /*95a0*/  MUFU.EX2 R209, R0 ;  /* 0x0000000000d17308 */ /* 0x0003e20000000800 */
[----:B------:R-:W-:Y:S09]  /*95b0*/  LDSM.16.MT88.4 R152, [R224+0x2800] ;  /* 0x00280000e098783b */ /* 0x000ff20000004200 */
[----:B------:R3:W4:Y:S01]  /*95c0*/  MUFU.EX2 R142, R144 ;  /* 0x00000090008e7308 */ /* 0x0007220000000800 */
[C---:B--2---:R-:W-:Y:S03]  /*95d0*/  HMMA.16816.F32 R4, R100.reuse, R104, R4 ;  /* 0x000000686404723c */ /* 0x044fe60000001804 */
[----:B-1----:R-:W-:Y:S04]  /*95e0*/  FADD.FTZ R0, R121, R120 ;  /* 0x0000007879007221 */ /* 0x002fe80000010000 */
[----:B------:R-:W-:Y:S01]  /*95f0*/  FADD.FTZ R0, R122, R0 ;  /* 0x000000007a007221 */ /* 0x000fe20000010000 */
[C---:B------:R-:W-:Y:S01]  /*9600*/  HMMA.16816.F32 R8, R100.reuse, R106, R8 ;  /* 0x0000006a6408723c */ /* 0x040fe20000001808 */
[----:B------:R-:W1:Y:S03]  /*9610*/  LDSM.16.MT88.4 R104, [R227+0x1000] ;  /* 0x00100000e368783b */ /* 0x000e660000004200 */
[----:B------:R-:W-:Y:S01]  /*9620*/  FADD.FTZ R0, R128, R0 ;  /* 0x0000000080007221 */ /* 0x000fe20000010000 */
[----:B---3--:R-:W-:Y:S02]  /*9630*/  F2FP.PACK_AB R144, R208, R167 ;  /* 0x000000a7d090723e */ /* 0x008fe400000000ff */
[----:B----4-:R-:W-:Y:S01]  /*9640*/  F2FP.PACK_AB R147, R142, R143 ;  /* 0x0000008f8e93723e */ /* 0x010fe200000000ff */
[C---:B------:R-:W-:Y:S01]  /*9650*/  HMMA.16816.F32 R12, R100.reuse, R108, R12 ;  /* 0x0000006c640c723c */ /* 0x040fe2000000180c */
[----:B------:R-:W-:Y:S03]  /*9660*/  LDSM.16.MT88.4 R120, [R228+0x5000] ;  /* 0x00500000e478783b */ /* 0x000fe60000004200 */
[----:B------:R-:W-:Y:S04]  /*9670*/  FADD.FTZ R0, R130, R0 ;  /* 0x0000000082007221 */ /* 0x000fe80000010000 */
[C---:B------:R-:W-:Y:S01]  /*9680*/  HMMA.16816.F32 R16, R100.reuse, R110, R16 ;  /* 0x0000006e6410723c */ /* 0x040fe20000001810 */
[----:B------:R-:W2:Y:S03]  /*9690*/  LDSM.16.MT88.4 R108, [R230+0x1000] ;  /* 0x00100000e66c783b */ /* 0x000ea60000004200 */
[----:B------:R-:W-:Y:S04]  /*96a0*/  FADD.FTZ R0, R126, R0 ;  /* 0x000000007e007221 */ /* 0x000fe80000010000 */
[----:B------:R-:W-:Y:S01]  /*96b0*/  FADD.FTZ R0, R132, R0 ;  /* 0x0000000084007221 */ /* 0x000fe20000010000 */
[----:B------:R-:W-:Y:S03]  /*96c0*/  LDSM.16.MT88.4 R128, [R224+0x5800] ;  /* 0x00580000e080783b */ /* 0x000fe60000004200 */
[----:B------:R-:W-:Y:S04]  /*96d0*/  FADD.FTZ R0, R219, R0 ;  /* 0x00000000db007221 */ /* 0x000fe80000010000 */
[----:B------:R-:W-:Y:S04]  /*96e0*/  FADD.FTZ R0, R218, R0 ;  /* 0x00000000da007221 */ /* 0x000fe80000010000 */
[----:B------:R-:W-:Y:S04]  /*96f0*/  FADD.FTZ R0, R212, R0 ;  /* 0x00000000d4007221 */ /* 0x000fe80000010000 */
[----:B------:R-:W-:Y:S01]  /*9700*/  FADD.FTZ R0, R213, R0 ;  /* 0x00000000d5007221 */ /* 0x000fe20000010000 */
[C---:B-1----:R-:W-:Y:S03]  /*9710*/  HMMA.16816.F32 R20, R100.reuse, R104, R20 ;  /* 0x000000686414723c */ /* 0x042fe60000001814 */
[----:B------:R-:W-:Y:S04]  /*9720*/  FADD.FTZ R0, R210, R0 ;  /* 0x00000000d2007221 */ /* 0x000fe80000010000 */
[----:B------:R-:W-:Y:S01]  /*9730*/  FADD.FTZ R0, R209, R0 ;  /* 0x00000000d1007221 */ /* 0x000fe20000010000 */
[C---:B------:R-:W-:Y:S01]  /*9740*/  HMMA.16816.F32 R24, R100.reuse, R106, R24 ;  /* 0x0000006a6418723c */ /* 0x040fe20000001818 */
[----:B------:R-:W1:Y:S03]  /*9750*/  LDSM.16.MT88.4 R104, [R224+0x4000] ;  /* 0x00400000e068783b */ /* 0x000e660000004200 */
[----:B------:R-:W-:Y:S02]  /*9760*/  FADD.FTZ R3, R3, R0 ;  /* 0x0000000003037221 */ /* 0x000fe40000010000 */
[----:B------:R-:W-:Y:S02]  /*9770*/  FADD.FTZ R0, R208, R2 ;  /* 0x00000002d0007221 */ /* 0x000fe40000010000 */
[C---:B--2---:R-:W-:Y:S04]  /*9780*/  HMMA.16816.F32 R28, R100.reuse, R108, R28 ;  /* 0x0000006c641c723c */ /* 0x044fe8000000181c */
[----:B------:R-:W-:Y:S02]  /*9790*/  FADD.FTZ R2, R165, R0 ;  /* 0x00000000a5027221 */ /* 0x000fe40000010000 */
[----:B------:R-:W-:Y:S02]  /*97a0*/  FADD.FTZ R3, R166, R3 ;  /* 0x00000003a6037221 */ /* 0x000fe40000010000 */
[C---:B------:R-:W-:Y:S01]  /*97b0*/  HMMA.16816.F32 R32, R100.reuse, R110, R32 ;  /* 0x0000006e6420723c */ /* 0x040fe20000001820 */
[----:B------:R-:W2:Y:S03]  /*97c0*/  LDSM.16.MT88.4 R108, [R228+0x4000] ;  /* 0x00400000e46c783b */ /* 0x000ea60000004200 */
[----:B------:R-:W-:Y:S02]  /*97d0*/  FADD.FTZ R2, R164, R2 ;  /* 0x00000002a4027221 */ /* 0x000fe40000010000 */
[----:B------:R-:W-:Y:S02]  /*97e0*/  FADD.FTZ R0, R143, R3 ;  /* 0x000000038f007221 */ /* 0x000fe40000010000 */
[----:B------:R-:W-:Y:S01]  /*97f0*/  IMAD.MOV.U32 R143, RZ, RZ, R141 ;  /* 0x000000ffff8f7224 */ /* 0x000fe200078e008d */
[----:B------:R-:W-:Y:S03]  /*9800*/  STL [R1+0xc], R2 ;  /* 0x00000c0201007387 */ /* 0x000fe60000100800 */
[----:B------:R-:W-:Y:S01]  /*9810*/  FADD.FTZ R0, R142, R0 ;  /* 0x000000008e007221 */ /* 0x000fe20000010000 */
[----:B------:R-:W-:Y:S04]  /*9820*/  STL [R1+0x8], R223 ;  /* 0x000008df01007387 */ /* 0x000fe80000100800 */
[----:B------:R-:W-:Y:S01]  /*9830*/  STL [R1+0x10], R0 ;  /* 0x0000100001007387 */ /* 0x000fe20000100800 */
[C---:B-1----:R-:W-:Y:S08]  /*9840*/  HMMA.16816.F32 R36, R100.reuse, R104, R36 ;  /* 0x000000686424723c */ /* 0x042ff00000001824 */
[C---:B------:R-:W-:Y:S01]  /*9850*/  HMMA.16816.F32 R40, R100.reuse, R106, R40 ;  /* 0x0000006a6428723c */ /* 0x040fe20000001828 */
[----:B------:R-:W1:Y:S07]  /*9860*/  LDSM.16.MT88.4 R104, [R227+0x4000] ;  /* 0x00400000e368783b */ /* 0x000e6e0000004200 */
[C---:B--2---:R-:W-:Y:S08]  /*9870*/  HMMA.16816.F32 R44, R100.reuse, R108, R44 ;  /* 0x0000006c642c723c */ /* 0x044ff0000000182c */
[C---:B------:R-:W-:Y:S01]  /*9880*/  HMMA.16816.F32 R48, R100.reuse, R110, R48 ;  /* 0x0000006e6430723c */ /* 0x040fe20000001830 */
[----:B------:R-:W2:Y:S07]  /*9890*/  LDSM.16.MT88.4 R108, [R230+0x4000] ;  /* 0x00400000e66c783b */ /* 0x000eae0000004200 */
        /* <DEDUP_REMOVED lines=16> */
[----:B------:R-:W-:Y:S01]  /*99a0*/  HMMA.16816.F32 R96, R100, R110, R96 ;  /* 0x0000006e6460723c */ /* 0x000fe20000001860 */
[----:B------:R-:W2:Y:S06]  /*99b0*/  LDSM.16.MT88.4 R108, [R227+0x1800] ;  /* 0x00180000e36c783b */ /* 0x000eac0000004200 */
[----:B------:R-:W-:Y:S02]  /*99c0*/  F2FP.PACK_AB R100, R133, R127 ;  /* 0x0000007f8564723e */ /* 0x000fe400000000ff */
[----:B------:R-:W-:Y:S03]  /*99d0*/  F2FP.PACK_AB R101, R132, R126 ;  /* 0x0000007e8465723e */ /* 0x000fe600000000ff */
[----:B------:R-:W-:Y:S02]  /*99e0*/  F2FP.PACK_AB R102, R220, R221 ;  /* 0x000000dddc66723e */ /* 0x000fe400000000ff */
[----:B------:R-:W-:Y:S07]  /*99f0*/  F2FP.PACK_AB R103, R218, R219 ;  /* 0x000000dbda67723e */ /* 0x000fee00000000ff */
[C---:B-1----:R-:W-:Y:S08]  /*9a00*/  HMMA.16816.F32 R4, R100.reuse, R104, R4 ;  /* 0x000000686404723c */ /* 0x042ff00000001804 */
[C---:B------:R-:W-:Y:S01]  /*9a10*/  HMMA.16816.F32 R8, R100.reuse, R106, R8 ;  /* 0x0000006a6408723c */ /* 0x040fe20000001808 */
[----:B------:R-:W1:Y:S07]  /*9a20*/  LDSM.16.MT88.4 R104, [R230+0x1800] ;  /* 0x00180000e668783b */ /* 0x000e6e0000004200 */
[C---:B------:R-:W-:Y:S08]  /*9a30*/  HMMA.16816.F32 R12, R100.reuse, R112, R12 ;  /* 0x00000070640c723c */ /* 0x040ff0000000180c */
[C---:B------:R-:W-:Y:S01]  /*9a40*/  HMMA.16816.F32 R16, R100.reuse, R114, R16 ;  /* 0x000000726410723c */ /* 0x040fe20000001810 */
[----:B------:R-:W3:Y:S07]  /*9a50*/  LDSM.16.MT88.4 R112, [R224+0x4800] ;  /* 0x00480000e070783b */ /* 0x000eee0000004200 */
[C---:B--2---:R-:W-:Y:S08]  /*9a60*/  HMMA.16816.F32 R20, R100.reuse, R108, R20 ;  /* 0x0000006c6414723c */ /* 0x044ff00000001814 */
[C---:B------:R-:W-:Y:S01]  /*9a70*/  HMMA.16816.F32 R24, R100.reuse, R110, R24 ;  /* 0x0000006e6418723c */ /* 0x040fe20000001818 */
[----:B------:R-:W2:Y:S07]  /*9a80*/  LDSM.16.MT88.4 R108, [R228+0x4800] ;  /* 0x00480000e46c783b */ /* 0x000eae0000004200 */
[C---:B-1----:R-:W-:Y:S08]  /*9a90*/  HMMA.16816.F32 R28, R100.reuse, R104, R28 ;  /* 0x00000068641c723c */ /* 0x042ff0000000181c */
[C---:B------:R-:W-:Y:S01]  /*9aa0*/  HMMA.16816.F32 R32, R100.reuse, R106, R32 ;  /* 0x0000006a6420723c */ /* 0x040fe20000001820 */
[----:B------:R-:W1:Y:S07]  /*9ab0*/  LDSM.16.MT88.4 R104, [R227+0x4800] ;  /* 0x00480000e368783b */ /* 0x000e6e0000004200 */
[C---:B---3--:R-:W-:Y:S08]  /*9ac0*/  HMMA.16816.F32 R36, R100.reuse, R112, R36 ;  /* 0x000000706424723c */ /* 0x048ff00000001824 */
        /* <DEDUP_REMOVED lines=30> */
[C---:B---3--:R-:W-:Y:S08]  /*9cb0*/  HMMA.16816.F32 R12, R100.reuse, R112, R12 ;  /* 0x00000070640c723c */ /* 0x048ff0000000180c */
[C---:B------:R-:W-:Y:S01]  /*9cc0*/  HMMA.16816.F32 R16, R100.reuse, R114, R16 ;  /* 0x000000726410723c */ /* 0x040fe20000001810 */
[----:B------:R-:W3:Y:S07]  /*9cd0*/  LDSM.16.MT88.4 R112, [R227+0x5000] ;  /* 0x00500000e370783b */ /* 0x000eee0000004200 */
[C---:B------:R-:W-:Y:S08]  /*9ce0*/  HMMA.16816.F32 R20, R100.reuse, R116, R20 ;  /* 0x000000746414723c */ /* 0x040ff00000001814 */
[C---:B------:R-:W-:Y:S01]  /*9cf0*/  HMMA.16816.F32 R24, R100.reuse, R118, R24 ;  /* 0x000000766418723c */ /* 0x040fe20000001818 */
[----:B------:R-:W4:Y:S07]  /*9d00*/  LDSM.16.MT88.4 R116, [R230+0x5000] ;  /* 0x00500000e674783b */ /* 0x000f2e0000004200 */
[C---:B--2---:R-:W-:Y:S08]  /*9d10*/  HMMA.16816.F32 R28, R100.reuse, R108, R28 ;  /* 0x0000006c641c723c */ /* 0x044ff0000000181c */
[C---:B------:R-:W-:Y:S01]  /*9d20*/  HMMA.16816.F32 R32, R100.reuse, R110, R32 ;  /* 0x0000006e6420723c */ /* 0x040fe20000001820 */
[----:B------:R-:W-:Y:S07]  /*9d30*/  LDSM.16.MT88.4 R108, [R228+0x8000] ;  /* 0x00800000e46c783b */ /* 0x000fee0000004200 */
[C---:B-1----:R-:W-:Y:S08]  /*9d40*/  HMMA.16816.F32 R36, R100.reuse, R104, R36 ;  /* 0x000000686424723c */ /* 0x042ff00000001824 */
        /* <DEDUP_REMOVED lines=8> */
[C---:B----4-:R-:W-:Y:S08]  /*9dd0*/  HMMA.16816.F32 R60, R100.reuse, R116, R60 ;  /* 0x00000074643c723c */ /* 0x050ff0000000183c */
[C---:B------:R-:W-:Y:S01]  /*9de0*/  HMMA.16816.F32 R64, R100.reuse, R118, R64 ;  /* 0x000000766440723c */ /* 0x040fe20000001840 */
[----:B------:R-:W-:Y:S07]  /*9df0*/  LDSM.16.MT88.4 R116, [R227+0x2800] ;  /* 0x00280000e374783b */ /* 0x000fee0000004200 */
[C---:B-1----:R-:W-:Y:S08]  /*9e00*/  HMMA.16816.F32 R68, R100.reuse, R104, R68 ;  /* 0x000000686444723c */ /* 0x042ff00000001844 */
[C---:B------:R-:W-:Y:S01]  /*9e10*/  HMMA.16816.F32 R72, R100.reuse, R106, R72 ;  /* 0x0000006a6448723c */ /* 0x040fe20000001848 */
[----:B------:R-:W1:Y:S07]  /*9e20*/  LDSM.16.MT88.4 R104, [R228+0x2800] ;  /* 0x00280000e468783b */ /* 0x000e6e0000004200 */
[C---:B------:R-:W-:Y:S08]  /*9e30*/  HMMA.16816.F32 R76, R100.reuse, R108, R76 ;  /* 0x0000006c644c723c */ /* 0x040ff0000000184c */
[C---:B------:R-:W-:Y:S08]  /*9e40*/  HMMA.16816.F32 R80, R100.reuse, R110, R80 ;  /* 0x0000006e6450723c */ /* 0x040ff00000001850 */
[C---:B--2---:R-:W-:Y:S08]  /*9e50*/  HMMA.16816.F32 R84, R100.reuse, R120, R84 ;  /* 0x000000786454723c */ /* 0x044ff00000001854 */
[C---:B------:R-:W-:Y:S01]  /*9e60*/  HMMA.16816.F32 R88, R100.reuse, R122, R88 ;  /* 0x0000007a6458723c */ /* 0x040fe20000001858 */
[----:B------:R-:W2:Y:S07]  /*9e70*/  LDSM.16.MT88.4 R120, [R230+0x2800] ;  /* 0x00280000e678783b */ /* 0x000eae0000004200 */
[C---:B---3--:R-:W-:Y:S08]  /*9e80*/  HMMA.16816.F32 R92, R100.reuse, R112, R92 ;  /* 0x00000070645c723c */ /* 0x048ff0000000185c */
[----:B------:R-:W-:Y:S08]  /*9e90*/  HMMA.16816.F32 R96, R100, R114, R96 ;  /* 0x000000726460723c */ /* 0x000ff00000001860 */
[C---:B------:R-:W-:Y:S01]  /*9ea0*/  HMMA.16816.F32 R148, R144.reuse, R152, R4 ;  /* 0x000000989094723c */ /* 0x040fe20000001804 */
[----:B------:R-:W3:Y:S07]  /*9eb0*/  LDSM.16.MT88.4 R4, [R227+0x5800] ;  /* 0x00580000e304783b */ /* 0x000eee0000004200 */
[C---:B------:R-:W-:Y:S01]  /*9ec0*/  HMMA.16816.F32 R152, R144.reuse, R154, R8 ;  /* 0x0000009a9098723c */ /* 0x040fe20000001808 */
[----:B------:R-:W4:Y:S07]  /*9ed0*/  LDSM.16.MT88.4 R8, [R230+0x5800] ;  /* 0x00580000e608783b */ /* 0x000f2e0000004200 */
[C---:B-1----:R-:W-:Y:S01]  /*9ee0*/  HMMA.16816.F32 R100, R144.reuse, R104, R12 ;  /* 0x000000689064723c */ /* 0x042fe2000000180c */
[----:B------:R-:W1:Y:S07]  /*9ef0*/  LDSM.16.MT88.4 R12, [R224+0x8800] ;  /* 0x00880000e00c783b */ /* 0x000e6e0000004200 */
[C---:B------:R-:W-:Y:S01]  /*9f00*/  HMMA.16816.F32 R104, R144.reuse, R106, R16 ;  /* 0x0000006a9068723c */ /* 0x040fe20000001810 */
[----:B------:R-:W5:Y:S07]  /*9f10*/  LDSM.16.MT88.4 R16, [R228+0x8800] ;  /* 0x00880000e410783b */ /* 0x000f6e0000004200 */
[C---:B------:R-:W-:Y:S01]  /*9f20*/  HMMA.16816.F32 R108, R144.reuse, R116, R20 ;  /* 0x00000074906c723c */ /* 0x040fe20000001814 */
[----:B------:R-:W1:Y:S07]  /*9f30*/  LDSM.16.MT88.4 R20, [R227+0x8800] ;  /* 0x00880000e314783b */ /* 0x000e6e0000004200 */
[C---:B------:R-:W-:Y:S01]  /*9f40*/  HMMA.16816.F32 R112, R144.reuse, R118, R24 ;  /* 0x000000769070723c */ /* 0x040fe20000001818 */
[----:B------:R-:W1:Y:S07]  /*9f50*/  LDSM.16.MT88.4 R24, [R230+0x8800] ;  /* 0x00880000e618783b */ /* 0x000e6e0000004200 */
[C---:B--2---:R-:W-:Y:S08]  /*9f60*/  HMMA.16816.F32 R116, R144.reuse, R120, R28 ;  /* 0x000000789074723c */ /* 0x044ff0000000181c */
[C---:B------:R-:W-:Y:S08]  /*9f70*/  HMMA.16816.F32 R120, R144.reuse, R122, R32 ;  /* 0x0000007a9078723c */ /* 0x040ff00000001820 */
[C---:B------:R-:W-:Y:S08]  /*9f80*/  HMMA.16816.F32 R124, R144.reuse, R128, R36 ;  /* 0x00000080907c723c */ /* 0x040ff00000001824 */
[C---:B------:R-:W-:Y:S08]  /*9f90*/  HMMA.16816.F32 R128, R144.reuse, R130, R40 ;  /* 0x000000829080723c */ /* 0x040ff00000001828 */
[C---:B------:R-:W-:Y:S08]  /*9fa0*/  HMMA.16816.F32 R132, R144.reuse, R136, R44 ;  /* 0x000000889084723c */ /* 0x040ff0000000182c */
[C---:B------:R-:W-:Y:S08]  /*9fb0*/  HMMA.16816.F32 R136, R144.reuse, R138, R48 ;  /* 0x0000008a9088723c */ /* 0x040ff00000001830 */
[C---:B---3--:R-:W-:Y:S08]  /*9fc0*/  HMMA.16816.F32 R52, R144.reuse, R4, R52 ;  /* 0x000000049034723c */ /* 0x048ff00000001834 */
[C---:B------:R-:W-:Y:S08]  /*9fd0*/  HMMA.16816.F32 R56, R144.reuse, R6, R56 ;  /* 0x000000069038723c */ /* 0x040ff00000001838 */
[C---:B----4-:R-:W-:Y:S08]  /*9fe0*/  HMMA.16816.F32 R60, R144.reuse, R8, R60 ;  /* 0x00000008903c723c */ /* 0x050ff0000000183c */
[C---:B------:R-:W-:Y:S08]  /*9ff0*/  HMMA.16816.F32 R64, R144.reuse, R10, R64 ;  /* 0x0000000a9040723c */ /* 0x040ff00000001840 */
[C---:B-1----:R-:W-:Y:S08]  /*a000*/  HMMA.16816.F32 R68, R144.reuse, R12, R68 ;  /* 0x0000000c9044723c */ /* 0x042ff00000001844 */
[C---:B------:R-:W-:Y:S08]  /*a010*/  HMMA.16816.F32 R72, R144.reuse, R14, R72 ;  /* 0x0000000e9048723c */ /* 0x040ff00000001848 */
[C---:B-----5:R-:W-:Y:S08]  /*a020*/  HMMA.16816.F32 R76, R144.reuse, R16, R76 ;  /* 0x00000010904c723c */ /* 0x060ff0000000184c */
[C---:B------:R-:W-:Y:S08]  /*a030*/  HMMA.16816.F32 R80, R144.reuse, R18, R80 ;  /* 0x000000129050723c */ /* 0x040ff00000001850 */
[C---:B------:R-:W-:Y:S08]  /*a040*/  HMMA.16816.F32 R84, R144.reuse, R20, R84 ;  /* 0x000000149054723c */ /* 0x040ff00000001854 */
[C---:B------:R-:W-:Y:S08]  /*a050*/  HMMA.16816.F32 R88, R144.reuse, R22, R88 ;  /* 0x000000169058723c */ /* 0x040ff00000001858 */
[C---:B------:R-:W-:Y:S08]  /*a060*/  HMMA.16816.F32 R92, R144.reuse, R24, R92 ;  /* 0x00000018905c723c */ /* 0x040ff0000000185c */
[----:B------:R-:W-:Y:S07]  /*a070*/  HMMA.16816.F32 R96, R144, R26, R96 ;  /* 0x0000001a9060723c */ /* 0x000fee0000001860 */
[----:B------:R-:W-:Y:S01]  /*a080*/  MOV R144, R140 ;  /* 0x0000008c00907202 */ /* 0x000fe20000000f00 */
[----:B------:R-:W-:-:S05]  /*a090*/  @P0 BRA `(.L_x_446) ;  /* 0xffffbcb000000947 */ /* 0x000fca000383ffff */
.L_x_445:
[----:B-1----:R-:W2:Y:S02]  /*a0a0*/  LDL R0, [R1+0x8] ;  /* 0x0000080001007983 */ /* 0x002ea40000100800 */
[----:B--2---:R-:W-:-:S13]  /*a0b0*/  ISETP.GE.AND P0, PT, R0, RZ, PT ;  /* 0x000000ff0000720c */ /* 0x004fda0003f06270 */
[----:B------:R-:W-:Y:S05]  /*a0c0*/  @!P0 BRA `(.L_x_447) ;  /* 0x000037c000008947 */ /* 0x000fea0003800000 */
[----:B------:R-:W-:Y:S02]  /*a0d0*/  MOV R143, R140 ;  /* 0x0000008c008f7202 */ /* 0x000fe40000000f00 */
[----:B------:R-:W-:Y:S02]  /*a0e0*/  MOV R142, R141 ;  /* 0x0000008d008e7202 */ /* 0x000fe40000000f00 */
.L_x_448:
[----:B-1----:R-:W2:Y:S01]  /*a0f0*/  LDL.64 R2, [R1+0x28] ;  /* 0x0000280001027983 */ /* 0x002ea20000100a00 */
[----:B------:R-:W-:Y:S04]  /*a100*/  DEPBAR.LE SB0, 0x0 ;  /* 0x000080000000791a */ /* 0x000fe80000000000 */
[----:B------:R-:W-:Y:S01]  /*a110*/  WARPSYNC 0xffffffff ;  /* 0xffffffff00007948 */ /* 0x000fe20003800000 */
[----:B------:R-:W2:Y:S01]  /*a120*/  LDL R22, [R1+0x3c] ;  /* 0x00003c0001167983 */ /* 0x000ea20000100800 */
[----:B------:R-:W-:Y:S03]  /*a130*/  MOV R141, 0x6 ;  /* 0x00000006008d7802 */ /* 0x000fe60000000f00 */
[----:B-----5:R1:W-:Y:S04]  /*a140*/  STL [R1+0x98], R251 ;  /* 0x000098fb01007387 */ /* 0x0203e80000100800 */
[----:B------:R-:W-:Y:S08]  /*a150*/  BAR.SYNC.DEFER_BLOCKING 0x0 ;  /* 0x0000000000007b1d */ /* 0x000ff00000010000 */
[----:B------:R-:W3:Y:S08]  /*a160*/  LDSM.16.M88.4 R8, [R225] ;  /* 0x00000000e108783b */ /* 0x000ef00000000200 */
[----:B-1----:R-:W4:Y:S04]  /*a170*/  LDL.LU R251, [R1+0x8] ;  /* 0x0000080001fb7983 */ /* 0x002f280000300800 */
[----:B------:R1:W-:Y:S04]  /*a180*/  STL [R1+0x94], R250 ;  /* 0x000094fa01007387 */ /* 0x0003e80000100800 */
[----:B------:R-:W1:Y:S08]  /*a190*/  LDSM.16.M88.4 R16, [R225+0x800] ;  /* 0x00080000e110783b */ /* 0x000e700000000200 */
[----:B------:R-:W2:Y:S08]  /*a1a0*/  LDSM.16.M88.4 R24, [R225+0x1000] ;  /* 0x00100000e118783b */ /* 0x000eb00000000200 */
[----:B------:R-:W2:Y:S01]  /*a1b0*/  LDSM.16.M88.4 R32, [R225+0x1800] ;  /* 0x00180000e120783b */ /* 0x000ea20000000200 */
[C---:B---3--:R-:W-:Y:S07]  /*a1c0*/  HMMA.16816.F32 R4, R156.reuse, R8, RZ ;  /* 0x000000089c04723c */ /* 0x048fee00000018ff */
[----:B-1----:R-:W3:Y:S04]  /*a1d0*/  LDL R250, [R1+0x4] ;  /* 0x0000040001fa7983 */ /* 0x002ee80000100800 */
[----:B------:R-:W1:Y:S01]  /*a1e0*/  LDSM.16.M88.4 R40, [R225+0x2000] ;  /* 0x00200000e128783b */ /* 0x000e620000000200 */
[C---:B------:R-:W-:Y:S07]  /*a1f0*/  HMMA.16816.F32 R8, R156.reuse, R10, RZ ;  /* 0x0000000a9c08723c */ /* 0x040fee00000018ff */
[----:B------:R-:W1:Y:S01]  /*a200*/  LDSM.16.M88.4 R48, [R225+0x2800] ;  /* 0x00280000e130783b */ /* 0x000e620000000200 */
[C---:B------:R-:W-:Y:S07]  /*a210*/  HMMA.16816.F32 R12, R156.reuse, R16, RZ ;  /* 0x000000109c0c723c */ /* 0x040fee00000018ff */
[----:B------:R-:W1:Y:S01]  /*a220*/  LDSM.16.M88.4 R144, [R231] ;  /* 0x00000000e790783b */ /* 0x000e620000000200 */
[C---:B------:R-:W-:Y:S07]  /*a230*/  HMMA.16816.F32 R16, R156.reuse, R18, RZ ;  /* 0x000000129c10723c */ /* 0x040fee00000018ff */
[----:B------:R-:W1:Y:S08]  /*a240*/  LDSM.16.M88.4 R164, [R248] ;  /* 0x00000000f8a4783b */ /* 0x000e700000000200 */
[----:B------:R-:W1:Y:S08]  /*a250*/  LDSM.16.M88.4 R208, [R247] ;  /* 0x00000000f7d0783b */ /* 0x000e700000000200 */
[----:B------:R-:W1:Y:S08]  /*a260*/  LDSM.16.M88.4 R212, [R246] ;  /* 0x00000000f6d4783b */ /* 0x000e700000000200 */
[----:B------:R-:W1:Y:S08]  /*a270*/  LDSM.16.M88.4 R216, [R245] ;  /* 0x00000000f5d8783b */ /* 0x000e700000000200 */
[----:B------:R-:W1:Y:S01]  /*a280*/  LDSM.16.M88.4 R220, [R244] ;  /* 0x00000000f4dc783b */ /* 0x000e620000000200 */
[----:B--2---:R-:W-:Y:S02]  /*a290*/  MOV R3, R22 ;  /* 0x0000001600037202 */ /* 0x004fe40000000f00 */
[----:B----4-:R-:W-:Y:S01]  /*a2a0*/  SHF.R.S32.HI R0, RZ, 0x1f, R251 ;  /* 0x0000001fff007819 */ /* 0x010fe200000114fb */
[C---:B------:R-:W-:Y:S04]  /*a2b0*/  IMAD.WIDE.U32 R20, R251.reuse, c[0x0][0x208], RZ ;  /* 0x00008200fb147a25 */ /* 0x040fe800078e00ff */
[----:B------:R-:W-:Y:S02]  /*a2c0*/  IMAD R0, R0, c[0x0][0x208], RZ ;  /* 0x0000820000007a24 */ /* 0x000fe400078e02ff */
[----:B------:R-:W-:Y:S04]  /*a2d0*/  IMAD.WIDE.U32 R2, R20, 0x60, R2 ;  /* 0x0000006014027825 */ /* 0x000fe800078e0002 */
[----:B------:R-:W-:Y:S05]  /*a2e0*/  IMAD R0, R251, c[0x0][0x20c], R0 ;  /* 0x00008300fb007a24 */ /* 0x000fea00078e0200 */
[----:B------:R-:W-:Y:S02]  /*a2f0*/  IADD3 R0, R21, R0, RZ ;  /* 0x0000000015007210 */ /* 0x000fe40007ffe0ff */
[C---:B------:R-:W-:Y:S03]  /*a300*/  HMMA.16816.F32 R20, R156.reuse, R24, RZ ;  /* 0x000000189c14723c */ /* 0x040fe600000018ff */
[----:B------:R-:W-:Y:S05]  /*a310*/  IMAD R0, R0, 0x60, RZ ;  /* 0x0000006000007824 */ /* 0x000fea00078e02ff */
[C---:B------:R-:W-:Y:S01]  /*a320*/  HMMA.16816.F32 R24, R156.reuse, R26, RZ ;  /* 0x0000001a9c18723c */ /* 0x040fe200000018ff */
[----:B------:R-:W-:Y:S03]  /*a330*/  IADD3 R44, R3, R0, RZ ;  /* 0x00000000032c7210 */ /* 0x000fe60007ffe0ff */
[C---:B------:R-:W-:Y:S02]  /*a340*/  SHF.L.U32 R0, R2.reuse, 0x1, RZ ;  /* 0x0000000102007819 */ /* 0x040fe400000006ff */
[----:B------:R-:W-:Y:S02]  /*a350*/  SHF.L.U64.HI R44, R2, 0x1, R44 ;  /* 0x00000001022c7819 */ /* 0x000fe4000001022c */
        /* <DEDUP_REMOVED lines=9> */
[----:B---3--:R2:W-:Y:S01]  /*a3f0*/  LDGSTS.E.BYPASS.LTC128B.128 [R250+0x100], [R2.64], !P4 ;  /* 0x0010000002fa7fae */ /* 0x0085e2000e101d46 */
[----:B------:R-:W-:Y:S02]  /*a400*/  IADD3 R0, P0, R0, 0x100, RZ ;  /* 0x0000010000007810 */ /* 0x000fe40007f1e0ff */
[--C-:B------:R-:W-:Y:S02]  /*a410*/  IADD3.X R37, RZ, c[0x0][0x1fc], R44.reuse, P1, P5 ;  /* 0x00007f00ff257a10 */ /* 0x100fe40000fea42c */
[----:B------:R-:W-:Y:S03]  /*a420*/  IADD3 R46, P1, R0, c[0x0][0x1f8], RZ ;  /* 0x00007e00002e7a10 */ /* 0x000fe60007f3e0ff */
[----:B------:R1:W-:Y:S01]  /*a430*/  LDGSTS.E.BYPASS.LTC128B.128 [R250+0x3100], [R36.64], !P3 ;  /* 0x0310000024fa7fae */ /* 0x0003e2000d901d46 */
[----:B------:R-:W-:Y:S02]  /*a440*/  IADD3.X R47, RZ, c[0x0][0x1fc], R44, P1, P0 ;  /* 0x00007f00ff2f7a10 */ /* 0x000fe40000fe042c */
[----:B------:R-:W-:Y:S04]  /*a450*/  MOV R0, c[0x0][0x208] ;  /* 0x0000820000007a02 */ /* 0x000fe80000000f00 */
[C---:B------:R-:W-:Y:S01]  /*a460*/  SHF.L.U32 R140, R0.reuse, 0x6, RZ ;  /* 0x00000006008c7819 */ /* 0x040fe200000006ff */
[----:B------:R3:W-:Y:S01]  /*a470*/  LDGSTS.E.BYPASS.LTC128B.128 [R250+0x6100], [R46.64], !P2 ;  /* 0x061000002efa7fae */ /* 0x0007e2000d101d46 */
[----:B------:R-:W-:Y:S02]  /*a480*/  SHF.L.U64.HI R0, R0, R141, c[0x0][0x20c] ;  /* 0x0000830000007619 */ /* 0x000fe4000001028d */
[----:B--2---:R-:W-:Y:S04]  /*a490*/  IADD3 R2, P1, R2, R140, RZ ;  /* 0x0000008c02027210 */ /* 0x004fe80007f3e0ff */
[----:B------:R-:W-:Y:S02]  /*a4a0*/  IADD3.X R3, R3, R0, RZ, P1, !PT ;  /* 0x0000000003037210 */ /* 0x000fe40000ffe4ff */
[----:B------:R-:W-:Y:S01]  /*a4b0*/  IADD3 R140, P0, R140, R2, RZ ;  /* 0x000000028c8c7210 */ /* 0x000fe20007f1e0ff */
[C---:B-1----:R-:W-:Y:S02]  /*a4c0*/  HMMA.16816.F32 R36, R156.reuse, R40, RZ ;  /* 0x000000289c24723c */ /* 0x042fe400000018ff */
[----:B------:R1:W-:Y:S01]  /*a4d0*/  LDGSTS.E.BYPASS.LTC128B.128 [R250+0x1100], [R2.64], !P4 ;  /* 0x0110000002fa7fae */ /* 0x0003e2000e101d46 */
[----:B------:R-:W-:Y:S02]  /*a4e0*/  IADD3.X R141, R0, R3, RZ, P0, !PT ;  /* 0x00000003008d7210 */ /* 0x000fe400007fe4ff */
[C---:B------:R-:W-:Y:S02]  /*a4f0*/  ISETP.GT.AND P0, PT, R251.reuse, RZ, PT ;  /* 0x000000fffb00720c */ /* 0x040fe40003f04270 */
[----:B------:R-:W-:Y:S01]  /*a500*/  IADD3 R251, R251, -0x1, RZ ;  /* 0xfffffffffbfb7810 */ /* 0x000fe20007ffe0ff */
[C---:B------:R-:W-:Y:S02]  /*a510*/  HMMA.16816.F32 R40, R156.reuse, R42, RZ ;  /* 0x0000002a9c28723c */ /* 0x040fe400000018ff */
[----:B------:R1:W-:Y:S06]  /*a520*/  LDGSTS.E.BYPASS.LTC128B.128 [R250+0x4100], [R2.64+0x80], !P3 ;  /* 0x0410008002fa7fae */ /* 0x0003ec000d901d46 */
[C---:B---3--:R-:W-:Y:S02]  /*a530*/  HMMA.16816.F32 R44, R156.reuse, R48, RZ ;  /* 0x000000309c2c723c */ /* 0x048fe400000018ff */
[----:B------:R1:W-:Y:S06]  /*a540*/  LDGSTS.E.BYPASS.LTC128B.128 [R250+0x7100], [R2.64+0x100], !P2 ;  /* 0x0710010002fa7fae */ /* 0x0003ec000d101d46 */
[----:B------:R-:W-:Y:S02]  /*a550*/  HMMA.16816.F32 R48, R156, R50, RZ ;  /* 0x000000329c30723c */ /* 0x000fe400000018ff */
[----:B------:R2:W-:Y:S06]  /*a560*/  LDGSTS.E.BYPASS.LTC128B.128 [R250+0x2100], [R140.64], !P4 ;  /* 0x021000008cfa7fae */ /* 0x0005ec000e101d46 */
[C---:B------:R-:W-:Y:S02]  /*a570*/  HMMA.16816.F32 R4, R160.reuse, R144, R4 ;  /* 0x00000090a004723c */ /* 0x040fe40000001804 */
[----:B------:R2:W-:Y:S06]  /*a580*/  LDGSTS.E.BYPASS.LTC128B.128 [R250+0x5100], [R140.64+0x80], !P3 ;  /* 0x051000808cfa7fae */ /* 0x0005ec000d901d46 */
[C---:B------:R-:W-:Y:S02]  /*a590*/  HMMA.16816.F32 R8, R160.reuse, R146, R8 ;  /* 0x00000092a008723c */ /* 0x040fe40000001808 */
[----:B------:R2:W-:Y:S06]  /*a5a0*/  LDGSTS.E.BYPASS.LTC128B.128 [R250+0x8100], [R140.64+0x100], !P2 ;  /* 0x081001008cfa7fae */ /* 0x0005ec000d101d46 */
[C---:B------:R-:W-:Y:S02]  /*a5b0*/  HMMA.16816.F32 R12, R160.reuse, R164, R12 ;  /* 0x000000a4a00c723c */ /* 0x040fe4000000180c */
[----:B------:R-:W3:Y:S06]  /*a5c0*/  LDSM.16.M88.4 R144, [R229] ;  /* 0x00000000e590783b */ /* 0x000eec0000000200 */
[C---:B------:R-:W-:Y:S02]  /*a5d0*/  HMMA.16816.F32 R16, R160.reuse, R166, R16 ;  /* 0x000000a6a010723c */ /* 0x040fe40000001810 */
[----:B------:R-:W0:Y:S06]  /*a5e0*/  LDGDEPBAR ;  /* 0x00000000000079af */ /* 0x000e2c0000000000 */
[C---:B------:R-:W-:Y:S02]  /*a5f0*/  HMMA.16816.F32 R20, R160.reuse, R208, R20 ;  /* 0x000000d0a014723c */ /* 0x040fe40000001814 */
[----:B------:R-:W4:Y:S06]  /*a600*/  LDSM.16.M88.4 R164, [R229+0x800] ;  /* 0x00080000e5a4783b */ /* 0x000f2c0000000200 */
[C---:B------:R-:W-:Y:S02]  /*a610*/  HMMA.16816.F32 R24, R160.reuse, R210, R24 ;  /* 0x000000d2a018723c */ /* 0x040fe40000001818 */
[----:B------:R-:W1:Y:S06]  /*a620*/  LDSM.16.M88.4 R208, [R229+0x1000] ;  /* 0x00100000e5d0783b */ /* 0x000e6c0000000200 */
        /* <DEDUP_REMOVED lines=8> */
[----:B------:R-:W-:Y:S07]  /*a6b0*/  LDSM.16.M88.4 R220, [R241] ;  /* 0x00000000f1dc783b */ /* 0x000fee0000000200 */
[C---:B---3--:R-:W-:Y:S08]  /*a6c0*/  HMMA.16816.F32 R4, R168.reuse, R144, R4 ;  /* 0x00000090a804723c */ /* 0x048ff00000001804 */
[C---:B------:R-:W-:Y:S01]  /*a6d0*/  HMMA.16816.F32 R8, R168.reuse, R146, R8 ;  /* 0x00000092a808723c */ /* 0x040fe20000001808 */
[----:B------:R-:W3:Y:S07]  /*a6e0*/  LDSM.16.M88.4 R144, [R229+0x2800] ;  /* 0x00280000e590783b */ /* 0x000eee0000000200 */
[C---:B----4-:R-:W-:Y:S08]  /*a6f0*/  HMMA.16816.F32 R12, R168.reuse, R164, R12 ;  /* 0x000000a4a80c723c */ /* 0x050ff0000000180c */
[C---:B------:R-:W-:Y:S01]  /*a700*/  HMMA.16816.F32 R16, R168.reuse, R166, R16 ;  /* 0x000000a6a810723c */ /* 0x040fe20000001810 */
[----:B------:R-:W4:Y:S07]  /*a710*/  LDSM.16.M88.4 R164, [R226] ;  /* 0x00000000e2a4783b */ /* 0x000f2e0000000200 */
[C---:B-1----:R-:W-:Y:S08]  /*a720*/  HMMA.16816.F32 R20, R168.reuse, R208, R20 ;  /* 0x000000d0a814723c */ /* 0x042ff00000001814 */
[C---:B------:R-:W-:Y:S01]  /*a730*/  HMMA.16816.F32 R24, R168.reuse, R210, R24 ;  /* 0x000000d2a818723c */ /* 0x040fe20000001818 */
[----:B------:R-:W1:Y:S07]  /*a740*/  LDSM.16.M88.4 R208, [R226+0x800] ;  /* 0x00080000e2d0783b */ /* 0x000e6e0000000200 */
[C---:B------:R-:W-:Y:S08]  /*a750*/  HMMA.16816.F32 R28, R168.reuse, R212, R28 ;  /* 0x000000d4a81c723c */ /* 0x040ff0000000181c */
[C---:B------:R-:W-:Y:S01]  /*a760*/  HMMA.16816.F32 R32, R168.reuse, R214, R32 ;  /* 0x000000d6a820723c */ /* 0x040fe20000001820 */
[----:B------:R-:W1:Y:S07]  /*a770*/  LDSM.16.M88.4 R212, [R226+0x1000] ;  /* 0x00100000e2d4783b */ /* 0x000e6e0000000200 */
[C---:B------:R-:W-:Y:S08]  /*a780*/  HMMA.16816.F32 R36, R168.reuse, R216, R36 ;  /* 0x000000d8a824723c */ /* 0x040ff00000001824 */
[C---:B------:R-:W-:Y:S01]  /*a790*/  HMMA.16816.F32 R40, R168.reuse, R218, R40 ;  /* 0x000000daa828723c */ /* 0x040fe20000001828 */
[----:B------:R-:W2:Y:S07]  /*a7a0*/  LDSM.16.M88.4 R216, [R226+0x1800] ;  /* 0x00180000e2d8783b */ /* 0x000eae0000000200 */
[C---:B---3--:R-:W-:Y:S08]  /*a7b0*/  HMMA.16816.F32 R44, R168.reuse, R144, R44 ;  /* 0x00000090a82c723c */ /* 0x048ff0000000182c */
[----:B------:R-:W-:Y:S01]  /*a7c0*/  HMMA.16816.F32 R48, R168, R146, R48 ;  /* 0x00000092a830723c */ /* 0x000fe20000001830 */
[----:B------:R-:W3:Y:S07]  /*a7d0*/  LDSM.16.M88.4 R144, [R226+0x2000] ;  /* 0x00200000e290783b */ /* 0x000eee0000000200 */
[C---:B----4-:R-:W-:Y:S08]  /*a7e0*/  HMMA.16816.F32 R4, R172.reuse, R164, R4 ;  /* 0x000000a4ac04723c */ /* 0x050ff00000001804 */
[C---:B------:R-:W-:Y:S01]  /*a7f0*/  HMMA.16816.F32 R8, R172.reuse, R166, R8 ;  /* 0x000000a6ac08723c */ /* 0x040fe20000001808 */
[----:B------:R-:W4:Y:S07]  /*a800*/  LDSM.16.M88.4 R164, [R226+0x2800] ;  /* 0x00280000e2a4783b */ /* 0x000f2e0000000200 */
[C---:B-1----:R-:W-:Y:S08]  /*a810*/  HMMA.16816.F32 R12, R172.reuse, R208, R12 ;  /* 0x000000d0ac0c723c */ /* 0x042ff0000000180c */
[C---:B------:R-:W-:Y:S01]  /*a820*/  HMMA.16816.F32 R16, R172.reuse, R210, R16 ;  /* 0x000000d2ac10723c */ /* 0x040fe20000001810 */
[----:B------:R-:W1:Y:S07]  /*a830*/  LDSM.16.M88.4 R208, [R225+0x3000] ;  /* 0x00300000e1d0783b */ /* 0x000e6e0000000200 */
[C---:B------:R-:W-:Y:S08]  /*a840*/  HMMA.16816.F32 R20, R172.reuse, R212, R20 ;  /* 0x000000d4ac14723c */ /* 0x040ff00000001814 */
[C---:B------:R-:W-:Y:S01]  /*a850*/  HMMA.16816.F32 R24, R172.reuse, R214, R24 ;  /* 0x000000d6ac18723c */ /* 0x040fe20000001818 */
[----:B------:R-:W1:Y:S07]  /*a860*/  LDSM.16.M88.4 R212, [R225+0x3800] ;  /* 0x00380000e1d4783b */ /* 0x000e6e0000000200 */
[C---:B--2---:R-:W-:Y:S08]  /*a870*/  HMMA.16816.F32 R28, R172.reuse, R216, R28 ;  /* 0x000000d8ac1c723c */ /* 0x044ff0000000181c */
[C---:B------:R-:W-:Y:S01]  /*a880*/  HMMA.16816.F32 R32, R172.reuse, R218, R32 ;  /* 0x000000daac20723c */ /* 0x040fe20000001820 */
[----:B------:R-:W2:Y:S07]  /*a890*/  LDSM.16.M88.4 R216, [R225+0x4000] ;  /* 0x00400000e1d8783b */ /* 0x000eae0000000200 */
[C---:B---3--:R-:W-:Y:S08]  /*a8a0*/  HMMA.16816.F32 R36, R172.reuse, R144, R36 ;  /* 0x00000090ac24723c */ /* 0x048ff00000001824 */
[C---:B------:R-:W-:Y:S01]  /*a8b0*/  HMMA.16816.F32 R40, R172.reuse, R146, R40 ;  /* 0x00000092ac28723c */ /* 0x040fe20000001828 */
[----:B------:R-:W3:Y:S07]  /*a8c0*/  LDSM.16.M88.4 R144, [R225+0x4800] ;  /* 0x00480000e190783b */ /* 0x000eee0000000200 */
[C---:B----4-:R-:W-:Y:S08]  /*a8d0*/  HMMA.16816.F32 R44, R172.reuse, R164, R44 ;  /* 0x000000a4ac2c723c */ /* 0x050ff0000000182c */
[----:B------:R-:W-:Y:S01]  /*a8e0*/  HMMA.16816.F32 R48, R172, R166, R48 ;  /* 0x000000a6ac30723c */ /* 0x000fe20000001830 */
[----:B------:R-:W4:Y:S07]  /*a8f0*/  LDSM.16.M88.4 R164, [R225+0x5000] ;  /* 0x00500000e1a4783b */ /* 0x000f2e0000000200 */
[C---:B-1----:R-:W-:Y:S08]  /*a900*/  HMMA.16816.F32 R4, R176.reuse, R208, R4 ;  /* 0x000000d0b004723c */ /* 0x042ff00000001804 */
[C---:B------:R-:W-:Y:S01]  /*a910*/  HMMA.16816.F32 R8, R176.reuse, R210, R8 ;  /* 0x000000d2b008723c */ /* 0x040fe20000001808 */
[----:B------:R-:W1:Y:S07]  /*a920*/  LDSM.16.M88.4 R208, [R225+0x5800] ;  /* 0x00580000e1d0783b */ /* 0x000e6e0000000200 */
[C---:B------:R-:W-:Y:S08]  /*a930*/  HMMA.16816.F32 R12, R176.reuse, R212, R12 ;  /* 0x000000d4b00c723c */ /* 0x040ff0000000180c */
[C---:B------:R-:W-:Y:S01]  /*a940*/  HMMA.16816.F32 R16, R176.reuse, R214, R16 ;  /* 0x000000d6b010723c */ /* 0x040fe20000001810 */
[----:B------:R-:W1:Y:S07]  /*a950*/  LDSM.16.M88.4 R212, [R243] ;  /* 0x00000000f3d4783b */ /* 0x000e6e0000000200 */
[C---:B--2---:R-:W-:Y:S08]  /*a960*/  HMMA.16816.F32 R20, R176.reuse, R216, R20 ;  /* 0x000000d8b014723c */ /* 0x044ff00000001814 */
[C---:B------:R-:W-:Y:S01]  /*a970*/  HMMA.16816.F32 R24, R176.reuse, R218, R24 ;  /* 0x000000dab018723c */ /* 0x040fe20000001818 */
[----:B------:R-:W2:Y:S07]  /*a980*/  LDSM.16.M88.4 R216, [R242] ;  /* 0x00000000f2d8783b */ /* 0x000eae0000000200 */
[C---:B---3--:R-:W-:Y:S08]  /*a990*/  HMMA.16816.F32 R28, R176.reuse, R144, R28 ;  /* 0x00000090b01c723c */ /* 0x048ff0000000181c */
[C---:B------:R-:W-:Y:S01]  /*a9a0*/  HMMA.16816.F32 R32, R176.reuse, R146, R32 ;  /* 0x00000092b020723c */ /* 0x040fe20000001820 */
[----:B------:R-:W3:Y:S07]  /*a9b0*/  LDSM.16.M88.4 R144, [R240] ;  /* 0x00000000f090783b */ /* 0x000eee0000000200 */
[C---:B----4-:R-:W-:Y:S08]  /*a9c0*/  HMMA.16816.F32 R36, R176.reuse, R164, R36 ;  /* 0x000000a4b024723c */ /* 0x050ff00000001824 */
[C---:B------:R-:W-:Y:S01]  /*a9d0*/  HMMA.16816.F32 R40, R176.reuse, R166, R40 ;  /* 0x000000a6b028723c */ /* 0x040fe20000001828 */
[----:B------:R-:W4:Y:S07]  /*a9e0*/  LDSM.16.M88.4 R164, [R239] ;  /* 0x00000000efa4783b */ /* 0x000f2e0000000200 */
[C---:B-1----:R-:W-:Y:S08]  /*a9f0*/  HMMA.16816.F32 R44, R176.reuse, R208, R44 ;  /* 0x000000d0b02c723c */ /* 0x042ff0000000182c */
[----:B------:R-:W-:Y:S01]  /*aa00*/  HMMA.16816.F32 R48, R176, R210, R48 ;  /* 0x000000d2b030723c */ /* 0x000fe20000001830 */
[----:B------:R-:W1:Y:S07]  /*aa10*/  LDSM.16.M88.4 R208, [R238] ;  /* 0x00000000eed0783b */ /* 0x000e6e0000000200 */
[C---:B------:R-:W-:Y:S08]  /*aa20*/  HMMA.16816.F32 R4, R180.reuse, R212, R4 ;  /* 0x000000d4b404723c */ /* 0x040ff00000001804 */
[C---:B------:R-:W-:Y:S01]  /*aa30*/  HMMA.16816.F32 R8, R180.reuse, R214, R8 ;  /* 0x000000d6b408723c */ /* 0x040fe20000001808 */
[----:B------:R-:W1:Y:S07]  /*aa40*/  LDSM.16.M88.4 R212, [R229+0x3000] ;  /* 0x00300000e5d4783b */ /* 0x000e6e0000000200 */
[C---:B--2---:R-:W-:Y:S08]  /*aa50*/  HMMA.16816.F32 R12, R180.reuse, R216, R12 ;  /* 0x000000d8b40c723c */ /* 0x044ff0000000180c */
[C---:B------:R-:W-:Y:S01]  /*aa60*/  HMMA.16816.F32 R16, R180.reuse, R218, R16 ;  /* 0x000000dab410723c */ /* 0x040fe20000001810 */
[----:B------:R-:W2:Y:S07]  /*aa70*/  LDSM.16.M88.4 R216, [R229+0x3800] ;  /* 0x00380000e5d8783b */ /* 0x000eae0000000200 */
        /* <DEDUP_REMOVED lines=9> */
[C---:B-1----:R-:W-:Y:S08]  /*ab10*/  HMMA.16816.F32 R44, R180.reuse, R208, R44 ;  /* 0x000000d0b42c723c */ /* 0x042ff0000000182c */
[----:B------:R-:W-:Y:S01]  /*ab20*/  HMMA.16816.F32 R48, R180, R210, R48 ;  /* 0x000000d2b430723c */ /* 0x000fe20000001830 */
        /* <DEDUP_REMOVED lines=17> */
[----:B------:R-:W-:Y:S01]  /*ac40*/  HMMA.16816.F32 R48, R184, R222, R48 ;  /* 0x000000deb830723c */ /* 0x000fe20000001830 */
[----:B------:R-:W-:Y:S07]  /*ac50*/  LDSM.16.M88.4 R220, [R225+0x6000] ;  /* 0x00600000e1dc783b */ /* 0x000fee0000000200 */
        /* <DEDUP_REMOVED lines=17> */
[----:B------:R-:W1:Y:S07]  /*ad70*/  LDSM.16.M88.4 R212, [R225+0x8800] ;  /* 0x00880000e1d4783b */ /* 0x000e6e0000000200 */
[C---:B------:R-:W-:Y:S08]  /*ad80*/  HMMA.16816.F32 R4, R192.reuse, R220, R4 ;  /* 0x000000dcc004723c */ /* 0x040ff00000001804 */
[C---:B------:R-:W-:Y:S01]  /*ad90*/  HMMA.16816.F32 R8, R192.reuse, R222, R8 ;  /* 0x000000dec008723c */ /* 0x040fe20000001808 */
[----:B------:R-:W-:Y:S07]  /*ada0*/  LDSM.16.M88.4 R220, [R235] ;  /* 0x00000000ebdc783b */ /* 0x000fee0000000200 */
        /* <DEDUP_REMOVED lines=10> */
[C---:B------:R-:W-:Y:S01]  /*ae50*/  HMMA.16816.F32 R40, R192.reuse, R210, R40 ;  /* 0x000000d2c028723c */ /* 0x040fe20000001828 */
[----:B------:R-:W1:Y:S07]  /*ae60*/  LDSM.16.M88.4 R208, [R233] ;  /* 0x00000000e9d0783b */ /* 0x000e6e0000000200 */
[C---:B------:R-:W-:Y:S08]  /*ae70*/  HMMA.16816.F32 R44, R192.reuse, R212, R44 ;  /* 0x000000d4c02c723c */ /* 0x040ff0000000182c */
[----:B------:R-:W-:Y:S01]  /*ae80*/  HMMA.16816.F32 R48, R192, R214, R48 ;  /* 0x000000d6c030723c */ /* 0x000fe20000001830 */
[----:B------:R-:W1:Y:S07]  /*ae90*/  LDSM.16.M88.4 R212, [R232] ;  /* 0x00000000e8d4783b */ /* 0x000e6e0000000200 */
[C---:B--2---:R-:W-:Y:S08]  /*aea0*/  HMMA.16816.F32 R4, R196.reuse, R216, R4 ;  /* 0x000000d8c404723c */ /* 0x044ff00000001804 */
[C---:B------:R-:W-:Y:S01]  /*aeb0*/  HMMA.16816.F32 R8, R196.reuse, R218, R8 ;  /* 0x000000dac408723c */ /* 0x040fe20000001808 */
[----:B------:R-:W-:Y:S07]  /*aec0*/  LDSM.16.M88.4 R216, [R229+0x6800] ;  /* 0x00680000e5d8783b */ /* 0x000fee0000000200 */
[C---:B---3--:R-:W-:Y:S08]  /*aed0*/  HMMA.16816.F32 R12, R196.reuse, R144, R12 ;  /* 0x00000090c40c723c */ /* 0x048ff0000000180c */
[C---:B------:R-:W-:Y:S01]  /*aee0*/  HMMA.16816.F32 R16, R196.reuse, R146, R16 ;  /* 0x00000092c410723c */ /* 0x040fe20000001810 */
[----:B------:R-:W2:Y:S07]  /*aef0*/  LDSM.16.M88.4 R144, [R229+0x6000] ;  /* 0x00600000e590783b */ /* 0x000eae0000000200 */
[C---:B------:R-:W-:Y:S08]  /*af00*/  HMMA.16816.F32 R20, R196.reuse, R220, R20 ;  /* 0x000000dcc414723c */ /* 0x040ff00000001814 */
[C---:B------:R-:W-:Y:S01]  /*af10*/  HMMA.16816.F32 R24, R196.reuse, R222, R24 ;  /* 0x000000dec418723c */ /* 0x040fe20000001818 */
[----:B------:R-:W-:Y:S07]  /*af20*/  LDSM.16.M88.4 R220, [R226+0x6000] ;  /* 0x00600000e2dc783b */ /* 0x000fee0000000200 */
[C---:B----4-:R-:W-:Y:S08]  /*af30*/  HMMA.16816.F32 R28, R196.reuse, R164, R28 ;  /* 0x000000a4c41c723c */ /* 0x050ff0000000181c */
[C---:B------:R-:W-:Y:S01]  /*af40*/  HMMA.16816.F32 R32, R196.reuse, R166, R32 ;  /* 0x000000a6c420723c */ /* 0x040fe20000001820 */
[----:B------:R-:W3:Y:S07]  /*af50*/  LDSM.16.M88.4 R164, [R229+0x7000] ;  /* 0x00700000e5a4783b */ /* 0x000eee0000000200 */
[C---:B-1----:R-:W-:Y:S08]  /*af60*/  HMMA.16816.F32 R36, R196.reuse, R208, R36 ;  /* 0x000000d0c424723c */ /* 0x042ff00000001824 */
[C---:B------:R-:W-:Y:S01]  /*af70*/  HMMA.16816.F32 R40, R196.reuse, R210, R40 ;  /* 0x000000d2c428723c */ /* 0x040fe20000001828 */
[----:B------:R-:W1:Y:S07]  /*af80*/  LDSM.16.M88.4 R208, [R229+0x7800] ;  /* 0x00780000e5d0783b */ /* 0x000e6e0000000200 */
[C---:B------:R-:W-:Y:S08]  /*af90*/  HMMA.16816.F32 R44, R196.reuse, R212, R44 ;  /* 0x000000d4c42c723c */ /* 0x040ff0000000182c */
[----:B------:R-:W-:Y:S01]  /*afa0*/  HMMA.16816.F32 R48, R196, R214, R48 ;  /* 0x000000d6c430723c */ /* 0x000fe20000001830 */
[----:B------:R-:W4:Y:S07]  /*afb0*/  LDSM.16.M88.4 R212, [R229+0x8000] ;  /* 0x00800000e5d4783b */ /* 0x000f2e0000000200 */
[C---:B--2---:R-:W-:Y:S08]  /*afc0*/  HMMA.16816.F32 R4, R200.reuse, R144, R4 ;  /* 0x00000090c804723c */ /* 0x044ff00000001804 */
[C---:B------:R-:W-:Y:S01]  /*afd0*/  HMMA.16816.F32 R8, R200.reuse, R146, R8 ;  /* 0x00000092c808723c */ /* 0x040fe20000001808 */
[----:B------:R-:W2:Y:S07]  /*afe0*/  LDSM.16.M88.4 R144, [R229+0x8800] ;  /* 0x00880000e590783b */ /* 0x000eae0000000200 */
        /* <DEDUP_REMOVED lines=8> */
[----:B------:R-:W-:Y:S07]  /*b070*/  LDSM.16.M88.4 R208, [R226+0x8000] ;  /* 0x00800000e2d0783b */ /* 0x000fee0000000200 */
[C---:B----4-:R-:W-:Y:S01]  /*b080*/  HMMA.16816.F32 R36, R200.reuse, R212, R36 ;  /* 0x000000d4c824723c */ /* 0x050fe20000001824 */
[----:B------:R-:W4:Y:S07]  /*b090*/  LDL R213, [R1+0x38] ;  /* 0x0000380001d57983 */ /* 0x000f2e0000100800 */
[C---:B------:R-:W-:Y:S08]  /*b0a0*/  HMMA.16816.F32 R40, R200.reuse, R214, R40 ;  /* 0x000000d6c828723c */ /* 0x040ff00000001828 */
[C---:B--2---:R-:W-:Y:S08]  /*b0b0*/  HMMA.16816.F32 R44, R200.reuse, R144, R44 ;  /* 0x00000090c82c723c */ /* 0x044ff0000000182c */
[----:B------:R-:W-:Y:S01]  /*b0c0*/  HMMA.16816.F32 R48, R200, R146, R48 ;  /* 0x00000092c830723c */ /* 0x000fe20000001830 */
[----:B------:R-:W1:Y:S07]  /*b0d0*/  LDSM.16.M88.4 R144, [R226+0x7800] ;  /* 0x00780000e290783b */ /* 0x000e6e0000000200 */
[C---:B------:R-:W-:Y:S01]  /*b0e0*/  HMMA.16816.F32 R4, R204.reuse, R220, R4 ;  /* 0x000000dccc04723c */ /* 0x040fe20000001804 */
[----:B------:R-:W2:Y:S06]  /*b0f0*/  LDL.64 R220, [R1+0x20] ;  /* 0x0000200001dc7983 */ /* 0x000eac0000100a00 */
[----:B------:R-:W-:Y:S01]  /*b100*/  STL [R1+0x8], R251 ;  /* 0x000008fb01007387 */ /* 0x000fe20000100800 */
[C---:B------:R-:W-:Y:S08]  /*b110*/  HMMA.16816.F32 R8, R204.reuse, R222, R8 ;  /* 0x000000decc08723c */ /* 0x040ff00000001808 */
[C---:B------:R-:W-:Y:S08]  /*b120*/  HMMA.16816.F32 R12, R204.reuse, R216, R12 ;  /* 0x000000d8cc0c723c */ /* 0x040ff0000000180c */
[C---:B------:R-:W-:Y:S04]  /*b130*/  HMMA.16816.F32 R16, R204.reuse, R218, R16 ;  /* 0x000000dacc10723c */ /* 0x040fe80000001810 */
[----:B------:R-:W-:Y:S02]  /*b140*/  FMNMX.FTZ R0, R4, R142, !PT ;  /* 0x0000008e04007209 */ /* 0x000fe40007810000 */
[----:B------:R-:W-:Y:S02]  /*b150*/  FMNMX.FTZ R2, R6, R143, !PT ;  /* 0x0000008f06027209 */ /* 0x000fe40007810000 */
[C---:B---3--:R-:W-:Y:S04]  /*b160*/  HMMA.16816.F32 R20, R204.reuse, R164, R20 ;  /* 0x000000a4cc14723c */ /* 0x048fe80000001814 */
[----:B------:R-:W-:Y:S02]  /*b170*/  FMNMX.FTZ R0, R5, R0, !PT ;  /* 0x0000000005007209 */ /* 0x000fe40007810000 */
[----:B------:R-:W-:Y:S02]  /*b180*/  FMNMX.FTZ R2, R7, R2, !PT ;  /* 0x0000000207027209 */ /* 0x000fe40007810000 */
[C---:B------:R-:W-:Y:S01]  /*b190*/  HMMA.16816.F32 R24, R204.reuse, R166, R24 ;  /* 0x000000a6cc18723c */ /* 0x040fe20000001818 */
[----:B------:R-:W3:Y:S01]  /*b1a0*/  LDSM.16.M88.4 R164, [R226+0x8800] ;  /* 0x00880000e2a4783b */ /* 0x000ee20000000200 */
[----:B------:R-:W-:Y:S04]  /*b1b0*/  DEPBAR.LE SB0, 0x0 ;  /* 0x000080000000791a */ /* 0x000fe80000000000 */
[----:B------:R-:W-:Y:S02]  /*b1c0*/  FMNMX.FTZ R0, R8, R0, !PT ;  /* 0x0000000008007209 */ /* 0x000fe40007810000 */
[C---:B-1----:R-:W-:Y:S01]  /*b1d0*/  HMMA.16816.F32 R28, R204.reuse, R144, R28 ;  /* 0x00000090cc1c723c */ /* 0x042fe2000000181c */
[----:B------:R-:W-:Y:S04]  /*b1e0*/  BAR.SYNC.DEFER_BLOCKING 0x0 ;  /* 0x0000000000007b1d */ /* 0x000fe80000010000 */
[----:B------:R-:W-:Y:S02]  /*b1f0*/  FMNMX.FTZ R0, R9, R0, !PT ;  /* 0x0000000009007209 */ /* 0x000fe40007810000 */
[----:B------:R-:W-:Y:S01]  /*b200*/  FMNMX.FTZ R2, R10, R2, !PT ;  /* 0x000000020a027209 */ /* 0x000fe20007810000 */
[C---:B------:R-:W-:Y:S04]  /*b210*/  HMMA.16816.F32 R32, R204.reuse, R146, R32 ;  /* 0x00000092cc20723c */ /* 0x040fe80000001820 */
[----:B------:R-:W-:Y:S01]  /*b220*/  FMNMX.FTZ R0, R12, R0, !PT ;  /* 0x000000000c007209 */ /* 0x000fe20007810000 */
[----:B------:R-:W-:Y:S01]  /*b230*/  @P0 IMAD.WIDE.U32 R144, R251, c[0x0][0x1e0], RZ ;  /* 0x00007800fb900a25 */ /* 0x000fe200078e00ff */
[----:B------:R-:W-:Y:S02]  /*b240*/  FMNMX.FTZ R2, R11, R2, !PT ;  /* 0x000000020b027209 */ /* 0x000fe40007810000 */
[C---:B------:R-:W-:Y:S04]  /*b250*/  HMMA.16816.F32 R36, R204.reuse, R208, R36 ;  /* 0x000000d0cc24723c */ /* 0x040fe80000001824 */
[----:B------:R-:W-:Y:S02]  /*b260*/  FMNMX.FTZ R0, R13, R0, !PT ;  /* 0x000000000d007209 */ /* 0x000fe40007810000 */
[----:B------:R-:W-:Y:S02]  /*b270*/  FMNMX.FTZ R2, R14, R2, !PT ;  /* 0x000000020e027209 */ /* 0x000fe40007810000 */
[C---:B------:R-:W-:Y:S04]  /*b280*/  HMMA.16816.F32 R40, R204.reuse, R210, R40 ;  /* 0x000000d2cc28723c */ /* 0x040fe80000001828 */
[----:B------:R-:W-:Y:S02]  /*b290*/  FMNMX.FTZ R0, R16, R0, !PT ;  /* 0x0000000010007209 */ /* 0x000fe40007810000 */
[----:B------:R-:W-:Y:S02]  /*b2a0*/  FMNMX.FTZ R2, R15, R2, !PT ;  /* 0x000000020f027209 */ /* 0x000fe40007810000 */
[----:B------:R-:W-:Y:S01]  /*b2b0*/  FMNMX.FTZ R0, R17, R0, !PT ;  /* 0x0000000011007209 */ /* 0x000fe20007810000 */
[C---:B---3--:R-:W-:Y:S03]  /*b2c0*/  HMMA.16816.F32 R44, R204.reuse, R164, R44 ;  /* 0x000000a4cc2c723c */ /* 0x048fe6000000182c */
[----:B------:R-:W-:Y:S02]  /*b2d0*/  FMNMX.FTZ R0, R20, R0, !PT ;  /* 0x0000000014007209 */ /* 0x000fe40007810000 */
[----:B------:R-:W-:Y:S02]  /*b2e0*/  FMNMX.FTZ R2, R18, R2, !PT ;  /* 0x0000000212027209 */ /* 0x000fe40007810000 */
[----:B------:R-:W-:Y:S01]  /*b2f0*/  FMNMX.FTZ R0, R21, R0, !PT ;  /* 0x0000000015007209 */ /* 0x000fe20007810000 */
        /* <DEDUP_REMOVED lines=29> */
[----:B------:R-:W-:Y:S04]  /*b4d0*/  FMNMX.FTZ R2, R46, R2, !PT ;  /* 0x000000022e027209 */ /* 0x000fe80007810000 */
[----:B------:R-:W-:Y:S04]  /*b4e0*/  FMNMX.FTZ R0, R47, R2, !PT ;  /* 0x000000022f007209 */ /* 0x000fe80007810000 */
[----:B------:R-:W-:Y:S04]  /*b4f0*/  FMNMX.FTZ R0, R50, R0, !PT ;  /* 0x0000000032007209 */ /* 0x000fe80007810000 */
[----:B------:R-:W-:Y:S05]  /*b500*/  FMNMX.FTZ R0, R51, R0, !PT ;  /* 0x0000000033007209 */ /* 0x000fea0007810000 */
[----:B------:R-:W3:Y:S01]  /*b510*/  SHFL.BFLY PT, R2, R0, 0x2, 0x1f ;  /* 0x0c401f0000027f89 */ /* 0x000ee200000e0000 */
[----:B-1----:R-:W-:Y:S07]  /*b520*/  FMNMX.FTZ R141, R141, R3, !PT ;  /* 0x000000038d8d7209 */ /* 0x002fee0007810000 */
[----:B------:R-:W1:Y:S01]  /*b530*/  SHFL.BFLY PT, R140, R141, 0x1, 0x1f ;  /* 0x0c201f008d8c7f89 */ /* 0x000e6200000e0000 */
[----:B---3--:R-:W-:Y:S07]  /*b540*/  FMNMX.FTZ R0, R0, R2, !PT ;  /* 0x0000000200007209 */ /* 0x008fee0007810000 */
[----:B------:R-:W3:Y:S01]  /*b550*/  SHFL.BFLY PT, R3, R0, 0x1, 0x1f ;  /* 0x0c201f0000037f89 */ /* 0x000ee200000e0000 */
[----:B-1----:R-:W-:Y:S05]  /*b560*/  FMNMX.FTZ R141, R141, R140, !PT ;  /* 0x0000008c8d8d7209 */ /* 0x002fea0007810000 */
[C---:B------:R-:W-:Y:S02]  /*b570*/  FMUL.FTZ R212, R141.reuse, c[0x0][0x2d0] ;  /* 0x0000b4008dd47a20 */ /* 0x040fe40000410000 */
[----:B------:R-:W-:Y:S02]  /*b580*/  FADD.FTZ R2, -R141, R142 ;  /* 0x0000008e8d027221 */ /* 0x000fe40000010100 */
[--C-:B------:R-:W-:Y:S02]  /*b590*/  FFMA.FTZ R5, R5, c[0x0][0x2d0], -R212.reuse ;  /* 0x0000b40005057a23 */ /* 0x100fe400000108d4 */
[--C-:B------:R-:W-:Y:S02]  /*b5a0*/  FFMA.FTZ R4, R4, c[0x0][0x2d0], -R212.reuse ;  /* 0x0000b40004047a23 */ /* 0x100fe400000108d4 */
[----:B------:R1:W-:Y:S01]  /*b5b0*/  MUFU.EX2 R219, R5 ;  /* 0x0000000500db7308 */ /* 0x0003e20000000800 */
[--C-:B------:R-:W-:Y:S02]  /*b5c0*/  FFMA.FTZ R9, R9, c[0x0][0x2d0], -R212.reuse ;  /* 0x0000b40009097a23 */ /* 0x100fe400000108d4 */
[--C-:B------:R-:W-:Y:S01]  /*b5d0*/  FFMA.FTZ R12, R12, c[0x0][0x2d0], -R212.reuse ;  /* 0x0000b4000c0c7a23 */ /* 0x100fe200000108d4 */
[----:B---3--:R-:W-:Y:S01]  /*b5e0*/  FMNMX.FTZ R140, R0, R3, !PT ;  /* 0x00000003008c7209 */ /* 0x008fe20007810000 */
[----:B------:R-:W-:Y:S01]  /*b5f0*/  FMUL.FTZ R0, R2, c[0x0][0x2d0] ;  /* 0x0000b40002007a20 */ /* 0x000fe20000410000 */
[----:B------:R-:W-:Y:S01]  /*b600*/  @P0 SHF.R.S32.HI R3, RZ, 0x1f, R251 ;  /* 0x0000001fff030819 */ /* 0x000fe200000114fb */
[--C-:B------:R-:W-:Y:S03]  /*b610*/  FFMA.FTZ R13, R13, c[0x0][0x2d0], -R212.reuse ;  /* 0x0000b4000d0d7a23 */ /* 0x100fe600000108d4 */
[----:B------:R3:W3:Y:S01]  /*b620*/  MUFU.EX2 R2, R0 ;  /* 0x0000000000027308 */ /* 0x0006e20000000800 */
[--C-:B------:R-:W-:Y:S02]  /*b630*/  FFMA.FTZ R16, R16, c[0x0][0x2d0], -R212.reuse ;  /* 0x0000b40010107a23 */ /* 0x100fe400000108d4 */
[----:B------:R-:W-:Y:S02]  /*b640*/  @P0 IMAD R3, R3, c[0x0][0x1e0], RZ ;  /* 0x0000780003030a24 */ /* 0x000fe400078e02ff */
[--C-:B------:R-:W-:Y:S02]  /*b650*/  FFMA.FTZ R17, R17, c[0x0][0x2d0], -R212.reuse ;  /* 0x0000b40011117a23 */ /* 0x100fe400000108d4 */
[----:B------:R-:W-:Y:S02]  /*b660*/  @P0 IMAD R3, R251, c[0x0][0x1e4], R3 ;  /* 0x00007900fb030a24 */ /* 0x000fe400078e0203 */
[----:B------:R2:W5:Y:S01]  /*b670*/  LDL.LU R251, [R1+0x98] ;  /* 0x0000980001fb7983 */ /* 0x0005620000300800 */
[----:B------:R-:W-:Y:S01]  /*b680*/  MUFU.EX2 R214, R4 ;  /* 0x0000000400d67308 */ /* 0x000fe20000000800 */
[--C-:B------:R-:W-:Y:S01]  /*b690*/  FFMA.FTZ R20, R20, c[0x0][0x2d0], -R212.reuse ;  /* 0x0000b40014147a23 */ /* 0x100fe200000108d4 */
[----:B------:R-:W-:Y:S01]  /*b6a0*/  @P0 IADD3 R3, R145, R3, RZ ;  /* 0x0000000391030210 */ /* 0x000fe20007ffe0ff */
[--C-:B------:R-:W-:Y:S02]  /*b6b0*/  FFMA.FTZ R21, R21, c[0x0][0x2d0], -R212.reuse ;  /* 0x0000b40015157a23 */ /* 0x100fe400000108d4 */
[--C-:B-1----:R-:W-:Y:S01]  /*b6c0*/  FFMA.FTZ R5, R8, c[0x0][0x2d0], -R212.reuse ;  /* 0x0000b40008057a23 */ /* 0x102fe200000108d4 */
[----:B------:R-:W-:Y:S01]  /*b6d0*/  @P0 MOV R8, c[0x0][0x1e0] ;  /* 0x0000780000080a02 */ /* 0x000fe20000000f00 */
[----:B------:R-:W-:Y:S02]  /*b6e0*/  @P0 IMAD R3, R3, 0x60, RZ ;  /* 0x0000006003030824 */ /* 0x000fe400078e02ff */
[--C-:B------:R-:W-:Y:S01]  /*b6f0*/  FFMA.FTZ R24, R24, c[0x0][0x2d0], -R212.reuse ;  /* 0x0000b40018187a23 */ /* 0x100fe200000108d4 */
[----:B------:R-:W-:Y:S01]  /*b700*/  MUFU.EX2 R223, R5 ;  /* 0x0000000500df7308 */ /* 0x000fe20000000800 */
[--C-:B------:R-:W-:Y:S02]  /*b710*/  FFMA.FTZ R25, R25, c[0x0][0x2d0], -R212.reuse ;  /* 0x0000b40019197a23 */ /* 0x100fe400000108d4 */
[----:B------:R-:W-:Y:S02]  /*b720*/  FFMA.FTZ R28, R28, c[0x0][0x2d0], -R212 ;  /* 0x0000b4001c1c7a23 */ /* 0x000fe400000108d4 */
[----:B---3--:R-:W-:Y:S02]  /*b730*/  FADD.FTZ R0, -R140, R143 ;  /* 0x0000008f8c007221 */ /* 0x008fe40000010100 */
[----:B------:R-:W-:Y:S02]  /*b740*/  FMUL.FTZ R100, R2, R100 ;  /* 0x0000006402647220 */ /* 0x000fe40000410000 */
[----:B------:R-:W-:Y:S01]  /*b750*/  FMUL.FTZ R0, R0, c[0x0][0x2d0] ;  /* 0x0000b40000007a20 */ /* 0x000fe20000410000 */
[----:B------:R-:W-:Y:S01]  /*b760*/  MUFU.EX2 R222, R9 ;  /* 0x0000000900de7308 */ /* 0x000fe20000000800 */
[C---:B------:R-:W-:Y:S02]  /*b770*/  FMUL.FTZ R101, R2.reuse, R101 ;  /* 0x0000006502657220 */ /* 0x040fe40000410000 */
[C---:B------:R-:W-:Y:S02]  /*b780*/  FMUL.FTZ R104, R2.reuse, R104 ;  /* 0x0000006802687220 */ /* 0x040fe40000410000 */
[C---:B------:R-:W-:Y:S02]  /*b790*/  FMUL.FTZ R105, R2.reuse, R105 ;  /* 0x0000006902697220 */ /* 0x040fe40000410000 */
[C---:B------:R-:W-:Y:S02]  /*b7a0*/  FMUL.FTZ R108, R2.reuse, R108 ;  /* 0x0000006c026c7220 */ /* 0x040fe40000410000 */
[C---:B------:R-:W-:Y:S01]  /*b7b0*/  FMUL.FTZ R109, R2.reuse, R109 ;  /* 0x0000006d026d7220 */ /* 0x040fe20000410000 */
[----:B------:R-:W1:Y:S01]  /*b7c0*/  MUFU.EX2 R0, R0 ;  /* 0x0000000000007308 */ /* 0x000e620000000800 */
[C---:B------:R-:W-:Y:S01]  /*b7d0*/  FMUL.FTZ R112, R2.reuse, R112 ;  /* 0x0000007002707220 */ /* 0x040fe20000410000 */
[----:B----4-:R-:W-:Y:S01]  /*b7e0*/  @P0 MOV R143, R213 ;  /* 0x000000d5008f0202 */ /* 0x010fe20000000f00 */
[C---:B------:R-:W-:Y:S01]  /*b7f0*/  FMUL.FTZ R113, R2.reuse, R113 ;  /* 0x0000007102717220 */ /* 0x040fe20000410000 */
[----:B------:R-:W-:Y:S01]  /*b800*/  MOV R213, 0x6 ;  /* 0x0000000600d57802 */ /* 0x000fe20000000f00 */
[C---:B------:R-:W-:Y:S02]  /*b810*/  FMUL.FTZ R116, R2.reuse, R116 ;  /* 0x0000007402747220 */ /* 0x040fe40000410000 */
[----:B------:R-:W-:Y:S01]  /*b820*/  FMUL.FTZ R117, R2, R117 ;  /* 0x0000007502757220 */ /* 0x000fe20000410000 */
[----:B------:R-:W-:Y:S01]  /*b830*/  @P0 SHF.L.U64.HI R146, R8, R213, c[0x0][0x1e4] ;  /* 0x0000790008920619 */ /* 0x000fe200000102d5 */
[C---:B------:R-:W-:Y:S02]  /*b840*/  FMUL.FTZ R120, R2.reuse, R120 ;  /* 0x0000007802787220 */ /* 0x040fe40000410000 */
[C---:B------:R-:W-:Y:S02]  /*b850*/  FMUL.FTZ R121, R2.reuse, R121 ;  /* 0x0000007902797220 */ /* 0x040fe40000410000 */
[C---:B------:R-:W-:Y:S02]  /*b860*/  FMUL.FTZ R124, R2.reuse, R124 ;  /* 0x0000007c027c7220 */ /* 0x040fe40000410000 */
[C---:B------:R-:W-:Y:S02]  /*b870*/  FMUL.FTZ R125, R2.reuse, R125 ;  /* 0x0000007d027d7220 */ /* 0x040fe40000410000 */
[C---:B------:R-:W-:Y:S02]  /*b880*/  FMUL.FTZ R128, R2.reuse, R128 ;  /* 0x0000008002807220 */ /* 0x040fe40000410000 */
[C---:B------:R-:W-:Y:S02]  /*b890*/  FMUL.FTZ R129, R2.reuse, R129 ;  /* 0x0000008102817220 */ /* 0x040fe40000410000 */
[----:B------:R-:W-:Y:S02]  /*b8a0*/  FMUL.FTZ R132, R2, R132 ;  /* 0x0000008402847220 */ /* 0x000fe40000410000 */
[C---:B-1----:R-:W-:Y:S02]  /*b8b0*/  FMUL.FTZ R102, R0.reuse, R102 ;  /* 0x0000006600667220 */ /* 0x042fe40000410000 */
[C---:B------:R-:W-:Y:S02]  /*b8c0*/  FMUL.FTZ R103, R0.reuse, R103 ;  /* 0x0000006700677220 */ /* 0x040fe40000410000 */
[C---:B------:R-:W-:Y:S02]  /*b8d0*/  FMUL.FTZ R106, R0.reuse, R106 ;  /* 0x0000006a006a7220 */ /* 0x040fe40000410000 */
[C---:B------:R-:W-:Y:S02]  /*b8e0*/  FMUL.FTZ R107, R0.reuse, R107 ;  /* 0x0000006b006b7220 */ /* 0x040fe40000410000 */
[C---:B------:R-:W-:Y:S02]  /*b8f0*/  FMUL.FTZ R110, R0.reuse, R110 ;  /* 0x0000006e006e7220 */ /* 0x040fe40000410000 */
[C---:B------:R-:W-:Y:S01]  /*b900*/  FMUL.FTZ R111, R0.reuse, R111 ;  /* 0x0000006f006f7220 */ /* 0x040fe20000410000 */
[----:B--2---:R-:W-:Y:S01]  /*b910*/  @P0 MOV R142, R220 ;  /* 0x000000dc008e0202 */ /* 0x004fe20000000f00 */
[C---:B------:R-:W-:Y:S01]  /*b920*/  FMUL.FTZ R114, R0.reuse, R114 ;  /* 0x0000007200727220 */ /* 0x040fe20000410000 */
[----:B------:R-:W-:Y:S01]  /*b930*/  MUFU.EX2 R221, R16 ;  /* 0x0000001000dd7308 */ /* 0x000fe20000000800 */
[----:B------:R-:W-:Y:S02]  /*b940*/  FMUL.FTZ R115, R0, R115 ;  /* 0x0000007300737220 */ /* 0x000fe40000410000 */
[----:B------:R-:W-:Y:S04]  /*b950*/  @P0 IMAD.WIDE.U32 R142, R144, 0x60, R142 ;  /* 0x00000060908e0825 */ /* 0x000fe800078e008e */
[C---:B------:R-:W-:Y:S01]  /*b960*/  FMUL.FTZ R118, R0.reuse, R118 ;  /* 0x0000007600767220 */ /* 0x040fe20000410000 */
[----:B------:R-:W-:Y:S01]  /*b970*/  @P0 IADD3 R4, R143, R3, RZ ;  /* 0x000000038f040210 */ /* 0x000fe20007ffe0ff */
[----:B------:R-:W-:Y:S01]  /*b980*/  FMUL.FTZ R119, R0, R119 ;  /* 0x0000007700777220 */ /* 0x000fe20000410000 */
[----:B------:R-:W-:Y:S01]  /*b990*/  @P0 SHF.L.U32 R3, R142, 0x1, RZ ;  /* 0x000000018e030819 */ /* 0x000fe200000006ff */
[----:B------:R-:W-:Y:S01]  /*b9a0*/  FMUL.FTZ R122, R0, R122 ;  /* 0x0000007a007a7220 */ /* 0x000fe20000410000 */
[----:B------:R-:W-:Y:S01]  /*b9b0*/  @P0 SHF.L.U64.HI R142, R142, 0x1, R4 ;  /* 0x000000018e8e0819 */ /* 0x000fe20000010204 */
[C---:B------:R-:W-:Y:S01]  /*b9c0*/  FMUL.FTZ R123, R0.reuse, R123 ;  /* 0x0000007b007b7220 */ /* 0x040fe20000410000 */
[C---:B------:R-:W-:Y:S01]  /*b9d0*/  @P0 IADD3 R4, P6, R3.reuse, c[0x0][0x1c8], RZ ;  /* 0x0000720003040a10 */ /* 0x040fe20007fde0ff */
[C---:B------:R-:W-:Y:S01]  /*b9e0*/  FMUL.FTZ R126, R0.reuse, R126 ;  /* 0x0000007e007e7220 */ /* 0x040fe20000410000 */
[C---:B------:R-:W-:Y:S01]  /*b9f0*/  @P0 IADD3 R144, P5, R3.reuse, 0x80, RZ ;  /* 0x0000008003900810 */ /* 0x040fe20007fbe0ff */
[----:B------:R-:W-:Y:S01]  /*ba00*/  FMUL.FTZ R127, R0, R127 ;  /* 0x0000007f007f7220 */ /* 0x000fe20000410000 */
[----:B------:R-:W-:Y:S01]  /*ba10*/  @P0 IADD3.X R5, R142, c[0x0][0x1cc], RZ, P6, !PT ;  /* 0x000073008e050a10 */ /* 0x000fe200037fe4ff */
[----:B------:R-:W-:Y:S01]  /*ba20*/  FMUL.FTZ R130, R0, R130 ;  /* 0x0000008200827220 */ /* 0x000fe20000410000 */
[----:B------:R-:W-:Y:S01]  /*ba30*/  @P0 IADD3 R144, P1, R144, c[0x0][0x1c8], RZ ;  /* 0x0000720090900a10 */ /* 0x000fe20007f3e0ff */
[----:B------:R-:W-:Y:S01]  /*ba40*/  FMUL.FTZ R131, R0, R131 ;  /* 0x0000008300837220 */ /* 0x000fe20000410000 */
[----:B------:R-:W-:Y:S01]  /*ba50*/  @P0 IADD3 R3, P6, R3, 0x100, RZ ;  /* 0x0000010003030810 */ /* 0x000fe20007fde0ff */
[----:B------:R1:W-:Y:S01]  /*ba60*/  @P0 LDGSTS.E.BYPASS.LTC128B.128 [R250+0xc100], [R4.64], !P4 ;  /* 0x0c10000004fa0fae */ /* 0x0003e2000e101d46 */
[--C-:B------:R-:W-:Y:S01]  /*ba70*/  @P0 IADD3.X R145, RZ, c[0x0][0x1cc], R142.reuse, P1, P5 ;  /* 0x00007300ff910a10 */ /* 0x100fe20000fea48e */
[----:B------:R-:W-:Y:S01]  /*ba80*/  FMUL.FTZ R133, R2, R133 ;  /* 0x0000008502857220 */ /* 0x000fe20000410000 */
[----:B------:R-:W-:Y:S01]  /*ba90*/  @P0 SHF.L.U32 R143, R8, 0x6, RZ ;  /* 0x00000006088f0819 */ /* 0x000fe200000006ff */
[----:B------:R-:W-:Y:S01]  /*baa0*/  FMUL.FTZ R134, R0, R134 ;  /* 0x0000008600867220 */ /* 0x000fe20000410000 */
[----:B------:R-:W-:Y:S01]  /*bab0*/  @P0 IADD3 R8, P5, R3, c[0x0][0x1c8], RZ ;  /* 0x0000720003080a10 */ /* 0x000fe20007fbe0ff */
[----:B------:R-:W-:Y:S01]  /*bac0*/  FMUL.FTZ R3, R140, c[0x0][0x2d0] ;  /* 0x0000b4008c037a20 */ /* 0x000fe20000410000 */
[----:B------:R-:W-:Y:S01]  /*bad0*/  MUFU.EX2 R220, R17 ;  /* 0x0000001100dc7308 */ /* 0x000fe20000000800 */
[----:B------:R2:W-:Y:S01]  /*bae0*/  @P0 LDGSTS.E.BYPASS.LTC128B.128 [R250+0xf100], [R144.64], !P3 ;  /* 0x0f10000090fa0fae */ /* 0x0005e2000d901d46 */
[----:B------:R-:W-:Y:S01]  /*baf0*/  @P0 IADD3.X R9, RZ, c[0x0][0x1cc], R142, P5, P6 ;  /* 0x00007300ff090a10 */ /* 0x000fe20002fec48e */
[--C-:B------:R-:W-:Y:S02]  /*bb00*/  FFMA.FTZ R6, R6, c[0x0][0x2d0], -R3.reuse ;  /* 0x0000b40006067a23 */ /* 0x100fe40000010803 */
[--C-:B------:R-:W-:Y:S02]  /*bb10*/  FFMA.FTZ R142, R7, c[0x0][0x2d0], -R3.reuse ;  /* 0x0000b400078e7a23 */ /* 0x100fe40000010803 */
[--C-:B------:R-:W-:Y:S02]  /*bb20*/  FFMA.FTZ R10, R10, c[0x0][0x2d0], -R3.reuse ;  /* 0x0000b4000a0a7a23 */ /* 0x100fe40000010803 */
[----:B------:R3:W-:Y:S01]  /*bb30*/  @P0 LDGSTS.E.BYPASS.LTC128B.128 [R250+0x12100], [R8.64], !P2 ;  /* 0x1210000008fa0fae */ /* 0x0007e2000d101d46 */
[----:B------:R4:W-:Y:S01]  /*bb40*/  MUFU.EX2 R218, R6 ;  /* 0x0000000600da7308 */ /* 0x0009e20000000800 */
[--C-:B------:R-:W-:Y:S02]  /*bb50*/  FFMA.FTZ R11, R11, c[0x0][0x2d0], -R3.reuse ;  /* 0x0000b4000b0b7a23 */ /* 0x100fe40000010803 */
[----:B------:R-:W-:Y:S02]  /*bb60*/  FMUL.FTZ R135, R0, R135 ;  /* 0x0000008700877220 */ /* 0x000fe40000410000 */
[C---:B------:R-:W-:Y:S02]  /*bb70*/  FMUL.FTZ R136, R2.reuse, R136 ;  /* 0x0000008802887220 */ /* 0x040fe40000410000 */
[----:B------:R-:W-:Y:S02]  /*bb80*/  FMUL.FTZ R137, R2, R137 ;  /* 0x0000008902897220 */ /* 0x000fe40000410000 */
[----:B------:R-:W-:Y:S01]  /*bb90*/  FMUL.FTZ R138, R0, R138 ;  /* 0x0000008a008a7220 */ /* 0x000fe20000410000 */
[----:B-1----:R-:W-:Y:S01]  /*bba0*/  @P0 IADD3 R4, P1, R4, R143, RZ ;  /* 0x0000008f04040210 */ /* 0x002fe20007f3e0ff */
[----:B------:R-:W1:Y:S01]  /*bbb0*/  MUFU.EX2 R217, R142 ;  /* 0x0000008e00d97308 */ /* 0x000e620000000800 */
[----:B------:R-:W-:Y:S02]  /*bbc0*/  FMUL.FTZ R139, R0, R139 ;  /* 0x0000008b008b7220 */ /* 0x000fe40000410000 */
[----:B------:R-:W-:Y:S01]  /*bbd0*/  @P0 IADD3.X R5, R5, R146, RZ, P1, !PT ;  /* 0x0000009205050210 */ /* 0x000fe20000ffe4ff */
[C---:B------:R-:W-:Y:S02]  /*bbe0*/  FMUL.FTZ R52, R2.reuse, R52 ;  /* 0x0000003402347220 */ /* 0x040fe40000410000 */
[----:B------:R-:W-:Y:S01]  /*bbf0*/  FMUL.FTZ R53, R2, R53 ;  /* 0x0000003502357220 */ /* 0x000fe20000410000 */
[----:B--2---:R-:W-:Y:S01]  /*bc00*/  F2FP.PACK_AB R144, R219, R214 ;  /* 0x000000d6db90723e */ /* 0x004fe200000000ff */
[----:B------:R2:W-:Y:S01]  /*bc10*/  @P0 LDGSTS.E.BYPASS.LTC128B.128 [R250+0xd100], [R4.64], !P4 ;  /* 0x0d10000004fa0fae */ /* 0x0005e2000e101d46 */
[C---:B------:R-:W-:Y:S01]  /*bc20*/  FMUL.FTZ R54, R0.reuse, R54 ;  /* 0x0000003600367220 */ /* 0x040fe20000410000 */
[----:B------:R2:W-:Y:S01]  /*bc30*/  MUFU.EX2 R216, R10 ;  /* 0x0000000a00d87308 */ /* 0x0005e20000000800 */
[----:B------:R-:W-:Y:S01]  /*bc40*/  FMUL.FTZ R55, R0, R55 ;  /* 0x0000003700377220 */ /* 0x000fe20000410000 */
[----:B----4-:R-:W-:Y:S01]  /*bc50*/  @P0 IADD3 R6, P5, R143, R4, RZ ;  /* 0x000000048f060210 */ /* 0x010fe20007fbe0ff */
[----:B------:R-:W-:Y:S03]  /*bc60*/  FMUL.FTZ R56, R2, R56 ;  /* 0x0000003802387220 */ /* 0x000fe60000410000 */
[----:B------:R4:W-:Y:S01]  /*bc70*/  @P0 LDGSTS.E.BYPASS.LTC128B.128 [R250+0x10100], [R4.64+0x80], !P3 ;  /* 0x1010008004fa0fae */ /* 0x0009e2000d901d46 */
[----:B------:R-:W-:Y:S01]  /*bc80*/  @P0 IADD3.X R7, R146, R5, RZ, P5, !PT ;  /* 0x0000000592070210 */ /* 0x000fe20002ffe4ff */
[----:B---3--:R-:W-:Y:S01]  /*bc90*/  FMUL.FTZ R8, R2, R152 ;  /* 0x0000009802087220 */ /* 0x008fe20000410000 */
[----:B------:R-:W-:Y:S01]  /*bca0*/  F2FP.PACK_AB R146, R222, R223 ;  /* 0x000000dfde92723e */ /* 0x000fe200000000ff */
[----:B------:R-:W3:Y:S01]  /*bcb0*/  MUFU.EX2 R215, R11 ;  /* 0x0000000b00d77308 */ /* 0x000ee20000000800 */
[C---:B------:R-:W-:Y:S02]  /*bcc0*/  FMUL.FTZ R9, R2.reuse, R153 ;  /* 0x0000009902097220 */ /* 0x040fe40000410000 */
[----:B------:R-:W-:Y:S01]  /*bcd0*/  FMUL.FTZ R57, R2, R57 ;  /* 0x0000003902397220 */ /* 0x000fe20000410000 */
[----:B------:R4:W-:Y:S01]  /*bce0*/  @P0 LDGSTS.E.BYPASS.LTC128B.128 [R250+0x13100], [R4.64+0x100], !P2 ;  /* 0x1310010004fa0fae */ /* 0x0009e2000d101d46 */
[----:B-1----:R-:W-:Y:S01]  /*bcf0*/  F2FP.PACK_AB R145, R217, R218 ;  /* 0x000000dad991723e */ /* 0x002fe200000000ff */
[C---:B------:R-:W-:Y:S02]  /*bd00*/  FMUL.FTZ R58, R0.reuse, R58 ;  /* 0x0000003a003a7220 */ /* 0x040fe40000410000 */
[----:B------:R-:W-:Y:S02]  /*bd10*/  FMUL.FTZ R59, R0, R59 ;  /* 0x0000003b003b7220 */ /* 0x000fe40000410000 */
[C---:B------:R-:W-:Y:S01]  /*bd20*/  FMUL.FTZ R60, R2.reuse, R60 ;  /* 0x0000003c023c7220 */ /* 0x040fe20000410000 */
[----:B------:R-:W-:Y:S01]  /*bd30*/  MUFU.EX2 R143, R12 ;  /* 0x0000000c008f7308 */ /* 0x000fe20000000800 */
[----:B------:R1:W-:Y:S01]  /*bd40*/  @P0 LDGSTS.E.BYPASS.LTC128B.128 [R250+0xe100], [R6.64], !P4 ;  /* 0x0e10000006fa0fae */ /* 0x0003e2000e101d46 */
[----:B------:R-:W-:Y:S02]  /*bd50*/  FMUL.FTZ R61, R2, R61 ;  /* 0x0000003d023d7220 */ /* 0x000fe40000410000 */
[C---:B--2---:R-:W-:Y:S02]  /*bd60*/  FMUL.FTZ R10, R0.reuse, R154 ;  /* 0x0000009a000a7220 */ /* 0x044fe40000410000 */
[C---:B------:R-:W-:Y:S02]  /*bd70*/  FMUL.FTZ R62, R0.reuse, R62 ;  /* 0x0000003e003e7220 */ /* 0x040fe40000410000 */
[----:B------:R-:W-:Y:S01]  /*bd80*/  FMUL.FTZ R63, R0, R63 ;  /* 0x0000003f003f7220 */ /* 0x000fe20000410000 */
[----:B------:R1:W-:Y:S01]  /*bd90*/  @P0 LDGSTS.E.BYPASS.LTC128B.128 [R250+0x11100], [R6.64+0x80], !P3 ;  /* 0x1110008006fa0fae */ /* 0x0003e2000d901d46 */
[--C-:B------:R-:W-:Y:S02]  /*bda0*/  FFMA.FTZ R14, R14, c[0x0][0x2d0], -R3.reuse ;  /* 0x0000b4000e0e7a23 */ /* 0x100fe40000010803 */
[--C-:B------:R-:W-:Y:S01]  /*bdb0*/  FFMA.FTZ R15, R15, c[0x0][0x2d0], -R3.reuse ;  /* 0x0000b4000f0f7a23 */ /* 0x100fe20000010803 */
[----:B---3--:R-:W-:Y:S01]  /*bdc0*/  F2FP.PACK_AB R147, R215, R216 ;  /* 0x000000d8d793723e */ /* 0x008fe200000000ff */
[----:B------:R-:W-:Y:S01]  /*bdd0*/  FMUL.FTZ R11, R0, R155 ;  /* 0x0000009b000b7220 */ /* 0x000fe20000410000 */
[----:B------:R-:W-:Y:S01]  /*bde0*/  MUFU.EX2 R213, R14 ;  /* 0x0000000e00d57308 */ /* 0x000fe20000000800 */
[C---:B------:R-:W-:Y:S01]  /*bdf0*/  FMUL.FTZ R64, R2.reuse, R64 ;  /* 0x0000004002407220 */ /* 0x040fe20000410000 */
[----:B------:R1:W-:Y:S01]  /*be00*/  @P0 LDGSTS.E.BYPASS.LTC128B.128 [R250+0x14100], [R6.64+0x100], !P2 ;  /* 0x1410010006fa0fae */ /* 0x0003e2000d101d46 */
[C---:B------:R-:W-:Y:S02]  /*be10*/  FMUL.FTZ R65, R2.reuse, R65 ;  /* 0x0000004102417220 */ /* 0x040fe40000410000 */
[C---:B----4-:R-:W-:Y:S02]  /*be20*/  FMUL.FTZ R4, R2.reuse, R148 ;  /* 0x0000009402047220 */ /* 0x050fe40000410000 */
[----:B------:R-:W-:Y:S02]  /*be30*/  FMUL.FTZ R5, R2, R149 ;  /* 0x0000009502057220 */ /* 0x000fe40000410000 */
[C---:B------:R-:W-:Y:S01]  /*be40*/  FMUL.FTZ R66, R0.reuse, R66 ;  /* 0x0000004200427220 */ /* 0x040fe20000410000 */
[----:B------:R-:W2:Y:S01]  /*be50*/  LDSM.16.MT88.4 R164, [R224] ;  /* 0x00000000e0a4783b */ /* 0x000ea20000004200 */
[----:B------:R-:W-:Y:S02]  /*be60*/  FMUL.FTZ R67, R0, R67 ;  /* 0x0000004300437220 */ /* 0x000fe40000410000 */
[C---:B------:R-:W-:Y:S02]  /*be70*/  FMUL.FTZ R68, R2.reuse, R68 ;  /* 0x0000004402447220 */ /* 0x040fe40000410000 */
[----:B------:R-:W-:Y:S02]  /*be80*/  FMUL.FTZ R69, R2, R69 ;  /* 0x0000004502457220 */ /* 0x000fe40000410000 */
[C---:B------:R-:W-:Y:S01]  /*be90*/  FMUL.FTZ R70, R0.reuse, R70 ;  /* 0x0000004600467220 */ /* 0x040fe20000410000 */
[----:B------:R-:W3:Y:S01]  /*bea0*/  LDSM.16.MT88.4 R208, [R228] ;  /* 0x00000000e4d0783b */ /* 0x000ee20000004200 */
[----:B------:R-:W-:Y:S02]  /*beb0*/  FMUL.FTZ R71, R0, R71 ;  /* 0x0000004700477220 */ /* 0x000fe40000410000 */
[C---:B------:R-:W-:Y:S02]  /*bec0*/  FMUL.FTZ R72, R2.reuse, R72 ;  /* 0x0000004802487220 */ /* 0x040fe40000410000 */
[----:B------:R-:W-:Y:S02]  /*bed0*/  FMUL.FTZ R73, R2, R73 ;  /* 0x0000004902497220 */ /* 0x000fe40000410000 */
[C---:B------:R-:W-:Y:S01]  /*bee0*/  FMUL.FTZ R74, R0.reuse, R74 ;  /* 0x0000004a004a7220 */ /* 0x040fe20000410000 */
[----:B------:R-:W-:Y:S01]  /*bef0*/  LDSM.16.MT88.4 R152, [R249] ;  /* 0x00000000f998783b */ /* 0x000fe20000004200 */
[C---:B------:R-:W-:Y:S02]  /*bf00*/  FMUL.FTZ R75, R0.reuse, R75 ;  /* 0x0000004b004b7220 */ /* 0x040fe40000410000 */
[C---:B-1----:R-:W-:Y:S02]  /*bf10*/  FMUL.FTZ R6, R0.reuse, R150 ;  /* 0x0000009600067220 */ /* 0x042fe40000410000 */
[----:B------:R-:W-:Y:S02]  /*bf20*/  FMUL.FTZ R7, R0, R151 ;  /* 0x0000009700077220 */ /* 0x000fe40000410000 */
[--C-:B------:R-:W-:Y:S01]  /*bf30*/  FFMA.FTZ R18, R18, c[0x0][0x2d0], -R3.reuse ;  /* 0x0000b40012127a23 */ /* 0x100fe20000010803 */
[----:B------:R-:W1:Y:S01]  /*bf40*/  LDSM.16.MT88.4 R148, [R227] ;  /* 0x00000000e394783b */ /* 0x000e620000004200 */
[--C-:B------:R-:W-:Y:S02]  /*bf50*/  FFMA.FTZ R142, R19, c[0x0][0x2d0], -R3.reuse ;  /* 0x0000b400138e7a23 */ /* 0x100fe40000010803 */
[--C-:B------:R-:W-:Y:S02]  /*bf60*/  FFMA.FTZ R22, R22, c[0x0][0x2d0], -R3.reuse ;  /* 0x0000b40016167a23 */ /* 0x100fe40000010803 */
[--C-:B------:R-:W-:Y:S02]  /*bf70*/  FFMA.FTZ R23, R23, c[0x0][0x2d0], -R3.reuse ;  /* 0x0000b40017177a23 */ /* 0x100fe40000010803 */
[--C-:B------:R-:W-:Y:S01]  /*bf80*/  FFMA.FTZ R26, R26, c[0x0][0x2d0], -R3.reuse ;  /* 0x0000b4001a1a7a23 */ /* 0x100fe20000010803 */
[----:B------:R-:W0:Y:S01]  /*bf90*/  LDGDEPBAR ;  /* 0x00000000000079af */ /* 0x000e220000000000 */
[--C-:B------:R-:W-:Y:S02]  /*bfa0*/  FFMA.FTZ R27, R27, c[0x0][0x2d0], -R3.reuse ;  /* 0x0000b4001b1b7a23 */ /* 0x100fe40000010803 */
[--C-:B------:R-:W-:Y:S02]  /*bfb0*/  FFMA.FTZ R34, R34, c[0x0][0x2d0], -R3.reuse ;  /* 0x0000b40022227a23 */ /* 0x100fe40000010803 */
[--C-:B------:R-:W-:Y:S02]  /*bfc0*/  FFMA.FTZ R29, R29, c[0x0][0x2d0], -R212.reuse ;  /* 0x0000b4001d1d7a23 */ /* 0x100fe400000108d4 */
[--C-:B------:R-:W-:Y:S01]  /*bfd0*/  FFMA.FTZ R30, R30, c[0x0][0x2d0], -R3.reuse ;  /* 0x0000b4001e1e7a23 */ /* 0x100fe20000010803 */
[C---:B--2---:R-:W-:Y:S01]  /*bfe0*/  HMMA.16816.F32 R4, R144.reuse, R164, R4 ;  /* 0x000000a49004723c */ /* 0x044fe20000001804 */
[----:B------:R2:W5:Y:S04]  /*bff0*/  LDL.LU R250, [R1+0x94] ;  /* 0x0000940001fa7983 */ /* 0x0005680000300800 */
[--C-:B------:R-:W-:Y:S02]  /*c000*/  FFMA.FTZ R31, R31, c[0x0][0x2d0], -R3.reuse ;  /* 0x0000b4001f1f7a23 */ /* 0x100fe40000010803 */
[C---:B------:R-:W-:Y:S01]  /*c010*/  FMUL.FTZ R76, R2.reuse, R76 ;  /* 0x0000004c024c7220 */ /* 0x040fe20000410000 */
[C---:B------:R-:W-:Y:S01]  /*c020*/  HMMA.16816.F32 R8, R144.reuse, R166, R8 ;  /* 0x000000a69008723c */ /* 0x040fe20000001808 */
[----:B------:R-:W4:Y:S03]  /*c030*/  LDSM.16.MT88.4 R164, [R224+0x3000] ;  /* 0x00300000e0a4783b */ /* 0x000f260000004200 */
[----:B------:R-:W-:Y:S02]  /*c040*/  FMUL.FTZ R77, R2, R77 ;  /* 0x0000004d024d7220 */ /* 0x000fe40000410000 */
[C---:B------:R-:W-:Y:S02]  /*c050*/  FMUL.FTZ R78, R0.reuse, R78 ;  /* 0x0000004e004e7220 */ /* 0x040fe40000410000 */
[C---:B---3--:R-:W-:Y:S01]  /*c060*/  HMMA.16816.F32 R100, R144.reuse, R208, R100 ;  /* 0x000000d09064723c */ /* 0x048fe20000001864 */
[----:B------:R-:W3:Y:S03]  /*c070*/  MUFU.EX2 R208, R13 ;  /* 0x0000000d00d07308 */ /* 0x000ee60000000800 */
[----:B------:R-:W-:Y:S02]  /*c080*/  FMUL.FTZ R79, R0, R79 ;  /* 0x0000004f004f7220 */ /* 0x000fe40000410000 */
[C---:B------:R-:W-:Y:S02]  /*c090*/  FMUL.FTZ R80, R2.reuse, R80 ;  /* 0x0000005002507220 */ /* 0x040fe40000410000 */
[C---:B------:R-:W-:Y:S03]  /*c0a0*/  HMMA.16816.F32 R104, R144.reuse, R210, R104 ;  /* 0x000000d29068723c */ /* 0x040fe60000001868 */
[----:B------:R2:W2:Y:S01]  /*c0b0*/  MUFU.EX2 R211, R15 ;  /* 0x0000000f00d37308 */ /* 0x0004a20000000800 */
[----:B------:R-:W-:Y:S02]  /*c0c0*/  FMUL.FTZ R81, R2, R81 ;  /* 0x0000005102517220 */ /* 0x000fe40000410000 */
[C---:B------:R-:W-:Y:S02]  /*c0d0*/  FMUL.FTZ R82, R0.reuse, R82 ;  /* 0x0000005200527220 */ /* 0x040fe40000410000 */
[C---:B-1----:R-:W-:Y:S04]  /*c0e0*/  HMMA.16816.F32 R108, R144.reuse, R148, R108 ;  /* 0x00000094906c723c */ /* 0x042fe8000000186c */
[----:B------:R-:W-:Y:S01]  /*c0f0*/  FMUL.FTZ R83, R0, R83 ;  /* 0x0000005300537220 */ /* 0x000fe20000410000 */
[----:B------:R1:W-:Y:S01]  /*c100*/  MUFU.EX2 R210, R18 ;  /* 0x0000001200d27308 */ /* 0x0003e20000000800 */
[C---:B------:R-:W-:Y:S02]  /*c110*/  FMUL.FTZ R84, R2.reuse, R84 ;  /* 0x0000005402547220 */ /* 0x040fe40000410000 */
[C---:B------:R-:W-:Y:S01]  /*c120*/  HMMA.16816.F32 R112, R144.reuse, R150, R112 ;  /* 0x000000969070723c */ /* 0x040fe20000001870 */
[----:B------:R-:W3:Y:S03]  /*c130*/  LDSM.16.MT88.4 R148, [R228+0x3000] ;  /* 0x00300000e494783b */ /* 0x000ee60000004200 */
[----:B------:R-:W-:Y:S02]  /*c140*/  FMUL.FTZ R85, R2, R85 ;  /* 0x0000005502557220 */ /* 0x000fe40000410000 */
[C---:B------:R-:W-:Y:S01]  /*c150*/  FMUL.FTZ R86, R0.reuse, R86 ;  /* 0x0000005600567220 */ /* 0x040fe20000410000 */
[----:B------:R3:W3:Y:S01]  /*c160*/  MUFU.EX2 R209, R142 ;  /* 0x0000008e00d17308 */ /* 0x0006e20000000800 */
[C---:B------:R-:W-:Y:S01]  /*c170*/  HMMA.16816.F32 R116, R144.reuse, R152, R116 ;  /* 0x000000989074723c */ /* 0x040fe20000001874 */
[----:B--2---:R-:W-:Y:S03]  /*c180*/  LDSM.16.MT88.4 R12, [R230+0x6000] ;  /* 0x00600000e60c783b */ /* 0x004fe60000004200 */
[----:B------:R-:W-:Y:S02]  /*c190*/  FMUL.FTZ R87, R0, R87 ;  /* 0x0000005700577220 */ /* 0x000fe40000410000 */
[C---:B------:R-:W-:Y:S02]  /*c1a0*/  FMUL.FTZ R88, R2.reuse, R88 ;  /* 0x0000005802587220 */ /* 0x040fe40000410000 */
[C---:B------:R-:W-:Y:S01]  /*c1b0*/  HMMA.16816.F32 R120, R144.reuse, R154, R120 ;  /* 0x0000009a9078723c */ /* 0x040fe20000001878 */
[----:B------:R-:W2:Y:S03]  /*c1c0*/  LDSM.16.MT88.4 R152, [R227+0x3000] ;  /* 0x00300000e398783b */ /* 0x000ea60000004200 */
[----:B------:R-:W-:Y:S02]  /*c1d0*/  FMUL.FTZ R89, R2, R89 ;  /* 0x0000005902597220 */ /* 0x000fe40000410000 */
[C---:B------:R-:W-:Y:S02]  /*c1e0*/  FMUL.FTZ R90, R0.reuse, R90 ;  /* 0x0000005a005a7220 */ /* 0x040fe40000410000 */
[C---:B----4-:R-:W-:Y:S01]  /*c1f0*/  HMMA.16816.F32 R124, R144.reuse, R164, R124 ;  /* 0x000000a4907c723c */ /* 0x050fe2000000187c */
[----:B-1----:R-:W-:Y:S03]  /*c200*/  LDSM.16.MT88.4 R16, [R228+0x800] ;  /* 0x00080000e410783b */ /* 0x002fe60000004200 */
[----:B------:R-:W-:Y:S02]  /*c210*/  FMUL.FTZ R91, R0, R91 ;  /* 0x0000005b005b7220 */ /* 0x000fe40000410000 */
[C---:B------:R-:W-:Y:S01]  /*c220*/  FMUL.FTZ R92, R2.reuse, R92 ;  /* 0x0000005c025c7220 */ /* 0x040fe20000410000 */
[----:B---3--:R-:W-:Y:S01]  /*c230*/  MOV R142, R208 ;  /* 0x000000d0008e7202 */ /* 0x008fe20000000f00 */
[C---:B------:R-:W-:Y:S01]  /*c240*/  HMMA.16816.F32 R128, R144.reuse, R166, R128 ;  /* 0x000000a69080723c */ /* 0x040fe20000001880 */
[----:B------:R-:W-:Y:S01]  /*c250*/  MUFU.EX2 R208, R22 ;  /* 0x0000001600d07308 */ /* 0x000fe20000000800 */
[----:B------:R-:W1:Y:S02]  /*c260*/  LDSM.16.MT88.4 R164, [R230+0x3000] ;  /* 0x00300000e6a4783b */ /* 0x000e640000004200 */
[----:B------:R-:W-:Y:S02]  /*c270*/  FMUL.FTZ R93, R2, R93 ;  /* 0x0000005d025d7220 */ /* 0x000fe40000410000 */
[C---:B------:R-:W-:Y:S02]  /*c280*/  FMUL.FTZ R94, R0.reuse, R94 ;  /* 0x0000005e005e7220 */ /* 0x040fe40000410000 */
[----:B------:R-:W-:Y:S01]  /*c290*/  FMUL.FTZ R95, R0, R95 ;  /* 0x0000005f005f7220 */ /* 0x000fe20000410000 */
[C---:B------:R-:W-:Y:S03]  /*c2a0*/  HMMA.16816.F32 R132, R144.reuse, R148, R132 ;  /* 0x000000949084723c */ /* 0x040fe60000001884 */
[C---:B------:R-:W-:Y:S02]  /*c2b0*/  FMUL.FTZ R96, R2.reuse, R96 ;  /* 0x0000006002607220 */ /* 0x040fe40000410000 */
[----:B------:R-:W-:Y:S02]  /*c2c0*/  FMUL.FTZ R97, R2, R97 ;  /* 0x0000006102617220 */ /* 0x000fe40000410000 */
[C---:B------:R-:W-:Y:S01]  /*c2d0*/  FMUL.FTZ R98, R0.reuse, R98 ;  /* 0x0000006200627220 */ /* 0x040fe20000410000 */
[C---:B------:R-:W-:Y:S01]  /*c2e0*/  HMMA.16816.F32 R136, R144.reuse, R150, R136 ;  /* 0x000000969088723c */ /* 0x040fe20000001888 */
[----:B------:R-:W3:Y:S03]  /*c2f0*/  LDSM.16.MT88.4 R148, [R224+0x6000] ;  /* 0x00600000e094783b */ /* 0x000ee60000004200 */
[----:B------:R-:W-:Y:S02]  /*c300*/  FMUL.FTZ R99, R0, R99 ;  /* 0x0000006300637220 */ /* 0x000fe40000410000 */
[--C-:B------:R-:W-:Y:S02]  /*c310*/  FFMA.FTZ R32, R32, c[0x0][0x2d0], -R212.reuse ;  /* 0x0000b40020207a23 */ /* 0x100fe400000108d4 */
[--C-:B------:R-:W-:Y:S01]  /*c320*/  FFMA.FTZ R33, R33, c[0x0][0x2d0], -R212.reuse ;  /* 0x0000b40021217a23 */ /* 0x100fe200000108d4 */
[C---:B--2---:R-:W-:Y:S03]  /*c330*/  HMMA.16816.F32 R52, R144.reuse, R152, R52 ;  /* 0x000000989034723c */ /* 0x044fe60000001834 */
[--C-:B------:R-:W-:Y:S02]  /*c340*/  FFMA.FTZ R35, R35, c[0x0][0x2d0], -R3.reuse ;  /* 0x0000b40023237a23 */ /* 0x100fe40000010803 */
[--C-:B------:R-:W-:Y:S02]  /*c350*/  FFMA.FTZ R40, R40, c[0x0][0x2d0], -R212.reuse ;  /* 0x0000b40028287a23 */ /* 0x100fe400000108d4 */
[--C-:B------:R-:W-:Y:S01]  /*c360*/  FFMA.FTZ R41, R41, c[0x0][0x2d0], -R212.reuse ;  /* 0x0000b40029297a23 */ /* 0x100fe200000108d4 */
[C---:B------:R-:W-:Y:S01]  /*c370*/  HMMA.16816.F32 R56, R144.reuse, R154, R56 ;  /* 0x0000009a9038723c */ /* 0x040fe20000001838 */
[----:B------:R-:W2:Y:S02]  /*c380*/  LDSM.16.MT88.4 R152, [R228+0x6000] ;  /* 0x00600000e498783b */ /* 0x000ea40000004200 */
[----:B------:R-:W-:Y:S01]  /*c390*/  MUFU.EX2 R40, R40 ;  /* 0x0000002800287308 */ /* 0x000fe20000000800 */
[--C-:B------:R-:W-:Y:S02]  /*c3a0*/  FFMA.FTZ R42, R42, c[0x0][0x2d0], -R3.reuse ;  /* 0x0000b4002a2a7a23 */ /* 0x100fe40000010803 */
[--C-:B------:R-:W-:Y:S02]  /*c3b0*/  FFMA.FTZ R43, R43, c[0x0][0x2d0], -R3.reuse ;  /* 0x0000b4002b2b7a23 */ /* 0x100fe40000010803 */
[C---:B-1----:R-:W-:Y:S04]  /*c3c0*/  HMMA.16816.F32 R60, R144.reuse, R164, R60 ;  /* 0x000000a4903c723c */ /* 0x042fe8000000183c */
[--C-:B------:R-:W-:Y:S01]  /*c3d0*/  FFMA.FTZ R36, R36, c[0x0][0x2d0], -R212.reuse ;  /* 0x0000b40024247a23 */ /* 0x100fe200000108d4 */
[----:B------:R-:W-:Y:S01]  /*c3e0*/  MUFU.EX2 R41, R41 ;  /* 0x0000002900297308 */ /* 0x000fe20000000800 */
[--C-:B------:R-:W-:Y:S02]  /*c3f0*/  FFMA.FTZ R37, R37, c[0x0][0x2d0], -R212.reuse ;  /* 0x0000b40025257a23 */ /* 0x100fe400000108d4 */
[C---:B------:R-:W-:Y:S01]  /*c400*/  HMMA.16816.F32 R64, R144.reuse, R166, R64 ;  /* 0x000000a69040723c */ /* 0x040fe20000001840 */
[----:B------:R-:W1:Y:S03]  /*c410*/  LDSM.16.MT88.4 R164, [R227+0x6000] ;  /* 0x00600000e3a4783b */ /* 0x000e660000004200 */
[--C-:B------:R-:W-:Y:S02]  /*c420*/  FFMA.FTZ R38, R38, c[0x0][0x2d0], -R3.reuse ;  /* 0x0000b40026267a23 */ /* 0x100fe40000010803 */
[--C-:B------:R-:W-:Y:S01]  /*c430*/  FFMA.FTZ R39, R39, c[0x0][0x2d0], -R3.reuse ;  /* 0x0000b40027277a23 */ /* 0x100fe20000010803 */
[----:B------:R-:W-:Y:S01]  /*c440*/  MUFU.EX2 R42, R42 ;  /* 0x0000002a002a7308 */ /* 0x000fe20000000800 */
[C---:B---3--:R-:W-:Y:S04]  /*c450*/  HMMA.16816.F32 R68, R144.reuse, R148, R68 ;  /* 0x000000949044723c */ /* 0x048fe80000001844 */
[--C-:B------:R-:W-:Y:S02]  /*c460*/  FFMA.FTZ R44, R44, c[0x0][0x2d0], -R212.reuse ;  /* 0x0000b4002c2c7a23 */ /* 0x100fe400000108d4 */
[--C-:B------:R-:W-:Y:S02]  /*c470*/  FFMA.FTZ R45, R45, c[0x0][0x2d0], -R212.reuse ;  /* 0x0000b4002d2d7a23 */ /* 0x100fe400000108d4 */
[C---:B------:R-:W-:Y:S01]  /*c480*/  HMMA.16816.F32 R72, R144.reuse, R150, R72 ;  /* 0x000000969048723c */ /* 0x040fe20000001848 */
[----:B------:R-:W3:Y:S01]  /*c490*/  LDSM.16.MT88.4 R148, [R224+0x800] ;  /* 0x00080000e094783b */ /* 0x000ee20000004200 */
[----:B------:R-:W-:Y:S02]  /*c4a0*/  MUFU.EX2 R43, R43 ;  /* 0x0000002b002b7308 */ /* 0x000fe40000000800 */
[--C-:B------:R-:W-:Y:S02]  /*c4b0*/  FFMA.FTZ R48, R48, c[0x0][0x2d0], -R212.reuse ;  /* 0x0000b40030307a23 */ /* 0x100fe400000108d4 */
[----:B------:R-:W-:Y:S02]  /*c4c0*/  FFMA.FTZ R212, R49, c[0x0][0x2d0], -R212 ;  /* 0x0000b40031d47a23 */ /* 0x000fe400000108d4 */
[C---:B--2---:R-:W-:Y:S04]  /*c4d0*/  HMMA.16816.F32 R76, R144.reuse, R152, R76 ;  /* 0x00000098904c723c */ /* 0x044fe8000000184c */
[----:B------:R-:W-:Y:S04]  /*c4e0*/  MUFU.EX2 R212, R212 ;  /* 0x000000d400d47308 */ /* 0x000fe80000000800 */
[C---:B------:R-:W-:Y:S01]  /*c4f0*/  HMMA.16816.F32 R80, R144.reuse, R154, R80 ;  /* 0x0000009a9050723c */ /* 0x040fe20000001850 */
[----:B------:R-:W2:Y:S05]  /*c500*/  LDSM.16.MT88.4 R152, [R227+0x800] ;  /* 0x00080000e398783b */ /* 0x000eaa0000004200 */
[----:B------:R-:W-:Y:S02]  /*c510*/  MUFU.EX2 R44, R44 ;  /* 0x0000002c002c7308 */ /* 0x000fe40000000800 */
[C---:B-1----:R-:W-:Y:S07]  /*c520*/  HMMA.16816.F32 R84, R144.reuse, R164, R84 ;  /* 0x000000a49054723c */ /* 0x042fee0000001854 */
[----:B------:R-:W-:Y:S01]  /*c530*/  MOV R164, R219 ;  /* 0x000000db00a47202 */ /* 0x000fe20000000f00 */
[C---:B------:R-:W-:Y:S01]  /*c540*/  HMMA.16816.F32 R88, R144.reuse, R166, R88 ;  /* 0x000000a69058723c */ /* 0x040fe20000001858 */
[----:B------:R-:W1:Y:S03]  /*c550*/  MUFU.EX2 R166, R20 ;  /* 0x0000001400a67308 */ /* 0x000e660000000800 */
[----:B------:R-:W-:Y:S04]  /*c560*/  MOV R165, R223 ;  /* 0x000000df00a57202 */ /* 0x000fe80000000f00 */
[C---:B------:R-:W-:Y:S03]  /*c570*/  HMMA.16816.F32 R92, R144.reuse, R12, R92 ;  /* 0x0000000c905c723c */ /* 0x040fe6000000185c */
[----:B------:R-:W-:Y:S04]  /*c580*/  MUFU.EX2 R219, R21 ;  /* 0x0000001500db7308 */ /* 0x000fe80000000800 */
[----:B------:R-:W-:Y:S01]  /*c590*/  F2FP.PACK_AB R12, R142, R143 ;  /* 0x0000008f8e0c723e */ /* 0x000fe200000000ff */
[----:B------:R-:W-:Y:S01]  /*c5a0*/  HMMA.16816.F32 R96, R144, R14, R96 ;  /* 0x0000000e9060723c */ /* 0x000fe20000001860 */
[----:B------:R-:W4:Y:S03]  /*c5b0*/  LDSM.16.MT88.4 R144, [R230+0x800] ;  /* 0x00080000e690783b */ /* 0x000f260000004200 */
[----:B------:R-:W-:Y:S01]  /*c5c0*/  F2FP.PACK_AB R13, R211, R213 ;  /* 0x000000d5d30d723e */ /* 0x000fe200000000ff */
[----:B------:R1:W-:Y:S02]  /*c5d0*/  MUFU.EX2 R167, R23 ;  /* 0x0000001700a77308 */ /* 0x0003e40000000800 */
[-C--:B------:R-:W-:Y:S02]  /*c5e0*/  F2FP.PACK_AB R14, R220, R221.reuse ;  /* 0x000000dddc0e723e */ /* 0x080fe400000000ff */
[----:B------:R-:W-:Y:S06]  /*c5f0*/  F2FP.PACK_AB R15, R209, R210 ;  /* 0x000000d2d10f723e */ /* 0x000fec00000000ff */
[----:B------:R-:W-:Y:S01]  /*c600*/  MUFU.EX2 R223, R25 ;  /* 0x0000001900df7308 */ /* 0x000fe20000000800 */
[C---:B---3--:R-:W-:Y:S08]  /*c610*/  HMMA.16816.F32 R4, R12.reuse, R148, R4 ;  /* 0x000000940c04723c */ /* 0x048ff00000001804 */
[C---:B------:R-:W-:Y:S01]  /*c620*/  HMMA.16816.F32 R8, R12.reuse, R150, R8 ;  /* 0x000000960c08723c */ /* 0x040fe20000001808 */
[----:B------:R-:W3:Y:S01]  /*c630*/  LDSM.16.MT88.4 R148, [R224+0x3800] ;  /* 0x00380000e094783b */ /* 0x000ee20000004200 */
[----:B------:R-:W-:Y:S06]  /*c640*/  MUFU.EX2 R45, R45 ;  /* 0x0000002d002d7308 */ /* 0x000fec0000000800 */
[C---:B------:R-:W-:Y:S01]  /*c650*/  HMMA.16816.F32 R100, R12.reuse, R16, R100 ;  /* 0x000000100c64723c */ /* 0x040fe20000001864 */
[----:B-1----:R-:W-:Y:S03]  /*c660*/  LDSM.16.MT88.4 R20, [R228+0x1000] ;  /* 0x00100000e414783b */ /* 0x002fe60000004200 */
[----:B------:R-:W-:Y:S04]  /*c670*/  MUFU.EX2 R48, R48 ;  /* 0x0000003000307308 */ /* 0x000fe80000000800 */
[C---:B------:R-:W-:Y:S01]  /*c680*/  HMMA.16816.F32 R104, R12.reuse, R18, R104 ;  /* 0x000000120c68723c */ /* 0x040fe20000001868 */
[----:B------:R-:W1:Y:S07]  /*c690*/  LDSM.16.MT88.4 R16, [R228+0x3800] ;  /* 0x00380000e410783b */ /* 0x000e6e0000004200 */
[C---:B--2---:R-:W-:Y:S08]  /*c6a0*/  HMMA.16816.F32 R108, R12.reuse, R152, R108 ;  /* 0x000000980c6c723c */ /* 0x044ff0000000186c */
[C---:B------:R-:W-:Y:S01]  /*c6b0*/  HMMA.16816.F32 R112, R12.reuse, R154, R112 ;  /* 0x0000009a0c70723c */ /* 0x040fe20000001870 */
[----:B------:R-:W2:Y:S07]  /*c6c0*/  LDSM.16.MT88.4 R152, [R227+0x3800] ;  /* 0x00380000e398783b */ /* 0x000eae0000004200 */
[C---:B----4-:R-:W-:Y:S08]  /*c6d0*/  HMMA.16816.F32 R116, R12.reuse, R144, R116 ;  /* 0x000000900c74723c */ /* 0x050ff00000001874 */
[C---:B------:R-:W-:Y:S01]  /*c6e0*/  HMMA.16816.F32 R120, R12.reuse, R146, R120 ;  /* 0x000000920c78723c */ /* 0x040fe20000001878 */
[----:B------:R-:W4:Y:S07]  /*c6f0*/  LDSM.16.MT88.4 R144, [R230+0x3800] ;  /* 0x00380000e690783b */ /* 0x000f2e0000004200 */
        /* <DEDUP_REMOVED lines=12> */
[C---:B---3--:R-:W-:Y:S01]  /*c7c0*/  HMMA.16816.F32 R68, R12.reuse, R148, R68 ;  /* 0x000000940c44723c */ /* 0x048fe20000001844 */
[----:B------:R-:W3:Y:S06]  /*c7d0*/  MUFU.EX2 R148, R24 ;  /* 0x0000001800947308 */ /* 0x000eec0000000800 */
[----:B------:R-:W-:Y:S01]  /*c7e0*/  MOV R149, R221 ;  /* 0x000000dd00957202 */ /* 0x000fe20000000f00 */
[C---:B------:R-:W-:Y:S03]  /*c7f0*/  HMMA.16816.F32 R72, R12.reuse, R150, R72 ;  /* 0x000000960c48723c */ /* 0x040fe60000001848 */
[----:B------:R-:W-:Y:S04]  /*c800*/  MUFU.EX2 R221, R29 ;  /* 0x0000001d00dd7308 */ /* 0x000fe80000000800 */
[----:B------:R-:W-:Y:S01]  /*c810*/  MOV R151, R166 ;  /* 0x000000a600977202 */ /* 0x000fe20000000f00 */
[C---:B-1----:R-:W-:Y:S05]  /*c820*/  HMMA.16816.F32 R76, R12.reuse, R16, R76 ;  /* 0x000000100c4c723c */ /* 0x042fea000000184c */
[----:B------:R-:W-:Y:S03]  /*c830*/  MUFU.EX2 R166, R26 ;  /* 0x0000001a00a67308 */ /* 0x000fe60000000800 */
[C---:B------:R-:W-:Y:S01]  /*c840*/  HMMA.16816.F32 R80, R12.reuse, R18, R80 ;  /* 0x000000120c50723c */ /* 0x040fe20000001850 */
[----:B------:R-:W1:Y:S07]  /*c850*/  LDSM.16.MT88.4 R16, [R224+0x1000] ;  /* 0x00100000e010783b */ /* 0x000e6e0000004200 */
[C---:B--2---:R-:W-:Y:S07]  /*c860*/  HMMA.16816.F32 R84, R12.reuse, R152, R84 ;  /* 0x000000980c54723c */ /* 0x044fee0000001854 */
[----:B------:R-:W-:Y:S01]  /*c870*/  MOV R152, R165 ;  /* 0x000000a500987202 */ /* 0x000fe20000000f00 */
[C---:B------:R-:W-:Y:S01]  /*c880*/  HMMA.16816.F32 R88, R12.reuse, R154, R88 ;  /* 0x0000009a0c58723c */ /* 0x040fe20000001858 */
[----:B------:R2:W1:Y:S03]  /*c890*/  MUFU.EX2 R165, R27 ;  /* 0x0000001b00a57308 */ /* 0x0004660000000800 */
[----:B------:R-:W-:Y:S03]  /*c8a0*/  MOV R153, R164 ;  /* 0x000000a400997202 */ /* 0x000fe60000000f00 */
[----:B---3--:R-:W-:Y:S01]  /*c8b0*/  MOV R154, R148 ;  /* 0x00000094009a7202 */ /* 0x008fe20000000f00 */
[C---:B----4-:R-:W-:Y:S03]  /*c8c0*/  HMMA.16816.F32 R92, R12.reuse, R144, R92 ;  /* 0x000000900c5c723c */ /* 0x050fe6000000185c */
[----:B------:R-:W-:Y:S01]  /*c8d0*/  MUFU.EX2 R164, R30 ;  /* 0x0000001e00a47308 */ /* 0x000fe20000000800 */
[----:B------:R-:W-:Y:S02]  /*c8e0*/  MOV R155, R222 ;  /* 0x000000de009b7202 */ /* 0x000fe40000000f00 */
[----:B------:R-:W-:Y:S02]  /*c8f0*/  MOV R49, R154 ;  /* 0x0000009a00317202 */ /* 0x000fe40000000f00 */
[----:B------:R-:W-:Y:S01]  /*c900*/  HMMA.16816.F32 R96, R12, R146, R96 ;  /* 0x000000920c60723c */ /* 0x000fe20000001860 */
[----:B------:R-:W-:Y:S03]  /*c910*/  LDSM.16.MT88.4 R144, [R230+0x1000] ;  /* 0x00100000e690783b */ /* 0x000fe60000004200 */
[----:B------:R-:W-:Y:S01]  /*c920*/  MOV R148, R220 ;  /* 0x000000dc00947202 */ /* 0x000fe20000000f00 */
[----:B------:R-:W3:Y:S02]  /*c930*/  MUFU.EX2 R222, R28 ;  /* 0x0000001c00de7308 */ /* 0x000ee40000000800 */
[----:B------:R-:W-:Y:S02]  /*c940*/  F2FP.PACK_AB R14, R223, R154 ;  /* 0x0000009adf0e723e */ /* 0x000fe400000000ff */
[----:B--2---:R-:W2:Y:S03]  /*c950*/  LDSM.16.MT88.4 R24, [R227+0x1000] ;  /* 0x00100000e318783b */ /* 0x004ea60000004200 */
[----:B------:R-:W-:Y:S02]  /*c960*/  F2FP.PACK_AB R12, R219, R151 ;  /* 0x00000097db0c723e */ /* 0x000fe400000000ff */
[----:B------:R-:W-:Y:S01]  /*c970*/  F2FP.PACK_AB R13, R167, R208 ;  /* 0x000000d0a70d723e */ /* 0x000fe200000000ff */
[----:B------:R4:W-:Y:S01]  /*c980*/  MUFU.EX2 R220, R32 ;  /* 0x0000002000dc7308 */ /* 0x0009e20000000800 */
[----:B-1----:R-:W-:Y:S02]  /*c990*/  F2FP.PACK_AB R15, R165, R166 ;  /* 0x000000a6a50f723e */ /* 0x002fe400000000ff */
[----:B------:R-:W-:Y:S02]  /*c9a0*/  MOV R150, R148 ;  /* 0x0000009400967202 */ /* 0x000fe40000000f00 */
[----:B------:R-:W-:Y:S03]  /*c9b0*/  MOV R148, R142 ;  /* 0x0000008e00947202 */ /* 0x000fe60000000f00 */
[C---:B------:R-:W-:Y:S02]  /*c9c0*/  HMMA.16816.F32 R4, R12.reuse, R16, R4 ;  /* 0x000000100c04723c */ /* 0x040fe40000001804 */
[----:B------:R1:W-:Y:S06]  /*c9d0*/  MUFU.EX2 R142, R39 ;  /* 0x00000027008e7308 */ /* 0x0003ec0000000800 */
[C---:B------:R-:W-:Y:S01]  /*c9e0*/  HMMA.16816.F32 R8, R12.reuse, R18, R8 ;  /* 0x000000120c08723c */ /* 0x040fe20000001808 */
[----:B------:R-:W3:Y:S07]  /*c9f0*/  LDSM.16.MT88.4 R16, [R224+0x4000] ;  /* 0x00400000e010783b */ /* 0x000eee0000004200 */
[C---:B------:R-:W-:Y:S04]  /*ca00*/  HMMA.16816.F32 R100, R12.reuse, R20, R100 ;  /* 0x000000140c64723c */ /* 0x040fe80000001864 */
[----:B----4-:R-:W-:Y:S02]  /*ca10*/  MOV R32, R219 ;  /* 0x000000db00207202 */ /* 0x010fe40000000f00 */
[----:B------:R4:W-:Y:S02]  /*ca20*/  MUFU.EX2 R219, R33 ;  /* 0x0000002100db7308 */ /* 0x0009e40000000800 */
[C---:B------:R-:W-:Y:S01]  /*ca30*/  HMMA.16816.F32 R104, R12.reuse, R22, R104 ;  /* 0x000000160c68723c */ /* 0x040fe20000001868 */
[----:B------:R-:W3:Y:S03]  /*ca40*/  LDSM.16.MT88.4 R20, [R228+0x4000] ;  /* 0x00400000e414783b */ /* 0x000ee60000004200 */
[--C-:B-1----:R-:W-:Y:S04]  /*ca50*/  FFMA.FTZ R39, R47, c[0x0][0x2d0], -R3.reuse ;  /* 0x0000b4002f277a23 */ /* 0x102fe80000010803 */
[C---:B--2---:R-:W-:Y:S02]  /*ca60*/  HMMA.16816.F32 R108, R12.reuse, R24, R108 ;  /* 0x000000180c6c723c */ /* 0x044fe4000000186c */
[----:B------:R-:W-:Y:S06]  /*ca70*/  MUFU.EX2 R39, R39 ;  /* 0x0000002700277308 */ /* 0x000fec0000000800 */
[C---:B------:R-:W-:Y:S01]  /*ca80*/  HMMA.16816.F32 R112, R12.reuse, R26, R112 ;  /* 0x0000001a0c70723c */ /* 0x040fe20000001870 */
[----:B------:R-:W1:Y:S03]  /*ca90*/  LDSM.16.MT88.4 R24, [R227+0x4000] ;  /* 0x00400000e318783b */ /* 0x000e660000004200 */
[----:B----4-:R-:W-:Y:S04]  /*caa0*/  MOV R33, R151 ;  /* 0x0000009700217202 */ /* 0x010fe80000000f00 */
[C---:B------:R-:W-:Y:S04]  /*cab0*/  HMMA.16816.F32 R116, R12.reuse, R144, R116 ;  /* 0x000000900c74723c */ /* 0x040fe80000001874 */
[----:B------:R-:W-:Y:S02]  /*cac0*/  MOV R47, R33 ;  /* 0x00000021002f7202 */ /* 0x000fe40000000f00 */
[----:B------:R-:W-:Y:S02]  /*cad0*/  MOV R151, R149 ;  /* 0x0000009500977202 */ /* 0x000fe40000000f00 */
[C---:B------:R-:W-:Y:S01]  /*cae0*/  HMMA.16816.F32 R120, R12.reuse, R146, R120 ;  /* 0x000000920c78723c */ /* 0x040fe20000001878 */
[----:B------:R-:W2:Y:S03]  /*caf0*/  LDSM.16.MT88.4 R144, [R230+0x4000] ;  /* 0x00400000e690783b */ /* 0x000ea60000004200 */
[----:B------:R-:W-:Y:S02]  /*cb00*/  MOV R149, R143 ;  /* 0x0000008f00957202 */ /* 0x000fe40000000f00 */
[----:B------:R4:W-:Y:S02]  /*cb10*/  MUFU.EX2 R143, R38 ;  /* 0x00000026008f7308 */ /* 0x0009e40000000800 */
[C---:B---3--:R-:W-:Y:S08]  /*cb20*/  HMMA.16816.F32 R124, R12.reuse, R16, R124 ;  /* 0x000000100c7c723c */ /* 0x048ff0000000187c */
[C---:B------:R-:W-:Y:S01]  /*cb30*/  HMMA.16816.F32 R128, R12.reuse, R18, R128 ;  /* 0x000000120c80723c */ /* 0x040fe20000001880 */
[----:B------:R-:W3:Y:S07]  /*cb40*/  LDSM.16.MT88.4 R16, [R224+0x7000] ;  /* 0x00700000e010783b */ /* 0x000eee0000004200 */
[C---:B------:R-:W-:Y:S04]  /*cb50*/  HMMA.16816.F32 R132, R12.reuse, R20, R132 ;  /* 0x000000140c84723c */ /* 0x040fe80000001884 */
[--C-:B----4-:R-:W-:Y:S01]  /*cb60*/  FFMA.FTZ R38, R46, c[0x0][0x2d0], -R3.reuse ;  /* 0x0000b4002e267a23 */ /* 0x110fe20000010803 */
[----:B------:R-:W-:Y:S03]  /*cb70*/  MOV R46, R32 ;  /* 0x00000020002e7202 */ /* 0x000fe60000000f00 */
[C---:B------:R-:W-:Y:S01]  /*cb80*/  HMMA.16816.F32 R136, R12.reuse, R22, R136 ;  /* 0x000000160c88723c */ /* 0x040fe20000001888 */
[----:B------:R-:W4:Y:S01]  /*cb90*/  LDSM.16.MT88.4 R20, [R228+0x7000] ;  /* 0x00700000e414783b */ /* 0x000f220000004200 */
[----:B------:R-:W-:Y:S06]  /*cba0*/  MUFU.EX2 R38, R38 ;  /* 0x0000002600267308 */ /* 0x000fec0000000800 */
[C---:B-1----:R-:W-:Y:S08]  /*cbb0*/  HMMA.16816.F32 R52, R12.reuse, R24, R52 ;  /* 0x000000180c34723c */ /* 0x042ff00000001834 */
[C---:B------:R-:W-:Y:S01]  /*cbc0*/  HMMA.16816.F32 R56, R12.reuse, R26, R56 ;  /* 0x0000001a0c38723c */ /* 0x040fe20000001838 */
[----:B------:R-:W1:Y:S07]  /*cbd0*/  LDSM.16.MT88.4 R24, [R227+0x7000] ;  /* 0x00700000e318783b */ /* 0x000e6e0000004200 */
[C---:B--2---:R-:W-:Y:S01]  /*cbe0*/  HMMA.16816.F32 R60, R12.reuse, R144, R60 ;  /* 0x000000900c3c723c */ /* 0x044fe2000000183c */
[----:B------:R2:W-:Y:S07]  /*cbf0*/  MUFU.EX2 R145, R34 ;  /* 0x0000002200917308 */ /* 0x0005ee0000000800 */
[C---:B------:R-:W-:Y:S03]  /*cc00*/  HMMA.16816.F32 R64, R12.reuse, R146, R64 ;  /* 0x000000920c40723c */ /* 0x040fe60000001840 */
[----:B------:R1:W1:Y:S05]  /*cc10*/  MUFU.EX2 R146, R31 ;  /* 0x0000001f00927308 */ /* 0x00026a0000000800 */
[C---:B---3--:R-:W-:Y:S05]  /*cc20*/  HMMA.16816.F32 R68, R12.reuse, R16, R68 ;  /* 0x000000100c44723c */ /* 0x048fea0000001844 */
[----:B------:R3:W3:Y:S03]  /*cc30*/  MUFU.EX2 R144, R35 ;  /* 0x0000002300907308 */ /* 0x0006e60000000800 */
[C---:B------:R-:W-:Y:S01]  /*cc40*/  HMMA.16816.F32 R72, R12.reuse, R18, R72 ;  /* 0x000000120c48723c */ /* 0x040fe20000001848 */
[----:B--2---:R-:W2:Y:S04]  /*cc50*/  LDL.LU R34, [R1+0xc] ;  /* 0x00000c0001227983 */ /* 0x004ea80000300800 */
[----:B------:R-:W-:Y:S02]  /*cc60*/  LDSM.16.MT88.4 R16, [R224+0x1800] ;  /* 0x00180000e010783b */ /* 0x000fe40000004200 */
[----:B------:R3:W-:Y:S01]  /*cc70*/  MUFU.EX2 R147, R37 ;  /* 0x0000002500937308 */ /* 0x0007e20000000800 */
[C---:B----4-:R-:W-:Y:S05]  /*cc80*/  HMMA.16816.F32 R76, R12.reuse, R20, R76 ;  /* 0x000000140c4c723c */ /* 0x050fea000000184c */
[----:B-1----:R-:W1:Y:S03]  /*cc90*/  LDSM.16.MT88.4 R28, [R230+0x7000] ;  /* 0x00700000e61c783b */ /* 0x002e660000004200 */
[C---:B------:R-:W-:Y:S05]  /*cca0*/  HMMA.16816.F32 R80, R12.reuse, R22, R80 ;  /* 0x000000160c50723c */ /* 0x040fea0000001850 */
[----:B------:R-:W4:Y:S01]  /*ccb0*/  LDSM.16.MT88.4 R20, [R228+0x1800] ;  /* 0x00180000e414783b */ /* 0x000f220000004200 */
[----:B---3--:R-:W-:Y:S02]  /*ccc0*/  MOV R35, R214 ;  /* 0x000000d600237202 */ /* 0x008fe40000000f00 */
[C---:B------:R-:W-:Y:S01]  /*ccd0*/  HMMA.16816.F32 R84, R12.reuse, R24, R84 ;  /* 0x000000180c54723c */ /* 0x040fe20000001854 */
[----:B------:R-:W3:Y:S03]  /*cce0*/  MUFU.EX2 R214, R36 ;  /* 0x0000002400d67308 */ /* 0x000ee60000000800 */
[--C-:B------:R-:W-:Y:S04]  /*ccf0*/  FFMA.FTZ R37, R50, c[0x0][0x2d0], -R3.reuse ;  /* 0x0000b40032257a23 */ /* 0x100fe80000010803 */
[C---:B------:R-:W-:Y:S01]  /*cd00*/  HMMA.16816.F32 R88, R12.reuse, R26, R88 ;  /* 0x0000001a0c58723c */ /* 0x040fe20000001858 */
[----:B------:R-:W3:Y:S03]  /*cd10*/  LDSM.16.MT88.4 R24, [R227+0x1800] ;  /* 0x00180000e318783b */ /* 0x000ee60000004200 */
[----:B------:R-:W-:Y:S01]  /*cd20*/  MOV R50, R155 ;  /* 0x0000009b00327202 */ /* 0x000fe20000000f00 */
[----:B------:R-:W-:Y:S01]  /*cd30*/  FFMA.FTZ R3, R51, c[0x0][0x2d0], -R3 ;  /* 0x0000b40033037a23 */ /* 0x000fe20000010803 */
[----:B------:R-:W-:Y:S01]  /*cd40*/  MOV R51, R152 ;  /* 0x0000009800337202 */ /* 0x000fe20000000f00 */
[----:B------:R-:W-:Y:S10]  /*cd50*/  MUFU.EX2 R37, R37 ;  /* 0x0000002500257308 */ /* 0x000ff40000000800 */
[----:B------:R3:W2:Y:S01]  /*cd60*/  MUFU.EX2 R36, R3 ;  /* 0x0000000300247308 */ /* 0x0006a20000000800 */
[C---:B-1----:R-:W-:Y:S08]  /*cd70*/  HMMA.16816.F32 R92, R12.reuse, R28, R92 ;  /* 0x0000001c0c5c723c */ /* 0x042ff0000000185c */
[----:B------:R-:W-:Y:S01]  /*cd80*/  HMMA.16816.F32 R96, R12, R30, R96 ;  /* 0x0000001e0c60723c */ /* 0x000fe20000001860 */
[----:B------:R-:W1:Y:S06]  /*cd90*/  LDSM.16.MT88.4 R28, [R230+0x1800] ;  /* 0x00180000e61c783b */ /* 0x000e6c0000004200 */
[----:B------:R-:W-:Y:S02]  /*cda0*/  F2FP.PACK_AB R12, R221, R222 ;  /* 0x000000dedd0c723e */ /* 0x000fe400000000ff */
[----:B------:R-:W-:Y:S03]  /*cdb0*/  F2FP.PACK_AB R13, R146, R164 ;  /* 0x000000a4920d723e */ /* 0x000fe600000000ff */
[----:B------:R-:W-:Y:S02]  /*cdc0*/  F2FP.PACK_AB R14, R219, R220 ;  /* 0x000000dcdb0e723e */ /* 0x000fe400000000ff */
[----:B------:R-:W-:Y:S02]  /*cdd0*/  F2FP.PACK_AB R15, R144, R145 ;  /* 0x00000091900f723e */ /* 0x000fe400000000ff */
[----:B---3--:R-:W-:Y:S05]  /*cde0*/  MOV R3, R148 ;  /* 0x0000009400037202 */ /* 0x008fea0000000f00 */
[C---:B------:R-:W-:Y:S08]  /*cdf0*/  HMMA.16816.F32 R4, R12.reuse, R16, R4 ;  /* 0x000000100c04723c */ /* 0x040ff00000001804 */
[C---:B------:R-:W-:Y:S01]  /*ce00*/  HMMA.16816.F32 R8, R12.reuse, R18, R8 ;  /* 0x000000120c08723c */ /* 0x040fe20000001808 */
[----:B------:R-:W3:Y:S07]  /*ce10*/  LDSM.16.MT88.4 R16, [R224+0x4800] ;  /* 0x00480000e010783b */ /* 0x000eee0000004200 */
[C---:B----4-:R-:W-:Y:S08]  /*ce20*/  HMMA.16816.F32 R100, R12.reuse, R20, R100 ;  /* 0x000000140c64723c */ /* 0x050ff00000001864 */
[C---:B------:R-:W-:Y:S01]  /*ce30*/  HMMA.16816.F32 R104, R12.reuse, R22, R104 ;  /* 0x000000160c68723c */ /* 0x040fe20000001868 */
[----:B------:R-:W4:Y:S07]  /*ce40*/  LDSM.16.MT88.4 R20, [R228+0x4800] ;  /* 0x00480000e414783b */ /* 0x000f2e0000004200 */
[C---:B------:R-:W-:Y:S08]  /*ce50*/  HMMA.16816.F32 R108, R12.reuse, R24, R108 ;  /* 0x000000180c6c723c */ /* 0x040ff0000000186c */
[C---:B------:R-:W-:Y:S01]  /*ce60*/  HMMA.16816.F32 R112, R12.reuse, R26, R112 ;  /* 0x0000001a0c70723c */ /* 0x040fe20000001870 */
[----:B------:R-:W4:Y:S07]  /*ce70*/  LDSM.16.MT88.4 R24, [R227+0x4800] ;  /* 0x00480000e318783b */ /* 0x000f2e0000004200 */
[C---:B-1----:R-:W-:Y:S08]  /*ce80*/  HMMA.16816.F32 R116, R12.reuse, R28, R116 ;  /* 0x0000001c0c74723c */ /* 0x042ff00000001874 */
[C---:B------:R-:W-:Y:S01]  /*ce90*/  HMMA.16816.F32 R120, R12.reuse, R30, R120 ;  /* 0x0000001e0c78723c */ /* 0x040fe20000001878 */
[----:B------:R-:W1:Y:S07]  /*cea0*/  LDSM.16.MT88.4 R28, [R230+0x4800] ;  /* 0x00480000e61c783b */ /* 0x000e6e0000004200 */
[C---:B---3--:R-:W-:Y:S08]  /*ceb0*/  HMMA.16816.F32 R124, R12.reuse, R16, R124 ;  /* 0x000000100c7c723c */ /* 0x048ff0000000187c */
        /* <DEDUP_REMOVED lines=19> */
[----:B------:R-:W2:Y:S07]  /*cff0*/  LDSM.16.MT88.4 R24, [R227+0x2000] ;  /* 0x00200000e318783b */ /* 0x000eae0000004200 */
[C---:B-1----:R-:W-:Y:S08]  /*d000*/  HMMA.16816.F32 R92, R12.reuse, R28, R92 ;  /* 0x0000001c0c5c723c */ /* 0x042ff0000000185c */
[----:B------:R-:W-:Y:S01]  /*d010*/  HMMA.16816.F32 R96, R12, R30, R96 ;  /* 0x0000001e0c60723c */ /* 0x000fe20000001860 */
[----:B------:R-:W1:Y:S06]  /*d020*/  LDSM.16.MT88.4 R28, [R230+0x2000] ;  /* 0x00200000e61c783b */ /* 0x000e6c0000004200 */
[----:B------:R-:W-:Y:S02]  /*d030*/  F2FP.PACK_AB R12, R147, R214 ;  /* 0x000000d6930c723e */ /* 0x000fe400000000ff */
[----:B------:R-:W-:Y:S03]  /*d040*/  F2FP.PACK_AB R13, R142, R143 ;  /* 0x0000008f8e0d723e */ /* 0x000fe600000000ff */
[----:B------:R-:W-:Y:S02]  /*d050*/  F2FP.PACK_AB R14, R41, R40 ;  /* 0x00000028290e723e */ /* 0x000fe400000000ff */
[----:B------:R-:W-:Y:S07]  /*d060*/  F2FP.PACK_AB R15, R43, R42 ;  /* 0x0000002a2b0f723e */ /* 0x000fee00000000ff */
[C---:B---3--:R-:W-:Y:S08]  /*d070*/  HMMA.16816.F32 R4, R12.reuse, R16, R4 ;  /* 0x000000100c04723c */ /* 0x048ff00000001804 */
[C---:B------:R-:W-:Y:S01]  /*d080*/  HMMA.16816.F32 R8, R12.reuse, R18, R8 ;  /* 0x000000120c08723c */ /* 0x040fe20000001808 */
[----:B------:R-:W3:Y:S03]  /*d090*/  LDSM.16.MT88.4 R16, [R224+0x5000] ;  /* 0x00500000e010783b */ /* 0x000ee60000004200 */
[----:B--2---:R-:W-:Y:S04]  /*d0a0*/  FFMA.FTZ R2, R2, R34, R35 ;  /* 0x0000002202027223 */ /* 0x004fe80000010023 */
[C---:B----4-:R-:W-:Y:S01]  /*d0b0*/  HMMA.16816.F32 R100, R12.reuse, R20, R100 ;  /* 0x000000140c64723c */ /* 0x050fe20000001864 */
[----:B------:R-:W2:Y:S07]  /*d0c0*/  LDSM.16.MT88.4 R32, [R228+0x5000] ;  /* 0x00500000e420783b */ /* 0x000eae0000004200 */
[C---:B------:R-:W-:Y:S01]  /*d0d0*/  HMMA.16816.F32 R104, R12.reuse, R22, R104 ;  /* 0x000000160c68723c */ /* 0x040fe20000001868 */
[----:B------:R-:W4:Y:S07]  /*d0e0*/  LDSM.16.MT88.4 R20, [R227+0x5000] ;  /* 0x00500000e314783b */ /* 0x000f2e0000004200 */
[C---:B------:R-:W-:Y:S08]  /*d0f0*/  HMMA.16816.F32 R108, R12.reuse, R24, R108 ;  /* 0x000000180c6c723c */ /* 0x040ff0000000186c */
[C---:B------:R-:W-:Y:S01]  /*d100*/  HMMA.16816.F32 R112, R12.reuse, R26, R112 ;  /* 0x0000001a0c70723c */ /* 0x040fe20000001870 */
[----:B------:R-:W4:Y:S07]  /*d110*/  LDSM.16.MT88.4 R24, [R230+0x5000] ;  /* 0x00500000e618783b */ /* 0x000f2e0000004200 */
[C---:B-1----:R-:W-:Y:S08]  /*d120*/  HMMA.16816.F32 R116, R12.reuse, R28, R116 ;  /* 0x0000001c0c74723c */ /* 0x042ff00000001874 */
[C---:B------:R-:W-:Y:S01]  /*d130*/  HMMA.16816.F32 R120, R12.reuse, R30, R120 ;  /* 0x0000001e0c78723c */ /* 0x040fe20000001878 */
[----:B------:R-:W-:Y:S07]  /*d140*/  LDSM.16.MT88.4 R28, [R228+0x8000] ;  /* 0x00800000e41c783b */ /* 0x000fee0000004200 */
[C---:B---3--:R-:W-:Y:S08]  /*d150*/  HMMA.16816.F32 R124, R12.reuse, R16, R124 ;  /* 0x000000100c7c723c */ /* 0x048ff0000000187c */
[C---:B------:R-:W-:Y:S01]  /*d160*/  HMMA.16816.F32 R128, R12.reuse, R18, R128 ;  /* 0x000000120c80723c */ /* 0x040fe20000001880 */
[----:B------:R-:W1:Y:S07]  /*d170*/  LDSM.16.MT88.4 R16, [R224+0x8000] ;  /* 0x00800000e010783b */ /* 0x000e6e0000004200 */
[C---:B--2---:R-:W-:Y:S08]  /*d180*/  HMMA.16816.F32 R132, R12.reuse, R32, R132 ;  /* 0x000000200c84723c */ /* 0x044ff00000001884 */
[C---:B------:R-:W-:Y:S01]  /*d190*/  HMMA.16816.F32 R136, R12.reuse, R34, R136 ;  /* 0x000000220c88723c */ /* 0x040fe20000001888 */
[----:B------:R-:W2:Y:S07]  /*d1a0*/  LDSM.16.MT88.4 R32, [R227+0x8000] ;  /* 0x00800000e320783b */ /* 0x000eae0000004200 */
[C---:B----4-:R-:W-:Y:S08]  /*d1b0*/  HMMA.16816.F32 R52, R12.reuse, R20, R52 ;  /* 0x000000140c34723c */ /* 0x050ff00000001834 */
[C---:B------:R-:W-:Y:S01]  /*d1c0*/  HMMA.16816.F32 R56, R12.reuse, R22, R56 ;  /* 0x000000160c38723c */ /* 0x040fe20000001838 */
[----:B------:R-:W3:Y:S07]  /*d1d0*/  LDSM.16.MT88.4 R20, [R230+0x8000] ;  /* 0x00800000e614783b */ /* 0x000eee0000004200 */
[C---:B------:R-:W-:Y:S01]  /*d1e0*/  HMMA.16816.F32 R60, R12.reuse, R24, R60 ;  /* 0x000000180c3c723c */ /* 0x040fe2000000183c */
[----:B------:R-:W4:Y:S07]  /*d1f0*/  LDL.LU R25, [R1+0x10] ;  /* 0x0000100001197983 */ /* 0x000f2e0000300800 */
[C---:B------:R-:W-:Y:S08]  /*d200*/  HMMA.16816.F32 R64, R12.reuse, R26, R64 ;  /* 0x0000001a0c40723c */ /* 0x040ff00000001840 */
[C---:B-1----:R-:W-:Y:S08]  /*d210*/  HMMA.16816.F32 R68, R12.reuse, R16, R68 ;  /* 0x000000100c44723c */ /* 0x042ff00000001844 */
[C---:B------:R-:W-:Y:S01]  /*d220*/  HMMA.16816.F32 R72, R12.reuse, R18, R72 ;  /* 0x000000120c48723c */ /* 0x040fe20000001848 */
[----:B------:R-:W-:Y:S07]  /*d230*/  LDSM.16.MT88.4 R16, [R228+0x2800] ;  /* 0x00280000e410783b */ /* 0x000fee0000004200 */
[C---:B------:R-:W-:Y:S07]  /*d240*/  HMMA.16816.F32 R76, R12.reuse, R28, R76 ;  /* 0x0000001c0c4c723c */ /* 0x040fee000000184c */
[----:B------:R-:W-:Y:S01]  /*d250*/  MOV R29, R153 ;  /* 0x00000099001d7202 */ /* 0x000fe20000000f00 */
[C---:B------:R-:W-:Y:S01]  /*d260*/  HMMA.16816.F32 R80, R12.reuse, R30, R80 ;  /* 0x0000001e0c50723c */ /* 0x040fe20000001850 */
[----:B------:R-:W1:Y:S03]  /*d270*/  LDSM.16.MT88.4 R152, [R224+0x2800] ;  /* 0x00280000e098783b */ /* 0x000e660000004200 */
[----:B------:R-:W-:Y:S04]  /*d280*/  FADD.FTZ R2, R29, R2 ;  /* 0x000000021d027221 */ /* 0x000fe80000010000 */
[C---:B--2---:R-:W-:Y:S01]  /*d290*/  HMMA.16816.F32 R84, R12.reuse, R32, R84 ;  /* 0x000000200c54723c */ /* 0x044fe20000001854 */
[----:B------:R-:W-:Y:S03]  /*d2a0*/  LDSM.16.MT88.4 R28, [R227+0x5800] ;  /* 0x00580000e31c783b */ /* 0x000fe60000004200 */
[----:B------:R-:W-:Y:S01]  /*d2b0*/  FADD.FTZ R2, R51, R2 ;  /* 0x0000000233027221 */ /* 0x000fe20000010000 */
[----:B------:R-:W-:Y:S03]  /*d2c0*/  MOV R51, R151 ;  /* 0x0000009700337202 */ /* 0x000fe60000000f00 */
[C---:B------:R-:W-:Y:S01]  /*d2d0*/  HMMA.16816.F32 R88, R12.reuse, R34, R88 ;  /* 0x000000220c58723c */ /* 0x040fe20000001858 */
[----:B------:R-:W-:Y:S03]  /*d2e0*/  LDSM.16.MT88.4 R32, [R230+0x5800] ;  /* 0x00580000e620783b */ /* 0x000fe60000004200 */
[----:B------:R-:W-:Y:S01]  /*d2f0*/  FADD.FTZ R2, R50, R2 ;  /* 0x0000000232027221 */ /* 0x000fe20000010000 */
[----:B------:R-:W-:Y:S03]  /*d300*/  MOV R50, R150 ;  /* 0x0000009600327202 */ /* 0x000fe60000000f00 */
[C---:B---3--:R-:W-:Y:S08]  /*d310*/  HMMA.16816.F32 R92, R12.reuse, R20, R92 ;  /* 0x000000140c5c723c */ /* 0x048ff0000000185c */
[----:B------:R-:W-:Y:S01]  /*d320*/  HMMA.16816.F32 R96, R12, R22, R96 ;  /* 0x000000160c60723c */ /* 0x000fe20000001860 */
[----:B------:R-:W-:Y:S06]  /*d330*/  LDSM.16.MT88.4 R20, [R230+0x2800] ;  /* 0x00280000e614783b */ /* 0x000fec0000004200 */
[----:B------:R-:W-:Y:S02]  /*d340*/  F2FP.PACK_AB R12, R45, R44 ;  /* 0x0000002c2d0c723e */ /* 0x000fe400000000ff */
[----:B------:R-:W-:Y:S03]  /*d350*/  F2FP.PACK_AB R13, R39, R38 ;  /* 0x00000026270d723e */ /* 0x000fe600000000ff */
[----:B------:R-:W-:Y:S02]  /*d360*/  F2FP.PACK_AB R14, R212, R48 ;  /* 0x00000030d40e723e */ /* 0x000fe400000000ff */
[----:B------:R-:W-:Y:S01]  /*d370*/  F2FP.PACK_AB R15, R36, R37 ;  /* 0x00000025240f723e */ /* 0x000fe200000000ff */
[----:B----4-:R-:W-:Y:S01]  /*d380*/  FFMA.FTZ R0, R0, R25, R218 ;  /* 0x0000001900007223 */ /* 0x010fe200000100da */
[----:B------:R-:W-:Y:S01]  /*d390*/  MOV R218, R149 ;  /* 0x0000009500da7202 */ /* 0x000fe20000000f00 */
[----:B------:R-:W2:Y:S04]  /*d3a0*/  LDSM.16.MT88.4 R24, [R227+0x2800] ;  /* 0x00280000e318783b */ /* 0x000ea80000004200 */
[C---:B-1----:R-:W-:Y:S03]  /*d3b0*/  HMMA.16816.F32 R148, R12.reuse, R152, R4 ;  /* 0x000000980c94723c */ /* 0x042fe60000001804 */
[----:B------:R-:W-:Y:S02]  /*d3c0*/  FADD.FTZ R2, R218, R2 ;  /* 0x00000002da027221 */ /* 0x000fe40000010000 */
[----:B------:R-:W-:Y:S01]  /*d3d0*/  FADD.FTZ R0, R217, R0 ;  /* 0x00000000d9007221 */ /* 0x000fe20000010000 */
[----:B------:R-:W1:Y:S02]  /*d3e0*/  LDSM.16.MT88.4 R4, [R224+0x5800] ;  /* 0x00580000e004783b */ /* 0x000e640000004200 */
[C---:B------:R-:W-:Y:S04]  /*d3f0*/  HMMA.16816.F32 R152, R12.reuse, R154, R8 ;  /* 0x0000009a0c98723c */ /* 0x040fe80000001808 */
[----:B------:R-:W-:Y:S02]  /*d400*/  FADD.FTZ R2, R3, R2 ;  /* 0x0000000203027221 */ /* 0x000fe40000010000 */
[----:B------:R-:W-:Y:S01]  /*d410*/  FADD.FTZ R0, R216, R0 ;  /* 0x00000000d8007221 */ /* 0x000fe20000010000 */
[----:B------:R-:W3:Y:S01]  /*d420*/  LDSM.16.MT88.4 R8, [R228+0x5800] ;  /* 0x00580000e408783b */ /* 0x000ee20000004200 */
[C---:B------:R-:W-:Y:S04]  /*d430*/  HMMA.16816.F32 R100, R12.reuse, R16, R100 ;  /* 0x000000100c64723c */ /* 0x040fe80000001864 */
[----:B------:R-:W-:Y:S02]  /*d440*/  FADD.FTZ R2, R51, R2 ;  /* 0x0000000233027221 */ /* 0x000fe40000010000 */
[----:B------:R-:W-:Y:S02]  /*d450*/  FADD.FTZ R0, R215, R0 ;  /* 0x00000000d7007221 */ /* 0x000fe40000010000 */
[C---:B------:R-:W-:Y:S01]  /*d460*/  HMMA.16816.F32 R104, R12.reuse, R18, R104 ;  /* 0x000000120c68723c */ /* 0x040fe20000001868 */
[----:B------:R-:W4:Y:S03]  /*d470*/  LDSM.16.MT88.4 R16, [R224+0x8800] ;  /* 0x00880000e010783b */ /* 0x000f260000004200 */
[----:B------:R-:W-:Y:S02]  /*d480*/  FADD.FTZ R2, R50, R2 ;  /* 0x0000000232027221 */ /* 0x000fe40000010000 */
[----:B------:R-:W-:Y:S02]  /*d490*/  FADD.FTZ R0, R213, R0 ;  /* 0x00000000d5007221 */ /* 0x000fe40000010000 */
[----:B------:R-:W-:Y:S04]  /*d4a0*/  FADD.FTZ R2, R47, R2 ;  /* 0x000000022f027221 */ /* 0x000fe80000010000 */
[----:B------:R-:W-:Y:S02]  /*d4b0*/  FADD.FTZ R2, R46, R2 ;  /* 0x000000022e027221 */ /* 0x000fe40000010000 */
[----:B------:R-:W-:Y:S01]  /*d4c0*/  FADD.FTZ R0, R211, R0 ;  /* 0x00000000d3007221 */ /* 0x000fe20000010000 */
[C---:B--2---:R-:W-:Y:S03]  /*d4d0*/  HMMA.16816.F32 R108, R12.reuse, R24, R108 ;  /* 0x000000180c6c723c */ /* 0x044fe6000000186c */
[----:B------:R-:W-:Y:S02]  /*d4e0*/  FADD.FTZ R2, R49, R2 ;  /* 0x0000000231027221 */ /* 0x000fe40000010000 */
[----:B------:R-:W-:Y:S02]  /*d4f0*/  FADD.FTZ R0, R210, R0 ;  /* 0x00000000d2007221 */ /* 0x000fe40000010000 */
[----:B------:R-:W-:Y:S01]  /*d500*/  FADD.FTZ R2, R223, R2 ;  /* 0x00000002df027221 */ /* 0x000fe20000010000 */
[C---:B------:R-:W-:Y:S04]  /*d510*/  HMMA.16816.F32 R112, R12.reuse, R26, R112 ;  /* 0x0000001a0c70723c */ /* 0x040fe80000001870 */
[----:B------:R-:W-:Y:S02]  /*d520*/  FADD.FTZ R2, R222, R2 ;  /* 0x00000002de027221 */ /* 0x000fe40000010000 */
[----:B------:R-:W-:Y:S02]  /*d530*/  FADD.FTZ R0, R209, R0 ;  /* 0x00000000d1007221 */ /* 0x000fe40000010000 */
[C---:B------:R-:W-:Y:S04]  /*d540*/  HMMA.16816.F32 R116, R12.reuse, R20, R116 ;  /* 0x000000140c74723c */ /* 0x040fe80000001874 */
[----:B------:R-:W-:Y:S02]  /*d550*/  FADD.FTZ R2, R221, R2 ;  /* 0x00000002dd027221 */ /* 0x000fe40000010000 */
[----:B------:R-:W-:Y:S02]  /*d560*/  FADD.FTZ R0, R208, R0 ;  /* 0x00000000d0007221 */ /* 0x000fe40000010000 */
[C---:B------:R-:W-:Y:S01]  /*d570*/  HMMA.16816.F32 R120, R12.reuse, R22, R120 ;  /* 0x000000160c78723c */ /* 0x040fe20000001878 */
[----:B------:R-:W2:Y:S03]  /*d580*/  LDSM.16.MT88.4 R20, [R228+0x8800] ;  /* 0x00880000e414783b */ /* 0x000ea60000004200 */
[----:B------:R-:W-:Y:S02]  /*d590*/  FADD.FTZ R2, R220, R2 ;  /* 0x00000002dc027221 */ /* 0x000fe40000010000 */
[----:B------:R-:W-:Y:S02]  /*d5a0*/  FADD.FTZ R0, R167, R0 ;  /* 0x00000000a7007221 */ /* 0x000fe40000010000 */
[C---:B-1----:R-:W-:Y:S04]  /*d5b0*/  HMMA.16816.F32 R124, R12.reuse, R4, R124 ;  /* 0x000000040c7c723c */ /* 0x042fe8000000187c */
[----:B------:R-:W-:Y:S02]  /*d5c0*/  FADD.FTZ R2, R219, R2 ;  /* 0x00000002db027221 */ /* 0x000fe40000010000 */
[----:B------:R-:W-:Y:S02]  /*d5d0*/  FADD.FTZ R0, R166, R0 ;  /* 0x00000000a6007221 */ /* 0x000fe40000010000 */
[C---:B------:R-:W-:Y:S01]  /*d5e0*/  HMMA.16816.F32 R128, R12.reuse, R6, R128 ;  /* 0x000000060c80723c */ /* 0x040fe20000001880 */
[----:B------:R-:W1:Y:S03]  /*d5f0*/  LDSM.16.MT88.4 R4, [R227+0x8800] ;  /* 0x00880000e304783b */ /* 0x000e660000004200 */
[----:B------:R-:W-:Y:S02]  /*d600*/  FADD.FTZ R2, R214, R2 ;  /* 0x00000002d6027221 */ /* 0x000fe40000010000 */
[----:B------:R-:W-:Y:S02]  /*d610*/  FADD.FTZ R0, R165, R0 ;  /* 0x00000000a5007221 */ /* 0x000fe40000010000 */
[C---:B---3--:R-:W-:Y:S04]  /*d620*/  HMMA.16816.F32 R132, R12.reuse, R8, R132 ;  /* 0x000000080c84723c */ /* 0x048fe80000001884 */
        /* <DEDUP_REMOVED lines=9> */
[C---:B------:R-:W-:Y:S04]  /*d6c0*/  HMMA.16816.F32 R56, R12.reuse, R30, R56 ;  /* 0x0000001e0c38723c */ /* 0x040fe80000001838 */
[----:B------:R-:W-:Y:S04]  /*d6d0*/  FADD.FTZ R0, R144, R0 ;  /* 0x0000000090007221 */ /* 0x000fe80000010000 */
[C---:B------:R-:W-:Y:S04]  /*d6e0*/  HMMA.16816.F32 R60, R12.reuse, R32, R60 ;  /* 0x000000200c3c723c */ /* 0x040fe8000000183c */
[----:B------:R-:W-:Y:S01]  /*d6f0*/  FADD.FTZ R0, R143, R0 ;  /* 0x000000008f007221 */ /* 0x000fe20000010000 */
[----:B------:R-:W-:Y:S03]  /*d700*/  MOV R143, R140 ;  /* 0x0000008c008f7202 */ /* 0x000fe60000000f00 */
[C---:B------:R-:W-:Y:S04]  /*d710*/  HMMA.16816.F32 R64, R12.reuse, R34, R64 ;  /* 0x000000220c40723c */ /* 0x040fe80000001840 */
[----:B------:R-:W-:Y:S01]  /*d720*/  FADD.FTZ R0, R142, R0 ;  /* 0x000000008e007221 */ /* 0x000fe20000010000 */
[----:B------:R-:W-:Y:S03]  /*d730*/  MOV R142, R141 ;  /* 0x0000008d008e7202 */ /* 0x000fe60000000f00 */
[C---:B----4-:R-:W-:Y:S04]  /*d740*/  HMMA.16816.F32 R68, R12.reuse, R16, R68 ;  /* 0x000000100c44723c */ /* 0x050fe80000001844 */
[----:B------:R-:W-:Y:S04]  /*d750*/  FADD.FTZ R0, R42, R0 ;  /* 0x000000002a007221 */ /* 0x000fe80000010000 */
[C---:B------:R-:W-:Y:S04]  /*d760*/  HMMA.16816.F32 R72, R12.reuse, R18, R72 ;  /* 0x000000120c48723c */ /* 0x040fe80000001848 */
[----:B------:R-:W-:Y:S02]  /*d770*/  FADD.FTZ R3, R43, R0 ;  /* 0x000000002b037221 */ /* 0x000fe40000010000 */
[----:B------:R-:W-:Y:S02]  /*d780*/  FADD.FTZ R0, R44, R2 ;  /* 0x000000022c007221 */ /* 0x000fe40000010000 */
[C---:B--2---:R-:W-:Y:S04]  /*d790*/  HMMA.16816.F32 R76, R12.reuse, R20, R76 ;  /* 0x000000140c4c723c */ /* 0x044fe8000000184c */
[----:B------:R-:W-:Y:S02]  /*d7a0*/  FADD.FTZ R0, R45, R0 ;  /* 0x000000002d007221 */ /* 0x000fe40000010000 */
[----:B------:R-:W-:Y:S02]  /*d7b0*/  FADD.FTZ R3, R38, R3 ;  /* 0x0000000326037221 */ /* 0x000fe40000010000 */
[C---:B------:R-:W-:Y:S04]  /*d7c0*/  HMMA.16816.F32 R80, R12.reuse, R22, R80 ;  /* 0x000000160c50723c */ /* 0x040fe80000001850 */
[----:B------:R-:W-:Y:S02]  /*d7d0*/  FADD.FTZ R2, R48, R0 ;  /* 0x0000000030027221 */ /* 0x000fe40000010000 */
[----:B------:R-:W-:Y:S02]  /*d7e0*/  FADD.FTZ R3, R39, R3 ;  /* 0x0000000327037221 */ /* 0x000fe40000010000 */
[C---:B-1----:R-:W-:Y:S04]  /*d7f0*/  HMMA.16816.F32 R84, R12.reuse, R4, R84 ;  /* 0x000000040c54723c */ /* 0x042fe80000001854 */
[----:B------:R-:W-:Y:S02]  /*d800*/  FADD.FTZ R2, R212, R2 ;  /* 0x00000002d4027221 */ /* 0x000fe40000010000 */
[----:B------:R-:W-:Y:S02]  /*d810*/  FADD.FTZ R0, R37, R3 ;  /* 0x0000000325007221 */ /* 0x000fe40000010000 */
[C---:B------:R-:W-:Y:S01]  /*d820*/  HMMA.16816.F32 R88, R12.reuse, R6, R88 ;  /* 0x000000060c58723c */ /* 0x040fe20000001858 */
[----:B------:R1:W-:Y:S03]  /*d830*/  STL [R1+0xc], R2 ;  /* 0x00000c0201007387 */ /* 0x0003e60000100800 */
[----:B------:R-:W-:Y:S04]  /*d840*/  FADD.FTZ R0, R36, R0 ;  /* 0x0000000024007221 */ /* 0x000fe80000010000 */
[C---:B---3--:R-:W-:Y:S01]  /*d850*/  HMMA.16816.F32 R92, R12.reuse, R8, R92 ;  /* 0x000000080c5c723c */ /* 0x048fe2000000185c */
[----:B------:R1:W-:Y:S07]  /*d860*/  STL [R1+0x10], R0 ;  /* 0x0000100001007387 */ /* 0x0003ee0000100800 */
[----:B------:R-:W-:Y:S01]  /*d870*/  HMMA.16816.F32 R96, R12, R10, R96 ;  /* 0x0000000a0c60723c */ /* 0x000fe20000001860 */
[----:B------:R-:W-:-:S07]  /*d880*/  @P0 BRA `(.L_x_448) ;  /* 0xffffc86000000947 */ /* 0x000fce000383ffff */
.L_x_447:
[----:B------:R-:W-:Y:S07]  /*d890*/  @!UPT UIADD3 URZ, URZ, URZ, URZ ;  /* 0x0000003f3f3ff290 */ /* 0x000fee000fffe03f */
[----:B------:R-:W-:Y:S02]  /*d8a0*/  MOV R7, 0x1f ;  /* 0x0000001f00077802 */ /* 0x000fe40000000f00 */
[----:B------:R-:W-:Y:S01]  /*d8b0*/  MOV R6, 0xffffffff ;  /* 0xffffffff00067802 */ /* 0x000fe20000000f00 */
[----:B------:R-:W-:Y:S06]  /*d8c0*/  BRA.DIV ~URZ, `(.L_x_449) ;  /* 0x000028227f007947 */ /* 0x000fec000b800000 */
[----:B-1----:R-:W2:Y:S04]  /*d8d0*/  LDL R0, [R1+0xc] ;  /* 0x00000c0001007983 */ /* 0x002ea80000100800 */
[----:B--2---:R1:W2:Y:S02]  /*d8e0*/  SHFL.BFLY PT, R4, R0, 0x2, 0x1f ;  /* 0x0c401f0000047f89 */ /* 0x0042a400000e0000 */
.L_x_481:
[----:B-1----:R-:W3:Y:S02]  /*d8f0*/  LDL.LU R0, [R1+0xc] ;  /* 0x00000c0001007983 */ /* 0x002ee40000300800 */
[----:B--23--:R-:W-:Y:S01]  /*d900*/  FADD.FTZ R4, R4, R0 ;  /* 0x0000000004047221 */ /* 0x00cfe20000010000 */
[----:B------:R-:W-:Y:S05]  /*d910*/  BRA.DIV ~URZ, `(.L_x_450) ;  /* 0x000028327f007947 */ /* 0x000fea000b800000 */
[----:B------:R-:W2:Y:S04]  /*d920*/  LDL.LU R5, [R1+0x10] ;  /* 0x0000100001057983 */ /* 0x000ea80000300800 */
[----:B------:R-:W1:Y:S02]  /*d930*/  SHFL.BFLY PT, R2, R4, 0x1, 0x1f ;  /* 0x0c201f0004027f89 */ /* 0x000e6400000e0000 */
[----:B-1----:R-:W-:-:S02]  /*d940*/  FADD.FTZ R4, R4, R2 ;  /* 0x0000000204047221 */ /* 0x002fc40000010000 */
[----:B--2---:R-:W1:Y:S02]  /*d950*/  SHFL.BFLY PT, R0, R5, 0x2, 0x1f ;  /* 0x0c401f0005007f89 */ /* 0x004e6400000e0000 */
[----:B-1----:R-:W-:-:S05]  /*d960*/  FADD.FTZ R0, R0, R5 ;  /* 0x0000000500007221 */ /* 0x002fca0000010000 */
[----:B------:R1:W2:Y:S02]  /*d970*/  SHFL.BFLY PT, R3, R0, 0x1, 0x1f ;  /* 0x0c201f0000037f89 */ /* 0x0002a400000e0000 */
.L_x_482:
[----:B------:R-:W-:Y:S01]  /*d980*/  FSETP.NE.FTZ.AND P1, PT, R4, RZ, PT ;  /* 0x000000ff0400720b */ /* 0x000fe20003f35000 */
[----:B--2---:R-:W-:Y:S01]  /*d990*/  FADD.FTZ R3, R3, R0 ;  /* 0x0000000003037221 */ /* 0x004fe20000010000 */
[----:B------:R-:W-:Y:S02]  /*d9a0*/  MOV R2, RZ ;  /* 0x000000ff00027202 */ /* 0x000fe40000000f00 */
[----:B-1----:R-:W-:Y:S02]  /*d9b0*/  MOV R0, RZ ;  /* 0x000000ff00007202 */ /* 0x002fe40000000f00 */
[----:B------:R-:W-:Y:S02]  /*d9c0*/  FSETP.NE.FTZ.AND P0, PT, R3, RZ, PT ;  /* 0x000000ff0300720b */ /* 0x000fe40003f15000 */
[----:B------:R-:W-:Y:S02]  /*d9d0*/  MOV R51, 0x1 ;  /* 0x0000000100337802 */ /* 0x000fe40000000f00 */
[----:B------:R-:W-:-:S02]  /*d9e0*/  MOV R50, 0xff800000 ;  /* 0xff80000000327802 */ /* 0x000fc40000000f00 */
[----:B------:R-:W-:Y:S01]  /*d9f0*/  MOV R49, 0xff800000 ;  /* 0xff80000000317802 */ /* 0x000fe20000000f00 */
[----:B------:R-:W1:Y:S01]  /*da00*/  @P1 MUFU.RCP R2, R4 ;  /* 0x0000000400021308 */ /* 0x000e620000001000 */
[----:B------:R-:W-:-:S05]  /*da10*/  @P1 MOV R5, 0x3f317218 ;  /* 0x3f31721800051802 */ /* 0x000fca0000000f00 */
[----:B------:R-:W-:Y:S02]  /*da20*/  @P1 FMUL.FTZ R5, R5, c[0x0][0x2d0] ;  /* 0x0000b40005051a20 */ /* 0x000fe40000410000 */
[----:B------:R-:W2:Y:S01]  /*da30*/  @P1 MUFU.LG2 R4, R4 ;  /* 0x0000000400041308 */ /* 0x000ea20000000c00 */
[----:B-1----:R-:W-:-:S07]  /*da40*/  FMUL.FTZ R148, R2, R148 ;  /* 0x0000009402947220 */ /* 0x002fce0000410000 */
[----:B------:R-:W1:Y:S01]  /*da50*/  @P0 MUFU.RCP R0, R3 ;  /* 0x0000000300000308 */ /* 0x000e620000001000 */
[C---:B------:R-:W-:Y:S02]  /*da60*/  FMUL.FTZ R48, R2.reuse, R149 ;  /* 0x0000009502307220 */ /* 0x040fe40000410000 */
[C---:B------:R-:W-:Y:S02]  /*da70*/  FMUL.FTZ R152, R2.reuse, R152 ;  /* 0x0000009802987220 */ /* 0x040fe40000410000 */
[----:B------:R-:W-:Y:S02]  /*da80*/  FMUL.FTZ R46, R2, R153 ;  /* 0x00000099022e7220 */ /* 0x000fe40000410000 */
[----:B--2---:R-:W-:Y:S02]  /*da90*/  @P1 FMUL.FTZ R7, R4, 0.69314718246459960938 ;  /* 0x3f31721804071820 */ /* 0x004fe40000410000 */
        /* <DEDUP_REMOVED lines=44> */
[----:B------:R2:W3:Y:S01]  /*dd60*/  @P0 MUFU.LG2 R2, R3 ;  /* 0x0000000300020308 */ /* 0x0004e20000000c00 */
[----:B------:R-:W-:Y:S02]  /*dd70*/  @P1 FFMA.FTZ R50, R5, R141, R7 ;  /* 0x0000008d05321223 */ /* 0x000fe40000010007 */
[C---:B-1----:R-:W-:Y:S02]  /*dd80*/  FMUL.FTZ R150, R0.reuse, R150 ;  /* 0x0000009600967220 */ /* 0x042fe40000410000 */
[C---:B------:R-:W-:Y:S02]  /*dd90*/  FMUL.FTZ R47, R0.reuse, R151 ;  /* 0x00000097002f7220 */ /* 0x040fe40000410000 */
[C---:B------:R-:W-:Y:S02]  /*dda0*/  FMUL.FTZ R154, R0.reuse, R154 ;  /* 0x0000009a009a7220 */ /* 0x040fe40000410000 */
[C---:B------:R-:W-:Y:S02]  /*ddb0*/  FMUL.FTZ R45, R0.reuse, R155 ;  /* 0x0000009b002d7220 */ /* 0x040fe40000410000 */
[----:B------:R-:W-:-:S02]  /*ddc0*/  FMUL.FTZ R102, R0, R102 ;  /* 0x0000006600667220 */ /* 0x000fc40000410000 */
[C---:B------:R-:W-:Y:S02]  /*ddd0*/  FMUL.FTZ R43, R0.reuse, R103 ;  /* 0x00000067002b7220 */ /* 0x040fe40000410000 */
[----:B------:R-:W-:Y:S01]  /*dde0*/  FMUL.FTZ R106, R0, R106 ;  /* 0x0000006a006a7220 */ /* 0x000fe20000410000 */
[----:B--2---:R-:W-:Y:S01]  /*ddf0*/  @P0 MOV R3, 0x3f317218 ;  /* 0x3f31721800030802 */ /* 0x004fe20000000f00 */
[----:B---3--:R-:W-:Y:S02]  /*de00*/  @P0 FMUL.FTZ R2, R2, 0.69314718246459960938 ;  /* 0x3f31721802020820 */ /* 0x008fe40000410000 */
[C---:B------:R-:W-:Y:S02]  /*de10*/  FMUL.FTZ R41, R0.reuse, R107 ;  /* 0x0000006b00297220 */ /* 0x040fe40000410000 */
[----:B------:R-:W-:Y:S02]  /*de20*/  @P0 FMUL.FTZ R3, R3, c[0x0][0x2d0] ;  /* 0x0000b40003030a20 */ /* 0x000fe40000410000 */
        /* <DEDUP_REMOVED lines=40> */
[----:B------:R-:W-:Y:S01]  /*e0b0*/  PRMT R0, R51, 0x7610, R0 ;  /* 0x0000761033007816 */ /* 0x000fe20000000000 */
[----:B------:R-:W-:Y:S02]  /*e0c0*/  @P0 FFMA.FTZ R49, R3, R140, R2 ;  /* 0x0000008c03310223 */ /* 0x000fe40000010002 */
.L_x_442:
[----:B-1----:R1:W5:Y:S01]  /*e0d0*/  LDL R55, [R1+0x60] ;  /* 0x0000600001377983 */ /* 0x0023620000100800 */
[----:B------:R-:W-:Y:S03]  /*e0e0*/  BSSY B0, `(.L_x_451) ;  /* 0x0000012000007945 */ /* 0x000fe60003800000 */
[----:B------:R-:W2:Y:S02]  /*e0f0*/  S2R R53, SR_TID.X ;  /* 0x0000000000357919 */ /* 0x000ea40000002100 */
[----:B--2---:R-:W-:-:S13]  /*e100*/  LOP3.LUT P6, RZ, R53, 0xff, RZ, 0xc0, !PT ;  /* 0x000000ff35ff7812 */ /* 0x004fda00078cc0ff */
[----:B------:R-:W-:Y:S05]  /*e110*/  @P6 BRA `(.L_x_452) ;  /* 0x000000e000006947 */ /* 0x000fea0003800000 */
[----:B-1----:R-:W1:Y:S01]  /*e120*/  S2R R51, SR_LANEID ;  /* 0x0000000000337919 */ /* 0x002e620000000000 */
[----:B------:R-:W-:Y:S01]  /*e130*/  VOTEU.ANY UR4, UPT, PT ;  /* 0x0000000000047886 */ /* 0x000fe200038e0100 */
[----:B------:R-:W-:Y:S01]  /*e140*/  IMAD.MOV.U32 R140, RZ, RZ, c[0x0][0x580] ;  /* 0x00016000ff8c7624 */ /* 0x000fe200078e00ff */
[----:B------:R-:W1:Y:S01]  /*e150*/  FLO.U32 R3, UR4 ;  /* 0x0000000400037d00 */ /* 0x000e6200080e0000 */
[----:B------:R-:W-:-:S07]  /*e160*/  IMAD.MOV.U32 R141, RZ, RZ, c[0x0][0x584] ;  /* 0x00016100ff8d7624 */ /* 0x000fce00078e00ff */
[----:B------:R-:W2:Y:S01]  /*e170*/  POPC R2, UR4 ;  /* 0x0000000400027d09 */ /* 0x000ea20008000000 */
[----:B-1----:R-:W-:-:S13]  /*e180*/  ISETP.EQ.U32.AND P0, PT, R3, R51, PT ;  /* 0x000000330300720c */ /* 0x002fda0003f02070 */
[----:B--2---:R-:W2:Y:S04]  /*e190*/  @P0 ATOMG.E.ADD.STRONG.GPU PT, R2, [R140.64], R2 ;  /* 0x000000028c0209a8 */ /* 0x004ea800081ee1c6 */
[----:B------:R-:W1:Y:S04]  /*e1a0*/  S2R R51, SR_LTMASK ;  /* 0x0000000000337919 */ /* 0x000e680000003900 */
[----:B--2---:R1:W2:Y:S02]  /*e1b0*/  SHFL.IDX PT, R3, R2, R3, 0x1f ;  /* 0x00001f0302037589 */ /* 0x0042a400000e0000 */
[----:B-1----:R-:W-:-:S06]  /*e1c0*/  LOP3.LUT R2, R51, UR4, RZ, 0xc0, !PT ;  /* 0x0000000433027c12 */ /* 0x002fcc000f8ec0ff */
[----:B------:R-:W2:Y:S02]  /*e1d0*/  POPC R2, R2 ;  /* 0x0000000200027309 */ /* 0x000ea40000000000 */
[----:B--2--5:R-:W-:-:S05]  /*e1e0*/  IADD3 R55, R3, c[0x0][0xc], R2 ;  /* 0x0000030003377a10 */ /* 0x024fca0007ffe002 */
[----:B------:R1:W-:Y:S02]  /*e1f0*/  STL [R1+0x60], R55 ;  /* 0x0000603701007387 */ /* 0x0003e40000100800 */
.L_x_452:
[----:B-1----:R-:W-:Y:S05]  /*e200*/  BSYNC B0 ;  /* 0x0000000000007941 */ /* 0x002fea0003800000 */
.L_x_451:
[----:B------:R-:W-:Y:S01]  /*e210*/  PRMT R0, R0, 0x9910, RZ ;  /* 0x0000991000007816 */ /* 0x000fe200000000ff */
[----:B------:R-:W-:Y:S01]  /*e220*/  BSSY B1, `(.L_x_453) ;  /* 0x00001d8000017945 */ /* 0x000fe20003800000 */
[----:B-----5:R-:W-:Y:S02]  /*e230*/  IMAD.MOV.U32 R61, RZ, RZ, R55 ;  /* 0x000000ffff3d7224 */ /* 0x020fe400078e0037 */
[----:B------:R-:W-:Y:S01]  /*e240*/  ISETP.NE.AND P0, PT, R0, RZ, PT ;  /* 0x000000ff0000720c */ /* 0x000fe20003f05270 */
[----:B------:R-:W-:-:S12]  /*e250*/  IMAD.MOV.U32 R63, RZ, RZ, -0x1 ;  /* 0xffffffffff3f7424 */ /* 0x000fd800078e00ff */
[----:B------:R-:W-:Y:S05]  /*e260*/  @!P0 BRA `(.L_x_454) ;  /* 0x0000124000008947 */ /* 0x000fea0003800000 */
[----:B------:R-:W2:Y:S04]  /*e270*/  LDL R71, [R1+0x64] ;  /* 0x0000640001477983 */ /* 0x000ea80000100800 */
[----:B------:R-:W3:Y:S04]  /*e280*/  LDL R69, [R1+0x68] ;  /* 0x0000680001457983 */ /* 0x000ee80000100800 */
[----:B------:R-:W4:Y:S04]  /*e290*/  LDL R67, [R1+0x70] ;  /* 0x0000700001437983 */ /* 0x000f280000100800 */
[----:B------:R-:W5:Y:S04]  /*e2a0*/  LDL R65, [R1+0x6c] ;  /* 0x00006c0001417983 */ /* 0x000f680000100800 */
[----:B------:R-:W4:Y:S04]  /*e2b0*/  LDL R59, [R1+0x80] ;  /* 0x00008000013b7983 */ /* 0x000f280000100800 */
[----:B------:R-:W5:Y:S04]  /*e2c0*/  LDL R57, [R1+0x78] ;  /* 0x0000780001397983 */ /* 0x000f680000100800 */
[----:B------:R-:W5:Y:S04]  /*e2d0*/  LDL R55, [R1+0x7c] ;  /* 0x00007c0001377983 */ /* 0x000f680000100800 */
[----:B------:R-:W5:Y:S01]  /*e2e0*/  LDL R51, [R1+0x74] ;  /* 0x0000740001337983 */ /* 0x000f620000100800 */
[----:B------:R-:W-:Y:S01]  /*e2f0*/  WARPSYNC 0xffffffff ;  /* 0xffffffff00007948 */ /* 0x000fe20003800000 */
[----:B------:R-:W-:-:S02]  /*e300*/  F2FP.PACK_AB R48, R48, R148 ;  /* 0x000000943030723e */ /* 0x000fc400000000ff */
[----:B------:R-:W-:Y:S01]  /*e310*/  BAR.SYNC.DEFER_BLOCKING 0x1, 0x100 ;  /* 0x0044000000007b1d */ /* 0x000fe20000010000 */
        /* <DEDUP_REMOVED lines=46> */
[----:B------:R-:W-:Y:S01]  /*e600*/  F2FP.PACK_AB R0, R99, R98 ;  /* 0x000000626300723e */ /* 0x000fe200000000ff */
[----:B--2---:R1:W-:Y:S04]  /*e610*/  STS [R71], R48 ;  /* 0x0000003047007388 */ /* 0x0043e80000000800 */
[----:B------:R1:W-:Y:S04]  /*e620*/  STS [R71+0x400], R47 ;  /* 0x0004002f47007388 */ /* 0x0003e80000000800 */
[----:B---3--:R1:W-:Y:S04]  /*e630*/  STS [R69], R46 ;  /* 0x0000002e45007388 */ /* 0x0083e80000000800 */
[----:B------:R1:W-:Y:S04]  /*e640*/  STS [R69+0x400], R45 ;  /* 0x0004002d45007388 */ /* 0x0003e80000000800 */
[----:B----4-:R1:W-:Y:S04]  /*e650*/  STS [R67], R44 ;  /* 0x0000002c43007388 */ /* 0x0103e80000000800 */
[----:B------:R1:W-:Y:S04]  /*e660*/  STS [R67+0x400], R43 ;  /* 0x0004002b43007388 */ /* 0x0003e80000000800 */
[----:B-----5:R1:W-:Y:S04]  /*e670*/  STS [R65], R42 ;  /* 0x0000002a41007388 */ /* 0x0203e80000000800 */
[----:B------:R1:W-:Y:S04]  /*e680*/  STS [R65+0x400], R41 ;  /* 0x0004002941007388 */ /* 0x0003e80000000800 */
[----:B------:R1:W-:Y:S04]  /*e690*/  STS [R59], R40 ;  /* 0x000000283b007388 */ /* 0x0003e80000000800 */
[----:B------:R1:W-:Y:S04]  /*e6a0*/  STS [R59+0x400], R39 ;  /* 0x000400273b007388 */ /* 0x0003e80000000800 */
[----:B------:R1:W-:Y:S04]  /*e6b0*/  STS [R57], R38 ;  /* 0x0000002639007388 */ /* 0x0003e80000000800 */
[----:B------:R1:W-:Y:S04]  /*e6c0*/  STS [R57+0x400], R37 ;  /* 0x0004002539007388 */ /* 0x0003e80000000800 */
[----:B------:R1:W-:Y:S04]  /*e6d0*/  STS [R55], R36 ;  /* 0x0000002437007388 */ /* 0x0003e80000000800 */
[----:B------:R1:W-:Y:S04]  /*e6e0*/  STS [R55+0x400], R35 ;  /* 0x0004002337007388 */ /* 0x0003e80000000800 */
[----:B------:R1:W-:Y:S04]  /*e6f0*/  STS [R51], R34 ;  /* 0x0000002233007388 */ /* 0x0003e80000000800 */
[----:B------:R1:W-:Y:S04]  /*e700*/  STS [R51+0x400], R33 ;  /* 0x0004002133007388 */ /* 0x0003e80000000800 */
        /* <DEDUP_REMOVED lines=32> */
[----:B------:R-:W-:Y:S06]  /*e910*/  BAR.SYNC.DEFER_BLOCKING 0x1, 0x100 ;  /* 0x0044000000007b1d */ /* 0x000fec0000010000 */
[----:B------:R-:W-:Y:S05]  /*e920*/  BRA.CONV ~URZ, `(.L_x_455) ;  /* 0x000000737f007947 */ /* 0x000fea000b800000 */
[----:B-1----:R-:W-:Y:S01]  /*e930*/  SHF.R.S32.HI R7, RZ, 0x1f, R53 ;  /* 0x0000001fff077819 */ /* 0x002fe20000011435 */
[----:B------:R-:W-:Y:S01]  /*e940*/  IMAD.MOV.U32 R6, RZ, RZ, RZ ;  /* 0x000000ffff067224 */ /* 0x000fe200078e00ff */
[----:B------:R-:W-:Y:S01]  /*e950*/  MOV R8, 0xe9a0 ;  /* 0x0000e9a000087802 */ /* 0x000fe20000000f00 */
[----:B------:R-:W-:Y:S01]  /*e960*/  IMAD.MOV.U32 R4, RZ, RZ, 0x1f ;  /* 0x0000001fff047424 */ /* 0x000fe200078e00ff */
[----:B------:R-:W-:-:S04]  /*e970*/  LEA.HI R7, R7, R53, RZ, 0x7 ;  /* 0x0000003507077211 */ /* 0x000fc800078f38ff */
[----:B------:R-:W-:Y:S02]  /*e980*/  SHF.R.S32.HI R7, RZ, 0x7, R7 ;  /* 0x00000007ff077819 */ /* 0x000fe40000011407 */
[----:B------:R-:W-:Y:S05]  /*e990*/  CALL.REL.NOINC `($__internal_1_$__cuda_sm70_shflsync_idx_p) ;  /* 0x00001c9000007944 */ /* 0x000fea0003c00000 */
.L_x_455:
[----:B-1----:R-:W2:Y:S04]  /*e9a0*/  LDL R2, [R1+0x84] ;  /* 0x0000840001027983 */ /* 0x002ea80000100800 */
[----:B------:R-:W3:Y:S04]  /*e9b0*/  LDL R13, [R1+0x88] ;  /* 0x00008800010d7983 */ /* 0x000ee80000100800 */
[----:B------:R-:W4:Y:S04]  /*e9c0*/  LDL.LU R11, [R1+0x48] ;  /* 0x00004800010b7983 */ /* 0x000f280000300800 */
[----:B------:R-:W2:Y:S04]  /*e9d0*/  LDL.LU R12, [R1+0x4c] ;  /* 0x00004c00010c7983 */ /* 0x000ea80000300800 */
[----:B------:R-:W2:Y:S01]  /*e9e0*/  LDL.LU R15, [R1+0x54] ;  /* 0x00005400010f7983 */ /* 0x000ea20000300800 */
[----:B------:R-:W-:-:S03]  /*e9f0*/  IMAD.MOV.U32 R0, RZ, RZ, 0x1 ;  /* 0x00000001ff007424 */ /* 0x000fc600078e00ff */
[----:B------:R-:W3:Y:S02]  /*ea00*/  LDL R14, [R1+0x90] ;  /* 0x00009000010e7983 */ /* 0x000ee40000100800 */
[----:B------:R-:W-:Y:S02]  /*ea10*/  ISETP.NE.AND P1, PT, R0, c[0x0][0x4e8], PT ;  /* 0x00013a0000007a0c */ /* 0x000fe40003f25270 */
[----:B------:R1:W5:Y:S04]  /*ea20*/  LDL.64 R66, [R1+0x30] ;  /* 0x0000300001427983 */ /* 0x0003680000100a00 */
[----:B------:R1:W5:Y:S04]  /*ea30*/  LDL R65, [R1+0x5c] ;  /* 0x00005c0001417983 */ /* 0x0003680000100800 */
[----:B------:R1:W5:Y:S04]  /*ea40*/  LDL R64, [R1+0x40] ;  /* 0x0000400001407983 */ /* 0x0003680000100800 */
[----:B------:R1:W5:Y:S04]  /*ea50*/  LDL R62, [R1+0x58] ;  /* 0x00005800013e7983 */ /* 0x0003680000100800 */
[----:B------:R1:W5:Y:S04]  /*ea60*/  LDL R60, [R1+0x44] ;  /* 0x00004400013c7983 */ /* 0x0003680000100800 */
[----:B------:R-:W1:Y:S01]  /*ea70*/  S2R R17, SR_TID.X ;  /* 0x0000000000117919 */ /* 0x000e620000002100 */
[----:B----4-:R-:W-:-:S05]  /*ea80*/  SHF.R.S32.HI R5, RZ, 0x1f, R11 ;  /* 0x0000001fff057819 */ /* 0x010fca000001140b */
[----:B------:R-:W-:Y:S01]  /*ea90*/  IMAD R6, R5, c[0x0][0x490], RZ ;  /* 0x0001240005067a24 */ /* 0x000fe200078e02ff */
[----:B--2---:R-:W-:Y:S01]  /*eaa0*/  IADD3 R4, R2, R15, RZ ;  /* 0x0000000f02047210 */ /* 0x004fe20007ffe0ff */
[----:B------:R-:W-:-:S04]  /*eab0*/  IMAD.WIDE.U32 R2, R11, c[0x0][0x490], RZ ;  /* 0x000124000b027a25 */ /* 0x000fc800078e00ff */
[----:B------:R-:W-:-:S04]  /*eac0*/  @P1 IMAD.HI.U32 R7, R4, c[0x0][0x4ec], RZ ;  /* 0x00013b0004071a27 */ /* 0x000fc800078e00ff */
[----:B------:R-:W-:Y:S02]  /*ead0*/  IMAD R6, R11, c[0x0][0x494], R6 ;  /* 0x000125000b067a24 */ /* 0x000fe400078e0206 */
[----:B------:R-:W-:Y:S01]  /*eae0*/  IMAD.MOV.U32 R0, RZ, RZ, R4 ;  /* 0x000000ffff007224 */ /* 0x000fe200078e0004 */
[----:B------:R-:W-:Y:S02]  /*eaf0*/  @P1 SHF.R.U32.HI R0, RZ, c[0x0][0x4f0], R7 ;  /* 0x00013c00ff001a19 */ /* 0x000fe40000011607 */
[----:B------:R-:W-:-:S03]  /*eb00*/  IADD3 R3, R3, R6, RZ ;  /* 0x0000000603037210 */ /* 0x000fc60007ffe0ff */
[----:B------:R-:W-:Y:S02]  /*eb10*/  IMAD.MOV R8, RZ, RZ, -R0 ;  /* 0x000000ffff087224 */ /* 0x000fe400078e0a00 */
[----:B------:R-:W-:-:S04]  /*eb20*/  IMAD.WIDE.U32 R6, R12, c[0x0][0x498], R2 ;  /* 0x000126000c067a25 */ /* 0x000fc800078e0002 */
[----:B------:R-:W-:Y:S01]  /*eb30*/  IMAD R2, R8, c[0x0][0x4e8], R4 ;  /* 0x00013a0008027a24 */ /* 0x000fe200078e0204 */
[----:B------:R-:W-:Y:S02]  /*eb40*/  IADD3 R4, P0, R0, R6, RZ ;  /* 0x0000000600047210 */ /* 0x000fe40007f1e0ff */
[----:B---3--:R-:W-:Y:S02]  /*eb50*/  IADD3 R6, R13, R15, RZ ;  /* 0x0000000f0d067210 */ /* 0x008fe40007ffe0ff */
[----:B------:R-:W2:Y:S01]  /*eb60*/  LDL R13, [R1+0x4] ;  /* 0x00000400010d7983 */ /* 0x000ea20000100800 */
[----:B------:R-:W-:-:S05]  /*eb70*/  SHF.R.S32.HI R10, RZ, 0x1f, R12 ;  /* 0x0000001fff0a7819 */ /* 0x000fca000001140c */
[----:B------:R-:W-:Y:S01]  /*eb80*/  IMAD R9, R10, c[0x0][0x498], RZ ;  /* 0x000126000a097a24 */ /* 0x000fe200078e02ff */
[----:B------:R-:W-:-:S03]  /*eb90*/  SHF.R.S32.HI R8, RZ, 0x1f, R0 ;  /* 0x0000001fff087819 */ /* 0x000fc60000011400 */
[----:B------:R-:W-:Y:S01]  /*eba0*/  IMAD R3, R12, c[0x0][0x49c], R9 ;  /* 0x000127000c037a24 */ /* 0x000fe200078e0209 */
[----:B------:R-:W-:Y:S01]  /*ebb0*/  SHF.R.S32.HI R9, RZ, 0x1f, R2 ;  /* 0x0000001fff097819 */ /* 0x000fe20000011402 */
[----:B------:R-:W-:-:S03]  /*ebc0*/  IMAD R0, R5, c[0x0][0x3e8], RZ ;  /* 0x0000fa0005007a24 */ /* 0x000fc600078e02ff */
[----:B------:R-:W-:Y:S01]  /*ebd0*/  IADD3.X R5, R8, R7, R3, P0, !PT ;  /* 0x0000000708057210 */ /* 0x000fe200007fe403 */
[----:B------:R-:W-:Y:S02]  /*ebe0*/  IMAD R3, R9, c[0x0][0x488], RZ ;  /* 0x0001220009037a24 */ /* 0x000fe400078e02ff */
[C---:B------:R-:W-:Y:S02]  /*ebf0*/  IMAD R7, R11.reuse, c[0x0][0x3ec], R0 ;  /* 0x0000fb000b077a24 */ /* 0x040fe400078e0200 */
[----:B------:R-:W-:Y:S01]  /*ec00*/  IMAD.WIDE.U32 R8, R11, c[0x0][0x3e8], RZ ;  /* 0x0000fa000b087a25 */ /* 0x000fe200078e00ff */
[----:B-1----:R-:W-:-:S03]  /*ec10*/  SHF.R.S32.HI R16, RZ, 0x1f, R17 ;  /* 0x0000001fff107819 */ /* 0x002fc60000011411 */
[C---:B------:R-:W-:Y:S02]  /*ec20*/  IMAD R11, R2.reuse, c[0x0][0x48c], R3 ;  /* 0x00012300020b7a24 */ /* 0x040fe400078e0203 */
[----:B------:R-:W-:Y:S01]  /*ec30*/  IMAD.WIDE.U32 R4, R2, c[0x0][0x488], R4 ;  /* 0x0001220002047a25 */ /* 0x000fe200078e0004 */
[----:B------:R-:W-:-:S03]  /*ec40*/  IADD3 R3, R9, R7, RZ ;  /* 0x0000000709037210 */ /* 0x000fc60007ffe0ff */
[----:B------:R-:W-:Y:S01]  /*ec50*/  @P1 IMAD.HI.U32 R2, R6, c[0x0][0x4ec], RZ ;  /* 0x00013b0006021a27 */ /* 0x000fe200078e00ff */
[----:B------:R-:W-:Y:S02]  /*ec60*/  LEA R9, P0, R4, c[0x0][0x450], 0x2 ;  /* 0x0001140004097a11 */ /* 0x000fe400078010ff */
[----:B------:R-:W-:Y:S01]  /*ec70*/  LEA.HI R16, R16, R17, RZ, 0x5 ;  /* 0x0000001110107211 */ /* 0x000fe200078f28ff */
[----:B------:R-:W-:Y:S02]  /*ec80*/  IMAD.IADD R5, R5, 0x1, R11 ;  /* 0x0000000105057824 */ /* 0x000fe400078e020b */
[----:B------:R-:W-:Y:S01]  /*ec90*/  IMAD.MOV.U32 R0, RZ, RZ, R6 ;  /* 0x000000ffff007224 */ /* 0x000fe200078e0006 */
[----:B------:R-:W-:Y:S01]  /*eca0*/  @P1 SHF.R.U32.HI R0, RZ, c[0x0][0x4f0], R2 ;  /* 0x00013c00ff001a19 */ /* 0x000fe20000011602 */
[----:B------:R-:W-:Y:S01]  /*ecb0*/  IMAD R10, R10, c[0x0][0x3f0], RZ ;  /* 0x0000fc000a0a7a24 */ /* 0x000fe200078e02ff */
[----:B------:R-:W-:Y:S02]  /*ecc0*/  MOV R2, R8 ;  /* 0x0000000800027202 */ /* 0x000fe40000000f00 */
[----:B------:R-:W-:-:S02]  /*ecd0*/  LEA.HI.X R4, R4, c[0x0][0x454], R5, 0x2, P0 ;  /* 0x0001150004047a11 */ /* 0x000fc400000f1405 */
[----:B------:R-:W-:Y:S01]  /*ece0*/  LOP3.LUT R16, R16, 0xffffffe0, RZ, 0xc0, !PT ;  /* 0xffffffe010107812 */ /* 0x000fe200078ec0ff */
[C---:B------:R-:W-:Y:S01]  /*ecf0*/  IMAD R5, R12.reuse, c[0x0][0x3f4], R10 ;  /* 0x0000fd000c057a24 */ /* 0x040fe200078e020a */
[----:B------:R-:W-:Y:S01]  /*ed00*/  SHFL.IDX PT, R8, R9, 0x1, 0x1c1f ;  /* 0x003c1f0009087f89 */ /* 0x000fe200000e0000 */
[----:B------:R-:W-:Y:S01]  /*ed10*/  IMAD.WIDE.U32 R2, R12, c[0x0][0x3f0], R2 ;  /* 0x0000fc000c027a25 */ /* 0x000fe200078e0002 */
[----:B------:R-:W-:Y:S02]  /*ed20*/  IADD3 R16, -R16, R17, RZ ;  /* 0x0000001110107210 */ /* 0x000fe40007ffe1ff */
[----:B------:R-:W-:Y:S01]  /*ed30*/  SHFL.IDX PT, R10, R9, RZ, 0x1c1f ;  /* 0x001c1fff090a7589 */ /* 0x000fe200000e0000 */
[----:B------:R-:W-:-:S03]  /*ed40*/  ULDC UR5, c[0x0][0x4e8] ;  /* 0x00013a0000057ab9 */ /* 0x000fc60000000800 */
[----:B------:R-:W1:Y:S01]  /*ed50*/  SHFL.IDX PT, R11, R4, RZ, 0x1c1f ;  /* 0x001c1fff040b7589 */ /* 0x000e6200000e0000 */
[----:B------:R-:W-:Y:S01]  /*ed60*/  ULDC UR4, c[0x0][0x388] ;  /* 0x0000e20000047ab9 */ /* 0x000fe20000000800 */
[--C-:B------:R-:W-:Y:S02]  /*ed70*/  IMAD.MOV R7, RZ, RZ, -R0.reuse ;  /* 0x000000ffff077224 */ /* 0x100fe400078e0a00 */
[----:B------:R3:W4:Y:S01]  /*ed80*/  SHFL.IDX PT, R9, R4, 0x1, 0x1c1f ;  /* 0x003c1f0004097f89 */ /* 0x00072200000e0000 */
[----:B------:R-:W-:Y:S01]  /*ed90*/  IMAD.IADD R3, R3, 0x1, R5 ;  /* 0x0000000103037824 */ /* 0x000fe200078e0205 */
[----:B------:R-:W-:Y:S01]  /*eda0*/  LOP3.LUT P0, RZ, R16, 0x3, RZ, 0xc0, !PT ;  /* 0x0000000310ff7812 */ /* 0x000fe2000780c0ff */
[----:B------:R-:W-:Y:S01]  /*edb0*/  UIMAD UR4, UR5, UR4, URZ ;  /* 0x00000004050472a4 */ /* 0x000fe2000f8e023f */
[----:B------:R-:W-:Y:S01]  /*edc0*/  IADD3 R5, R14, R15, RZ ;  /* 0x0000000f0e057210 */ /* 0x000fe20007ffe0ff */
[----:B------:R-:W1:Y:S01]  /*edd0*/  S2R R16, SR_TID.X ;  /* 0x0000000000107919 */ /* 0x000e620000002100 */
[----:B------:R-:W-:-:S03]  /*ede0*/  SHF.R.S32.HI R12, RZ, 0x1f, R0 ;  /* 0x0000001fff0c7819 */ /* 0x000fc60000011400 */
[----:B------:R-:W-:Y:S01]  /*edf0*/  ISETP.GE.OR P1, PT, R5, UR4, P0 ;  /* 0x0000000405007c0c */ /* 0x000fe20008726670 */
[----:B---3--:R-:W-:Y:S01]  /*ee00*/  IMAD R4, R7, c[0x0][0x4e8], R6 ;  /* 0x00013a0007047a24 */ /* 0x008fe200078e0206 */
[----:B------:R-:W-:-:S04]  /*ee10*/  IADD3 R7, R5, 0x8, RZ ;  /* 0x0000000805077810 */ /* 0x000fc80007ffe0ff */
[----:B------:R-:W-:Y:S01]  /*ee20*/  ISETP.GE.OR P0, PT, R7, UR4, P0 ;  /* 0x0000000407007c0c */ /* 0x000fe20008706670 */
[----:B------:R-:W-:Y:S02]  /*ee30*/  IMAD R6, R12, c[0x0][0x3e0], RZ ;  /* 0x0000f8000c067a24 */ /* 0x000fe400078e02ff */
[----:B------:R-:W-:-:S04]  /*ee40*/  IMAD.WIDE.U32 R2, R0, c[0x0][0x3e0], R2 ;  /* 0x0000f80000027a25 */ /* 0x000fc800078e0002 */
[----:B-1----:R1:W-:Y:S01]  /*ee50*/  @!P1 ST.E [R10.64], R50 ;  /* 0x000000320a009985 */ /* 0x0023e2000c101906 */
[----:B------:R-:W-:Y:S01]  /*ee60*/  IMAD R5, R0, c[0x0][0x3e4], R6 ;  /* 0x0000f90000057a24 */ /* 0x000fe200078e0206 */
[----:B------:R-:W-:-:S03]  /*ee70*/  SHF.R.S32.HI R0, RZ, 0x1f, R4 ;  /* 0x0000001fff007819 */ /* 0x000fc60000011404 */
[----:B------:R-:W-:Y:S01]  /*ee80*/  IMAD.IADD R3, R3, 0x1, R5 ;  /* 0x0000000103037824 */ /* 0x000fe200078e0205 */
[----:B----4-:R1:W-:Y:S01]  /*ee90*/  @!P0 ST.E [R8.64], R49 ;  /* 0x0000003108008985 */ /* 0x0103e2000c101906 */
[----:B------:R-:W-:Y:S01]  /*eea0*/  IMAD R0, R0, c[0x0][0x3d8], RZ ;  /* 0x0000f60000007a24 */ /* 0x000fe200078e02ff */
[----:B------:R-:W-:Y:S01]  /*eeb0*/  SHF.R.S32.HI R14, RZ, 0x1f, R16 ;  /* 0x0000001fff0e7819 */ /* 0x000fe20000011410 */
[----:B------:R-:W-:-:S04]  /*eec0*/  IMAD.WIDE.U32 R2, R4, c[0x0][0x3d8], R2 ;  /* 0x0000f60004027a25 */ /* 0x000fc800078e0002 */
[----:B------:R-:W-:Y:S01]  /*eed0*/  IMAD R0, R4, c[0x0][0x3dc], R0 ;  /* 0x0000f70004007a24 */ /* 0x000fe200078e0200 */
[----:B------:R-:W-:-:S04]  /*eee0*/  LEA.HI R14, R14, R16, RZ, 0x3 ;  /* 0x000000100e0e7211 */ /* 0x000fc800078f18ff */
[----:B------:R-:W-:Y:S02]  /*eef0*/  IADD3 R0, R3, R0, RZ ;  /* 0x0000000003007210 */ /* 0x000fe40007ffe0ff */
[C---:B------:R-:W-:Y:S02]  /*ef00*/  LEA R3, P0, R2.reuse, c[0x0][0x380], 0x1 ;  /* 0x0000e00002037a11 */ /* 0x040fe400078008ff */
[----:B------:R-:W-:Y:S02]  /*ef10*/  SHF.R.S32.HI R14, RZ, 0x3, R14 ;  /* 0x00000003ff0e7819 */ /* 0x000fe4000001140e */
[----:B------:R-:W-:-:S03]  /*ef20*/  LEA.HI.X R2, R2, c[0x0][0x384], R0, 0x1, P0 ;  /* 0x0000e10002027a11 */ /* 0x000fc600000f0c00 */
[----:B------:R-:W-:-:S05]  /*ef30*/  IMAD.IADD R0, R14, 0x1, R15 ;  /* 0x000000010e007824 */ /* 0x000fca00078e020f */
[----:B------:R-:W-:Y:S01]  /*ef40*/  ISETP.GE.AND P0, PT, R0, UR4, PT ;  /* 0x0000000400007c0c */ /* 0x000fe2000bf06270 */
[----:B------:R1:W3:Y:S01]  /*ef50*/  SHFL.IDX PT, R4, R3, RZ, 0x181f ;  /* 0x00181fff03047589 */ /* 0x0002e200000e0000 */
[----:B------:R-:W-:Y:S03]  /*ef60*/  BSSY B0, `(.L_x_456) ;  /* 0x000001b000007945 */ /* 0x000fe60003800000 */
[----:B------:R1:W4:Y:S04]  /*ef70*/  SHFL.IDX PT, R5, R2, RZ, 0x181f ;  /* 0x00181fff02057589 */ /* 0x00032800000e0000 */
[----:B--2---:R1:W2:Y:S04]  /*ef80*/  LDS.128 R32, [R13+0x1080] ;  /* 0x001080000d207984 */ /* 0x0042a80000000c00 */
        /* <DEDUP_REMOVED lines=10> */
[----:B-----5:R-:W-:-:S02]  /*f030*/  ISETP.GE.AND P5, PT, R66, c[0x0][0x3c8], PT ;  /* 0x0000f20042007a0c */ /* 0x020fc40003fa6270 */
[----:B------:R-:W-:Y:S01]  /*f040*/  ISETP.GE.AND P4, PT, R64, c[0x0][0x3c8], PT ;  /* 0x0000f20040007a0c */ /* 0x000fe20003f86270 */
[----:B------:R-:W4:Y:S01]  /*f050*/  LDS.128 R16, [R13+0x4080] ;  /* 0x004080000d107984 */ /* 0x000f220000000c00 */
[----:B------:R-:W-:-:S03]  /*f060*/  ISETP.GE.AND P3, PT, R60, c[0x0][0x3c8], PT ;  /* 0x0000f2003c007a0c */ /* 0x000fc60003f66270 */
[----:B-1----:R-:W1:Y:S06]  /*f070*/  LDS.128 R12, [R13+0x8080] ;  /* 0x008080000d0c7984 */ /* 0x002e6c0000000c00 */
[-C--:B------:R-:W-:Y:S02]  /*f080*/  @!P5 LEA R8, P2, R66, R4.reuse, 0x1 ;  /* 0x000000044208d211 */ /* 0x080fe400078408ff */
[-C--:B------:R-:W-:Y:S02]  /*f090*/  @!P4 LEA R6, P1, R64, R4.reuse, 0x1 ;  /* 0x000000044006c211 */ /* 0x080fe400078208ff */
[----:B------:R-:W-:-:S02]  /*f0a0*/  @!P3 LEA R4, P0, R60, R4, 0x1 ;  /* 0x000000043c04b211 */ /* 0x000fc400078008ff */
[-C--:B------:R-:W-:Y:S02]  /*f0b0*/  @!P5 LEA.HI.X R9, R66, R5.reuse, R67, 0x1, P2 ;  /* 0x000000054209d211 */ /* 0x080fe400010f0c43 */
[-C--:B------:R-:W-:Y:S02]  /*f0c0*/  @!P4 LEA.HI.X R7, R64, R5.reuse, R65, 0x1, P1 ;  /* 0x000000054007c211 */ /* 0x080fe400008f0c41 */
[----:B------:R-:W-:Y:S01]  /*f0d0*/  @!P3 LEA.HI.X R5, R60, R5, R62, 0x1, P0 ;  /* 0x000000053c05b211 */ /* 0x000fe200000f0c3e */
[----:B---3--:R3:W-:Y:S04]  /*f0e0*/  @!P5 ST.E.128 [R8.64], R20 ;  /* 0x000000140800d985 */ /* 0x0087e8000c101d06 */
[----:B----4-:R3:W-:Y:S04]  /*f0f0*/  @!P4 ST.E.128 [R6.64], R16 ;  /* 0x000000100600c985 */ /* 0x0107e8000c101d06 */
[----:B-1----:R3:W-:Y:S02]  /*f100*/  @!P3 ST.E.128 [R4.64], R12 ;  /* 0x0000000c0400b985 */ /* 0x0027e4000c101d06 */
.L_x_457:
[----:B---34-:R-:W-:Y:S05]  /*f110*/  BSYNC B0 ;  /* 0x0000000000007941 */ /* 0x018fea0003800000 */
.L_x_456:
[----:B------:R-:W-:Y:S01]  /*f120*/  IADD3 R6, R0, 0x20, RZ ;  /* 0x0000002000067810 */ /* 0x000fe20007ffe0ff */
[----:B------:R3:W4:Y:S01]  /*f130*/  SHFL.IDX PT, R5, R2, 0x1, 0x181f ;  /* 0x00381f0002057f89 */ /* 0x00072200000e0000 */
[----:B------:R-:W-:Y:S02]  /*f140*/  BSSY B0, `(.L_x_458) ;  /* 0x0000010000007945 */ /* 0x000fe40003800000 */
[----:B------:R-:W-:Y:S01]  /*f150*/  ISETP.GE.AND P0, PT, R6, UR4, PT ;  /* 0x0000000406007c0c */ /* 0x000fe2000bf06270 */
[----:B------:R3:W2:-:S12]  /*f160*/  SHFL.IDX PT, R4, R3, 0x1, 0x181f ;  /* 0x00381f0003047f89 */ /* 0x00069800000e0000 */
[----:B------:R-:W-:Y:S05]  /*f170*/  @P0 BRA `(.L_x_459) ;  /* 0x000000c000000947 */ /* 0x000fea0003800000 */
[----:B-----5:R-:W-:Y:S02]  /*f180*/  ISETP.GE.AND P2, PT, R66, c[0x0][0x3c8], PT ;  /* 0x0000f20042007a0c */ /* 0x020fe40003f46270 */
[----:B------:R-:W-:Y:S02]  /*f190*/  ISETP.GE.AND P1, PT, R64, c[0x0][0x3c8], PT ;  /* 0x0000f20040007a0c */ /* 0x000fe40003f26270 */
[----:B------:R-:W-:-:S09]  /*f1a0*/  ISETP.GE.AND P0, PT, R60, c[0x0][0x3c8], PT ;  /* 0x0000f2003c007a0c */ /* 0x000fd20003f06270 */
[-C--:B-12---:R-:W-:Y:S02]  /*f1b0*/  @!P2 LEA R8, P5, R66, R4.reuse, 0x1 ;  /* 0x000000044208a211 */ /* 0x086fe400078a08ff */
[-C--:B------:R-:W-:Y:S02]  /*f1c0*/  @!P1 LEA R6, P4, R64, R4.reuse, 0x1 ;  /* 0x0000000440069211 */ /* 0x080fe400078808ff */
[----:B------:R-:W-:Y:S02]  /*f1d0*/  @!P0 LEA R4, P3, R60, R4, 0x1 ;  /* 0x000000043c048211 */ /* 0x000fe400078608ff */
[-C--:B----4-:R-:W-:Y:S02]  /*f1e0*/  @!P2 LEA.HI.X R9, R66, R5.reuse, R67, 0x1, P5 ;  /* 0x000000054209a211 */ /* 0x090fe400028f0c43 */
[-C--:B------:R-:W-:Y:S02]  /*f1f0*/  @!P1 LEA.HI.X R7, R64, R5.reuse, R65, 0x1, P4 ;  /* 0x0000000540079211 */ /* 0x080fe400020f0c41 */
[----:B------:R-:W-:Y:S01]  /*f200*/  @!P0 LEA.HI.X R5, R60, R5, R62, 0x1, P3 ;  /* 0x000000053c058211 */ /* 0x000fe200018f0c3e */
[----:B------:R1:W-:Y:S04]  /*f210*/  @!P2 ST.E.128 [R8.64], R32 ;  /* 0x000000200800a985 */ /* 0x0003e8000c101d06 */
[----:B------:R1:W-:Y:S04]  /*f220*/  @!P1 ST.E.128 [R6.64], R28 ;  /* 0x0000001c06009985 */ /* 0x0003e8000c101d06 */
[----:B------:R1:W-:Y:S02]  /*f230*/  @!P0 ST.E.128 [R4.64], R24 ;  /* 0x0000001804008985 */ /* 0x0003e4000c101d06 */
.L_x_459:
[----:B------:R-:W-:Y:S05]  /*f240*/  BSYNC B0 ;  /* 0x0000000000007941 */ /* 0x000fea0003800000 */
.L_x_458:
[----:B-1----:R-:W-:Y:S01]  /*f250*/  IADD3 R6, R0, 0x40, RZ ;  /* 0x0000004000067810 */ /* 0x002fe20007ffe0ff */
[----:B----4-:R1:W4:Y:S01]  /*f260*/  SHFL.IDX PT, R5, R2, 0x2, 0x181f ;  /* 0x00581f0002057f89 */ /* 0x01032200000e0000 */
[----:B------:R-:W-:Y:S02]  /*f270*/  BSSY B0, `(.L_x_460) ;  /* 0x0000010000007945 */ /* 0x000fe40003800000 */
[----:B------:R-:W-:Y:S01]  /*f280*/  ISETP.GE.AND P0, PT, R6, UR4, PT ;  /* 0x0000000406007c0c */ /* 0x000fe2000bf06270 */
[----:B--2---:R1:W2:-:S12]  /*f290*/  SHFL.IDX PT, R4, R3, 0x2, 0x181f ;  /* 0x00581f0003047f89 */ /* 0x00429800000e0000 */
[----:B------:R-:W-:Y:S05]  /*f2a0*/  @P0 BRA `(.L_x_461) ;  /* 0x000000c000000947 */ /* 0x000fea0003800000 */
[----:B-----5:R-:W-:Y:S02]  /*f2b0*/  ISETP.GE.AND P2, PT, R66, c[0x0][0x3c8], PT ;  /* 0x0000f20042007a0c */ /* 0x020fe40003f46270 */
[----:B------:R-:W-:Y:S02]  /*f2c0*/  ISETP.GE.AND P1, PT, R64, c[0x0][0x3c8], PT ;  /* 0x0000f20040007a0c */ /* 0x000fe40003f26270 */
[----:B------:R-:W-:-:S09]  /*f2d0*/  ISETP.GE.AND P0, PT, R60, c[0x0][0x3c8], PT ;  /* 0x0000f2003c007a0c */ /* 0x000fd20003f06270 */
[-C--:B--2---:R-:W-:Y:S02]  /*f2e0*/  @!P2 LEA R8, P5, R66, R4.reuse, 0x1 ;  /* 0x000000044208a211 */ /* 0x084fe400078a08ff */
        /* <DEDUP_REMOVED lines=8> */
.L_x_461:
[----:B------:R-:W-:Y:S05]  /*f370*/  BSYNC B0 ;  /* 0x0000000000007941 */ /* 0x000fea0003800000 */
.L_x_460:
[----:B------:R-:W-:Y:S01]  /*f380*/  IADD3 R0, R0, 0x60, RZ ;  /* 0x0000006000007810 */ /* 0x000fe20007ffe0ff */
[----:B-1-3--:R-:W1:Y:S03]  /*f390*/  SHFL.IDX PT, R2, R2, 0x3, 0x181f ;  /* 0x00781f0002027f89 */ /* 0x00ae6600000e0000 */
[----:B------:R-:W-:Y:S01]  /*f3a0*/  ISETP.GE.AND P0, PT, R0, UR4, PT ;  /* 0x0000000400007c0c */ /* 0x000fe2000bf06270 */
[----:B------:R-:W3:-:S12]  /*f3b0*/  SHFL.IDX PT, R3, R3, 0x3, 0x181f ;  /* 0x00781f0003037f89 */ /* 0x000ed800000e0000 */
[----:B------:R-:W-:Y:S05]  /*f3c0*/  @P0 BRA `(.L_x_462) ;  /* 0x00000bd000000947 */ /* 0x000fea0003800000 */
[----:B-----5:R-:W-:Y:S02]  /*f3d0*/  ISETP.GE.AND P1, PT, R66, c[0x0][0x3c8], PT ;  /* 0x0000f20042007a0c */ /* 0x020fe40003f26270 */
[----:B------:R-:W-:-:S11]  /*f3e0*/  ISETP.GE.AND P0, PT, R64, c[0x0][0x3c8], PT ;  /* 0x0000f20040007a0c */ /* 0x000fd60003f06270 */
[-C--:B--23--:R-:W-:Y:S02]  /*f3f0*/  @!P1 LEA R6, P3, R66, R3.reuse, 0x1 ;  /* 0x0000000342069211 */ /* 0x08cfe400078608ff */
[----:B------:R-:W-:Y:S02]  /*f400*/  @!P0 LEA R4, P2, R64, R3, 0x1 ;  /* 0x0000000340048211 */ /* 0x000fe400078408ff */
[-C--:B-1----:R-:W-:Y:S02]  /*f410*/  @!P1 LEA.HI.X R7, R66, R2.reuse, R67, 0x1, P3 ;  /* 0x0000000242079211 */ /* 0x082fe400018f0c43 */
[----:B----4-:R-:W-:-:S03]  /*f420*/  @!P0 LEA.HI.X R5, R64, R2, R65, 0x1, P2 ;  /* 0x0000000240058211 */ /* 0x010fc600010f0c41 */
[----:B------:R1:W-:Y:S04]  /*f430*/  @!P1 ST.E.128 [R6.64], R52 ;  /* 0x0000003406009985 */ /* 0x0003e8000c101d06 */
[----:B------:R1:W-:Y:S01]  /*f440*/  @!P0 ST.E.128 [R4.64], R48 ;  /* 0x0000003004008985 */ /* 0x0003e2000c101d06 */
[----:B------:R-:W-:-:S13]  /*f450*/  ISETP.GE.AND P0, PT, R60, c[0x0][0x3c8], PT ;  /* 0x0000f2003c007a0c */ /* 0x000fda0003f06270 */
[----:B------:R-:W-:Y:S05]  /*f460*/  @P0 BRA `(.L_x_462) ;  /* 0x00000b3000000947 */ /* 0x000fea0003800000 */
[----:B-1----:R-:W-:-:S04]  /*f470*/  LEA R4, P0, R60, R3, 0x1 ;  /* 0x000000033c047211 */ /* 0x002fc800078008ff */
[----:B------:R-:W-:-:S05]  /*f480*/  LEA.HI.X R5, R60, R2, R62, 0x1, P0 ;  /* 0x000000023c057211 */ /* 0x000fca00000f0c3e */
[----:B------:R1:W-:Y:S01]  /*f490*/  ST.E.128 [R4.64], R56 ;  /* 0x0000003804007985 */ /* 0x0003e2000c101d06 */
[----:B------:R-:W-:Y:S05]  /*f4a0*/  BRA `(.L_x_462) ;  /* 0x00000af000007947 */ /* 0x000fea0003800000 */
.L_x_454:
[----:B------:R-:W2:Y:S04]  /*f4b0*/  LDL R0, [R1+0x54] ;  /* 0x0000540001007983 */ /* 0x000ea80000100800 */
[----:B------:R-:W3:Y:S04]  /*f4c0*/  LDL R14, [R1+0x48] ;  /* 0x00004800010e7983 */ /* 0x000ee80000100800 */
[----:B------:R-:W4:Y:S01]  /*f4d0*/  LDL R13, [R1+0x4c] ;  /* 0x00004c00010d7983 */ /* 0x000f220000100800 */
[----:B------:R-:W-:Y:S03]  /*f4e0*/  BSSY B0, `(.L_x_463) ;  /* 0x0000025000007945 */ /* 0x000fe60003800000 */
[----:B------:R-:W1:Y:S02]  /*f4f0*/  S2R R12, SR_TID.X ;  /* 0x00000000000c7919 */ /* 0x000e640000002100 */
[----:B-1----:R-:W-:Y:S01]  /*f500*/  ISETP.GE.AND P0, PT, R12, 0x80, PT ;  /* 0x000000800c00780c */ /* 0x002fe20003f06270 */
[----:B--2---:R-:W-:Y:S01]  /*f510*/  IMAD.MOV.U32 R11, RZ, RZ, R0 ;  /* 0x000000ffff0b7224 */ /* 0x004fe200078e0000 */
[----:B---3--:R-:W-:-:S02]  /*f520*/  SHF.R.S32.HI R7, RZ, 0x1f, R14 ;  /* 0x0000001fff077819 */ /* 0x008fc4000001140e */
[----:B----4-:R-:W-:-:S09]  /*f530*/  SHF.R.S32.HI R8, RZ, 0x1f, R13 ;  /* 0x0000001fff087819 */ /* 0x010fd2000001140d */
[----:B------:R-:W-:Y:S05]  /*f540*/  @P0 BRA `(.L_x_464) ;  /* 0x000001e000000947 */ /* 0x000fea0003800000 */
[----:B------:R-:W-:Y:S02]  /*f550*/  MOV R2, c[0x0][0x4e8] ;  /* 0x00013a0000027a02 */ /* 0x000fe40000000f00 */
[----:B------:R-:W-:-:S03]  /*f560*/  IADD3 R6, R11, R12, RZ ;  /* 0x0000000c0b067210 */ /* 0x000fc60007ffe0ff */
[----:B------:R-:W-:-:S05]  /*f570*/  IMAD R0, R2, c[0x0][0x388], RZ ;  /* 0x0000e20002007a24 */ /* 0x000fca00078e02ff */
[----:B------:R-:W-:-:S13]  /*f580*/  ISETP.GE.AND P0, PT, R6, R0, PT ;  /* 0x000000000600720c */ /* 0x000fda0003f06270 */
[----:B------:R-:W-:Y:S05]  /*f590*/  @P0 BRA `(.L_x_464) ;  /* 0x0000019000000947 */ /* 0x000fea0003800000 */
[----:B------:R-:W-:Y:S01]  /*f5a0*/  ISETP.NE.AND P0, PT, R2, 0x1, PT ;  /* 0x000000010200780c */ /* 0x000fe20003f05270 */
[----:B------:R-:W-:Y:S01]  /*f5b0*/  IMAD R4, R7, c[0x0][0x490], RZ ;  /* 0x0001240007047a24 */ /* 0x000fe200078e02ff */
[----:B------:R-:W-:Y:S01]  /*f5c0*/  MOV R0, R6 ;  /* 0x0000000600007202 */ /* 0x000fe20000000f00 */
[----:B------:R-:W-:-:S04]  /*f5d0*/  IMAD.WIDE.U32 R2, R14, c[0x0][0x490], RZ ;  /* 0x000124000e027a25 */ /* 0x000fc800078e00ff */
[----:B------:R-:W-:Y:S02]  /*f5e0*/  IMAD R4, R14, c[0x0][0x494], R4 ;  /* 0x000125000e047a24 */ /* 0x000fe400078e0204 */
[----:B------:R-:W-:-:S03]  /*f5f0*/  IMAD R10, R8, c[0x0][0x498], RZ ;  /* 0x00012600080a7a24 */ /* 0x000fc600078e02ff */
[----:B------:R-:W-:Y:S01]  /*f600*/  IADD3 R3, R3, R4, RZ ;  /* 0x0000000403037210 */ /* 0x000fe20007ffe0ff */
[----:B------:R-:W-:-:S05]  /*f610*/  @P0 IMAD.HI.U32 R5, R6, c[0x0][0x4ec], RZ ;  /* 0x00013b0006050a27 */ /* 0x000fca00078e00ff */
[----:B------:R-:W-:Y:S01]  /*f620*/  @P0 SHF.R.U32.HI R0, RZ, c[0x0][0x4f0], R5 ;  /* 0x00013c00ff000a19 */ /* 0x000fe20000011605 */
[----:B------:R-:W-:-:S03]  /*f630*/  IMAD.WIDE.U32 R4, R13, c[0x0][0x498], R2 ;  /* 0x000126000d047a25 */ /* 0x000fc600078e0002 */
[C---:B------:R-:W-:Y:S01]  /*f640*/  IADD3 R9, -R0.reuse, RZ, RZ ;  /* 0x000000ff00097210 */ /* 0x040fe20007ffe1ff */
[----:B------:R-:W-:Y:S01]  /*f650*/  IMAD R3, R13, c[0x0][0x49c], R10 ;  /* 0x000127000d037a24 */ /* 0x000fe200078e020a */
[----:B------:R-:W-:-:S03]  /*f660*/  IADD3 R4, P0, R0, R4, RZ ;  /* 0x0000000400047210 */ /* 0x000fc60007f1e0ff */
[----:B------:R-:W-:Y:S01]  /*f670*/  IMAD R2, R9, c[0x0][0x4e8], R6 ;  /* 0x00013a0009027a24 */ /* 0x000fe200078e0206 */
[----:B------:R-:W-:-:S04]  /*f680*/  SHF.R.S32.HI R6, RZ, 0x1f, R0 ;  /* 0x0000001fff067819 */ /* 0x000fc80000011400 */
[----:B------:R-:W-:Y:S02]  /*f690*/  SHF.R.S32.HI R0, RZ, 0x1f, R2 ;  /* 0x0000001fff007819 */ /* 0x000fe40000011402 */
[----:B------:R-:W-:-:S03]  /*f6a0*/  IADD3.X R5, R6, R5, R3, P0, !PT ;  /* 0x0000000506057210 */ /* 0x000fc600007fe403 */
[----:B------:R-:W-:-:S04]  /*f6b0*/  IMAD R0, R0, c[0x0][0x488], RZ ;  /* 0x0001220000007a24 */ /* 0x000fc800078e02ff */
[C---:B------:R-:W-:Y:S02]  /*f6c0*/  IMAD R0, R2.reuse, c[0x0][0x48c], R0 ;  /* 0x0001230002007a24 */ /* 0x040fe400078e0200 */
[----:B------:R-:W-:-:S05]  /*f6d0*/  IMAD.WIDE.U32 R2, R2, c[0x0][0x488], R4 ;  /* 0x0001220002027a25 */ /* 0x000fca00078e0004 */
[----:B------:R-:W-:Y:S02]  /*f6e0*/  IADD3 R0, R3, R0, RZ ;  /* 0x0000000003007210 */ /* 0x000fe40007ffe0ff */
[----:B------:R-:W-:-:S04]  /*f6f0*/  LEA R4, P0, R2, c[0x0][0x450], 0x2 ;  /* 0x0001140002047a11 */ /* 0x000fc800078010ff */
[----:B------:R-:W-:Y:S02]  /*f700*/  LEA.HI.X R5, R2, c[0x0][0x454], R0, 0x2, P0 ;  /* 0x0001150002057a11 */ /* 0x000fe400000f1400 */
[----:B------:R-:W-:-:S05]  /*f710*/  MOV R0, 0xff800000 ;  /* 0xff80000000007802 */ /* 0x000fca0000000f00 */
[----:B------:R1:W-:Y:S02]  /*f720*/  STG.E [R4.64], R0 ;  /* 0x0000000004007986 */ /* 0x0003e4000c101906 */
.L_x_464:
[----:B------:R-:W-:Y:S05]  /*f730*/  BSYNC B0 ;  /* 0x0000000000007941 */ /* 0x000fea0003800000 */
.L_x_463:
[----:B------:R-:W2:Y:S01]  /*f740*/  LDL R2, [R1+0x88] ;  /* 0x0000880001027983 */ /* 0x000ea20000100800 */
[----:B-1----:R-:W-:Y:S01]  /*f750*/  MOV R0, c[0x0][0x4e8] ;  /* 0x00013a0000007a02 */ /* 0x002fe20000000f00 */
[----:B------:R-:W-:Y:S01]  /*f760*/  IMAD R7, R7, c[0x0][0x3e8], RZ ;  /* 0x0000fa0007077a24 */ /* 0x000fe200078e02ff */
[----:B------:R-:W-:Y:S01]  /*f770*/  SHF.R.S32.HI R9, RZ, 0x1f, R12 ;  /* 0x0000001fff097819 */ /* 0x000fe2000001140c */
[----:B------:R-:W-:Y:S01]  /*f780*/  IMAD R8, R8, c[0x0][0x3f0], RZ ;  /* 0x0000fc0008087a24 */ /* 0x000fe200078e02ff */
[----:B------:R-:W-:Y:S01]  /*f790*/  ISETP.NE.AND P0, PT, R0, 0x1, PT ;  /* 0x000000010000780c */ /* 0x000fe20003f05270 */
[----:B------:R-:W-:Y:S01]  /*f7a0*/  IMAD R7, R14, c[0x0][0x3ec], R7 ;  /* 0x0000fb000e077a24 */ /* 0x000fe200078e0207 */
[----:B------:R-:W-:Y:S01]  /*f7b0*/  LEA.HI R9, R9, R12, RZ, 0x3 ;  /* 0x0000000c09097211 */ /* 0x000fe200078f18ff */
[----:B------:R-:W-:-:S03]  /*f7c0*/  IMAD R8, R13, c[0x0][0x3f4], R8 ;  /* 0x0000fd000d087a24 */ /* 0x000fc600078e0208 */
[----:B------:R-:W-:Y:S02]  /*f7d0*/  SHF.R.S32.HI R9, RZ, 0x3, R9 ;  /* 0x00000003ff097819 */ /* 0x000fe40000011409 */
[----:B--2---:R-:W-:Y:S01]  /*f7e0*/  IADD3 R4, R2, R11, RZ ;  /* 0x0000000b02047210 */ /* 0x004fe20007ffe0ff */
[----:B------:R-:W-:-:S03]  /*f7f0*/  IMAD.WIDE.U32 R2, R14, c[0x0][0x3e8], RZ ;  /* 0x0000fa000e027a25 */ /* 0x000fc600078e00ff */
[----:B------:R-:W-:Y:S01]  /*f800*/  MOV R0, R4 ;  /* 0x0000000400007202 */ /* 0x000fe20000000f00 */
[----:B------:R-:W-:-:S04]  /*f810*/  @P0 IMAD.HI.U32 R5, R4, c[0x0][0x4ec], RZ ;  /* 0x00013b0004050a27 */ /* 0x000fc800078e00ff */
[----:B------:R-:W-:Y:S01]  /*f820*/  IMAD.IADD R3, R3, 0x1, R7 ;  /* 0x0000000103037824 */ /* 0x000fe200078e0207 */
[----:B------:R-:W-:-:S03]  /*f830*/  @P0 SHF.R.U32.HI R0, RZ, c[0x0][0x4f0], R5 ;  /* 0x00013c00ff000a19 */ /* 0x000fc60000011605 */
[----:B------:R-:W-:Y:S01]  /*f840*/  IMAD.WIDE.U32 R2, R13, c[0x0][0x3f0], R2 ;  /* 0x0000fc000d027a25 */ /* 0x000fe200078e0002 */
[----:B------:R-:W-:Y:S02]  /*f850*/  SHF.R.S32.HI R5, RZ, 0x1f, R0 ;  /* 0x0000001fff057819 */ /* 0x000fe40000011400 */
[----:B------:R-:W-:Y:S02]  /*f860*/  IADD3 R6, -R0, RZ, RZ ;  /* 0x000000ff00067210 */ /* 0x000fe40007ffe1ff */
[----:B------:R-:W-:Y:S01]  /*f870*/  IADD3 R3, R3, R8, RZ ;  /* 0x0000000803037210 */ /* 0x000fe20007ffe0ff */
[----:B------:R-:W-:Y:S02]  /*f880*/  IMAD R5, R5, c[0x0][0x3e0], RZ ;  /* 0x0000f80005057a24 */ /* 0x000fe400078e02ff */
[----:B------:R-:W-:Y:S02]  /*f890*/  IMAD R6, R6, c[0x0][0x4e8], R4 ;  /* 0x00013a0006067a24 */ /* 0x000fe400078e0204 */
[----:B------:R-:W-:-:S02]  /*f8a0*/  IMAD R4, R0, c[0x0][0x3e4], R5 ;  /* 0x0000f90000047a24 */ /* 0x000fc400078e0205 */
[----:B------:R-:W-:Y:S01]  /*f8b0*/  IMAD.WIDE.U32 R2, R0, c[0x0][0x3e0], R2 ;  /* 0x0000f80000027a25 */ /* 0x000fe200078e0002 */
[----:B------:R-:W-:-:S03]  /*f8c0*/  SHF.R.S32.HI R0, RZ, 0x1f, R6 ;  /* 0x0000001fff007819 */ /* 0x000fc60000011406 */
[----:B------:R-:W-:Y:S02]  /*f8d0*/  IMAD.IADD R3, R3, 0x1, R4 ;  /* 0x0000000103037824 */ /* 0x000fe400078e0204 */
[----:B------:R-:W-:Y:S02]  /*f8e0*/  IMAD R0, R0, c[0x0][0x3d8], RZ ;  /* 0x0000f60000007a24 */ /* 0x000fe400078e02ff */
[----:B------:R-:W-:-:S04]  /*f8f0*/  IMAD.WIDE.U32 R4, R6, c[0x0][0x3d8], R2 ;  /* 0x0000f60006047a25 */ /* 0x000fc800078e0002 */
[----:B------:R-:W-:Y:S01]  /*f900*/  IMAD R6, R6, c[0x0][0x3dc], R0 ;  /* 0x0000f70006067a24 */ /* 0x000fe200078e0200 */
[----:B------:R-:W-:Y:S02]  /*f910*/  LEA R3, P0, R4, c[0x0][0x380], 0x1 ;  /* 0x0000e00004037a11 */ /* 0x000fe400078008ff */
[----:B------:R-:W-:Y:S02]  /*f920*/  IADD3 R0, R9, R11, RZ ;  /* 0x0000000b09007210 */ /* 0x000fe40007ffe0ff */
[----:B------:R-:W-:-:S04]  /*f930*/  IADD3 R2, R5, R6, RZ ;  /* 0x0000000605027210 */ /* 0x000fc80007ffe0ff */
[----:B------:R-:W-:Y:S01]  /*f940*/  LEA.HI.X R2, R4, c[0x0][0x384], R2, 0x1, P0 ;  /* 0x0000e10004027a11 */ /* 0x000fe200000f0c02 */
[----:B------:R-:W-:Y:S05]  /*f950*/  BRA.DIV ~URZ, `(.L_x_465) ;  /* 0x000008f27f007947 */ /* 0x000fea000b800000 */
[----:B------:R1:W2:Y:S02]  /*f960*/  SHFL.IDX PT, R5, R2, RZ, 0x181f ;  /* 0x00181fff02057589 */ /* 0x0002a400000e0000 */
.L_x_483:
[----:B------:R-:W-:Y:S05]  /*f970*/  BRA.DIV ~URZ, `(.L_x_466) ;  /* 0x000009427f007947 */ /* 0x000fea000b800000 */
[----:B------:R3:W4:Y:S02]  /*f980*/  SHFL.IDX PT, R4, R3, RZ, 0x181f ;  /* 0x00181fff03047589 */ /* 0x00072400000e0000 */
.L_x_484:
[----:B------:R-:W-:Y:S01]  /*f990*/  MOV R10, c[0x0][0x4e8] ;  /* 0x00013a00000a7a02 */ /* 0x000fe20000000f00 */
[----:B------:R-:W-:Y:S04]  /*f9a0*/  BSSY B0, `(.L_x_467) ;  /* 0x0000015000007945 */ /* 0x000fe80003800000 */
[----:B------:R-:W-:-:S05]  /*f9b0*/  IMAD R10, R10, c[0x0][0x388], RZ ;  /* 0x0000e2000a0a7a24 */ /* 0x000fca00078e02ff */
[----:B------:R-:W-:-:S13]  /*f9c0*/  ISETP.GE.AND P0, PT, R0, R10, PT ;  /* 0x0000000a0000720c */ /* 0x000fda0003f06270 */
[----:B------:R-:W-:Y:S05]  /*f9d0*/  @P0 BRA `(.L_x_468) ;  /* 0x0000011000000947 */ /* 0x000fea0003800000 */
[----:B------:R-:W5:Y:S04]  /*f9e0*/  LDL.64 R16, [R1+0x30] ;  /* 0x0000300001107983 */ /* 0x000f680000100a00 */
[----:B---3--:R-:W3:Y:S04]  /*f9f0*/  LDL R13, [R1+0x40] ;  /* 0x00004000010d7983 */ /* 0x008ee80000100800 */
[----:B----4-:R-:W4:Y:S04]  /*fa00*/  LDL R11, [R1+0x44] ;  /* 0x00004400010b7983 */ /* 0x010f280000100800 */
[----:B--2---:R-:W2:Y:S04]  /*fa10*/  LDL R14, [R1+0x5c] ;  /* 0x00005c00010e7983 */ /* 0x004ea80000100800 */
[----:B------:R-:W2:Y:S01]  /*fa20*/  LDL R12, [R1+0x58] ;  /* 0x00005800010c7983 */ /* 0x000ea20000100800 */
[----:B-----5:R-:W-:-:S02]  /*fa30*/  ISETP.GE.AND P2, PT, R16, c[0x0][0x3c8], PT ;  /* 0x0000f20010007a0c */ /* 0x020fc40003f46270 */
[----:B---3--:R-:W-:Y:S02]  /*fa40*/  ISETP.GE.AND P1, PT, R13, c[0x0][0x3c8], PT ;  /* 0x0000f2000d007a0c */ /* 0x008fe40003f26270 */
[----:B----4-:R-:W-:-:S09]  /*fa50*/  ISETP.GE.AND P0, PT, R11, c[0x0][0x3c8], PT ;  /* 0x0000f2000b007a0c */ /* 0x010fd20003f06270 */
[CC--:B------:R-:W-:Y:S02]  /*fa60*/  @!P2 LEA R8, P5, R16.reuse, R4.reuse, 0x1 ;  /* 0x000000041008a211 */ /* 0x0c0fe400078a08ff */
[-C--:B------:R-:W-:Y:S02]  /*fa70*/  @!P1 LEA R6, P4, R13, R4.reuse, 0x1 ;  /* 0x000000040d069211 */ /* 0x080fe400078808ff */
[-C--:B------:R-:W-:Y:S02]  /*fa80*/  @!P2 LEA.HI.X R9, R16, R5.reuse, R17, 0x1, P5 ;  /* 0x000000051009a211 */ /* 0x080fe400028f0c11 */
[----:B------:R-:W-:Y:S02]  /*fa90*/  @!P0 LEA R4, P3, R11, R4, 0x1 ;  /* 0x000000040b048211 */ /* 0x000fe400078608ff */
[-C--:B--2---:R-:W-:Y:S02]  /*faa0*/  @!P1 LEA.HI.X R7, R13, R5.reuse, R14, 0x1, P4 ;  /* 0x000000050d079211 */ /* 0x084fe400020f0c0e */
[----:B------:R-:W-:Y:S01]  /*fab0*/  @!P0 LEA.HI.X R5, R11, R5, R12, 0x1, P3 ;  /* 0x000000050b058211 */ /* 0x000fe200018f0c0c */
[----:B------:R2:W-:Y:S04]  /*fac0*/  @!P2 ST.E.128 [R8.64], RZ ;  /* 0x000000ff0800a985 */ /* 0x0005e8000c101d06 */
[----:B------:R2:W-:Y:S04]  /*fad0*/  @!P1 ST.E.128 [R6.64], RZ ;  /* 0x000000ff06009985 */ /* 0x0005e8000c101d06 */
[----:B------:R2:W-:Y:S02]  /*fae0*/  @!P0 ST.E.128 [R4.64], RZ ;  /* 0x000000ff04008985 */ /* 0x0005e4000c101d06 */
.L_x_468:
[----:B------:R-:W-:Y:S05]  /*faf0*/  BSYNC B0 ;  /* 0x0000000000007941 */ /* 0x000fea0003800000 */
.L_x_467:
[----:B------:R-:W-:Y:S05]  /*fb00*/  BRA.DIV ~URZ, `(.L_x_469) ;  /* 0x000008127f007947 */ /* 0x000fea000b800000 */
[----:B--2---:R2:W1:Y:S04]  /*fb10*/  SHFL.IDX PT, R5, R2, 0x1, 0x181f ;  /* 0x00381f0002057f89 */ /* 0x00446800000e0000 */
[----:B----4-:R2:W4:Y:S02]  /*fb20*/  SHFL.IDX PT, R4, R3, 0x1, 0x181f ;  /* 0x00381f0003047f89 */ /* 0x01052400000e0000 */
.L_x_485:
[----:B------:R-:W-:Y:S01]  /*fb30*/  IADD3 R6, R0, 0x20, RZ ;  /* 0x0000002000067810 */ /* 0x000fe20007ffe0ff */
[----:B------:R-:W-:Y:S03]  /*fb40*/  BSSY B0, `(.L_x_470) ;  /* 0x0000014000007945 */ /* 0x000fe60003800000 */
[----:B------:R-:W-:-:S13]  /*fb50*/  ISETP.GE.AND P0, PT, R6, R10, PT ;  /* 0x0000000a0600720c */ /* 0x000fda0003f06270 */
[----:B------:R-:W-:Y:S05]  /*fb60*/  @P0 BRA `(.L_x_471) ;  /* 0x0000011000000947 */ /* 0x000fea0003800000 */
[----:B------:R-:W5:Y:S04]  /*fb70*/  LDL.64 R16, [R1+0x30] ;  /* 0x0000300001107983 */ /* 0x000f680000100a00 */
[----:B--2---:R-:W2:Y:S04]  /*fb80*/  LDL R13, [R1+0x40] ;  /* 0x00004000010d7983 */ /* 0x004ea80000100800 */
[----:B---3--:R-:W3:Y:S04]  /*fb90*/  LDL R11, [R1+0x44] ;  /* 0x00004400010b7983 */ /* 0x008ee80000100800 */
[----:B----4-:R-:W4:Y:S04]  /*fba0*/  LDL R14, [R1+0x5c] ;  /* 0x00005c00010e7983 */ /* 0x010f280000100800 */
[----:B------:R-:W4:Y:S01]  /*fbb0*/  LDL R12, [R1+0x58] ;  /* 0x00005800010c7983 */ /* 0x000f220000100800 */
[----:B-----5:R-:W-:-:S02]  /*fbc0*/  ISETP.GE.AND P2, PT, R16, c[0x0][0x3c8], PT ;  /* 0x0000f20010007a0c */ /* 0x020fc40003f46270 */
[----:B--2---:R-:W-:Y:S02]  /*fbd0*/  ISETP.GE.AND P1, PT, R13, c[0x0][0x3c8], PT ;  /* 0x0000f2000d007a0c */ /* 0x004fe40003f26270 */
[----:B---3--:R-:W-:-:S09]  /*fbe0*/  ISETP.GE.AND P0, PT, R11, c[0x0][0x3c8], PT ;  /* 0x0000f2000b007a0c */ /* 0x008fd20003f06270 */
[CC--:B------:R-:W-:Y:S02]  /*fbf0*/  @!P2 LEA R8, P5, R16.reuse, R4.reuse, 0x1 ;  /* 0x000000041008a211 */ /* 0x0c0fe400078a08ff */
[-C--:B------:R-:W-:Y:S02]  /*fc00*/  @!P1 LEA R6, P4, R13, R4.reuse, 0x1 ;  /* 0x000000040d069211 */ /* 0x080fe400078808ff */
[-C--:B-1----:R-:W-:Y:S02]  /*fc10*/  @!P2 LEA.HI.X R9, R16, R5.reuse, R17, 0x1, P5 ;  /* 0x000000051009a211 */ /* 0x082fe400028f0c11 */
[----:B------:R-:W-:Y:S02]  /*fc20*/  @!P0 LEA R4, P3, R11, R4, 0x1 ;  /* 0x000000040b048211 */ /* 0x000fe400078608ff */
[-C--:B----4-:R-:W-:Y:S02]  /*fc30*/  @!P1 LEA.HI.X R7, R13, R5.reuse, R14, 0x1, P4 ;  /* 0x000000050d079211 */ /* 0x090fe400020f0c0e */
[----:B------:R-:W-:Y:S01]  /*fc40*/  @!P0 LEA.HI.X R5, R11, R5, R12, 0x1, P3 ;  /* 0x000000050b058211 */ /* 0x000fe200018f0c0c */
[----:B------:R1:W-:Y:S04]  /*fc50*/  @!P2 ST.E.128 [R8.64], RZ ;  /* 0x000000ff0800a985 */ /* 0x0003e8000c101d06 */
[----:B------:R1:W-:Y:S04]  /*fc60*/  @!P1 ST.E.128 [R6.64], RZ ;  /* 0x000000ff06009985 */ /* 0x0003e8000c101d06 */
[----:B------:R1:W-:Y:S02]  /*fc70*/  @!P0 ST.E.128 [R4.64], RZ ;  /* 0x000000ff04008985 */ /* 0x0003e4000c101d06 */
.L_x_471:
[----:B------:R-:W-:Y:S05]  /*fc80*/  BSYNC B0 ;  /* 0x0000000000007941 */ /* 0x000fea0003800000 */
.L_x_470:
[----:B------:R-:W-:Y:S05]  /*fc90*/  BRA.DIV ~URZ, `(.L_x_472) ;  /* 0x000007427f007947 */ /* 0x000fea000b800000 */
[----:B-1----:R1:W2:Y:S02]  /*fca0*/  SHFL.IDX PT, R5, R2, 0x2, 0x181f ;  /* 0x00581f0002057f89 */ /* 0x0022a400000e0000 */
.L_x_486:
[----:B------:R-:W-:Y:S05]  /*fcb0*/  BRA.DIV ~URZ, `(.L_x_473) ;  /* 0x000007927f007947 */ /* 0x000fea000b800000 */
[----:B----4-:R4:W1:Y:S02]  /*fcc0*/  SHFL.IDX PT, R4, R3, 0x2, 0x181f ;  /* 0x00581f0003047f89 */ /* 0x01086400000e0000 */
.L_x_487:
[----:B------:R-:W-:Y:S01]  /*fcd0*/  IADD3 R6, R0, 0x40, RZ ;  /* 0x0000004000067810 */ /* 0x000fe20007ffe0ff */
[----:B------:R-:W-:Y:S03]  /*fce0*/  BSSY B0, `(.L_x_474) ;  /* 0x0000014000007945 */ /* 0x000fe60003800000 */
        /* <DEDUP_REMOVED lines=10> */
[CC--:B-1----:R-:W-:Y:S02]  /*fd90*/  @!P2 LEA R8, P5, R16.reuse, R4.reuse, 0x1 ;  /* 0x000000041008a211 */ /* 0x0c2fe400078a08ff */
        /* <DEDUP_REMOVED lines=8> */
.L_x_475:
[----:B------:R-:W-:Y:S05]  /*fe20*/  BSYNC B0 ;  /* 0x0000000000007941 */ /* 0x000fea0003800000 */
.L_x_474:
[----:B------:R-:W-:Y:S05]  /*fe30*/  BRA.DIV ~URZ, `(.L_x_476) ;  /* 0x000006727f007947 */ /* 0x000fea000b800000 */
[----:B-12---:R-:W1:Y:S04]  /*fe40*/  SHFL.IDX PT, R2, R2, 0x3, 0x181f ;  /* 0x00781f0002027f89 */ /* 0x006e6800000e0000 */
[----:B---34-:R-:W2:Y:S02]  /*fe50*/  SHFL.IDX PT, R3, R3, 0x3, 0x181f ;  /* 0x00781f0003037f89 */ /* 0x018ea400000e0000 */
.L_x_488:
[----:B------:R-:W-:-:S04]  /*fe60*/  IADD3 R0, R0, 0x60, RZ ;  /* 0x0000006000007810 */ /* 0x000fc80007ffe0ff */
[----:B------:R-:W-:-:S13]  /*fe70*/  ISETP.GE.AND P0, PT, R0, R10, PT ;  /* 0x0000000a0000720c */ /* 0x000fda0003f06270 */
[----:B------:R-:W-:Y:S05]  /*fe80*/  @P0 BRA `(.L_x_462) ;  /* 0x0000011000000947 */ /* 0x000fea0003800000 */
[----:B------:R-:W3:Y:S04]  /*fe90*/  LDL.64 R16, [R1+0x30] ;  /* 0x0000300001107983 */ /* 0x000ee80000100a00 */
[----:B------:R-:W4:Y:S04]  /*fea0*/  LDL R13, [R1+0x40] ;  /* 0x00004000010d7983 */ /* 0x000f280000100800 */
[----:B------:R-:W5:Y:S04]  /*feb0*/  LDL R11, [R1+0x44] ;  /* 0x00004400010b7983 */ /* 0x000f680000100800 */
[----:B--2---:R-:W2:Y:S04]  /*fec0*/  LDL R14, [R1+0x5c] ;  /* 0x00005c00010e7983 */ /* 0x004ea80000100800 */
[----:B------:R-:W2:Y:S01]  /*fed0*/  LDL R12, [R1+0x58] ;  /* 0x00005800010c7983 */ /* 0x000ea20000100800 */
[----:B---3--:R-:W-:-:S02]  /*fee0*/  ISETP.GE.AND P2, PT, R16, c[0x0][0x3c8], PT ;  /* 0x0000f20010007a0c */ /* 0x008fc40003f46270 */
[----:B----4-:R-:W-:Y:S02]  /*fef0*/  ISETP.GE.AND P1, PT, R13, c[0x0][0x3c8], PT ;  /* 0x0000f2000d007a0c */ /* 0x010fe40003f26270 */
[----:B-----5:R-:W-:-:S09]  /*ff00*/  ISETP.GE.AND P0, PT, R11, c[0x0][0x3c8], PT ;  /* 0x0000f2000b007a0c */ /* 0x020fd20003f06270 */
[CC--:B------:R-:W-:Y:S02]  /*ff10*/  @!P2 LEA R8, P5, R16.reuse, R3.reuse, 0x1 ;  /* 0x000000031008a211 */ /* 0x0c0fe400078a08ff */
[-C--:B------:R-:W-:Y:S02]  /*ff20*/  @!P1 LEA R6, P4, R13, R3.reuse, 0x1 ;  /* 0x000000030d069211 */ /* 0x080fe400078808ff */
[-C--:B-1----:R-:W-:Y:S02]  /*ff30*/  @!P2 LEA.HI.X R9, R16, R2.reuse, R17, 0x1, P5 ;  /* 0x000000021009a211 */ /* 0x082fe400028f0c11 */
[----:B------:R-:W-:Y:S02]  /*ff40*/  @!P0 LEA R4, P3, R11, R3, 0x1 ;  /* 0x000000030b048211 */ /* 0x000fe400078608ff */
[-C--:B--2---:R-:W-:Y:S02]  /*ff50*/  @!P1 LEA.HI.X R7, R13, R2.reuse, R14, 0x1, P4 ;  /* 0x000000020d079211 */ /* 0x084fe400020f0c0e */
[----:B------:R-:W-:Y:S01]  /*ff60*/  @!P0 LEA.HI.X R5, R11, R2, R12, 0x1, P3 ;  /* 0x000000020b058211 */ /* 0x000fe200018f0c0c */
[----:B------:R1:W-:Y:S04]  /*ff70*/  @!P2 ST.E.128 [R8.64], RZ ;  /* 0x000000ff0800a985 */ /* 0x0003e8000c101d06 */
[----:B------:R1:W-:Y:S04]  /*ff80*/  @!P1 ST.E.128 [R6.64], RZ ;  /* 0x000000ff06009985 */ /* 0x0003e8000c101d06 */
[----:B------:R1:W-:Y:S02]  /*ff90*/  @!P0 ST.E.128 [R4.64], RZ ;  /* 0x000000ff04008985 */ /* 0x0003e4000c101d06 */
.L_x_462:
[----:B------:R-:W-:Y:S05]  /*ffa0*/  BSYNC B1 ;  /* 0x0000000000017941 */ /* 0x000fea0003800000 */
.L_x_453:
[----:B----4-:R-:W4:Y:S02]  /*ffb0*/  LDL R0, [R1+0x8c] ;  /* 0x00008c0001007983 */ /* 0x010f240000100800 */
[----:B----4-:R-:W-:-:S13]  /*ffc0*/  ISETP.NE.AND P0, PT, R0, RZ, PT ;  /* 0x000000ff0000720c */ /* 0x010fda0003f05270 */
[----:B------:R-:W-:Y:S01]  /*ffd0*/  @P0 WARPSYNC 0xffffffff ;  /* 0xffffffff00000948 */ /* 0x000fe20003800000 */
[----:B------:R-:W-:Y:S06]  /*ffe0*/  @P0 BAR.SYNC.DEFER_BLOCKING 0x5, 0x100 ;  /* 0x0144000000000b1d */ /* 0x000fec0000010000 */
[----:B------:R-:W4:Y:S04]  /*fff0*/  @P0 LDS R0, [0x15100] ;  /* 0x01510000ff000984 */ /* 0x000f280000000800 */
[----:B----4-:R4:W-:Y:S04]  /*10000*/  @P0 STL [R1+0x60], R0 ;  /* 0x0000600001000387 */ /* 0x0109e80000100800 */
[----:B------:R-:W-:Y:S06]  /*10010*/  @P0 BAR.ARV 0x4, 0x100 ;  /* 0x0104000000000b1d */ /* 0x000fec0000002000 */
[----:B------:R-:W-:Y:S05]  /*10020*/  @P0 BRA `(.L_x_477) ;  /* 0x0000007000000947 */ /* 0x000fea0003800000 */
[----:B------:R-:W-:Y:S05]  /*10030*/  BRA.DIV ~URZ, `(.L_x_478) ;  /* 0x000005427f007947 */ /* 0x000fea000b800000 */
[----:B----4-:R4:W3:Y:S02]  /*10040*/  SHFL.IDX PT, R0, R61, RZ, 0x1f ;  /* 0x00001fff3d007589 */ /* 0x0108e400000e0000 */
.L_x_489:
[----:B------:R-:W-:Y:S01]  /*10050*/  WARPSYNC 0xffffffff ;  /* 0xffffffff00007948 */ /* 0x000fe20003800000 */
[----:B------:R-:W-:Y:S06]  /*10060*/  BAR.SYNC.DEFER_BLOCKING 0x4, 0x100 ;  /* 0x0104000000007b1d */ /* 0x000fec0000010000 */
[----:B---3--:R3:W-:Y:S04]  /*10070*/  STL [R1+0x60], R0 ;  /* 0x0000600001007387 */ /* 0x0087e80000100800 */
[----:B------:R3:W-:Y:S04]  /*10080*/  @!P6 STS [0x15100], R61 ;  /* 0x0151003dff00e388 */ /* 0x0007e80000000800 */
[----:B------:R-:W-:Y:S06]  /*10090*/  BAR.ARV 0x5, 0x100 ;  /* 0x0144000000007b1d */ /* 0x000fec0000002000 */
.L_x_477:
[----:B---34-:R-:W3:Y:S02]  /*100a0*/  LDL R0, [R1+0x60] ;  /* 0x0000600001007983 */ /* 0x018ee40000100800 */
[----:B---3--:R-:W-:-:S13]  /*100b0*/  ISETP.GE.AND P0, PT, R0, c[0x0][0x538], PT ;  /* 0x00014e0000007a0c */ /* 0x008fda0003f06270 */
[----:B-12--5:R-:W-:Y:S01]  /*100c0*/  @P0 CALL.REL.NOINC `(.L_x_479) ;  /* 0x0000001000000944 */ /* 0x026fe20003c00000 */
[----:B------:R-:W-:Y:S05]  /*100d0*/  BRA `(.L_x_480) ;  /* 0xffff09a000007947 */ /* 0x000fea000383ffff */
.L_x_479:
[----:B------:R-:W-:Y:S05]  /*100e0*/  EXIT ;  /* 0x000000000000794d */ /* 0x000fea0003800000 */
.L_x_449:
[----:B-1----:R1:W5:Y:S01]  /*100f0*/  LDL R0, [R1+0xc] ;  /* 0x00000c0001007983 */ /* 0x0023620000100800 */
[----:B------:R-:W-:Y:S02]  /*10100*/  MOV R3, 0x2 ;  /* 0x0000000200037802 */ /* 0x000fe40000000f00 */
[----:B------:R-:W-:Y:S02]  /*10110*/  MOV R2, 0x10130 ;  /* 0x0001013000027802 */ /* 0x000fe40000000f00 */
[----:B-1---5:R-:W-:Y:S05]  /*10120*/  CALL.REL.NOINC `($__internal_0_$__cuda_sm70_shflsync_bfly_p) ;  /* 0x000004c000007944 */ /* 0x022fea0003c00000 */
[----:B------:R-:W-:Y:S01]  /*10130*/  MOV R4, R5 ;  /* 0x0000000500047202 */ /* 0x000fe20000000f00 */
[----:B------:R-:W-:Y:S05]  /*10140*/  BRA `(.L_x_481) ;  /* 0xffffd7a000007947 */ /* 0x000fea000383ffff */
.L_x_450:
[----:B------:R-:W-:Y:S01]  /*10150*/  IMAD.MOV.U32 R0, RZ, RZ, R4 ;  /* 0x000000ffff007224 */ /* 0x000fe200078e0004 */
[----:B------:R-:W-:Y:S02]  /*10160*/  MOV R3, 0x1 ;  /* 0x0000000100037802 */ /* 0x000fe40000000f00 */
[----:B------:R-:W-:Y:S02]  /*10170*/  MOV R2, 0x10190 ;  /* 0x0001019000027802 */ /* 0x000fe40000000f00 */
[----:B-----5:R-:W-:Y:S05]  /*10180*/  CALL.REL.NOINC `($__internal_0_$__cuda_sm70_shflsync_bfly_p) ;  /* 0x0000046000007944 */ /* 0x020fea0003c00000 */
[----:B------:R1:W5:Y:S01]  /*10190*/  LDL R0, [R1+0x10] ;  /* 0x0000100001007983 */ /* 0x0003620000100800 */
[----:B------:R-:W-:Y:S01]  /*101a0*/  FADD.FTZ R4, R4, R5 ;  /* 0x0000000504047221 */ /* 0x000fe20000010000 */
[----:B------:R-:W-:Y:S02]  /*101b0*/  MOV R3, 0x2 ;  /* 0x0000000200037802 */ /* 0x000fe40000000f00 */
[----:B------:R-:W-:-:S02]  /*101c0*/  MOV R2, 0x101e0 ;  /* 0x000101e000027802 */ /* 0x000fc40000000f00 */
[----:B-1---5:R-:W-:Y:S05]  /*101d0*/  CALL.REL.NOINC `($__internal_0_$__cuda_sm70_shflsync_bfly_p) ;  /* 0x0000041000007944 */ /* 0x022fea0003c00000 */
[----:B------:R-:W2:Y:S01]  /*101e0*/  LDL.LU R0, [R1+0x10] ;  /* 0x0000100001007983 */ /* 0x000ea20000300800 */
[----:B------:R-:W-:-:S02]  /*101f0*/  MOV R3, 0x1 ;  /* 0x0000000100037802 */ /* 0x000fc40000000f00 */
[----:B------:R-:W-:Y:S01]  /*10200*/  MOV R2, 0x10230 ;  /* 0x0001023000027802 */ /* 0x000fe20000000f00 */
[----:B--2---:R-:W-:Y:S02]  /*10210*/  FADD.FTZ R0, R0, R5 ;  /* 0x0000000500007221 */ /* 0x004fe40000010000 */
[----:B------:R-:W-:Y:S05]  /*10220*/  CALL.REL.NOINC `($__internal_0_$__cuda_sm70_shflsync_bfly_p) ;  /* 0x000003c000007944 */ /* 0x000fea0003c00000 */
[----:B------:R-:W-:Y:S01]  /*10230*/  MOV R3, R5 ;  /* 0x0000000500037202 */ /* 0x000fe20000000f00 */
[----:B------:R-:W-:Y:S05]  /*10240*/  BRA `(.L_x_482) ;  /* 0xffffd73000007947 */ /* 0x000fea000383ffff */
.L_x_465:
[----:B------:R-:W-:Y:S01]  /*10250*/  IMAD.MOV.U32 R7, RZ, RZ, R2 ;  /* 0x000000ffff077224 */ /* 0x000fe200078e0002 */
[----:B------:R-:W-:Y:S01]  /*10260*/  MOV R6, RZ ;  /* 0x000000ff00067202 */ /* 0x000fe20000000f00 */
[----:B------:R-:W-:Y:S01]  /*10270*/  IMAD.MOV.U32 R4, RZ, RZ, 0x181f ;  /* 0x0000181fff047424 */ /* 0x000fe200078e00ff */
[----:B------:R-:W-:Y:S02]  /*10280*/  MOV R8, 0x102a0 ;  /* 0x000102a000087802 */ /* 0x000fe40000000f00 */
[----:B------:R-:W-:Y:S05]  /*10290*/  CALL.REL.NOINC `($__internal_1_$__cuda_sm70_shflsync_idx_p) ;  /* 0x0000039000007944 */ /* 0x000fea0003c00000 */
[----:B------:R-:W-:Y:S01]  /*102a0*/  MOV R5, R4 ;  /* 0x0000000400057202 */ /* 0x000fe20000000f00 */
[----:B------:R-:W-:Y:S05]  /*102b0*/  BRA `(.L_x_483) ;  /* 0xfffff6b000007947 */ /* 0x000fea000383ffff */
.L_x_466:
[----:B------:R-:W-:Y:S01]  /*102c0*/  IMAD.MOV.U32 R7, RZ, RZ, R3 ;  /* 0x000000ffff077224 */ /* 0x000fe200078e0003 */
[----:B------:R-:W-:Y:S01]  /*102d0*/  MOV R6, RZ ;  /* 0x000000ff00067202 */ /* 0x000fe20000000f00 */
[----:B------:R-:W-:Y:S01]  /*102e0*/  IMAD.MOV.U32 R4, RZ, RZ, 0x181f ;  /* 0x0000181fff047424 */ /* 0x000fe200078e00ff */
[----:B------:R-:W-:Y:S02]  /*102f0*/  MOV R8, 0x10310 ;  /* 0x0001031000087802 */ /* 0x000fe40000000f00 */
[----:B-12---:R-:W-:Y:S05]  /*10300*/  CALL.REL.NOINC `($__internal_1_$__cuda_sm70_shflsync_idx_p) ;  /* 0x0000032000007944 */ /* 0x006fea0003c00000 */
[----:B------:R-:W-:Y:S05]  /*10310*/  BRA `(.L_x_484) ;  /* 0xfffff67000007947 */ /* 0x000fea000383ffff */
.L_x_469:
[----:B--2---:R-:W-:Y:S01]  /*10320*/  IMAD.MOV.U32 R7, RZ, RZ, R2 ;  /* 0x000000ffff077224 */ /* 0x004fe200078e0002 */
[----:B------:R-:W-:Y:S01]  /*10330*/  MOV R6, 0x1 ;  /* 0x0000000100067802 */ /* 0x000fe20000000f00 */
[----:B----4-:R-:W-:Y:S01]  /*10340*/  IMAD.MOV.U32 R4, RZ, RZ, 0x181f ;  /* 0x0000181fff047424 */ /* 0x010fe200078e00ff */
[----:B------:R-:W-:-:S02]  /*10350*/  MOV R8, 0x10370 ;  /* 0x0001037000087802 */ /* 0x000fc40000000f00 */
[----:B-1-3--:R-:W-:Y:S05]  /*10360*/  CALL.REL.NOINC `($__internal_1_$__cuda_sm70_shflsync_idx_p) ;  /* 0x000002c000007944 */ /* 0x00afea0003c00000 */
[----:B------:R-:W-:Y:S01]  /*10370*/  IMAD.MOV.U32 R5, RZ, RZ, R4 ;  /* 0x000000ffff057224 */ /* 0x000fe200078e0004 */
[----:B------:R-:W-:Y:S01]  /*10380*/  MOV R6, 0x1 ;  /* 0x0000000100067802 */ /* 0x000fe20000000f00 */
[----:B------:R-:W-:Y:S01]  /*10390*/  IMAD.MOV.U32 R7, RZ, RZ, R3 ;  /* 0x000000ffff077224 */ /* 0x000fe200078e0003 */
[----:B------:R-:W-:-:S02]  /*103a0*/  MOV R4, 0x181f ;  /* 0x0000181f00047802 */ /* 0x000fc40000000f00 */
[----:B------:R-:W-:Y:S02]  /*103b0*/  MOV R8, 0x103d0 ;  /* 0x000103d000087802 */ /* 0x000fe40000000f00 */
[----:B------:R-:W-:Y:S05]  /*103c0*/  CALL.REL.NOINC `($__internal_1_$__cuda_sm70_shflsync_idx_p) ;  /* 0x0000026000007944 */ /* 0x000fea0003c00000 */
[----:B------:R-:W-:Y:S05]  /*103d0*/  BRA `(.L_x_485) ;  /* 0xfffff75000007947 */ /* 0x000fea000383ffff */
.L_x_472:
[----:B-1----:R-:W-:Y:S01]  /*103e0*/  IMAD.MOV.U32 R7, RZ, RZ, R2 ;  /* 0x000000ffff077224 */ /* 0x002fe200078e0002 */
[----:B------:R-:W-:Y:S01]  /*103f0*/  MOV R6, 0x2 ;  /* 0x0000000200067802 */ /* 0x000fe20000000f00 */
[----:B----4-:R-:W-:Y:S01]  /*10400*/  IMAD.MOV.U32 R4, RZ, RZ, 0x181f ;  /* 0x0000181fff047424 */ /* 0x010fe200078e00ff */
[----:B------:R-:W-:Y:S02]  /*10410*/  MOV R8, 0x10430 ;  /* 0x0001043000087802 */ /* 0x000fe40000000f00 */
[----:B--23--:R-:W-:Y:S05]  /*10420*/  CALL.REL.NOINC `($__internal_1_$__cuda_sm70_shflsync_idx_p) ;  /* 0x0000020000007944 */ /* 0x00cfea0003c00000 */
[----:B------:R-:W-:Y:S01]  /*10430*/  MOV R5, R4 ;  /* 0x0000000400057202 */ /* 0x000fe20000000f00 */
[----:B------:R-:W-:Y:S05]  /*10440*/  BRA `(.L_x_486) ;  /* 0xfffff86000007947 */ /* 0x000fea000383ffff */
.L_x_473:
[----:B------:R-:W-:Y:S01]  /*10450*/  IMAD.MOV.U32 R7, RZ, RZ, R3 ;  /* 0x000000ffff077224 */ /* 0x000fe200078e0003 */
[----:B------:R-:W-:Y:S01]  /*10460*/  MOV R6, 0x2 ;  /* 0x0000000200067802 */ /* 0x000fe20000000f00 */
[----:B----4-:R-:W-:Y:S01]  /*10470*/  IMAD.MOV.U32 R4, RZ, RZ, 0x181f ;  /* 0x0000181fff047424 */ /* 0x010fe200078e00ff */
[----:B------:R-:W-:Y:S02]  /*10480*/  MOV R8, 0x104a0 ;  /* 0x000104a000087802 */ /* 0x000fe40000000f00 */
[----:B-123--:R-:W-:Y:S05]  /*10490*/  CALL.REL.NOINC `($__internal_1_$__cuda_sm70_shflsync_idx_p) ;  /* 0x0000019000007944 */ /* 0x00efea0003c00000 */
[----:B------:R-:W-:Y:S05]  /*104a0*/  BRA `(.L_x_487) ;  /* 0xfffff82000007947 */ /* 0x000fea000383ffff */
.L_x_476:
[----:B-1----:R-:W-:Y:S01]  /*104b0*/  IMAD.MOV.U32 R7, RZ, RZ, R2 ;  /* 0x000000ffff077224 */ /* 0x002fe200078e0002 */
[----:B------:R-:W-:Y:S01]  /*104c0*/  MOV R6, 0x3 ;  /* 0x0000000300067802 */ /* 0x000fe20000000f00 */
[----:B------:R-:W-:Y:S01]  /*104d0*/  IMAD.MOV.U32 R4, RZ, RZ, 0x181f ;  /* 0x0000181fff047424 */ /* 0x000fe200078e00ff */
[----:B------:R-:W-:-:S02]  /*104e0*/  MOV R8, 0x10500 ;  /* 0x0001050000087802 */ /* 0x000fc40000000f00 */
[----:B--234-:R-:W-:Y:S05]  /*104f0*/  CALL.REL.NOINC `($__internal_1_$__cuda_sm70_shflsync_idx_p) ;  /* 0x0000013000007944 */ /* 0x01cfea0003c00000 */
[----:B------:R-:W-:Y:S01]  /*10500*/  IMAD.MOV.U32 R2, RZ, RZ, R4 ;  /* 0x000000ffff027224 */ /* 0x000fe200078e0004 */
[----:B------:R-:W-:Y:S01]  /*10510*/  MOV R6, 0x3 ;  /* 0x0000000300067802 */ /* 0x000fe20000000f00 */
[----:B------:R-:W-:Y:S01]  /*10520*/  IMAD.MOV.U32 R7, RZ, RZ, R3 ;  /* 0x000000ffff077224 */ /* 0x000fe200078e0003 */
[----:B------:R-:W-:-:S02]  /*10530*/  MOV R4, 0x181f ;  /* 0x0000181f00047802 */ /* 0x000fc40000000f00 */
[----:B------:R-:W-:Y:S02]  /*10540*/  MOV R8, 0x10560 ;  /* 0x0001056000087802 */ /* 0x000fe40000000f00 */
[----:B------:R-:W-:Y:S05]  /*10550*/  CALL.REL.NOINC `($__internal_1_$__cuda_sm70_shflsync_idx_p) ;  /* 0x000000d000007944 */ /* 0x000fea0003c00000 */
[----:B------:R-:W-:Y:S01]  /*10560*/  MOV R3, R4 ;  /* 0x0000000400037202 */ /* 0x000fe20000000f00 */
[----:B------:R-:W-:Y:S05]  /*10570*/  BRA `(.L_x_488) ;  /* 0xfffff8e000007947 */ /* 0x000fea000383ffff */
.L_x_478:
[----:B-12---:R-:W-:Y:S01]  /*10580*/  IMAD.MOV.U32 R7, RZ, RZ, R61 ;  /* 0x000000ffff077224 */ /* 0x006fe200078e003d */
[----:B------:R-:W-:Y:S01]  /*10590*/  MOV R6, RZ ;  /* 0x000000ff00067202 */ /* 0x000fe20000000f00 */
[----:B------:R-:W-:Y:S01]  /*105a0*/  IMAD.MOV.U32 R4, RZ, RZ, 0x1f ;  /* 0x0000001fff047424 */ /* 0x000fe200078e00ff */
[----:B------:R-:W-:Y:S02]  /*105b0*/  MOV R8, 0x105d0 ;  /* 0x000105d000087802 */ /* 0x000fe40000000f00 */
[----:B---345:R-:W-:Y:S05]  /*105c0*/  CALL.REL.NOINC `($__internal_1_$__cuda_sm70_shflsync_idx_p) ;  /* 0x0000006000007944 */ /* 0x038fea0003c00000 */
[----:B------:R-:W-:Y:S01]  /*105d0*/  MOV R0, R4 ;  /* 0x0000000400007202 */ /* 0x000fe20000000f00 */
[----:B------:R-:W-:Y:S05]  /*105e0*/  BRA `(.L_x_489) ;  /* 0xfffffa6000007947 */ /* 0x000fea000383ffff */
        .weak           $__internal_0_$__cuda_sm70_shflsync_bfly_p
        .type           $__internal_0_$__cuda_sm70_shflsync_bfly_p,@function
        .size           $__internal_0_$__cuda_sm70_shflsync_bfly_p,($__internal_1_$__cuda_sm70_shflsync_idx_p - $__internal_0_$__cuda_sm70_shflsync_bfly_p)
$__internal_0_$__cuda_sm70_shflsync_bfly_p:
[----:B------:R-:W-:Y:S04]  /*105f0*/  WARPSYNC R6 ;  /* 0x0000000600007348 */ /* 0x000fe80003800000 */
[----:B------:R1:W2:Y:S02]  /*10600*/  SHFL.BFLY PT, R5, R0, R3, R7 ;  /* 0x0c00000300057389 */ /* 0x0002a400000e0007 */
[----:B-1----:R-:W-:-:S04]  /*10610*/  MOV R3, 0x0 ;  /* 0x0000000000037802 */ /* 0x002fc80000000f00 */
[----:B--2---:R-:W-:Y:S05]  /*10620*/  RET.REL.NODEC R2 `(_ZN7cutlass13device_kernelIN5flash19enable_sm80_to_sm89INS1_16FlashAttnFwdSm80INS1_25CollectiveMainloopFwdSm80ILi8ELi1ELb1EN4cute5tupleIJNS5_1CILi128EEENS7_ILi96EEENS7_ILi192EEEEEELi192ENS_6half_tEfNS_4arch4Sm80ELb1ELb0ELb0ELb0ELb0ELb0ELb1ELb0EEENS1_21CollectiveEpilogueFwdINS6_IJS8_SA_S9_EEENS6_IJNS7_ILi1EEESI_SI_EEESC_SE_Li256ELb0ELb1ELb0ELb0EEENS1_30DynamicPersistentTileSchedulerILi256ELi256ELb0ELb1ELb0EEEEEEEEEvNT_6ParamsE) ;  /* 0xfffef9d002007950 */ /* 0x004fea0003c3ffff */
        .weak           $__internal_1_$__cuda_sm70_shflsync_idx_p
        .type           $__internal_1_$__cuda_sm70_shflsync_idx_p,@function
        .size           $__internal_1_$__cuda_sm70_shflsync_idx_p,(.L_x_1289 - $__internal_1_$__cuda_sm70_shflsync_idx_p)
$__internal_1_$__cuda_sm70_shflsync_idx_p:
[----:B------:R-:W-:Y:S04]  /*10630*/  WARPSYNC R63 ;  /* 0x0000003f00007348 */ /* 0x000fe80003800000 */
[----:B------:R1:W2:Y:S02]  /*10640*/  SHFL.IDX PT, R4, R7, R6, R4 ;  /* 0x0000000607047389 */ /* 0x0002a400000e0004 */
[----:B-1----:R-:W-:Y:S02]  /*10650*/  MOV R6, R8 ;  /* 0x0000000800067202 */ /* 0x002fe40000000f00 */
[----:B------:R-:W-:-:S04]  /*10660*/  MOV R7, 0x0 ;  /* 0x0000000000077802 */ /* 0x000fc80000000f00 */
[----:B--2---:R-:W-:Y:S05]  /*10670*/  RET.REL.NODEC R6 `(_ZN7cutlass13device_kernelIN5flash19enable_sm80_to_sm89INS1_16FlashAttnFwdSm80INS1_25CollectiveMainloopFwdSm80ILi8ELi1ELb1EN4cute5tupleIJNS5_1CILi128EEENS7_ILi96EEENS7_ILi192EEEEEELi192ENS_6half_tEfNS_4arch4Sm80ELb1ELb0ELb0ELb0ELb0ELb0ELb1ELb0EEENS1_21CollectiveEpilogueFwdINS6_IJS8_SA_S9_EEENS6_IJNS7_ILi1EEESI_SI_EEESC_SE_Li256ELb0ELb1ELb0ELb0EEENS1_30DynamicPersistentTileSchedulerILi256ELi256ELb0ELb1ELb0EEEEEEEEEvNT_6ParamsE) ;  /* 0xfffef98006007950 */ /* 0x004fea0003c3ffff */
.L_x_490:
        /* <DEDUP_REMOVED lines=16> */
.L_x_1289:


//--------------------- .text._ZN7cutlass13device_kernelIN5flash19enable_sm80_to_sm89INS1_16FlashAttnFwdSm80INS1_25CollectiveMainloopFwdSm80ILi8ELi1ELb1EN4cute5tupleIJNS5_1CILi128EEENS7_ILi96EEENS7_ILi192EEEEEELi192ENS_6half_tEfNS_4arch4Sm80ELb1ELb0ELb0ELb1ELb0ELb0ELb1ELb0EEENS1_21CollectiveEpilogueFwdINS6_IJS8_SA_S9_EEENS6_IJNS7_ILi1EEESI_SI_EEESC_SE_Li256ELb1ELb1ELb0ELb0EEENS1_19SingleTileSchedulerILb1ELb0ELb1ELi128EEEEEEEEEvNT_6ParamsE --------------------------
	.section	.text._ZN7cutlass13device_kernelIN5flash19enable_sm80_to_sm89INS1_16FlashAttnFwdSm80INS1_25CollectiveMainloopFwdSm80ILi8ELi1ELb1EN4cute5tupleIJNS5_1CILi128EEENS7_ILi96EEENS7_ILi192EEEEEELi192ENS_6half_tEfNS_4arch4Sm80ELb1ELb0ELb0ELb1ELb0ELb0ELb1ELb0EEENS1_21CollectiveEpilogueFwdINS6_IJS8_SA_S9_EEENS6_IJNS7_ILi1EEESI_SI_EEESC_SE_Li256ELb1ELb1ELb0ELb0EEENS1_19SingleTileSchedulerILb1ELb0ELb1ELi128EEEEEEEEEvNT_6ParamsE,"ax",@progbits
	.sectioninfo	@"SHI_REGISTERS=255"
	.align	128
.text._ZN7cutlass13device_kernelIN5flash19enable_sm80_to_sm89INS1_16FlashAttnFwdSm80INS1_25CollectiveMainloopFwdSm80ILi8ELi1ELb1EN4cute5tupleIJNS5_1CILi128EEENS7_ILi96EEENS7_ILi192EEEEEELi192ENS_6half_tEfNS_4arch4Sm80ELb1ELb0ELb0ELb1ELb0ELb0ELb1ELb0EEENS1_21CollectiveEpilogueFwdINS6_IJS8_SA_S9_EEENS6_IJNS7_ILi1EEESI_SI_EEESC_SE_Li256ELb1ELb1ELb0ELb0EEENS1_19SingleTileSchedulerILb1ELb0ELb1ELi128EEEEEEEEEvNT_6ParamsE:
        .type           _ZN7cutlass13device_kernelIN5flash19enable_sm80_to_sm89INS1_16FlashAttnFwdSm80INS1_25CollectiveMainloopFwdSm80ILi8ELi1ELb1EN4cute5tupleIJNS5_1CILi128EEENS7_ILi96EEENS7_ILi192EEEEEELi192ENS_6half_tEfNS_4arch4Sm80ELb1ELb0ELb0ELb1ELb0ELb0ELb1ELb0EEENS1_21CollectiveEpilogueFwdINS6_IJS8_SA_S9_EEENS6_IJNS7_ILi1EEESI_SI_EEESC_SE_Li256ELb1ELb1ELb0ELb0EEENS1_19SingleTileSchedulerILb1ELb0ELb1ELi128EEEEEEEEEvNT_6ParamsE,@function
        .size           _ZN7cutlass13device_kernelIN5flash19enable_sm80_to_sm89INS1_16FlashAttnFwdSm80INS1_25CollectiveMainloopFwdSm80ILi8ELi1ELb1EN4cute5tupleIJNS5_1CILi128EEENS7_ILi96EEENS7_ILi192EEEEEELi192ENS_6half_tEfNS_4arch4Sm80ELb1ELb0ELb0ELb1ELb0ELb0ELb1ELb0EEENS1_21CollectiveEpilogueFwdINS6_IJS8_SA_S9_EEENS6_IJNS7_ILi1EEESI_SI_EEESC_SE_Li256ELb1ELb1ELb0ELb0EEENS1_19SingleTileSchedulerILb1ELb0ELb1ELi128EEEEEEEEEvNT_6ParamsE,(.L_x_1292 - _ZN7cutlass13device_kernelIN5flash19enable_sm80_to_sm89INS1_16FlashAttnFwdSm80INS1_25CollectiveMainloopFwdSm80ILi8ELi1ELb1EN4cute5tupleIJNS5_1CILi128EEENS7_ILi96EEENS7_ILi192EEEEEELi192ENS_6half_tEfNS_4arch4Sm80ELb1ELb0ELb0ELb1ELb0ELb0ELb1ELb0EEENS1_21CollectiveEpilogueFwdINS6_IJS8_SA_S9_EEENS6_IJNS7_ILi1EEESI_SI_EEESC_SE_Li256ELb1ELb1ELb0ELb0EEENS1_19SingleTileSchedulerILb1ELb0ELb1ELi128EEEEEEEEEvNT_6ParamsE)
        .other          _ZN7cutlass13device_kernelIN5flash19enable_sm80_to_sm89INS1_16FlashAttnFwdSm80INS1_25CollectiveMainloopFwdSm80ILi8ELi1ELb1EN4cute5tupleIJNS5_1CILi128EEENS7_ILi96EEENS7_ILi192EEEEEELi192ENS_6half_tEfNS_4arch4Sm80ELb1ELb0ELb0ELb1ELb0ELb0ELb1ELb0EEENS1_21CollectiveEpilogueFwdINS6_IJS8_SA_S9_EEENS6_IJNS7_ILi1EEESI_SI_EEESC_SE_Li256ELb1ELb1ELb0ELb0EEENS1_19SingleTileSchedulerILb1ELb0ELb1ELi128EEEEEEEEEvNT_6ParamsE,@"STO_CUDA_ENTRY STV_DEFAULT"
_ZN7cutlass13device_kernelIN5flash19enable_sm80_to_sm89INS1_16FlashAttnFwdSm80INS1_25CollectiveMainloopFwdSm80ILi8ELi1ELb1EN4cute5tupleIJNS5_1CILi128EEENS7_ILi96EEENS7_ILi192EEEEEELi192ENS_6half_tEfNS_4arch4Sm80ELb1ELb0ELb0ELb1ELb0ELb0ELb1ELb0EEENS1_21CollectiveEpilogueFwdINS6_IJS8_SA_S9_EEENS6_IJNS7_ILi1EEESI_SI_EEESC_SE_Li256ELb1ELb1ELb0ELb0EEENS1_19SingleTileSchedulerILb1ELb0ELb1ELi128EEEEEEEEEvNT_6ParamsE:
[----:B------:R-:W-:Y:S02]  /*0000*/  MOV R1, c[0x0][0x28] ;  /* 0x00000a0000017a02 */ /* 0x000fe40000000f00 */
[----:B------:R-:W1:Y:S01]  /*0010*/  S2R R129, SR_TID.X ;  /* 0x0000000000817919 */ /* 0x000e620000002100 */
[----:B------:R-:W-:Y:S01]  /*0020*/  IMAD.MOV.U32 R26, RZ, RZ, 0x4 ;  /* 0x00000004ff1a7424 */ /* 0x000fe200078e00ff */
[----:B------:R-:W2:Y:S01]  /*0030*/  S2UR UR21, SR_CTAID.X ;  /* 0x00000000001579c3 */ /* 0x000ea20000002500 */
[----:B------:R-:W-:Y:S01]  /*0040*/  ULDC.64 UR18, c[0x0][0x118] ;  /* 0x0000460000127ab9 */ /* 0x000fe20000000a00 */
[----:B------:R-:W3:Y:S01]  /*0050*/  S2R R5, SR_CTAID.Z ;  /* 0x0000000000057919 */ /* 0x000ee20000002700 */
[----:B------:R-:W-:Y:S02]  /*0060*/  IADD3 R1, R1, -0x68, RZ ;  /* 0xffffff9801017810 */ /* 0x000fe40007ffe0ff */
[----:B-1----:R-:W-:Y:S01]  /*0070*/  SHF.R.U32.HI R0, RZ, 0x5, R129 ;  /* 0x00000005ff007819 */ /* 0x002fe20000011681 */
[----:B---3--:R-:W-:-:S05]  /*0080*/  IMAD.WIDE R2, R5, R26, c[0x0][0x568] ;  /* 0x00015a0005027625 */ /* 0x008fca00078e021a */
[----:B------:R-:W1:Y:S02]  /*0090*/  SHFL.IDX PT, R0, R0, RZ, 0x1f ;  /* 0x00001fff00007589 */ /* 0x000e6400000e0000 */
[----:B-1----:R-:W-:-:S13]  /*00a0*/  ISETP.NE.AND P0, PT, R0, RZ, PT ;  /* 0x000000ff0000720c */ /* 0x002fda0003f05270 */
[----:B--2---:R-:W-:Y:S05]  /*00b0*/  @!P0 BRA `(.L_x_491) ;  /* 0x0000014000008947 */ /* 0x004fea0003800000 */
[----:B------:R-:W-:-:S04]  /*00c0*/  ISETP.NE.U32.AND P0, PT, RZ, c[0x0][0x568], PT ;  /* 0x00015a00ff007a0c */ /* 0x000fc80003f05070 */
[----:B------:R-:W-:-:S13]  /*00d0*/  ISETP.NE.AND.EX P0, PT, RZ, c[0x0][0x56c], PT, P0 ;  /* 0x00015b00ff007a0c */ /* 0x000fda0003f05300 */
[----:B------:R-:W-:Y:S05]  /*00e0*/  @!P0 BRA `(.L_x_492) ;  /* 0x0000002000008947 */ /* 0x000fea0003800000 */
[----:B------:R1:W5:Y:S01]  /*00f0*/  LDG.E R0, [R2.64] ;  /* 0x0000001202007981 */ /* 0x000362000c1e1900 */
[----:B------:R-:W-:Y:S05]  /*0100*/  BRA `(.L_x_493) ;  /* 0x0000009000007947 */ /* 0x000fea0003800000 */
.L_x_492:
        /* <DEDUP_REMOVED lines=8> */
.L_x_494:
[----:B------:R-:W-:-:S04]  /*0190*/  MOV R0, c[0x0][0x54c] ;  /* 0x0001530000007a02 */ /* 0x000fc80000000f00 */
.L_x_493:
[----:B------:R-:W-:Y:S01]  /*01a0*/  USHF.L.U32 UR21, UR21, 0x7, URZ ;  /* 0x0000000715157899 */ /* 0x000fe2000800063f */
[----:B-----5:R-:W-:-:S05]  /*01b0*/  IMAD R0, R0, c[0x0][0x548], RZ ;  /* 0x0001520000007a24 */ /* 0x020fca00078e02ff */
[----:B------:R-:W-:-:S04]  /*01c0*/  ISETP.LE.AND P0, PT, R0, UR21, PT ;  /* 0x0000001500007c0c */ /* 0x000fc8000bf03270 */
[----:B------:R-:W-:-:S05]  /*01d0*/  SEL R0, R5, 0xffffffff, !P0 ;  /* 0xffffffff05007807 */ /* 0x000fca0004000000 */
[----:B------:R2:W-:Y:S01]  /*01e0*/  STL [R1+0x50], R0 ;  /* 0x0000500001007387 */ /* 0x0005e20000100800 */
[----:B------:R-:W-:Y:S05]  /*01f0*/  BRA `(.L_x_495) ;  /* 0x0000013000007947 */ /* 0x000fea0003800000 */
.L_x_491:
[----:B------:R-:W-:-:S04]  /*0200*/  ISETP.NE.U32.AND P0, PT, RZ, c[0x0][0x568], PT ;  /* 0x00015a00ff007a0c */ /* 0x000fc80003f05070 */
[----:B------:R-:W-:-:S13]  /*0210*/  ISETP.NE.AND.EX P0, PT, RZ, c[0x0][0x56c], PT, P0 ;  /* 0x00015b00ff007a0c */ /* 0x000fda0003f05300 */
[----:B------:R-:W-:Y:S05]  /*0220*/  @!P0 BRA `(.L_x_496) ;  /* 0x0000002000008947 */ /* 0x000fea0003800000 */
[----:B------:R1:W5:Y:S01]  /*0230*/  LDG.E R0, [R2.64] ;  /* 0x0000001202007981 */ /* 0x000362000c1e1900 */
[----:B------:R-:W-:Y:S05]  /*0240*/  BRA `(.L_x_497) ;  /* 0x0000009000007947 */ /* 0x000fea0003800000 */
.L_x_496:
        /* <DEDUP_REMOVED lines=8> */
.L_x_498:
[----:B------:R-:W-:-:S04]  /*02d0*/  MOV R0, c[0x0][0x54c] ;  /* 0x0001530000007a02 */ /* 0x000fc80000000f00 */
.L_x_497:
[----:B------:R-:W-:Y:S01]  /*02e0*/  USHF.L.U32 UR21, UR21, 0x7, URZ ;  /* 0x0000000715157899 */ /* 0x000fe2000800063f */
[----:B-----5:R-:W-:-:S05]  /*02f0*/  IMAD R0, R0, c[0x0][0x548], RZ ;  /* 0x0001520000007a24 */ /* 0x020fca00078e02ff */
[----:B------:R-:W-:-:S04]  /*0300*/  ISETP.LE.AND P0, PT, R0, UR21, PT ;  /* 0x0000001500007c0c */ /* 0x000fc8000bf03270 */
[----:B------:R-:W-:-:S05]  /*0310*/  SEL R0, R5, 0xffffffff, !P0 ;  /* 0xffffffff05007807 */ /* 0x000fca0004000000 */
[----:B------:R2:W-:Y:S04]  /*0320*/  STL [R1+0x50], R0 ;  /* 0x0000500001007387 */ /* 0x0005e80000100800 */
.L_x_495:
[----:B------:R-:W3:Y:S02]  /*0330*/  LDL R39, [R1+0x50] ;  /* 0x0000500001277983 */ /* 0x000ee40000100800 */
[----:B---3--:R-:W-:-:S13]  /*0340*/  ISETP.GE.AND P0, PT, R39, RZ, PT ;  /* 0x000000ff2700720c */ /* 0x008fda0003f06270 */
        /* <DEDUP_REMOVED lines=10> */
[----:B-1----:R-:W-:Y:S01]  /*03f0*/  @P0 IMAD.WIDE R2, R39, R26, c[0x0][0x360] ;  /* 0x0000d80027020625 */ /* 0x002fe200078e021a */
[----:B------:R1:W3:Y:S01]  /*0400*/  @P1 LDG.E R8, [R4.64] ;  /* 0x0000001204081981 */ /* 0x0002e2000c1e1900 */
[----:B------:R-:W-:-:S03]  /*0410*/  CS2R R6, SRZ ;  /* 0x0000000000067805 */ /* 0x000fc6000001ff00 */
[----:B--2---:R2:W4:Y:S01]  /*0420*/  @P0 LDG.E R0, [R2.64] ;  /* 0x0000001202000981 */ /* 0x004522000c1e1900 */
[----:B-1----:R-:W-:-:S04]  /*0430*/  IMAD.WIDE R4, R39, R26, c[0x0][0x348] ;  /* 0x0000d20027047625 */ /* 0x002fc800078e021a */
[----:B--2---:R-:W-:Y:S01]  /*0440*/  IMAD.WIDE R2, R39, R26, c[0x0][0x350] ;  /* 0x0000d40027027625 */ /* 0x004fe200078e021a */
[----:B------:R1:W5:Y:S04]  /*0450*/  @P2 LDG.E R6, [R4.64] ;  /* 0x0000001204062981 */ /* 0x000368000c1e1900 */
[----:B------:R1:W5:Y:S01]  /*0460*/  @P6 LDG.E R7, [R2.64] ;  /* 0x0000001202076981 */ /* 0x000362000c1e1900 */
[----:B------:R-:W-:Y:S02]  /*0470*/  UMOV UR6, URZ ;  /* 0x0000003f00067c82 */ /* 0x000fe40008000000 */
[----:B------:R-:W-:Y:S02]  /*0480*/  ULDC UR12, c[0x0][0x168] ;  /* 0x00005a00000c7ab9 */ /* 0x000fe40000000800 */
[----:B------:R-:W-:Y:S01]  /*0490*/  ULDC UR8, c[0x0][0x1d0] ;  /* 0x0000740000087ab9 */ /* 0x000fe20000000800 */
[----:B---3--:R1:W2:Y:S08]  /*04a0*/  @P1 R2UR UR6, R8 ;  /* 0x00000000080613c2 */ /* 0x0082b000000e0000 */
[----:B----4-:R1:W3:Y:S02]  /*04b0*/  @P0 R2UR UR12, R0 ;  /* 0x00000000000c03c2 */ /* 0x0102e400000e0000 */
[----:B-123--:R-:W-:Y:S05]  /*04c0*/  @P0 BRA `(.L_x_499) ;  /* 0x0000006000000947 */ /* 0x00efea0003800000 */
[----:B------:R-:W-:Y:S05]  /*04d0*/  @!P2 BRA `(.L_x_499) ;  /* 0x000000500000a947 */ /* 0x000fea0003800000 */
[----:B------:R1:W2:Y:S04]  /*04e0*/  LDG.E R0, [R4.64] ;  /* 0x0000001204007981 */ /* 0x0002a8000c1e1900 */
[----:B-1----:R-:W3:Y:S01]  /*04f0*/  LDG.E R4, [R4.64+0x4] ;  /* 0x0000041204047981 */ /* 0x002ee2000c1e1900 */
[----:B--2---:R-:W1:Y:S08]  /*0500*/  R2UR UR12, R0 ;  /* 0x00000000000c73c2 */ /* 0x004e7000000e0000 */
[----:B---3--:R-:W1:Y:S02]  /*0510*/  R2UR UR4, R4 ;  /* 0x00000000040473c2 */ /* 0x008e6400000e0000 */
[----:B-1----:R-:W-:-:S06]  /*0520*/  UIADD3 UR12, -UR12, UR4, URZ ;  /* 0x000000040c0c7290 */ /* 0x002fcc000fffe13f */
.L_x_499:
[----:B------:R-:W-:-:S04]  /*0530*/  ISETP.NE.U32.AND P0, PT, RZ, c[0x0][0x368], PT ;  /* 0x0000da00ff007a0c */ /* 0x000fc80003f05070 */
[----:B------:R-:W-:-:S13]  /*0540*/  ISETP.NE.AND.EX P0, PT, RZ, c[0x0][0x36c], PT, P0 ;  /* 0x0000db00ff007a0c */ /* 0x000fda0003f05300 */
[----:B------:R-:W-:Y:S05]  /*0550*/  @!P0 BRA `(.L_x_500) ;  /* 0x0000004000008947 */ /* 0x000fea0003800000 */
[----:B------:R-:W-:-:S05]  /*0560*/  IMAD.WIDE R2, R39, R26, c[0x0][0x368] ;  /* 0x0000da0027027625 */ /* 0x000fca00078e021a */
[----:B------:R-:W2:Y:S02]  /*0570*/  LDG.E R0, [R2.64] ;  /* 0x0000001202007981 */ /* 0x000ea4000c1e1900 */
[----:B--2---:R1:W2:Y:S02]  /*0580*/  R2UR UR8, R0 ;  /* 0x00000000000873c2 */ /* 0x0042a400000e0000 */
[----:B-12---:R-:W-:Y:S05]  /*0590*/  BRA `(.L_x_501) ;  /* 0x0000006000007947 */ /* 0x006fea0003800000 */
.L_x_500:
[----:B------:R-:W-:Y:S05]  /*05a0*/  @!P6 BRA `(.L_x_501) ;  /* 0x000000500000e947 */ /* 0x000fea0003800000 */
[----:B------:R1:W2:Y:S04]  /*05b0*/  LDG.E R0, [R2.64] ;  /* 0x0000001202007981 */ /* 0x0002a8000c1e1900 */
[----:B-1----:R-:W3:Y:S01]  /*05c0*/  LDG.E R2, [R2.64+0x4] ;  /* 0x0000041202027981 */ /* 0x002ee2000c1e1900 */
[----:B--2---:R-:W1:Y:S08]  /*05d0*/  R2UR UR8, R0 ;  /* 0x00000000000873c2 */ /* 0x004e7000000e0000 */
[----:B---3--:R-:W1:Y:S02]  /*05e0*/  R2UR UR4, R2 ;  /* 0x00000000020473c2 */ /* 0x008e6400000e0000 */
[----:B-1----:R-:W-:-:S06]  /*05f0*/  UIADD3 UR8, -UR8, UR4, URZ ;  /* 0x0000000408087290 */ /* 0x002fcc000fffe13f */
.L_x_501:
[----:B------:R-:W-:Y:S01]  /*0600*/  ULDC UR4, c[0x0][0x2c4] ;  /* 0x0000b10000047ab9 */ /* 0x000fe20000000800 */
[----:B-----5:R-:W-:Y:S01]  /*0610*/  IADD3 R8, R7, UR6, RZ ;  /* 0x0000000607087c10 */ /* 0x020fe2000fffe0ff */
[----:B------:R-:W-:Y:S01]  /*0620*/  UISETP.NE.AND UP1, UPT, UR4, 0x1, UPT ;  /* 0x000000010400788c */ /* 0x000fe2000bf25270 */
[----:B------:R-:W-:Y:S01]  /*0630*/  PLOP3.LUT P1, PT, PT, PT, PT, 0x80, 0x0 ;  /* 0x000000000000781c */ /* 0x000fe20003f2f070 */
[----:B------:R-:W-:Y:S01]  /*0640*/  UIADD3 UR8, -UR6, UR8, URZ ;  /* 0x0000000806087290 */ /* 0x000fe2000fffe13f */
[----:B------:R-:W-:Y:S01]  /*0650*/  CS2R R10, SRZ ;  /* 0x00000000000a7805 */ /* 0x000fe2000001ff00 */
[----:B------:R-:W-:Y:S01]  /*0660*/  ULDC.64 UR4, c[0x0][0x2c8] ;  /* 0x0000b20000047ab9 */ /* 0x000fe20000000a00 */
[----:B------:R-:W-:Y:S01]  /*0670*/  IMAD.MOV.U32 R98, RZ, RZ, RZ ;  /* 0x000000ffff627224 */ /* 0x000fe200078e00ff */
[----:B------:R-:W-:Y:S01]  /*0680*/  UIADD3 UR6, UR8, 0x5f, URZ ;  /* 0x0000005f08067890 */ /* 0x000fe2000fffe03f */
[----:B------:R-:W-:Y:S01]  /*0690*/  CS2R R14, SRZ ;  /* 0x00000000000e7805 */ /* 0x000fe2000001ff00 */
[----:B------:R-:W-:Y:S01]  /*06a0*/  IMAD.MOV.U32 R96, RZ, RZ, RZ ;  /* 0x000000ffff607224 */ /* 0x000fe200078e00ff */
[----:B------:R-:W-:Y:S01]  /*06b0*/  MOV R94, RZ ;  /* 0x000000ff005e7202 */ /* 0x000fe20000000f00 */
[----:B------:R-:W-:Y:S01]  /*06c0*/  UIMAD.WIDE UR6, UR6, 0x2aaaaaab, URZ ;  /* 0x2aaaaaab060678a5 */ /* 0x000fe2000f8e023f */
[----:B------:R-:W-:Y:S01]  /*06d0*/  IMAD.MOV.U32 R9, RZ, RZ, RZ ;  /* 0x000000ffff097224 */ /* 0x000fe200078e00ff */
[----:B------:R-:W-:Y:S01]  /*06e0*/  @UP1 UIADD3 UR10, UR21, 0x7f, URZ ;  /* 0x0000007f150a1890 */ /* 0x000fe2000fffe03f */
[----:B------:R-:W-:Y:S01]  /*06f0*/  MOV R92, RZ ;  /* 0x000000ff005c7202 */ /* 0x000fe20000000f00 */
[----:B------:R-:W-:Y:S01]  /*0700*/  USHF.R.U32.HI UR6, URZ, 0x1f, UR7 ;  /* 0x0000001f3f067899 */ /* 0x000fe20008011607 */
[----:B------:R-:W-:Y:S01]  /*0710*/  IMAD.MOV.U32 R90, RZ, RZ, RZ ;  /* 0x000000ffff5a7224 */ /* 0x000fe200078e00ff */
[----:B------:R-:W-:Y:S01]  /*0720*/  UIMAD.WIDE.U32 UR10, UR10, UR4, URZ ;  /* 0x000000040a0a72a5 */ /* 0x000fe2000f8e003f */
[----:B------:R-:W-:Y:S01]  /*0730*/  CS2R R12, SRZ ;  /* 0x00000000000c7805 */ /* 0x000fe2000001ff00 */
[----:B------:R-:W-:Y:S01]  /*0740*/  UIADD3 UR4, UR21, 0x7f, URZ ;  /* 0x0000007f15047890 */ /* 0x000fe2000fffe03f */
[----:B------:R-:W-:Y:S01]  /*0750*/  MOV R88, RZ ;  /* 0x000000ff00587202 */ /* 0x000fe20000000f00 */
[----:B------:R-:W-:Y:S01]  /*0760*/  @UP1 USHF.R.U32.HI UR4, URZ, UR5, UR11 ;  /* 0x000000053f041299 */ /* 0x000fe2000801160b */
[----:B------:R-:W-:Y:S01]  /*0770*/  IMAD.MOV.U32 R86, RZ, RZ, RZ ;  /* 0x000000ffff567224 */ /* 0x000fe200078e00ff */
[----:B------:R-:W-:Y:S01]  /*0780*/  UIADD3 UR5, UR8, 0x60, -UR12 ;  /* 0x0000006008057890 */ /* 0x000fe2000fffe80c */
[----:B------:R-:W-:Y:S01]  /*0790*/  CS2R R16, SRZ ;  /* 0x0000000000107805 */ /* 0x000fe2000001ff00 */
[----:B------:R-:W-:Y:S01]  /*07a0*/  ULEA.HI.SX32 UR6, UR7, UR6, 0x1c ;  /* 0x0000000607067291 */ /* 0x000fe2000f8fe23f */
[----:B------:R-:W-:Y:S01]  /*07b0*/  MOV R84, RZ ;  /* 0x000000ff00547202 */ /* 0x000fe20000000f00 */
[----:B------:R-:W-:Y:S01]  /*07c0*/  UIADD3 UR4, UR5, UR4, URZ ;  /* 0x0000000405047290 */ /* 0x000fe2000fffe03f */
[----:B------:R-:W-:Y:S01]  /*07d0*/  IMAD.MOV.U32 R82, RZ, RZ, RZ ;  /* 0x000000ffff527224 */ /* 0x000fe200078e00ff */
[----:B------:R-:W-:Y:S01]  /*07e0*/  CS2R R18, SRZ ;  /* 0x0000000000127805 */ /* 0x000fe2000001ff00 */
[----:B------:R-:W-:Y:S01]  /*07f0*/  MOV R80, RZ ;  /* 0x000000ff00507202 */ /* 0x000fe20000000f00 */
[----:B------:R-:W-:Y:S01]  /*0800*/  UIMAD.WIDE UR4, UR4, 0x2aaaaaab, URZ ;  /* 0x2aaaaaab040478a5 */ /* 0x000fe2000f8e023f */
[----:B------:R-:W-:Y:S01]  /*0810*/  IMAD.MOV.U32 R78, RZ, RZ, RZ ;  /* 0x000000ffff4e7224 */ /* 0x000fe200078e00ff */
[----:B------:R-:W-:Y:S01]  /*0820*/  CS2R R20, SRZ ;  /* 0x0000000000147805 */ /* 0x000fe2000001ff00 */
[----:B------:R-:W-:Y:S01]  /*0830*/  MOV R76, RZ ;  /* 0x000000ff004c7202 */ /* 0x000fe20000000f00 */
[----:B------:R-:W-:Y:S01]  /*0840*/  USHF.R.U32.HI UR4, URZ, 0x1f, UR5 ;  /* 0x0000001f3f047899 */ /* 0x000fe20008011605 */
[----:B------:R-:W-:Y:S01]  /*0850*/  IMAD.MOV.U32 R74, RZ, RZ, RZ ;  /* 0x000000ffff4a7224 */ /* 0x000fe200078e00ff */
[----:B------:R-:W-:Y:S01]  /*0860*/  CS2R R22, SRZ ;  /* 0x0000000000167805 */ /* 0x000fe2000001ff00 */
[----:B------:R-:W-:Y:S01]  /*0870*/  MOV R72, RZ ;  /* 0x000000ff00487202 */ /* 0x000fe20000000f00 */
[----:B------:R-:W-:Y:S01]  /*0880*/  ULEA.HI.SX32 UR4, UR5, UR4, 0x1c ;  /* 0x0000000405047291 */ /* 0x000fe2000f8fe23f */
[----:B------:R-:W-:Y:S01]  /*0890*/  IMAD.MOV.U32 R70, RZ, RZ, RZ ;  /* 0x000000ffff467224 */ /* 0x000fe200078e00ff */
[----:B------:R-:W-:Y:S01]  /*08a0*/  CS2R R24, SRZ ;  /* 0x0000000000187805 */ /* 0x000fe2000001ff00 */
[----:B------:R-:W-:Y:S01]  /*08b0*/  MOV R68, RZ ;  /* 0x000000ff00447202 */ /* 0x000fe20000000f00 */
[----:B------:R-:W-:Y:S01]  /*08c0*/  UISETP.LT.AND UP0, UPT, UR6, UR4, UPT ;  /* 0x000000040600728c */ /* 0x000fe2000bf01270 */
[----:B------:R-:W-:Y:S01]  /*08d0*/  CS2R R66, SRZ ;  /* 0x0000000000427805 */ /* 0x000fe2000001ff00 */
[----:B------:R-:W-:Y:S01]  /*08e0*/  IMAD.MOV.U32 R64, RZ, RZ, RZ ;  /* 0x000000ffff407224 */ /* 0x000fe200078e00ff */
[----:B------:R-:W-:Y:S01]  /*08f0*/  CS2R R62, SRZ ;  /* 0x00000000003e7805 */ /* 0x000fe2000001ff00 */
[----:B------:R-:W-:Y:S01]  /*0900*/  USEL UR20, UR6, UR4, UP0 ;  /* 0x0000000406147287 */ /* 0x000fe20008000000 */
[----:B------:R-:W-:Y:S01]  /*0910*/  MOV R27, RZ ;  /* 0x000000ff001b7202 */ /* 0x000fe20000000f00 */
[----:B------:R-:W-:Y:S01]  /*0920*/  IMAD.MOV.U32 R60, RZ, RZ, RZ ;  /* 0x000000ffff3c7224 */ /* 0x000fe200078e00ff */
[----:B------:R-:W-:Y:S01]  /*0930*/  CS2R R58, SRZ ;  /* 0x00000000003a7805 */ /* 0x000fe2000001ff00 */
[----:B------:R-:W-:Y:S01]  /*0940*/  UISETP.GE.AND UP0, UPT, UR20, 0x1, UPT ;  /* 0x000000011400788c */ /* 0x000fe2000bf06270 */
[----:B------:R-:W-:Y:S01]  /*0950*/  CS2R R28, SRZ ;  /* 0x00000000001c7805 */ /* 0x000fe2000001ff00 */
[----:B------:R-:W-:Y:S01]  /*0960*/  MOV R56, RZ ;  /* 0x000000ff00387202 */ /* 0x000fe20000000f00 */
[----:B------:R-:W-:Y:S01]  /*0970*/  CS2R R54, SRZ ;  /* 0x0000000000367805 */ /* 0x000fe2000001ff00 */
[----:B------:R-:W-:Y:S01]  /*0980*/  IMAD.MOV.U32 R52, RZ, RZ, RZ ;  /* 0x000000ffff347224 */ /* 0x000fe200078e00ff */
[----:B------:R-:W-:Y:S01]  /*0990*/  CS2R R138, SRZ ;  /* 0x00000000008a7805 */ /* 0x000fe2000001ff00 */
[----:B------:R-:W-:Y:S01]  /*09a0*/  PLOP3.LUT P0, PT, PT, PT, UP0, 0x80, 0x0 ;  /* 0x000000000000781c */ /* 0x000fe20003f0f008 */
        /* <DEDUP_REMOVED lines=26> */
[----:B------:R-:W-:Y:S01]  /*0b50*/  CS2R R148, SRZ ;  /* 0x0000000000947805 */ /* 0x000fe2000001ff00 */
[----:B------:R-:W-:Y:S01]  /*0b60*/  CS2R R146, SRZ ;  /* 0x0000000000927805 */ /* 0x000fe2000001ff00 */
[----:B------:R-:W-:Y:S01]  /*0b70*/  CS2R R144, SRZ ;  /* 0x0000000000907805 */ /* 0x000fe2000001ff00 */
[----:B------:R-:W-:Y:S01]  /*0b80*/  MOV R42, RZ ;  /* 0x000000ff002a7202 */ /* 0x000fe20000000f00 */
[----:B------:R-:W-:Y:S01]  /*0b90*/  IMAD.MOV.U32 R41, RZ, RZ, RZ ;  /* 0x000000ffff297224 */ /* 0x000fe200078e00ff */
[----:B------:R-:W-:Y:S05]  /*0ba0*/  @!P0 BRA `(.L_x_502) ;  /* 0x0000db4000008947 */ /* 0x000fea0003800000 */
[----:B------:R-:W-:Y:S01]  /*0bb0*/  ISETP.NE.U32.AND P5, PT, RZ, c[0x0][0x340], PT ;  /* 0x0000d000ff007a0c */ /* 0x000fe20003fa5070 */
[----:B------:R-:W1:Y:S01]  /*0bc0*/  S2R R30, SR_CTAID.Y ;  /* 0x00000000001e7919 */ /* 0x000e620000002600 */
[----:B------:R-:W-:-:S02]  /*0bd0*/  SHF.R.S32.HI R0, RZ, 0x1f, R6 ;  /* 0x0000001fff007819 */ /* 0x000fc40000011406 */
[----:B------:R-:W-:Y:S02]  /*0be0*/  SHF.R.S32.HI R127, RZ, 0x1f, R129 ;  /* 0x0000001fff7f7819 */ /* 0x000fe40000011481 */
[----:B------:R-:W-:Y:S02]  /*0bf0*/  PLOP3.LUT P1, PT, PT, PT, UP1, 0x80, 0x0 ;  /* 0x000000000000781c */ /* 0x000fe40003f2f018 */
[----:B------:R-:W-:Y:S02]  /*0c00*/  SHF.R.S32.HI R13, RZ, 0x1f, R39 ;  /* 0x0000001fff0d7819 */ /* 0x000fe40000011427 */
[----:B------:R-:W-:Y:S02]  /*0c10*/  PLOP3.LUT P0, PT, PT, PT, UP1, 0x80, 0x0 ;  /* 0x000000000000781c */ /* 0x000fe40003f0f018 */
[----:B------:R-:W-:Y:S01]  /*0c20*/  SEL R4, R39, RZ, !P2 ;  /* 0x000000ff27047207 */ /* 0x000fe20005000000 */
[----:B------:R-:W-:Y:S01]  /*0c30*/  UMOV UR11, 0x60 ;  /* 0x00000060000b7882 */ /* 0x000fe20000000000 */
[----:B------:R-:W-:Y:S01]  /*0c40*/  ISETP.NE.AND.EX P5, PT, RZ, c[0x0][0x344], PT, P5 ;  /* 0x0000d100ff007a0c */ /* 0x000fe20003fa5350 */
[----:B------:R-:W-:-:S12]  /*0c50*/  ULDC.64 UR6, c[0x0][0x1e0] ;  /* 0x0000780000067ab9 */ /* 0x000fd80000000a00 */
[----:B------:R-:W-:-:S05]  /*0c60*/  @P5 IMAD.WIDE R2, R39, R26, c[0x0][0x340] ;  /* 0x0000d00027025625 */ /* 0x000fca00078e021a */
[----:B------:R2:W3:Y:S01]  /*0c70*/  @P5 LDG.E R17, [R2.64] ;  /* 0x0000001202115981 */ /* 0x0004e2000c1e1900 */
[----:B------:R-:W-:Y:S01]  /*0c80*/  IMAD R0, R0, c[0x0][0x178], RZ ;  /* 0x00005e0000007a24 */ /* 0x000fe200078e02ff */
[CC--:B------:R-:W-:Y:S01]  /*0c90*/  LEA.HI R23, R127.reuse, R129.reuse, RZ, 0x3 ;  /* 0x000000817f177211 */ /* 0x0c0fe200078f18ff */
[----:B------:R-:W-:Y:S01]  /*0ca0*/  ULDC UR4, c[0x0][0x2c4] ;  /* 0x0000b10000047ab9 */ /* 0x000fe20000000800 */
[----:B-1----:R-:W-:Y:S01]  /*0cb0*/  SHF.R.S32.HI R31, RZ, 0x1f, R30 ;  /* 0x0000001fff1f7819 */ /* 0x002fe2000001141e */
[----:B------:R-:W-:Y:S01]  /*0cc0*/  IMAD R0, R6, c[0x0][0x17c], R0 ;  /* 0x00005f0006007a24 */ /* 0x000fe200078e0200 */
[----:B------:R-:W-:Y:S01]  /*0cd0*/  SHF.R.S32.HI R14, RZ, 0x3, R23 ;  /* 0x00000003ff0e7819 */ /* 0x000fe20000011417 */
[----:B------:R-:W-:Y:S01]  /*0ce0*/  UIMAD UR4, UR12, UR4, URZ ;  /* 0x000000040c0472a4 */ /* 0x000fe2000f8e023f */
[-C--:B------:R-:W-:Y:S01]  /*0cf0*/  LEA.HI R29, R127, R129.reuse, RZ, 0x4 ;  /* 0x000000817f1d7211 */ /* 0x080fe200078f20ff */
[----:B------:R-:W-:Y:S01]  /*0d00*/  IMAD R5, R31, c[0x0][0x1b8], RZ ;  /* 0x00006e001f057a24 */ /* 0x000fe200078e02ff */
[----:B------:R-:W-:Y:S01]  /*0d10*/  IADD3 R9, R14, UR21, RZ ;  /* 0x000000150e097c10 */ /* 0x000fe2000fffe0ff */
[----:B------:R-:W-:Y:S01]  /*0d20*/  UIMAD.WIDE.U32 UR26, UR11, UR6, URZ ;  /* 0x000000060b1a72a5 */ /* 0x000fe2000f8e003f */
[----:B------:R-:W-:Y:S01]  /*0d30*/  SHF.R.S32.HI R12, RZ, 0x4, R29 ;  /* 0x00000004ff0c7819 */ /* 0x000fe2000001141d */
[----:B------:R-:W-:Y:S01]  /*0d40*/  IMAD R5, R30, c[0x0][0x1bc], R5 ;  /* 0x00006f001e057a24 */ /* 0x000fe200078e0205 */
[----:B------:R-:W-:Y:S01]  /*0d50*/  UIMAD UR22, UR20, -0x60, UR11 ;  /* 0xffffffa0141678a4 */ /* 0x000fe2000f8e020b */
[----:B------:R-:W-:Y:S01]  /*0d60*/  LEA.HI R126, R127, R129, RZ, 0x5 ;  /* 0x000000817f7e7211 */ /* 0x000fe200078f28ff */
[----:B------:R-:W-:Y:S01]  /*0d70*/  UIMAD UR23, UR11, UR7, URZ ;  /* 0x000000070b1772a4 */ /* 0x000fe2000f8e023f */
[----:B------:R-:W-:Y:S01]  /*0d80*/  IMAD.U32 R10, RZ, RZ, UR26 ;  /* 0x0000001aff0a7e24 */ /* 0x000fe2000f8e00ff */
[----:B------:R-:W-:Y:S01]  /*0d90*/  UIADD3 UR13, UR20, -0x1, URZ ;  /* 0xffffffff140d7890 */ /* 0x000fe2000fffe03f */
[----:B------:R-:W-:Y:S01]  /*0da0*/  IMAD.U32 R11, RZ, RZ, UR27 ;  /* 0x0000001bff0b7e24 */ /* 0x000fe2000f8e00ff */
[----:B------:R-:W-:Y:S01]  /*0db0*/  UIADD3 UR23, UR27, UR23, URZ ;  /* 0x000000171b177290 */ /* 0x000fe2000fffe03f */
[----:B------:R-:W-:Y:S01]  /*0dc0*/  IMAD.MOV.U32 R124, RZ, RZ, R10 ;  /* 0x000000ffff7c7224 */ /* 0x000fe200078e000a */
[----:B------:R-:W-:Y:S01]  /*0dd0*/  USHF.R.S32.HI UR10, URZ, 0x1f, UR13 ;  /* 0x0000001f3f0a7899 */ /* 0x000fe2000801140d */
[----:B------:R-:W-:Y:S01]  /*0de0*/  SHF.R.S32.HI R125, RZ, 0x5, R126 ;  /* 0x00000005ff7d7819 */ /* 0x000fe2000001147e */
[----:B------:R-:W-:Y:S01]  /*0df0*/  UIMAD UR9, UR23, UR13, URZ ;  /* 0x0000000d170972a4 */ /* 0x000fe2000f8e023f */
[----:B--2---:R-:W-:Y:S01]  /*0e00*/  IMAD.WIDE.U32 R2, R6, c[0x0][0x178], RZ ;  /* 0x00005e0006027a25 */ /* 0x004fe200078e00ff */
[----:B------:R-:W-:-:S02]  /*0e10*/  UIMAD.WIDE.U32 UR14, UR6, 0x40, URZ ;  /* 0x00000040060e78a5 */ /* 0x000fc4000f8e003f */
[----:B------:R-:W-:Y:S01]  /*0e20*/  UIMAD UR9, UR10, UR26, UR9 ;  /* 0x0000001a0a0972a4 */ /* 0x000fe2000f8e0209 */
[----:B------:R-:W-:Y:S01]  /*0e30*/  IMAD.IADD R3, R3, 0x1, R0 ;  /* 0x0000000103037824 */ /* 0x000fe200078e0200 */
[----:B------:R-:W-:Y:S01]  /*0e40*/  LOP3.LUT R0, R23, 0xfffffff8, RZ, 0xc0, !PT ;  /* 0xfffffff817007812 */ /* 0x000fe200078ec0ff */
[----:B------:R-:W-:Y:S02]  /*0e50*/  UISETP.GE.AND UP0, UPT, UR20, 0x2, UPT ;  /* 0x000000021400788c */ /* 0x000fe4000bf06270 */
[----:B------:R-:W-:-:S04]  /*0e60*/  IMAD.WIDE.U32 R2, R30, c[0x0][0x1b8], R2 ;  /* 0x00006e001e027a25 */ /* 0x000fc800078e0002 */
[----:B------:R-:W-:Y:S01]  /*0e70*/  IMAD.IADD R36, R129, 0x1, -R0 ;  /* 0x0000000181247824 */ /* 0x000fe200078e0a00 */
[----:B------:R-:W-:Y:S01]  /*0e80*/  SEL R0, R13, RZ, !P2 ;  /* 0x000000ff0d007207 */ /* 0x000fe20005000000 */
[----:B------:R-:W-:Y:S01]  /*0e90*/  IMAD.IADD R3, R3, 0x1, R5 ;  /* 0x0000000103037824 */ /* 0x000fe200078e0205 */
[----:B------:R-:W-:Y:S01]  /*0ea0*/  BAR.SYNC.DEFER_BLOCKING 0x0 ;  /* 0x0000000000007b1d */ /* 0x000fe20000010000 */
[----:B------:R-:W-:Y:S01]  /*0eb0*/  IMAD R7, R36, 0x20, R14 ;  /* 0x0000002024077824 */ /* 0x000fe200078e020e */
[----:B------:R-:W-:Y:S01]  /*0ec0*/  ISETP.GE.AND P2, PT, R9, UR4, PT ;  /* 0x0000000409007c0c */ /* 0x000fe2000bf46270 */
[----:B------:R-:W-:Y:S02]  /*0ed0*/  IMAD R0, R0, c[0x0][0x1c0], RZ ;  /* 0x0000700000007a24 */ /* 0x000fe400078e02ff */
[----:B------:R-:W-:Y:S01]  /*0ee0*/  IMAD.WIDE.U32 R2, R4, c[0x0][0x1c0], R2 ;  /* 0x0000700004027a25 */ /* 0x000fe200078e0002 */
[----:B------:R-:W-:-:S03]  /*0ef0*/  IADD3 R7, R7, UR21, RZ ;  /* 0x0000001507077c10 */ /* 0x000fc6000fffe0ff */
[----:B------:R-:W-:Y:S02]  /*0f00*/  IMAD R5, R4, c[0x0][0x1c4], R0 ;  /* 0x0000710004057a24 */ /* 0x000fe400078e0200 */
[----:B------:R-:W-:-:S04]  /*0f10*/  @P1 IMAD.HI.U32 R6, R7, c[0x0][0x2c8], RZ ;  /* 0x0000b20007061a27 */ /* 0x000fc800078e00ff */
[----:B------:R-:W-:Y:S01]  /*0f20*/  IMAD.MOV.U32 R0, RZ, RZ, R7 ;  /* 0x000000ffff007224 */ /* 0x000fe200078e0007 */
[----:B------:R-:W-:Y:S01]  /*0f30*/  @P0 SHF.R.U32.HI R0, RZ, c[0x0][0x2cc], R6 ;  /* 0x0000b300ff000a19 */ /* 0x000fe20000011606 */
[----:B------:R-:W-:Y:S01]  /*0f40*/  IMAD.IADD R3, R3, 0x1, R5 ;  /* 0x0000000103037824 */ /* 0x000fe200078e0205 */
[----:B------:R-:W-:Y:S02]  /*0f50*/  IADD3 R6, R9, 0x20, RZ ;  /* 0x0000002009067810 */ /* 0x000fe40007ffe0ff */
[----:B------:R-:W-:Y:S01]  /*0f60*/  SHF.R.S32.HI R4, RZ, 0x1f, R0 ;  /* 0x0000001fff047819 */ /* 0x000fe20000011400 */
[----:B------:R-:W-:Y:S01]  /*0f70*/  IMAD.WIDE.U32 R2, R0, c[0x0][0x1b0], R2 ;  /* 0x00006c0000027a25 */ /* 0x000fe200078e0002 */
[----:B------:R-:W-:Y:S02]  /*0f80*/  ISETP.GE.AND P3, PT, R6, UR4, PT ;  /* 0x0000000406007c0c */ /* 0x000fe4000bf66270 */
[----:B------:R-:W-:Y:S01]  /*0f90*/  IADD3 R6, P0, R8, R14, RZ ;  /* 0x0000000e08067210 */ /* 0x000fe20007f1e0ff */
[----:B------:R-:W-:-:S04]  /*0fa0*/  IMAD R4, R4, c[0x0][0x1b0], RZ ;  /* 0x00006c0004047a24 */ /* 0x000fc800078e02ff */
[----:B------:R-:W-:Y:S02]  /*0fb0*/  IMAD R5, R0, c[0x0][0x1b4], R4 ;  /* 0x00006d0000057a24 */ /* 0x000fe400078e0204 */
[----:B------:R-:W-:Y:S01]  /*0fc0*/  IMAD.MOV R4, RZ, RZ, -R0 ;  /* 0x000000ffff047224 */ /* 0x000fe200078e0a00 */
[----:B------:R-:W-:Y:S01]  /*0fd0*/  IADD3 R0, R9, 0x40, RZ ;  /* 0x0000004009007810 */ /* 0x000fe20007ffe0ff */
[----:B------:R-:W-:Y:S01]  /*0fe0*/  IMAD.IADD R3, R3, 0x1, R5 ;  /* 0x0000000103037824 */ /* 0x000fe200078e0205 */
[----:B------:R-:W-:Y:S01]  /*0ff0*/  IADD3 R9, R9, 0x60, RZ ;  /* 0x0000006009097810 */ /* 0x000fe20007ffe0ff */
[----:B------:R-:W-:Y:S01]  /*1000*/  IMAD R4, R4, c[0x0][0x2c4], R7 ;  /* 0x0000b10004047a24 */ /* 0x000fe200078e0207 */
[----:B------:R-:W-:Y:S01]  /*1010*/  ISETP.GE.AND P4, PT, R0, UR4, PT ;  /* 0x0000000400007c0c */ /* 0x000fe2000bf86270 */
[----:B------:R-:W-:Y:S01]  /*1020*/  IMAD.U32 R5, RZ, RZ, UR22 ;  /* 0x00000016ff057e24 */ /* 0x000fe2000f8e00ff */
[----:B------:R-:W-:Y:S02]  /*1030*/  SHF.R.S32.HI R7, RZ, 0x1f, R8 ;  /* 0x0000001fff077819 */ /* 0x000fe40000011408 */
[----:B------:R-:W-:-:S02]  /*1040*/  SHF.R.S32.HI R0, RZ, 0x1f, R4 ;  /* 0x0000001fff007819 */ /* 0x000fc40000011404 */
[C---:B------:R-:W-:Y:S01]  /*1050*/  LEA.HI.X.SX32 R11, R14.reuse, R7, 0x1, P0 ;  /* 0x000000070e0b7211 */ /* 0x040fe200000f0eff */
[----:B------:R-:W-:Y:S01]  /*1060*/  IMAD.SHL.U32 R7, R14, 0x40, RZ ;  /* 0x000000400e077824 */ /* 0x000fe200078e00ff */
[----:B------:R-:W-:Y:S01]  /*1070*/  IADD3 R16, R5, UR8, -R14 ;  /* 0x0000000805107c10 */ /* 0x000fe2000fffe80e */
[----:B------:R-:W-:Y:S01]  /*1080*/  IMAD R0, R0, c[0x0][0x1a8], RZ ;  /* 0x00006a0000007a24 */ /* 0x000fe200078e02ff */
[----:B------:R-:W-:Y:S01]  /*1090*/  ISETP.GE.AND P0, PT, R9, UR4, PT ;  /* 0x0000000409007c0c */ /* 0x000fe2000bf06270 */
[----:B------:R-:W-:Y:S02]  /*10a0*/  ULDC.64 UR4, c[0x0][0x208] ;  /* 0x0000820000047ab9 */ /* 0x000fe40000000a00 */
[C---:B------:R-:W-:Y:S01]  /*10b0*/  IMAD R10, R4.reuse, c[0x0][0x1ac], R0 ;  /* 0x00006b00040a7a24 */ /* 0x040fe200078e0200 */
[----:B------:R-:W-:Y:S01]  /*10c0*/  LOP3.LUT R0, R7, 0x1c0, RZ, 0xc0, !PT ;  /* 0x000001c007007812 */ /* 0x000fe200078ec0ff */
[----:B------:R-:W-:Y:S01]  /*10d0*/  IMAD.WIDE.U32 R4, R4, c[0x0][0x1a8], R2 ;  /* 0x00006a0004047a25 */ /* 0x000fe200078e0002 */
[----:B------:R-:W-:Y:S01]  /*10e0*/  LEA.HI R3, R29, R12, RZ, 0x1 ;  /* 0x0000000c1d037211 */ /* 0x000fe200078f08ff */
[----:B------:R-:W-:-:S02]  /*10f0*/  UIMAD.WIDE.U32 UR16, UR11, UR4, URZ ;  /* 0x000000040b1072a5 */ /* 0x000fc4000f8e003f */
[----:B------:R-:W-:Y:S01]  /*1100*/  IMAD.SHL.U32 R2, R36, 0x8, RZ ;  /* 0x0000000824027824 */ /* 0x000fe200078e00ff */
[----:B------:R-:W-:Y:S01]  /*1110*/  LOP3.LUT R7, R3, 0xfffffffe, RZ, 0xc0, !PT ;  /* 0xfffffffe03077812 */ /* 0x000fe200078ec0ff */
[----:B------:R-:W-:Y:S01]  /*1120*/  UIMAD UR11, UR11, UR5, URZ ;  /* 0x000000050b0b72a4 */ /* 0x000fe2000f8e023f */
[----:B------:R-:W-:Y:S02]  /*1130*/  SHF.R.U32.HI R3, RZ, 0x3, R0 ;  /* 0x00000003ff037819 */ /* 0x000fe40000011600 */
[----:B------:R-:W-:Y:S01]  /*1140*/  LOP3.LUT R8, R0, 0x38, R2, 0xf8, !PT ;  /* 0x0000003800087812 */ /* 0x000fe200078ef802 */
[----:B------:R-:W-:Y:S01]  /*1150*/  IMAD.IADD R0, R5, 0x1, R10 ;  /* 0x0000000105007824 */ /* 0x000fe200078e020a */
[----:B------:R-:W-:Y:S01]  /*1160*/  LEA R15, P1, R4, c[0x0][0x160], 0x1 ;  /* 0x00005800040f7a11 */ /* 0x000fe200078208ff */
[----:B------:R-:W-:Y:S01]  /*1170*/  IMAD.IADD R25, R12, 0x1, -R7 ;  /* 0x000000010c197824 */ /* 0x000fe200078e0a07 */
[----:B------:R-:W-:Y:S01]  /*1180*/  LOP3.LUT R10, R8, R3, RZ, 0x3c, !PT ;  /* 0x00000003080a7212 */ /* 0x000fe200078e3cff */
[C---:B------:R-:W-:Y:S01]  /*1190*/  IMAD R7, R11.reuse, c[0x0][0x1e0], RZ ;  /* 0x000078000b077a24 */ /* 0x040fe200078e02ff */
[----:B------:R-:W-:Y:S01]  /*11a0*/  LEA.HI.X R14, R4, c[0x0][0x164], R0, 0x1, P1 ;  /* 0x00005900040e7a11 */ /* 0x000fe200008f0c00 */
[----:B------:R-:W1:Y:S01]  /*11b0*/  SHFL.IDX PT, R8, R15, RZ, 0x181f ;  /* 0x00181fff0f087589 */ /* 0x000e6200000e0000 */
[----:B------:R-:W-:Y:S01]  /*11c0*/  IMAD R4, R11, c[0x0][0x208], RZ ;  /* 0x000082000b047a24 */ /* 0x000fe200078e02ff */
[----:B------:R-:W-:Y:S01]  /*11d0*/  LEA.HI R0, R127, R129, RZ, 0x6 ;  /* 0x000000817f007211 */ /* 0x000fe200078f30ff */
[C---:B------:R-:W-:Y:S01]  /*11e0*/  IMAD R27, R6.reuse, c[0x0][0x1e4], R7 ;  /* 0x00007900061b7a24 */ /* 0x040fe200078e0207 */
[----:B------:R-:W2:Y:S01]  /*11f0*/  SHFL.IDX PT, R9, R14, RZ, 0x181f ;  /* 0x00181fff0e097589 */ /* 0x000ea200000e0000 */
[----:B------:R-:W-:Y:S01]  /*1200*/  IMAD R28, R6, c[0x0][0x20c], R4 ;  /* 0x00008300061c7a24 */ /* 0x000fe200078e0204 */
[----:B------:R-:W-:Y:S01]  /*1210*/  IADD3 R22, R2, 0x80, RZ ;  /* 0x0000008002167810 */ /* 0x000fe20007ffe0ff */
[----:B------:R-:W-:Y:S01]  /*1220*/  IMAD.SHL.U32 R0, R0, 0x8, RZ ;  /* 0x0000000800007824 */ /* 0x000fe200078e00ff */
[----:B------:R-:W-:Y:S01]  /*1230*/  SHF.R.S32.HI R3, RZ, 0x1f, R2 ;  /* 0x0000001fff037819 */ /* 0x000fe20000011402 */
[----:B------:R-:W-:Y:S01]  /*1240*/  SHFL.IDX PT, R7, R14, 0x1, 0x181f ;  /* 0x00381f000e077f89 */ /* 0x000fe200000e0000 */
[----:B------:R-:W-:Y:S01]  /*1250*/  ISETP.GE.AND P1, PT, R2, c[0x0][0x198], PT ;  /* 0x0000660002007a0c */ /* 0x000fe20003f26270 */
[----:B------:R-:W-:Y:S01]  /*1260*/  IMAD.SHL.U32 R12, R36, 0x40, RZ ;  /* 0x00000040240c7824 */ /* 0x000fe200078e00ff */
[----:B------:R-:W-:Y:S01]  /*1270*/  LOP3.LUT R249, R10, 0xfffffe00, R0, 0xf8, !PT ;  /* 0xfffffe000af97812 */ /* 0x000fe200078ef800 */
[----:B------:R-:W-:Y:S01]  /*1280*/  IMAD.WIDE.U32 R18, R6, c[0x0][0x1e0], R2 ;  /* 0x0000780006127a25 */ /* 0x000fe200078e0002 */
[----:B------:R-:W-:Y:S01]  /*1290*/  @!P2 SHF.R.S32.HI R0, RZ, 0x1f, R22 ;  /* 0x0000001fff00a819 */ /* 0x000fe20000011416 */
[----:B------:R-:W-:Y:S01]  /*12a0*/  UIADD3 UR11, UR17, UR11, URZ ;  /* 0x0000000b110b7290 */ /* 0x000fe2000fffe03f */
[----:B------:R-:W-:Y:S01]  /*12b0*/  LOP3.LUT R12, R12, 0x1c0, RZ, 0xc0, !PT ;  /* 0x000001c00c0c7812 */ /* 0x000fe200078ec0ff */
[----:B------:R-:W-:Y:S01]  /*12c0*/  IMAD.WIDE.U32 R20, R6, c[0x0][0x208], R2 ;  /* 0x0000820006147a25 */ /* 0x000fe200078e0002 */
[----:B------:R-:W-:Y:S01]  /*12d0*/  @!P2 LEA.HI R0, R0, R22, RZ, 0x3 ;  /* 0x000000160000a211 */ /* 0x000fe200078f18ff */
[----:B------:R-:W4:Y:S02]  /*12e0*/  SHFL.IDX PT, R6, R15, 0x1, 0x181f ;  /* 0x00381f000f067f89 */ /* 0x000f2400000e0000 */
[----:B------:R-:W-:Y:S01]  /*12f0*/  IMAD.SHL.U32 R249, R249, 0x2, RZ ;  /* 0x00000002f9f97824 */ /* 0x000fe200078e00ff */
[----:B------:R-:W-:-:S02]  /*1300*/  @!P2 LOP3.LUT R0, R0, 0xfffffff8, RZ, 0xc0, !PT ;  /* 0xfffffff80000a812 */ /* 0x000fc400078ec0ff */
[--C-:B---3--:R-:W-:Y:S01]  /*1310*/  @P5 SHF.R.S32.HI R5, RZ, 0x1f, R17.reuse ;  /* 0x0000001fff055819 */ /* 0x108fe20000011411 */
[----:B------:R-:W-:Y:S01]  /*1320*/  @P5 IMAD.MOV.U32 R4, RZ, RZ, R17 ;  /* 0x000000ffff045224 */ /* 0x000fe200078e0011 */
[----:B------:R-:W-:Y:S01]  /*1330*/  IADD3 R17, R2, 0x40, RZ ;  /* 0x0000004002117810 */ /* 0x000fe20007ffe0ff */
[----:B------:R-:W-:Y:S02]  /*1340*/  @!P5 IMAD.MOV.U32 R5, RZ, RZ, R13 ;  /* 0x000000ffff05d224 */ /* 0x000fe400078e000d */
[----:B------:R-:W-:Y:S01]  /*1350*/  @!P5 IMAD.MOV.U32 R4, RZ, RZ, R39 ;  /* 0x000000ffff04d224 */ /* 0x000fe200078e0027 */
[----:B------:R-:W-:Y:S02]  /*1360*/  ISETP.GE.AND P5, PT, R17, c[0x0][0x198], PT ;  /* 0x0000660011007a0c */ /* 0x000fe40003fa6270 */
[----:B------:R-:W-:Y:S02]  /*1370*/  SEL R24, R5, RZ, !P6 ;  /* 0x000000ff05187207 */ /* 0x000fe40007000000 */
[----:B------:R-:W-:-:S02]  /*1380*/  SEL R26, R4, RZ, !P6 ;  /* 0x000000ff041a7207 */ /* 0x000fc40007000000 */
[----:B------:R-:W-:Y:S02]  /*1390*/  @!P2 SHF.R.S32.HI R5, RZ, 0x1f, R17 ;  /* 0x0000001fff05a819 */ /* 0x000fe40000011411 */
[C---:B-1----:R-:W-:Y:S02]  /*13a0*/  @!P2 LEA R4, P6, R2.reuse, R8, 0x1 ;  /* 0x000000080204a211 */ /* 0x042fe400078c08ff */
[----:B------:R-:W-:Y:S02]  /*13b0*/  @!P2 LEA.HI R10, R5, R17, RZ, 0x3 ;  /* 0x00000011050aa211 */ /* 0x000fe400078f18ff */
[----:B--2---:R-:W-:Y:S02]  /*13c0*/  @!P2 LEA.HI.X R5, R2, R9, R3, 0x1, P6 ;  /* 0x000000090205a211 */ /* 0x004fe400030f0c03 */
[----:B------:R-:W-:Y:S02]  /*13d0*/  ISETP.GE.AND P6, PT, R22, c[0x0][0x198], PT ;  /* 0x0000660016007a0c */ /* 0x000fe40003fc6270 */
[----:B------:R-:W-:Y:S01]  /*13e0*/  @!P2 LOP3.LUT R10, R10, 0xfffffff8, RZ, 0xc0, !PT ;  /* 0xfffffff80a0aa812 */ /* 0x000fe200078ec0ff */
[----:B------:R1:W-:Y:S04]  /*13f0*/  @!P2 LDGSTS.E.BYPASS.LTC128B.128 [R249+0x100], [R4.64], !P1 ;  /* 0x0010000004f9afae */ /* 0x0003e8000c901d52 */
[----:B------:R-:W-:-:S04]  /*1400*/  @!P2 IMAD.WIDE R10, R10, 0x2, R8 ;  /* 0x000000020a0aa825 */ /* 0x000fc800078e0208 */
[----:B------:R-:W-:Y:S01]  /*1410*/  @!P2 IMAD.WIDE R8, R0, 0x2, R8 ;  /* 0x000000020008a825 */ /* 0x000fe200078e0208 */
[----:B------:R-:W-:Y:S01]  /*1420*/  @!P3 SHF.R.S32.HI R0, RZ, 0x1f, R22 ;  /* 0x0000001fff00b819 */ /* 0x000fe20000011416 */
[----:B------:R2:W-:Y:S03]  /*1430*/  @!P2 LDGSTS.E.BYPASS.LTC128B.128 [R249+0x4100], [R10.64], !P5 ;  /* 0x041000000af9afae */ /* 0x0005e6000e901d52 */
[----:B------:R-:W-:Y:S01]  /*1440*/  @!P3 LEA.HI R0, R0, R22, RZ, 0x3 ;  /* 0x000000160000b211 */ /* 0x000fe200078f18ff */
[----:B------:R3:W-:Y:S03]  /*1450*/  @!P2 LDGSTS.E.BYPASS.LTC128B.128 [R249+0x8100], [R8.64], !P6 ;  /* 0x0810000008f9afae */ /* 0x0007e6000f101d52 */
[----:B------:R-:W-:Y:S02]  /*1460*/  @!P3 LOP3.LUT R0, R0, 0xfffffff8, RZ, 0xc0, !PT ;  /* 0xfffffff80000b812 */ /* 0x000fe400078ec0ff */
[----:B-1----:R-:W-:Y:S01]  /*1470*/  @!P3 SHF.R.S32.HI R5, RZ, 0x1f, R17 ;  /* 0x0000001fff05b819 */ /* 0x002fe20000011411 */
[----:B------:R-:W1:Y:S01]  /*1480*/  SHFL.IDX PT, R4, R15, 0x2, 0x181f ;  /* 0x00581f000f047f89 */ /* 0x000e6200000e0000 */
[----:B--2---:R-:W-:-:S02]  /*1490*/  LOP3.LUT R10, R12, 0x8, R23, 0xf8, !PT ;  /* 0x000000080c0a7812 */ /* 0x004fc400078ef817 */
[----:B---3--:R-:W-:Y:S02]  /*14a0*/  SHF.R.U32.HI R9, RZ, 0x3, R12 ;  /* 0x00000003ff097819 */ /* 0x008fe4000001160c */
[----:B------:R-:W-:Y:S02]  /*14b0*/  @!P3 LEA.HI R12, R5, R17, RZ, 0x3 ;  /* 0x00000011050cb211 */ /* 0x000fe400078f18ff */
[----:B------:R-:W2:Y:S01]  /*14c0*/  SHFL.IDX PT, R5, R14, 0x2, 0x181f ;  /* 0x00581f000e057f89 */ /* 0x000ea200000e0000 */
[----:B----4-:R-:W-:Y:S02]  /*14d0*/  @!P3 LEA R8, P2, R2, R6, 0x1 ;  /* 0x000000060208b211 */ /* 0x010fe400078408ff */
[----:B------:R-:W-:Y:S02]  /*14e0*/  @!P3 LOP3.LUT R12, R12, 0xfffffff8, RZ, 0xc0, !PT ;  /* 0xfffffff80c0cb812 */ /* 0x000fe400078ec0ff */
[----:B------:R-:W-:Y:S01]  /*14f0*/  LOP3.LUT R23, R10, R9, RZ, 0x3c, !PT ;  /* 0x000000090a177212 */ /* 0x000fe200078e3cff */
[----:B------:R-:W-:Y:S01]  /*1500*/  @!P3 IMAD.WIDE R10, R0, 0x2, R6 ;  /* 0x00000002000ab825 */ /* 0x000fe200078e0206 */
[----:B------:R-:W-:-:S02]  /*1510*/  @!P3 LEA.HI.X R9, R2, R7, R3, 0x1, P2 ;  /* 0x000000070209b211 */ /* 0x000fc400010f0c03 */
[----:B------:R-:W-:Y:S01]  /*1520*/  @!P4 SHF.R.S32.HI R0, RZ, 0x1f, R22 ;  /* 0x0000001fff00c819 */ /* 0x000fe20000011416 */
[----:B------:R-:W-:Y:S02]  /*1530*/  @!P3 IMAD.WIDE R12, R12, 0x2, R6 ;  /* 0x000000020c0cb825 */ /* 0x000fe400078e0206 */
[----:B------:R-:W3:Y:S04]  /*1540*/  SHFL.IDX PT, R6, R15, 0x3, 0x181f ;  /* 0x00781f000f067f89 */ /* 0x000ee800000e0000 */
[----:B------:R-:W4:Y:S04]  /*1550*/  SHFL.IDX PT, R7, R14, 0x3, 0x181f ;  /* 0x00781f000e077f89 */ /* 0x000f2800000e0000 */
[----:B------:R5:W-:Y:S04]  /*1560*/  @!P3 LDGSTS.E.BYPASS.LTC128B.128 [R249+0x1100], [R8.64], !P1 ;  /* 0x0110000008f9bfae */ /* 0x000be8000c901d52 */
[----:B------:R1:W-:Y:S04]  /*1570*/  @!P3 LDGSTS.E.BYPASS.LTC128B.128 [R249+0x5100], [R12.64], !P5 ;  /* 0x051000000cf9bfae */ /* 0x0003e8000e901d52 */
[----:B------:R2:W-:Y:S01]  /*1580*/  @!P3 LDGSTS.E.BYPASS.LTC128B.128 [R249+0x9100], [R10.64], !P6 ;  /* 0x091000000af9bfae */ /* 0x0005e2000f101d52 */
[----:B------:R-:W-:-:S02]  /*1590*/  ISETP.GE.AND P3, PT, R17, c[0x0][0x1d4], PT ;  /* 0x0000750011007a0c */ /* 0x000fc40003f66270 */
[--C-:B-----5:R-:W-:Y:S02]  /*15a0*/  @!P4 SHF.R.S32.HI R8, RZ, 0x1f, R17.reuse ;  /* 0x0000001fff08c819 */ /* 0x120fe40000011411 */
[----:B------:R-:W-:Y:S02]  /*15b0*/  @!P4 LEA.HI R9, R0, R22, RZ, 0x3 ;  /* 0x000000160009c211 */ /* 0x000fe400078f18ff */
[----:B------:R-:W-:Y:S02]  /*15c0*/  @!P0 SHF.R.S32.HI R0, RZ, 0x1f, R17 ;  /* 0x0000001fff008819 */ /* 0x000fe40000011411 */
[----:B-1----:R-:W-:Y:S02]  /*15d0*/  @!P4 LOP3.LUT R12, R9, 0xfffffff8, RZ, 0xc0, !PT ;  /* 0xfffffff8090cc812 */ /* 0x002fe400078ec0ff */
[----:B--2---:R-:W-:Y:S02]  /*15e0*/  @!P4 LEA.HI R10, R8, R17, RZ, 0x3 ;  /* 0x00000011080ac211 */ /* 0x004fe400078f18ff */
[----:B------:R-:W-:-:S02]  /*15f0*/  @!P4 LEA R8, P2, R2, R4, 0x1 ;  /* 0x000000040208c211 */ /* 0x000fc400078408ff */
[----:B------:R-:W-:Y:S02]  /*1600*/  @!P4 LOP3.LUT R10, R10, 0xfffffff8, RZ, 0xc0, !PT ;  /* 0xfffffff80a0ac812 */ /* 0x000fe400078ec0ff */
[----:B------:R-:W-:Y:S02]  /*1610*/  @!P0 LEA.HI R17, R0, R17, RZ, 0x3 ;  /* 0x0000001100118211 */ /* 0x000fe400078f18ff */
[----:B------:R-:W-:Y:S01]  /*1620*/  LOP3.LUT R0, R29, 0xfffffff0, RZ, 0xc0, !PT ;  /* 0xfffffff01d007812 */ /* 0x000fe200078ec0ff */
[----:B------:R-:W-:Y:S01]  /*1630*/  @!P4 IMAD.WIDE R10, R10, 0x2, R4 ;  /* 0x000000020a0ac825 */ /* 0x000fe200078e0204 */
[----:B------:R-:W-:-:S03]  /*1640*/  @!P4 LEA.HI.X R9, R2, R5, R3, 0x1, P2 ;  /* 0x000000050209c211 */ /* 0x000fc600010f0c03 */
[----:B------:R-:W-:Y:S02]  /*1650*/  @!P4 IMAD.WIDE R4, R12, 0x2, R4 ;  /* 0x000000020c04c825 */ /* 0x000fe400078e0204 */
[----:B------:R3:W-:Y:S02]  /*1660*/  @!P4 LDGSTS.E.BYPASS.LTC128B.128 [R249+0x2100], [R8.64], !P1 ;  /* 0x0210000008f9cfae */ /* 0x0007e4000c901d52 */
[----:B------:R-:W-:Y:S02]  /*1670*/  IMAD.IADD R0, R129, 0x1, -R0 ;  /* 0x0000000181007824 */ /* 0x000fe400078e0a00 */
[----:B------:R1:W-:Y:S04]  /*1680*/  @!P4 LDGSTS.E.BYPASS.LTC128B.128 [R249+0x6100], [R10.64], !P5 ;  /* 0x061000000af9cfae */ /* 0x0003e8000e901d52 */
[----:B------:R2:W-:Y:S01]  /*1690*/  @!P4 LDGSTS.E.BYPASS.LTC128B.128 [R249+0xa100], [R4.64], !P6 ;  /* 0x0a10000004f9cfae */ /* 0x0005e2000f101d52 */
[----:B------:R-:W-:-:S04]  /*16a0*/  ISETP.GE.AND P4, PT, R2, c[0x0][0x1d4], PT ;  /* 0x0000750002007a0c */ /* 0x000fc80003f86270 */
[----:B------:R-:W-:Y:S02]  /*16b0*/  SEL R12, RZ, 0x1, P4 ;  /* 0x00000001ff0c7807 */ /* 0x000fe40002000000 */
[----:B---3--:R-:W-:-:S04]  /*16c0*/  @!P0 LEA R8, P2, R2, R6, 0x1 ;  /* 0x0000000602088211 */ /* 0x008fc800078408ff */
[----:B----4-:R-:W-:Y:S01]  /*16d0*/  @!P0 LEA.HI.X R9, R2, R7, R3, 0x1, P2 ;  /* 0x0000000702098211 */ /* 0x010fe200010f0c03 */
[----:B------:R-:W-:Y:S01]  /*16e0*/  IMAD.IADD R3, R19, 0x1, R27 ;  /* 0x0000000113037824 */ /* 0x000fe200078e021b */
[----:B------:R-:W-:Y:S01]  /*16f0*/  @!P0 SHF.R.S32.HI R2, RZ, 0x1f, R22 ;  /* 0x0000001fff028819 */ /* 0x000fe20000011416 */
[----:B-1----:R-:W-:Y:S01]  /*1700*/  IMAD R11, R31, c[0x0][0x1e8], RZ ;  /* 0x00007a001f0b7a24 */ /* 0x002fe200078e02ff */
[----:B--2---:R-:W-:Y:S01]  /*1710*/  SHF.R.S32.HI R4, RZ, 0x1f, R0 ;  /* 0x0000001fff047819 */ /* 0x004fe20000011400 */
[----:B------:R-:W-:Y:S01]  /*1720*/  IMAD.IADD R5, R21, 0x1, R28 ;  /* 0x0000000115057824 */ /* 0x000fe200078e021c */
[----:B------:R-:W-:Y:S01]  /*1730*/  @!P0 LEA.HI R14, R2, R22, RZ, 0x3 ;  /* 0x00000016020e8211 */ /* 0x000fe200078f18ff */
[----:B------:R-:W-:Y:S01]  /*1740*/  IMAD.MOV.U32 R2, RZ, RZ, R18 ;  /* 0x000000ffff027224 */ /* 0x000fe200078e0012 */
[----:B------:R-:W-:Y:S01]  /*1750*/  LEA.HI R15, R4, R0, RZ, 0x3 ;  /* 0x00000000040f7211 */ /* 0x000fe200078f18ff */
[C---:B------:R-:W-:Y:S01]  /*1760*/  IMAD R11, R30.reuse, c[0x0][0x1ec], R11 ;  /* 0x00007b001e0b7a24 */ /* 0x040fe200078e020b */
[----:B------:R-:W-:Y:S01]  /*1770*/  SEL R4, RZ, 0xffffffff, P3 ;  /* 0xffffffffff047807 */ /* 0x000fe20001800000 */
[----:B------:R-:W-:Y:S01]  /*1780*/  IMAD.WIDE.U32 R2, R30, c[0x0][0x1e8], R2 ;  /* 0x00007a001e027a25 */ /* 0x000fe200078e0002 */
[----:B------:R-:W-:Y:S01]  /*1790*/  LOP3.LUT R13, R15, 0xfffffff8, RZ, 0xc0, !PT ;  /* 0xfffffff80f0d7812 */ /* 0x000fe200078ec0ff */
[----:B------:R1:W-:Y:S01]  /*17a0*/  @!P0 LDGSTS.E.BYPASS.LTC128B.128 [R249+0x3100], [R8.64], !P1 ;  /* 0x0310000008f98fae */ /* 0x0003e2000c901d52 */
[----:B------:R-:W-:Y:S01]  /*17b0*/  ISETP.GE.AND P1, PT, R16, 0x21, PT ;  /* 0x000000211000780c */ /* 0x000fe20003f26270 */
[----:B------:R-:W-:Y:S01]  /*17c0*/  IMAD.SHL.U32 R10, R4, 0x2, RZ ;  /* 0x00000002040a7824 */ /* 0x000fe200078e00ff */
[----:B------:R-:W-:Y:S01]  /*17d0*/  ISETP.GE.AND P2, PT, R22, c[0x0][0x1d4], PT ;  /* 0x0000750016007a0c */ /* 0x000fe20003f46270 */
[----:B------:R-:W-:-:S02]  /*17e0*/  IMAD.MOV.U32 R4, RZ, RZ, R20 ;  /* 0x000000ffff047224 */ /* 0x000fc400078e0014 */
[----:B------:R-:W-:Y:S01]  /*17f0*/  IMAD.IADD R3, R3, 0x1, R11 ;  /* 0x0000000103037824 */ /* 0x000fe200078e020b */
[----:B------:R-:W-:Y:S01]  /*1800*/  LOP3.LUT R18, R10, 0x2, R12, 0xe2, !PT ;  /* 0x000000020a127812 */ /* 0x000fe200078ee20c */
[----:B------:R-:W-:Y:S01]  /*1810*/  IMAD.WIDE.U32 R10, R30, c[0x0][0x210], R4 ;  /* 0x000084001e0a7a25 */ /* 0x000fe200078e0004 */
[----:B------:R-:W-:-:S03]  /*1820*/  @!P0 LOP3.LUT R4, R17, 0xfffffff8, RZ, 0xc0, !PT ;  /* 0xfffffff811048812 */ /* 0x000fc600078ec0ff */
[----:B------:R-:W-:Y:S01]  /*1830*/  IMAD.IADD R13, R0, 0x1, -R13 ;  /* 0x00000001000d7824 */ /* 0x000fe200078e0a0d */
[----:B------:R-:W-:Y:S01]  /*1840*/  @!P0 LOP3.LUT R0, R14, 0xfffffff8, RZ, 0xc0, !PT ;  /* 0xfffffff80e008812 */ /* 0x000fe200078ec0ff */
[----:B------:R-:W-:-:S04]  /*1850*/  @!P0 IMAD.WIDE R4, R4, 0x2, R6 ;  /* 0x0000000204048825 */ /* 0x000fc800078e0206 */
[----:B------:R-:W-:Y:S01]  /*1860*/  @!P0 IMAD.WIDE R6, R0, 0x2, R6 ;  /* 0x0000000200068825 */ /* 0x000fe200078e0206 */
[----:B------:R2:W-:Y:S01]  /*1870*/  @!P0 LDGSTS.E.BYPASS.LTC128B.128 [R249+0x7100], [R4.64], !P5 ;  /* 0x0710000004f98fae */ /* 0x0005e2000e901d52 */
[----:B------:R-:W-:Y:S02]  /*1880*/  ISETP.GE.AND P5, PT, R16, 0x1, PT ;  /* 0x000000011000780c */ /* 0x000fe40003fa6270 */
[----:B------:R-:W-:Y:S01]  /*1890*/  IMAD R0, R24, c[0x0][0x1f0], RZ ;  /* 0x00007c0018007a24 */ /* 0x000fe200078e02ff */
[----:B------:R3:W-:Y:S01]  /*18a0*/  @!P0 LDGSTS.E.BYPASS.LTC128B.128 [R249+0xb100], [R6.64], !P6 ;  /* 0x0b10000006f98fae */ /* 0x0007e2000f101d52 */
[----:B------:R-:W-:Y:S01]  /*18b0*/  IMAD.WIDE.U32 R32, R26, c[0x0][0x1f0], R2 ;  /* 0x00007c001a207a25 */ /* 0x000fe200078e0002 */
[----:B------:R-:W-:Y:S02]  /*18c0*/  ISETP.GE.AND P6, PT, R16, 0x41, PT ;  /* 0x000000411000780c */ /* 0x000fe40003fc6270 */
[----:B------:R-:W0:Y:S01]  /*18d0*/  LDGDEPBAR ;  /* 0x00000000000079af */ /* 0x000e220000000000 */
[----:B------:R-:W-:-:S02]  /*18e0*/  IMAD.SHL.U32 R3, R25, 0x8, RZ ;  /* 0x0000000819037824 */ /* 0x000fc400078e00ff */
[----:B------:R-:W-:Y:S01]  /*18f0*/  IMAD.MOV.U32 R130, RZ, RZ, R32 ;  /* 0x000000ffff827224 */ /* 0x000fe200078e0020 */
[----:B------:R-:W-:Y:S01]  /*1900*/  STL.64 [R1+0x38], R32 ;  /* 0x0000382001007387 */ /* 0x000fe20000100a00 */
[----:B------:R-:W-:Y:S02]  /*1910*/  IMAD R19, R31, c[0x0][0x210], RZ ;  /* 0x000084001f137a24 */ /* 0x000fe400078e02ff */
[----:B-1----:R-:W-:Y:S02]  /*1920*/  IMAD.MOV.U32 R8, RZ, RZ, R10 ;  /* 0x000000ffff087224 */ /* 0x002fe400078e000a */
[----:B------:R-:W-:-:S04]  /*1930*/  IMAD R12, R30, c[0x0][0x214], R19 ;  /* 0x000085001e0c7a24 */ /* 0x000fc800078e0213 */
[----:B------:R-:W-:Y:S02]  /*1940*/  IMAD.IADD R9, R11, 0x1, R12 ;  /* 0x000000010b097824 */ /* 0x000fe400078e020c */
[----:B------:R-:W-:Y:S02]  /*1950*/  IMAD.U32 R12, RZ, RZ, UR7 ;  /* 0x00000007ff0c7e24 */ /* 0x000fe4000f8e00ff */
[----:B------:R-:W-:Y:S02]  /*1960*/  IMAD R11, R24, c[0x0][0x218], RZ ;  /* 0x00008600180b7a24 */ /* 0x000fe400078e02ff */
[----:B--2---:R-:W-:Y:S02]  /*1970*/  IMAD.SHL.U32 R5, R13, 0x40, RZ ;  /* 0x000000400d057824 */ /* 0x004fe400078e00ff */
[----:B------:R-:W-:Y:S02]  /*1980*/  IMAD R4, R26, c[0x0][0x1f4], R0 ;  /* 0x00007d001a047a24 */ /* 0x000fe400078e0200 */
[----:B------:R-:W-:Y:S01]  /*1990*/  IMAD R0, R25, 0x200, R23 ;  /* 0x0000020019007824 */ /* 0x000fe200078e0217 */
[----:B------:R-:W-:Y:S01]  /*19a0*/  LOP3.LUT R2, R5, 0x1c0, RZ, 0xc0, !PT ;  /* 0x000001c005027812 */ /* 0x000fe200078ec0ff */
[----:B------:R-:W-:-:S02]  /*19b0*/  IMAD.IADD R131, R33, 0x1, R4 ;  /* 0x0000000121837824 */ /* 0x000fc400078e0204 */
[----:B------:R-:W-:Y:S01]  /*19c0*/  IMAD.SHL.U32 R224, R0, 0x2, RZ ;  /* 0x0000000200e07824 */ /* 0x000fe200078e00ff */
[----:B------:R-:W-:Y:S01]  /*19d0*/  LOP3.LUT R5, R2, 0x8, R3, 0xf8, !PT ;  /* 0x0000000802057812 */ /* 0x000fe200078ef803 */
[----:B------:R-:W-:Y:S01]  /*19e0*/  IMAD R11, R26, c[0x0][0x21c], R11 ;  /* 0x000087001a0b7a24 */ /* 0x000fe200078e020b */
[----:B------:R-:W-:Y:S01]  /*19f0*/  SHF.R.U32.HI R4, RZ, 0x3, R2 ;  /* 0x00000003ff047819 */ /* 0x000fe20000011602 */
[----:B------:R-:W-:Y:S01]  /*1a00*/  IMAD.WIDE.U32 R2, R124, UR13, R130 ;  /* 0x0000000d7c027c25 */ /* 0x000fe2000f8e0082 */
[----:B------:R-:W-:Y:S01]  /*1a10*/  IADD3 R231, R224, 0xc120, RZ ;  /* 0x0000c120e0e77810 */ /* 0x000fe20007ffe0ff */
[----:B------:R-:W-:Y:S01]  /*1a20*/  STL.64 [R1+0x28], R130 ;  /* 0x0000288201007387 */ /* 0x000fe20000100a00 */
[----:B------:R-:W-:Y:S01]  /*1a30*/  LOP3.LUT R14, R5, R4, RZ, 0x3c, !PT ;  /* 0x00000004050e7212 */ /* 0x000fe200078e3cff */
[----:B------:R-:W-:Y:S01]  /*1a40*/  IMAD.U32 R4, RZ, RZ, UR6 ;  /* 0x00000006ff047e24 */ /* 0x000fe2000f8e00ff */
[----:B------:R-:W-:Y:S01]  /*1a50*/  IADD3 R3, R3, UR9, RZ ;  /* 0x0000000903037c10 */ /* 0x000fe2000fffe0ff */
[----:B------:R-:W-:Y:S01]  /*1a60*/  USHF.L.U32 UR9, UR7, 0x6, URZ ;  /* 0x0000000607097899 */ /* 0x000fe2000800063f */
[----:B---3--:R-:W-:Y:S01]  /*1a70*/  @P5 LEA R6, P0, R2, c[0x0][0x1c8], 0x1 ;  /* 0x0000720002065a11 */ /* 0x008fe200078008ff */
[----:B------:R-:W-:-:S02]  /*1a80*/  IMAD.WIDE.U32 R22, R26, c[0x0][0x218], R8 ;  /* 0x000086001a167a25 */ /* 0x000fc400078e0008 */
[----:B------:R-:W-:Y:S01]  /*1a90*/  UIADD3 UR9, UR15, UR9, URZ ;  /* 0x000000090f097290 */ /* 0x000fe2000fffe03f */
[----:B------:R-:W-:Y:S01]  /*1aa0*/  @P5 LEA.HI.X R7, R2, c[0x0][0x1cc], R3, 0x1, P0 ;  /* 0x0000730002075a11 */ /* 0x000fe200000f0c03 */
[----:B------:R-:W-:Y:S01]  /*1ab0*/  IMAD.U32 R8, RZ, RZ, UR13 ;  /* 0x0000000dff087e24 */ /* 0x000fe2000f8e00ff */
[C---:B------:R-:W-:Y:S01]  /*1ac0*/  @P1 LEA R5, P0, R4.reuse, R2, 0x5 ;  /* 0x0000000204051211 */ /* 0x040fe200078028ff */
[----:B------:R-:W-:Y:S01]  /*1ad0*/  UIMAD UR13, UR11, UR13, URZ ;  /* 0x0000000d0b0d72a4 */ /* 0x000fe2000f8e023f */
[----:B------:R-:W-:Y:S01]  /*1ae0*/  IMAD.IADD R21, R23, 0x1, R11 ;  /* 0x0000000117157824 */ /* 0x000fe200078e020b */
[----:B------:R1:W-:Y:S01]  /*1af0*/  @P5 LDGSTS.E.BYPASS.LTC128B.128 [R249+0xc100], [R6.64], !P4 ;  /* 0x0c10000006f95fae */ /* 0x0003e2000e101d52 */
[----:B------:R-:W-:Y:S01]  /*1b00*/  @P1 LEA.HI.X R10, R4, R3, R12, 0x5, P0 ;  /* 0x00000003040a1211 */ /* 0x000fe200000f2c0c */
[----:B------:R-:W-:Y:S01]  /*1b10*/  IMAD.MOV.U32 R20, RZ, RZ, R22 ;  /* 0x000000ffff147224 */ /* 0x000fe200078e0016 */
[C---:B------:R-:W-:Y:S01]  /*1b20*/  @P1 LEA R4, P0, R5.reuse, c[0x0][0x1c8], 0x1 ;  /* 0x0000720005041a11 */ /* 0x040fe200078008ff */
[----:B------:R1:W-:Y:S01]  /*1b30*/  @P5 LDGSTS.E.BYPASS.LTC128B.128 [R249+0xf100], [R6.64+0x80], !P3 ;  /* 0x0f10008006f95fae */ /* 0x0003e2000d901d52 */
[----:B------:R-:W-:Y:S01]  /*1b40*/  UIMAD UR13, UR10, UR16, UR13 ;  /* 0x000000100a0d72a4 */ /* 0x000fe2000f8e020d */
[----:B------:R-:W-:Y:S01]  /*1b50*/  IMAD.WIDE.U32 R8, R8, UR16, R20 ;  /* 0x0000001008087c25 */ /* 0x000fe2000f8e0014 */
[----:B------:R-:W-:Y:S01]  /*1b60*/  @P1 LEA.HI.X R5, R5, c[0x0][0x1cc], R10, 0x1, P0 ;  /* 0x0000730005051a11 */ /* 0x000fe200000f0c0a */
[----:B------:R1:W-:Y:S01]  /*1b70*/  @P5 LDGSTS.E.BYPASS.LTC128B.128 [R249+0x12100], [R6.64+0x100], !P2 ;  /* 0x1210010006f95fae */ /* 0x0003e2000d101d52 */
[----:B------:R-:W-:Y:S01]  /*1b80*/  @P6 IADD3 R10, P0, R2, UR14, RZ ;  /* 0x0000000e020a6c10 */ /* 0x000fe2000ff1e0ff */
[----:B------:R-:W-:-:S02]  /*1b90*/  USHF.L.U32 UR10, UR4, 0x6, URZ ;  /* 0x00000006040a7899 */ /* 0x000fc4000800063f */
[----:B------:R2:W-:Y:S01]  /*1ba0*/  @P1 LDGSTS.E.BYPASS.LTC128B.128 [R249+0xd100], [R4.64], !P4 ;  /* 0x0d10000004f91fae */ /* 0x0005e2000e101d52 */
[----:B------:R-:W-:Y:S02]  /*1bb0*/  @P6 IADD3.X R3, R3, UR9, RZ, P0, !PT ;  /* 0x0000000903036c10 */ /* 0x000fe400087fe4ff */
[C---:B------:R-:W-:Y:S01]  /*1bc0*/  @P6 LEA R2, P0, R10.reuse, c[0x0][0x1c8], 0x1 ;  /* 0x000072000a026a11 */ /* 0x040fe200078008ff */
[----:B------:R2:W-:Y:S03]  /*1bd0*/  @P1 LDGSTS.E.BYPASS.LTC128B.128 [R249+0x10100], [R4.64+0x80], !P3 ;  /* 0x1010008004f91fae */ /* 0x0005e6000d901d52 */
[----:B------:R-:W-:Y:S01]  /*1be0*/  @P6 LEA.HI.X R3, R10, c[0x0][0x1cc], R3, 0x1, P0 ;  /* 0x000073000a036a11 */ /* 0x000fe200000f0c03 */
[----:B------:R2:W-:Y:S01]  /*1bf0*/  @P1 LDGSTS.E.BYPASS.LTC128B.128 [R249+0x13100], [R4.64+0x100], !P2 ;  /* 0x1310010004f91fae */ /* 0x0005e2000d101d52 */
[C---:B------:R-:W-:Y:S02]  /*1c00*/  LOP3.LUT P0, RZ, R13.reuse, 0x2, RZ, 0xc0, !PT ;  /* 0x000000020dff7812 */ /* 0x040fe4000780c0ff */
[----:B------:R-:W-:Y:S01]  /*1c10*/  LOP3.LUT P1, RZ, R13, 0x4, RZ, 0xc0, !PT ;  /* 0x000000040dff7812 */ /* 0x000fe2000782c0ff */
[----:B------:R3:W-:Y:S01]  /*1c20*/  @P6 LDGSTS.E.BYPASS.LTC128B.128 [R249+0xe100], [R2.64], !P4 ;  /* 0x0e10000002f96fae */ /* 0x0007e2000e101d52 */
[----:B------:R-:W-:-:S03]  /*1c30*/  LEA R10, P5, R8, c[0x0][0x1f8], 0x1 ;  /* 0x00007e00080a7a11 */ /* 0x000fc600078a08ff */
[----:B------:R3:W-:Y:S04]  /*1c40*/  @P6 LDGSTS.E.BYPASS.LTC128B.128 [R249+0x11100], [R2.64+0x80], !P3 ;  /* 0x1110008002f96fae */ /* 0x0007e8000d901d52 */
[----:B------:R3:W-:Y:S01]  /*1c50*/  @P6 LDGSTS.E.BYPASS.LTC128B.128 [R249+0x14100], [R2.64+0x100], !P2 ;  /* 0x1410010002f96fae */ /* 0x0007e2000d101d52 */
[----:B------:R-:W-:Y:S02]  /*1c60*/  LOP3.LUT P6, RZ, R36, 0x2, RZ, 0xc0, !PT ;  /* 0x0000000224ff7812 */ /* 0x000fe400078cc0ff */
[----:B-1----:R-:W-:Y:S01]  /*1c70*/  IADD3 R6, R9, UR13, RZ ;  /* 0x0000000d09067c10 */ /* 0x002fe2000fffe0ff */
[----:B------:R-:W0:Y:S01]  /*1c80*/  LDGDEPBAR ;  /* 0x00000000000079af */ /* 0x000e220000000000 */
[----:B------:R-:W-:Y:S02]  /*1c90*/  UMOV UR13, 0x6 ;  /* 0x00000006000d7882 */ /* 0x000fe40000000000 */
[----:B------:R-:W-:Y:S01]  /*1ca0*/  USHF.L.U64.HI UR13, UR4, UR13, UR5 ;  /* 0x0000000d040d7299 */ /* 0x000fe20008010205 */
[----:B------:R-:W-:Y:S01]  /*1cb0*/  LEA.HI.X R11, R8, c[0x0][0x1fc], R6, 0x1, P5 ;  /* 0x00007f00080b7a11 */ /* 0x000fe200028f0c06 */
[----:B------:R-:W-:Y:S01]  /*1cc0*/  STL.64 [R1+0x48], R22 ;  /* 0x0000481601007387 */ /* 0x000fe20000100a00 */
[----:B------:R-:W-:-:S02]  /*1cd0*/  IADD3 R6, R224, 0xc100, RZ ;  /* 0x0000c100e0067810 */ /* 0x000fc40007ffe0ff */
[----:B------:R-:W-:Y:S01]  /*1ce0*/  IADD3 R8, P5, R10, UR10, RZ ;  /* 0x0000000a0a087c10 */ /* 0x000fe2000ffbe0ff */
[----:B------:R-:W-:Y:S01]  /*1cf0*/  STL.64 [R1+0x40], R20 ;  /* 0x0000401401007387 */ /* 0x000fe20000100a00 */
[----:B------:R-:W-:Y:S01]  /*1d00*/  @P6 IADD3 R231, R6, -0x20, RZ ;  /* 0xffffffe006e76810 */ /* 0x000fe20007ffe0ff */
[----:B--2---:R-:W-:Y:S01]  /*1d10*/  IMAD.SHL.U32 R5, R15, 0x40, RZ ;  /* 0x000000400f057824 */ /* 0x004fe200078e00ff */
[----:B------:R-:W-:Y:S02]  /*1d20*/  SEL R4, RZ, 0x4, P2 ;  /* 0x00000004ff047807 */ /* 0x000fe40001000000 */
[----:B------:R-:W-:Y:S02]  /*1d30*/  IADD3.X R9, R11, UR13, RZ, P5, !PT ;  /* 0x0000000d0b097c10 */ /* 0x000fe4000affe4ff */
[----:B------:R-:W-:Y:S02]  /*1d40*/  LOP3.LUT R12, R18, R4, RZ, 0xfc, !PT ;  /* 0x00000004120c7212 */ /* 0x000fe400078efcff */
[----:B------:R-:W-:Y:S01]  /*1d50*/  LOP3.LUT R4, R14, 0xfffffe00, R5, 0xf8, !PT ;  /* 0xfffffe000e047812 */ /* 0x000fe200078ef805 */
[----:B------:R-:W-:Y:S01]  /*1d60*/  IMAD.MOV.U32 R5, RZ, RZ, 0x20 ;  /* 0x00000020ff057424 */ /* 0x000fe200078e00ff */
[C---:B------:R-:W-:Y:S01]  /*1d70*/  IADD3 R248, R231.reuse, 0x800, RZ ;  /* 0x00000800e7f87810 */ /* 0x040fe20007ffe0ff */
[----:B------:R-:W-:Y:S01]  /*1d80*/  IMAD.U32 R14, RZ, RZ, UR10 ;  /* 0x0000000aff0e7e24 */ /* 0x000fe2000f8e00ff */
[----:B------:R-:W-:Y:S01]  /*1d90*/  IADD3 R247, R231, 0x1000, RZ ;  /* 0x00001000e7f77810 */ /* 0x000fe20007ffe0ff */
[----:B---3--:R-:W-:Y:S01]  /*1da0*/  IMAD.MOV.U32 R3, RZ, RZ, 0x10 ;  /* 0x00000010ff037424 */ /* 0x008fe200078e00ff */
[----:B------:R-:W-:-:S04]  /*1db0*/  DEPBAR.LE SB0, 0x1 ;  /* 0x000080400000791a */ /* 0x000fc80000000000 */
[----:B------:R-:W-:Y:S01]  /*1dc0*/  IMAD R208, R125, 0x400, R4 ;  /* 0x000004007dd07824 */ /* 0x000fe200078e0204 */
[----:B------:R-:W-:Y:S01]  /*1dd0*/  SEL R3, R3, 0xfffffff0, !P0 ;  /* 0xfffffff003037807 */ /* 0x000fe20004000000 */
[----:B------:R-:W-:Y:S01]  /*1de0*/  IMAD.U32 R2, RZ, RZ, UR10 ;  /* 0x0000000aff027e24 */ /* 0x000fe2000f8e00ff */
[----:B------:R-:W-:Y:S02]  /*1df0*/  SEL R0, R5, 0xffffffe0, !P1 ;  /* 0xffffffe005007807 */ /* 0x000fe40004800000 */
[C---:B------:R-:W-:Y:S01]  /*1e00*/  LEA R216, R208.reuse, 0x100, 0x1 ;  /* 0x00000100d0d87811 */ /* 0x040fe200078e08ff */
[----:B------:R-:W-:Y:S01]  /*1e10*/  IMAD.SHL.U32 R208, R208, 0x2, RZ ;  /* 0x00000002d0d07824 */ /* 0x000fe200078e00ff */
[----:B------:R-:W-:Y:S01]  /*1e20*/  BAR.SYNC.DEFER_BLOCKING 0x0 ;  /* 0x0000000000007b1d */ /* 0x000fe20000010000 */
[----:B------:R-:W-:Y:S01]  /*1e30*/  IADD3 R18, P1, P0, R2, 0x80, R10 ;  /* 0x0000008002127810 */ /* 0x000fe2000783e00a */
[----:B------:R-:W-:Y:S01]  /*1e40*/  IMAD.MOV.U32 R2, RZ, RZ, 0x40 ;  /* 0x00000040ff027424 */ /* 0x000fe200078e00ff */
[----:B------:R-:W-:Y:S01]  /*1e50*/  LOP3.LUT R5, R12, 0x1, RZ, 0xc0, !PT ;  /* 0x000000010c057812 */ /* 0x000fe200078ec0ff */
[--C-:B------:R-:W-:Y:S01]  /*1e60*/  IMAD R212, R3, 0x2, R216.reuse ;  /* 0x0000000203d47824 */ /* 0x100fe200078e02d8 */
[----:B------:R-:W-:Y:S01]  /*1e70*/  IADD3.X R19, RZ, UR13, R11, P1, P0 ;  /* 0x0000000dff137c10 */ /* 0x000fe20008fe040b */
[----:B------:R-:W-:Y:S01]  /*1e80*/  IMAD R216, R0, 0x2, R216 ;  /* 0x0000000200d87824 */ /* 0x000fe200078e02d8 */
[----:B------:R-:W-:Y:S01]  /*1e90*/  IADD3 R14, P1, P0, R14, 0x100, R10 ;  /* 0x000001000e0e7810 */ /* 0x000fe2000783e00a */
[----:B------:R-:W-:Y:S01]  /*1ea0*/  IMAD R220, R0, 0x2, R212 ;  /* 0x0000000200dc7824 */ /* 0x000fe200078e02d4 */
[----:B------:R-:W-:-:S02]  /*1eb0*/  ISETP.NE.U32.AND P6, PT, R5, 0x1, PT ;  /* 0x000000010500780c */ /* 0x000fc40003fc5070 */
[----:B------:R-:W-:Y:S02]  /*1ec0*/  IADD3.X R15, RZ, UR13, R11, P1, P0 ;  /* 0x0000000dff0f7c10 */ /* 0x000fe40008fe040b */
[----:B------:R-:W-:Y:S02]  /*1ed0*/  IADD3 R6, P0, R8, UR10, RZ ;  /* 0x0000000a08067c10 */ /* 0x000fe4000ff1e0ff */
[----:B------:R-:W-:Y:S02]  /*1ee0*/  LOP3.LUT P1, RZ, R12, 0x2, RZ, 0xc0, !PT ;  /* 0x000000020cff7812 */ /* 0x000fe4000782c0ff */
[C---:B------:R-:W-:Y:S02]  /*1ef0*/  ISETP.LT.OR P5, PT, R16.reuse, 0x1, P6 ;  /* 0x000000011000780c */ /* 0x040fe400037a1670 */
[----:B------:R-:W-:Y:S02]  /*1f00*/  IADD3.X R7, R9, UR13, RZ, P0, !PT ;  /* 0x0000000d09077c10 */ /* 0x000fe400087fe4ff */
[----:B------:R-:W-:-:S02]  /*1f10*/  ISETP.LT.OR P0, PT, R16, 0x1, !P1 ;  /* 0x000000011000780c */ /* 0x000fc40004f01670 */
[C---:B------:R-:W-:Y:S01]  /*1f20*/  IADD3 R246, R231.reuse, 0x1800, RZ ;  /* 0x00001800e7f67810 */ /* 0x040fe20007ffe0ff */
[----:B------:R-:W-:Y:S01]  /*1f30*/  LDSM.16.M88.4 R152, [R208+0x100] ;  /* 0x00010000d098783b */ /* 0x000fe20000000200 */
[C---:B------:R-:W-:Y:S02]  /*1f40*/  IADD3 R245, R231.reuse, 0x2000, RZ ;  /* 0x00002000e7f57810 */ /* 0x040fe40007ffe0ff */
[C---:B------:R-:W-:Y:S01]  /*1f50*/  IADD3 R244, R231.reuse, 0x2800, RZ ;  /* 0x00002800e7f47810 */ /* 0x040fe20007ffe0ff */
[----:B------:R-:W-:Y:S01]  /*1f60*/  LDSM.16.M88.4 R192, [R208+0x4100] ;  /* 0x00410000d0c0783b */ /* 0x000fe20000000200 */
[C---:B------:R-:W-:Y:S02]  /*1f70*/  IADD3 R243, R231.reuse, 0x3000, RZ ;  /* 0x00003000e7f37810 */ /* 0x040fe40007ffe0ff */
[C---:B------:R-:W-:Y:S01]  /*1f80*/  IADD3 R242, R231.reuse, 0x3800, RZ ;  /* 0x00003800e7f27810 */ /* 0x040fe20007ffe0ff */
[----:B------:R-:W-:Y:S01]  /*1f90*/  LDSM.16.M88.4 R156, [R212] ;  /* 0x00000000d49c783b */ /* 0x000fe20000000200 */
[----:B------:R-:W-:-:S02]  /*1fa0*/  IADD3 R241, R231, 0x4000, RZ ;  /* 0x00004000e7f17810 */ /* 0x000fc40007ffe0ff */
[C---:B------:R-:W-:Y:S01]  /*1fb0*/  IADD3 R240, R231.reuse, 0x4800, RZ ;  /* 0x00004800e7f07810 */ /* 0x040fe20007ffe0ff */
[----:B------:R-:W-:Y:S01]  /*1fc0*/  LDSM.16.M88.4 R196, [R212+0x4000] ;  /* 0x00400000d4c4783b */ /* 0x000fe20000000200 */
[C---:B------:R-:W-:Y:S02]  /*1fd0*/  IADD3 R239, R231.reuse, 0x5000, RZ ;  /* 0x00005000e7ef7810 */ /* 0x040fe40007ffe0ff */
[C---:B------:R-:W-:Y:S01]  /*1fe0*/  IADD3 R238, R231.reuse, 0x5800, RZ ;  /* 0x00005800e7ee7810 */ /* 0x040fe20007ffe0ff */
[----:B------:R-:W-:Y:S01]  /*1ff0*/  LDSM.16.M88.4 R184, [R216] ;  /* 0x00000000d8b8783b */ /* 0x000fe20000000200 */
[C---:B------:R-:W-:Y:S02]  /*2000*/  IADD3 R237, R231.reuse, 0x6000, RZ ;  /* 0x00006000e7ed7810 */ /* 0x040fe40007ffe0ff */
[C---:B------:R-:W-:Y:S01]  /*2010*/  IADD3 R236, R231.reuse, 0x6800, RZ ;  /* 0x00006800e7ec7810 */ /* 0x040fe20007ffe0ff */
[----:B------:R-:W-:Y:S01]  /*2020*/  LDSM.16.M88.4 R200, [R216+0x4000] ;  /* 0x00400000d8c8783b */ /* 0x000fe20000000200 */
[----:B------:R-:W-:-:S02]  /*2030*/  IADD3 R235, R231, 0x7000, RZ ;  /* 0x00007000e7eb7810 */ /* 0x000fc40007ffe0ff */
[C---:B------:R-:W-:Y:S01]  /*2040*/  IADD3 R234, R231.reuse, 0x7800, RZ ;  /* 0x00007800e7ea7810 */ /* 0x040fe20007ffe0ff */
[----:B------:R-:W-:Y:S01]  /*2050*/  LDSM.16.M88.4 R188, [R220] ;  /* 0x00000000dcbc783b */ /* 0x000fe20000000200 */
[C---:B------:R-:W-:Y:S02]  /*2060*/  IADD3 R233, R231.reuse, 0x8000, RZ ;  /* 0x00008000e7e97810 */ /* 0x040fe40007ffe0ff */
[----:B------:R-:W-:Y:S01]  /*2070*/  IADD3 R232, R231, 0x8800, RZ ;  /* 0x00008800e7e87810 */ /* 0x000fe20007ffe0ff */
        /* <DEDUP_REMOVED lines=9> */
[----:B------:R-:W2:Y:S04]  /*2110*/  LDSM.16.M88.4 R32, [R224+0xc900] ;  /* 0x00c90000e020783b */ /* 0x000ea80000000200 */
[----:B------:R-:W-:Y:S04]  /*2120*/  LDSM.16.M88.4 R52, [R224+0xd100] ;  /* 0x00d10000e034783b */ /* 0x000fe80000000200 */
[----:B------:R-:W-:Y:S04]  /*2130*/  LDSM.16.M88.4 R56, [R224+0xd900] ;  /* 0x00d90000e038783b */ /* 0x000fe80000000200 */
[----:B------:R-:W-:Y:S04]  /*2140*/  LDSM.16.M88.4 R60, [R224+0xe100] ;  /* 0x00e10000e03c783b */ /* 0x000fe80000000200 */
[----:B------:R-:W-:Y:S04]  /*2150*/  LDSM.16.M88.4 R64, [R224+0xe900] ;  /* 0x00e90000e040783b */ /* 0x000fe80000000200 */
[----:B------:R-:W3:Y:S04]  /*2160*/  LDSM.16.M88.4 R48, [R231] ;  /* 0x00000000e730783b */ /* 0x000ee80000000200 */
[----:B------:R-:W4:Y:S04]  /*2170*/  LDSM.16.M88.4 R44, [R231+0x800] ;  /* 0x00080000e72c783b */ /* 0x000f280000000200 */
[----:B------:R-:W5:Y:S04]  /*2180*/  LDSM.16.M88.4 R68, [R231+0x1000] ;  /* 0x00100000e744783b */ /* 0x000f680000000200 */
[----:B------:R-:W4:Y:S04]  /*2190*/  LDSM.16.M88.4 R80, [R231+0x1800] ;  /* 0x00180000e750783b */ /* 0x000f280000000200 */
[----:B------:R-:W-:Y:S01]  /*21a0*/  LDSM.16.M88.4 R84, [R231+0x2000] ;  /* 0x00200000e754783b */ /* 0x000fe20000000200 */
[C---:B-1----:R-:W-:Y:S03]  /*21b0*/  HMMA.16816.F32 R40, R152.reuse, R20, RZ ;  /* 0x000000149828723c */ /* 0x042fe600000018ff */
[----:B------:R-:W1:Y:S04]  /*21c0*/  LDSM.16.M88.4 R104, [R231+0x2800] ;  /* 0x00280000e768783b */ /* 0x000e680000000200 */
[----:B------:R-:W-:Y:S01]  /*21d0*/  @!PT LDS RZ, [RZ] ;  /* 0x00000000fffff984 */ /* 0x000fe20000000800 */
[----:B------:R-:W-:Y:S01]  /*21e0*/  @!PT LDS RZ, [RZ] ;  /* 0x00000000fffff984 */ /* 0x000fe20000000800 */
[----:B------:R-:W-:Y:S01]  /*21f0*/  @!PT LDS RZ, [RZ] ;  /* 0x00000000fffff984 */ /* 0x000fe20000000800 */
[----:B------:R1:W-:Y:S01]  /*2200*/  LDGSTS.E.BYPASS.LTC128B.128 [R249+0x100], [R10.64], !P5 ;  /* 0x001000000af97fae */ /* 0x0003e2000e901d52 */
[----:B------:R-:W-:Y:S01]  /*2210*/  LOP3.LUT P5, RZ, R12, 0x4, RZ, 0xc0, !PT ;  /* 0x000000040cff7812 */ /* 0x000fe200078ac0ff */
[----:B------:R-:W-:Y:S02]  /*2220*/  HMMA.16816.F32 R28, R152, R22, RZ ;  /* 0x00000016981c723c */ /* 0x000fe400000018ff */
[----:B------:R1:W-:Y:S01]  /*2230*/  LDGSTS.E.BYPASS.LTC128B.128 [R249+0x3100], [R10.64+0x80], !P0 ;  /* 0x031000800af97fae */ /* 0x0003e2000c101d52 */
[----:B------:R-:W-:-:S05]  /*2240*/  ISETP.LT.OR P0, PT, R16, 0x1, !P5 ;  /* 0x000000011000780c */ /* 0x000fca0006f01670 */
[----:B--2---:R-:W-:Y:S08]  /*2250*/  HMMA.16816.F32 R24, R152, R32, RZ ;  /* 0x000000209818723c */ /* 0x004ff000000018ff */
[----:B------:R1:W-:Y:S01]  /*2260*/  LDGSTS.E.BYPASS.LTC128B.128 [R249+0x6100], [R10.64+0x100], !P0 ;  /* 0x061001000af97fae */ /* 0x0003e2000c101d52 */
[C---:B------:R-:W-:Y:S01]  /*2270*/  ISETP.LT.OR P0, PT, R16.reuse, 0x21, P6 ;  /* 0x000000211000780c */ /* 0x040fe20003701670 */
[----:B---3--:R-:W-:Y:S01]  /*2280*/  HMMA.16816.F32 R92, R156, R48, R40 ;  /* 0x000000309c5c723c */ /* 0x008fe20000001828 */
[----:B------:R-:W-:-:S07]  /*2290*/  ISETP.LT.OR P6, PT, R16, 0x41, P6 ;  /* 0x000000411000780c */ /* 0x000fce00037c1670 */
[C---:B------:R-:W-:Y:S04]  /*22a0*/  HMMA.16816.F32 R40, R152.reuse, R52, RZ ;  /* 0x000000349828723c */ /* 0x040fe800000018ff */
[----:B------:R1:W-:Y:S01]  /*22b0*/  LDGSTS.E.BYPASS.LTC128B.128 [R249+0x1100], [R8.64], !P0 ;  /* 0x0110000008f97fae */ /* 0x0003e2000c101d52 */
[C---:B------:R-:W-:Y:S02]  /*22c0*/  ISETP.LT.OR P0, PT, R16.reuse, 0x21, !P1 ;  /* 0x000000211000780c */ /* 0x040fe40004f01670 */
[C---:B------:R-:W-:Y:S01]  /*22d0*/  ISETP.LT.OR P1, PT, R16.reuse, 0x41, !P1 ;  /* 0x000000411000780c */ /* 0x040fe20004f21670 */
[----:B------:R-:W-:Y:S08]  /*22e0*/  HMMA.16816.F32 R20, R152, R34, RZ ;  /* 0x000000229814723c */ /* 0x000ff000000018ff */
[----:B------:R-:W-:Y:S02]  /*22f0*/  HMMA.16816.F32 R88, R156, R50, R28 ;  /* 0x000000329c58723c */ /* 0x000fe4000000181c */
[----:B------:R2:W-:Y:S01]  /*2300*/  LDGSTS.E.BYPASS.LTC128B.128 [R249+0x4100], [R18.64], !P0 ;  /* 0x0410000012f97fae */ /* 0x0005e2000c101d52 */
[----:B------:R-:W-:-:S02]  /*2310*/  ISETP.LT.OR P0, PT, R16, 0x21, !P5 ;  /* 0x000000211000780c */ /* 0x000fc40006f01670 */
[----:B------:R-:W-:-:S03]  /*2320*/  ISETP.LT.OR P5, PT, R16, 0x41, !P5 ;  /* 0x000000411000780c */ /* 0x000fc60006fa1670 */
[----:B----4-:R-:W-:Y:S08]  /*2330*/  HMMA.16816.F32 R100, R156, R44, R24 ;  /* 0x0000002c9c64723c */ /* 0x010ff00000001818 */
[----:B------:R3:W-:Y:S01]  /*2340*/  LDGSTS.E.BYPASS.LTC128B.128 [R249+0x7100], [R14.64], !P0 ;  /* 0x071000000ef97fae */ /* 0x0007e2000c101d52 */
[----:B------:R-:W-:Y:S01]  /*2350*/  LOP3.LUT P0, RZ, R36, 0x4, RZ, 0xc0, !PT ;  /* 0x0000000424ff7812 */ /* 0x000fe2000780c0ff */
[----:B------:R-:W-:Y:S02]  /*2360*/  HMMA.16816.F32 R32, R152, R54, RZ ;  /* 0x000000369820723c */ /* 0x000fe400000018ff */
[----:B------:R4:W-:Y:S01]  /*2370*/  LDGSTS.E.BYPASS.LTC128B.128 [R249+0x2100], [R6.64], !P6 ;  /* 0x0210000006f97fae */ /* 0x0009e2000f101d52 */
[----:B------:R-:W-:-:S02]  /*2380*/  SEL R2, R2, 0xffffffc0, !P0 ;  /* 0xffffffc002027807 */ /* 0x000fc40004000000 */
[----:B------:R-:W-:Y:S01]  /*2390*/  PLOP3.LUT P0, PT, PT, PT, UP0, 0x80, 0x0 ;  /* 0x000000000000781c */ /* 0x000fe20003f0f008 */
[----:B------:R4:W-:Y:S02]  /*23a0*/  LDGSTS.E.BYPASS.LTC128B.128 [R249+0x5100], [R6.64+0x80], !P1 ;  /* 0x0510008006f97fae */ /* 0x0009e4000c901d52 */
[----:B------:R-:W-:Y:S01]  /*23b0*/  HMMA.16816.F32 R28, R152, R56, RZ ;  /* 0x00000038981c723c */ /* 0x000fe200000018ff */
[----:B------:R-:W-:Y:S01]  /*23c0*/  IMAD.IADD R230, R224, 0x1, R2 ;  /* 0x00000001e0e67824 */ /* 0x000fe200078e0202 */
[----:B------:R4:W-:Y:S01]  /*23d0*/  LDGSTS.E.BYPASS.LTC128B.128 [R249+0x8100], [R6.64+0x100], !P5 ;  /* 0x0810010006f97fae */ /* 0x0009e2000e901d52 */
[----:B------:R-:W-:-:S03]  /*23e0*/  IMAD.IADD R227, R2, 0x1, R231 ;  /* 0x0000000102e37824 */ /* 0x000fc600078e02e7 */
[----:B------:R-:W2:Y:S02]  /*23f0*/  LDSM.16.M88.4 R48, [R230+0xc100] ;  /* 0x00c10000e630783b */ /* 0x000ea40000000200 */
[----:B------:R-:W-:Y:S02]  /*2400*/  HMMA.16816.F32 R24, R152, R58, RZ ;  /* 0x0000003a9818723c */ /* 0x000fe400000018ff */
[----:B------:R-:W-:Y:S04]  /*2410*/  LDSM.16.M88.4 R36, [R230+0xd900] ;  /* 0x00d90000e624783b */ /* 0x000fe80000000200 */
[----:B------:R-:W-:Y:S02]  /*2420*/  LDSM.16.M88.4 R72, [R230+0xc900] ;  /* 0x00c90000e648783b */ /* 0x000fe40000000200 */
[----:B-----5:R-:W-:Y:S02]  /*2430*/  HMMA.16816.F32 R76, R156, R68, R40 ;  /* 0x000000449c4c723c */ /* 0x020fe40000001828 */
[----:B------:R-:W5:Y:S04]  /*2440*/  LDSM.16.M88.4 R40, [R230+0xd100] ;  /* 0x00d10000e628783b */ /* 0x000f680000000200 */
[----:B------:R-:W0:Y:S02]  /*2450*/  LDGDEPBAR ;  /* 0x00000000000079af */ /* 0x000e240000000000 */
[C---:B---3--:R-:W-:Y:S08]  /*2460*/  HMMA.16816.F32 R12, R152.reuse, R64, RZ ;  /* 0x00000040980c723c */ /* 0x048ff000000018ff */
[----:B-1----:R-:W-:Y:S08]  /*2470*/  HMMA.16816.F32 R8, R152, R66, RZ ;  /* 0x000000429808723c */ /* 0x002ff000000018ff */
[----:B------:R-:W-:Y:S08]  /*2480*/  HMMA.16816.F32 R96, R156, R46, R20 ;  /* 0x0000002e9c60723c */ /* 0x000ff00000001814 */
[C---:B------:R-:W-:Y:S08]  /*2490*/  HMMA.16816.F32 R20, R152.reuse, R60, RZ ;  /* 0x0000003c9814723c */ /* 0x040ff000000018ff */
[----:B--2---:R-:W-:Y:S08]  /*24a0*/  HMMA.16816.F32 R16, R152, R62, RZ ;  /* 0x0000003e9810723c */ /* 0x004ff000000018ff */
[C---:B------:R-:W-:Y:S01]  /*24b0*/  HMMA.16816.F32 R68, R156.reuse, R70, R32 ;  /* 0x000000469c44723c */ /* 0x040fe20000001820 */
[----:B------:R-:W-:Y:S07]  /*24c0*/  LDSM.16.M88.4 R32, [R230+0xe100] ;  /* 0x00e10000e620783b */ /* 0x000fee0000000200 */
[C---:B------:R-:W-:Y:S01]  /*24d0*/  HMMA.16816.F32 R64, R156.reuse, R80, R28 ;  /* 0x000000509c40723c */ /* 0x040fe2000000181c */
[----:B------:R-:W1:Y:S07]  /*24e0*/  LDSM.16.M88.4 R28, [R230+0xe900] ;  /* 0x00e90000e61c783b */ /* 0x000e6e0000000200 */
[C---:B------:R-:W-:Y:S08]  /*24f0*/  HMMA.16816.F32 R60, R156.reuse, R82, R24 ;  /* 0x000000529c3c723c */ /* 0x040ff00000001818 */
[C---:B------:R-:W-:Y:S08]  /*2500*/  HMMA.16816.F32 R44, R156.reuse, R104, R12 ;  /* 0x000000689c2c723c */ /* 0x040ff0000000180c */
[C---:B------:R-:W-:Y:S01]  /*2510*/  HMMA.16816.F32 R24, R156.reuse, R106, R8 ;  /* 0x0000006a9c18723c */ /* 0x040fe20000001808 */
[----:B------:R-:W2:Y:S07]  /*2520*/  LDSM.16.M88.4 R8, [R227] ;  /* 0x00000000e308783b */ /* 0x000eae0000000200 */
[----:B------:R-:W-:Y:S08]  /*2530*/  HMMA.16816.F32 R56, R156, R84, R20 ;  /* 0x000000549c38723c */ /* 0x000ff00000001814 */
[C---:B------:R-:W-:Y:S08]  /*2540*/  HMMA.16816.F32 R20, R184.reuse, R48, R92 ;  /* 0x00000030b814723c */ /* 0x040ff0000000185c */
[C---:B-----5:R-:W-:Y:S08]  /*2550*/  HMMA.16816.F32 R76, R184.reuse, R40, R76 ;  /* 0x00000028b84c723c */ /* 0x060ff0000000184c */
[C---:B------:R-:W-:Y:S01]  /*2560*/  HMMA.16816.F32 R68, R184.reuse, R42, R68 ;  /* 0x0000002ab844723c */ /* 0x040fe20000001844 */
[----:B------:R-:W3:Y:S07]  /*2570*/  LDSM.16.M88.4 R40, [R227+0x800] ;  /* 0x00080000e328783b */ /* 0x000eee0000000200 */
[C---:B------:R-:W-:Y:S08]  /*2580*/  HMMA.16816.F32 R92, R184.reuse, R36, R64 ;  /* 0x00000024b85c723c */ /* 0x040ff00000001840 */
[----:B------:R-:W-:Y:S01]  /*2590*/  HMMA.16816.F32 R64, R184, R38, R60 ;  /* 0x00000026b840723c */ /* 0x000fe2000000183c */
[----:B------:R-:W5:Y:S07]  /*25a0*/  LDSM.16.M88.4 R36, [R227+0x1000] ;  /* 0x00100000e324783b */ /* 0x000f6e0000000200 */
[----:B------:R-:W-:Y:S08]  /*25b0*/  HMMA.16816.F32 R52, R156, R86, R16 ;  /* 0x000000569c34723c */ /* 0x000ff00000001810 */
[C---:B------:R-:W-:Y:S08]  /*25c0*/  HMMA.16816.F32 R12, R184.reuse, R72, R100 ;  /* 0x00000048b80c723c */ /* 0x040ff00000001864 */
[C---:B------:R-:W-:Y:S08]  /*25d0*/  HMMA.16816.F32 R16, R184.reuse, R50, R88 ;  /* 0x00000032b810723c */ /* 0x040ff00000001858 */
[C---:B------:R-:W-:Y:S08]  /*25e0*/  HMMA.16816.F32 R72, R184.reuse, R74, R96 ;  /* 0x0000004ab848723c */ /* 0x040ff00000001860 */
[C---:B-1----:R-:W-:Y:S01]  /*25f0*/  HMMA.16816.F32 R80, R184.reuse, R28, R44 ;  /* 0x0000001cb850723c */ /* 0x042fe2000000182c */
[----:B------:R-:W-:Y:S07]  /*2600*/  LDSM.16.M88.4 R44, [R227+0x2800] ;  /* 0x00280000e32c783b */ /* 0x000fee0000000200 */
[C---:B------:R-:W-:Y:S01]  /*2610*/  HMMA.16816.F32 R60, R184.reuse, R30, R24 ;  /* 0x0000001eb83c723c */ /* 0x040fe20000001818 */
[----:B------:R-:W1:Y:S07]  /*2620*/  LDSM.16.M88.4 R28, [R227+0x2000] ;  /* 0x00200000e31c783b */ /* 0x000e6e0000000200 */
[C---:B------:R-:W-:Y:S01]  /*2630*/  HMMA.16816.F32 R88, R184.reuse, R32, R56 ;  /* 0x00000020b858723c */ /* 0x040fe20000001838 */
[----:B------:R-:W1:Y:S07]  /*2640*/  LDSM.16.M88.4 R56, [R227+0x1800] ;  /* 0x00180000e338783b */ /* 0x000e6e0000000200 */
[----:B------:R-:W-:Y:S01]  /*2650*/  HMMA.16816.F32 R84, R184, R34, R52 ;  /* 0x00000022b854723c */ /* 0x000fe20000001834 */
[----:B------:R-:W-:Y:S07]  /*2660*/  LDSM.16.M88.4 R32, [R224+0x10100] ;  /* 0x01010000e020783b */ /* 0x000fee0000000200 */
[C---:B--2---:R-:W-:Y:S08]  /*2670*/  HMMA.16816.F32 R52, R188.reuse, R8, R20 ;  /* 0x00000008bc34723c */ /* 0x044ff00000001814 */
[C---:B------:R-:W-:Y:S08]  /*2680*/  HMMA.16816.F32 R48, R188.reuse, R10, R16 ;  /* 0x0000000abc30723c */ /* 0x040ff00000001810 */
[C---:B---3--:R-:W-:Y:S08]  /*2690*/  HMMA.16816.F32 R24, R188.reuse, R40, R12 ;  /* 0x00000028bc18723c */ /* 0x048ff0000000180c */
[C---:B------:R-:W-:Y:S01]  /*26a0*/  HMMA.16816.F32 R20, R188.reuse, R42, R72 ;  /* 0x0000002abc14723c */ /* 0x040fe20000001848 */
[----:B------:R-:W2:Y:S07]  /*26b0*/  LDSM.16.M88.4 R40, [R224+0xf100] ;  /* 0x00f10000e028783b */ /* 0x000eae0000000200 */
[C---:B-----5:R-:W-:Y:S08]  /*26c0*/  HMMA.16816.F32 R16, R188.reuse, R36, R76 ;  /* 0x00000024bc10723c */ /* 0x060ff0000000184c */
[C---:B------:R-:W-:Y:S01]  /*26d0*/  HMMA.16816.F32 R12, R188.reuse, R38, R68 ;  /* 0x00000026bc0c723c */ /* 0x040fe20000001844 */
[----:B------:R-:W3:Y:S07]  /*26e0*/  LDSM.16.M88.4 R36, [R224+0xf900] ;  /* 0x00f90000e024783b */ /* 0x000eee0000000200 */
[C---:B-1----:R-:W-:Y:S08]  /*26f0*/  HMMA.16816.F32 R76, R188.reuse, R28, R88 ;  /* 0x0000001cbc4c723c */ /* 0x042ff00000001858 */
[C---:B------:R-:W-:Y:S01]  /*2700*/  HMMA.16816.F32 R84, R188.reuse, R30, R84 ;  /* 0x0000001ebc54723c */ /* 0x040fe20000001854 */
[----:B------:R-:W1:Y:S07]  /*2710*/  LDSM.16.M88.4 R28, [R224+0x10900] ;  /* 0x01090000e01c783b */ /* 0x000e6e0000000200 */
[C---:B------:R-:W-:Y:S08]  /*2720*/  HMMA.16816.F32 R8, R188.reuse, R56, R92 ;  /* 0x00000038bc08723c */ /* 0x040ff0000000185c */
[C---:B------:R-:W-:Y:S01]  /*2730*/  HMMA.16816.F32 R56, R188.reuse, R58, R64 ;  /* 0x0000003abc38723c */ /* 0x040fe20000001840 */
[----:B------:R-:W5:Y:S07]  /*2740*/  LDSM.16.M88.4 R64, [R224+0x11100] ;  /* 0x01110000e040783b */ /* 0x000f6e0000000200 */
[C---:B------:R-:W-:Y:S08]  /*2750*/  HMMA.16816.F32 R104, R188.reuse, R44, R80 ;  /* 0x0000002cbc68723c */ /* 0x040ff00000001850 */
[----:B------:R-:W-:Y:S01]  /*2760*/  HMMA.16816.F32 R92, R188, R46, R60 ;  /* 0x0000002ebc5c723c */ /* 0x000fe2000000183c */
[----:B------:R-:W1:Y:S07]  /*2770*/  LDSM.16.M88.4 R60, [R224+0x11900] ;  /* 0x01190000e03c783b */ /* 0x000e6e0000000200 */
[C---:B--2---:R-:W-:Y:S01]  /*2780*/  HMMA.16816.F32 R100, R192.reuse, R40, R52 ;  /* 0x00000028c064723c */ /* 0x044fe20000001834 */
[----:B------:R-:W2:Y:S07]  /*2790*/  LDSM.16.M88.4 R52, [R231+0x3000] ;  /* 0x00300000e734783b */ /* 0x000eae0000000200 */
[C---:B------:R-:W-:Y:S01]  /*27a0*/  HMMA.16816.F32 R88, R192.reuse, R42, R48 ;  /* 0x0000002ac058723c */ /* 0x040fe20000001830 */
[----:B------:R-:W2:Y:S04]  /*27b0*/  LDSM.16.M88.4 R40, [R231+0x4000] ;  /* 0x00400000e728783b */ /* 0x000ea80000000200 */
[----:B------:R-:W-:Y:S03]  /*27c0*/  LDSM.16.M88.4 R48, [R231+0x3800] ;  /* 0x00380000e730783b */ /* 0x000fe60000000200 */
[C---:B---3--:R-:W-:Y:S08]  /*27d0*/  HMMA.16816.F32 R96, R192.reuse, R36, R24 ;  /* 0x00000024c060723c */ /* 0x048ff00000001818 */
[C---:B------:R-:W-:Y:S01]  /*27e0*/  HMMA.16816.F32 R80, R192.reuse, R38, R20 ;  /* 0x00000026c050723c */ /* 0x040fe20000001814 */
[----:B------:R-:W3:Y:S07]  /*27f0*/  LDSM.16.M88.4 R36, [R231+0x4800] ;  /* 0x00480000e724783b */ /* 0x000eee0000000200 */
[C---:B------:R-:W-:Y:S08]  /*2800*/  HMMA.16816.F32 R72, R192.reuse, R32, R16 ;  /* 0x00000020c048723c */ /* 0x040ff00000001810 */
[C---:B-1----:R-:W-:Y:S08]  /*2810*/  HMMA.16816.F32 R44, R192.reuse, R28, R8 ;  /* 0x0000001cc02c723c */ /* 0x042ff00000001808 */
[C---:B------:R-:W-:Y:S01]  /*2820*/  HMMA.16816.F32 R24, R192.reuse, R30, R56 ;  /* 0x0000001ec018723c */ /* 0x040fe20000001838 */
[----:B------:R-:W-:Y:S07]  /*2830*/  LDSM.16.M88.4 R28, [R231+0x5800] ;  /* 0x00580000e71c783b */ /* 0x000fee0000000200 */
[C---:B------:R-:W-:Y:S01]  /*2840*/  HMMA.16816.F32 R68, R192.reuse, R34, R12 ;  /* 0x00000022c044723c */ /* 0x040fe2000000180c */
[----:B------:R-:W1:Y:S07]  /*2850*/  LDSM.16.M88.4 R32, [R231+0x5000] ;  /* 0x00500000e720783b */ /* 0x000e6e0000000200 */
[C---:B-----5:R-:W-:Y:S08]  /*2860*/  HMMA.16816.F32 R20, R192.reuse, R64, R76 ;  /* 0x00000040c014723c */ /* 0x060ff0000000184c */
[C---:B------:R-:W-:Y:S08]  /*2870*/  HMMA.16816.F32 R12, R192.reuse, R60, R104 ;  /* 0x0000003cc00c723c */ /* 0x040ff00000001868 */
[----:B------:R-:W-:Y:S08]  /*2880*/  HMMA.16816.F32 R8, R192, R62, R92 ;  /* 0x0000003ec008723c */ /* 0x000ff0000000185c */
[C---:B--2---:R-:W-:Y:S08]  /*2890*/  HMMA.16816.F32 R76, R196.reuse, R54, R88 ;  /* 0x00000036c44c723c */ /* 0x044ff00000001858 */
[C---:B------:R-:W-:Y:S01]  /*28a0*/  HMMA.16816.F32 R60, R196.reuse, R52, R100 ;  /* 0x00000034c43c723c */ /* 0x040fe20000001864 */
[----:B------:R-:W2:Y:S07]  /*28b0*/  LDSM.16.M88.4 R52, [R230+0xf100] ;  /* 0x00f10000e634783b */ /* 0x000eae0000000200 */
[C---:B------:R-:W-:Y:S08]  /*28c0*/  HMMA.16816.F32 R92, R196.reuse, R40, R72 ;  /* 0x00000028c45c723c */ /* 0x040ff00000001848 */
[C---:B---3--:R-:W-:Y:S01]  /*28d0*/  HMMA.16816.F32 R88, R196.reuse, R36, R44 ;  /* 0x00000024c458723c */ /* 0x048fe2000000182c */
[----:B------:R-:W3:Y:S07]  /*28e0*/  LDSM.16.M88.4 R44, [R230+0xf900] ;  /* 0x00f90000e62c783b */ /* 0x000eee0000000200 */
[----:B------:R-:W-:Y:S01]  /*28f0*/  HMMA.16816.F32 R72, R196, R38, R24 ;  /* 0x00000026c448723c */ /* 0x000fe20000001818 */
[----:B------:R-:W5:Y:S04]  /*2900*/  LDSM.16.M88.4 R24, [R230+0x10100] ;  /* 0x01010000e618783b */ /* 0x000f680000000200 */
[----:B------:R-:W-:Y:S03]  /*2910*/  LDSM.16.M88.4 R36, [R230+0x11900] ;  /* 0x01190000e624783b */ /* 0x000fe60000000200 */
[----:B------:R-:W-:Y:S08]  /*2920*/  HMMA.16816.F32 R16, R192, R66, R84 ;  /* 0x00000042c010723c */ /* 0x000ff00000001854 */
[C---:B------:R-:W-:Y:S08]  /*2930*/  HMMA.16816.F32 R96, R196.reuse, R48, R96 ;  /* 0x00000030c460723c */ /* 0x040ff00000001860 */
[C---:B------:R-:W-:Y:S01]  /*2940*/  HMMA.16816.F32 R84, R196.reuse, R50, R80 ;  /* 0x00000032c454723c */ /* 0x040fe20000001850 */
[----:B------:R-:W2:Y:S07]  /*2950*/  LDSM.16.M88.4 R48, [R230+0x10900] ;  /* 0x01090000e630783b */ /* 0x000eae0000000200 */
[C---:B------:R-:W-:Y:S01]  /*2960*/  HMMA.16816.F32 R80, R196.reuse, R42, R68 ;  /* 0x0000002ac450723c */ /* 0x040fe20000001844 */
[----:B------:R-:W3:Y:S07]  /*2970*/  LDSM.16.M88.4 R40, [R230+0x11100] ;  /* 0x01110000e628783b */ /* 0x000eee0000000200 */
[C---:B-1----:R-:W-:Y:S08]  /*2980*/  HMMA.16816.F32 R68, R196.reuse, R32, R20 ;  /* 0x00000020c444723c */ /* 0x042ff00000001814 */
[C---:B------:R-:W-:Y:S08]  /*2990*/  HMMA.16816.F32 R64, R196.reuse, R34, R16 ;  /* 0x00000022c440723c */ /* 0x040ff00000001810 */
[C---:B------:R-:W-:Y:S08]  /*29a0*/  HMMA.16816.F32 R56, R196.reuse, R28, R12 ;  /* 0x0000001cc438723c */ /* 0x040ff0000000180c */
[----:B------:R-:W-:Y:S01]  /*29b0*/  HMMA.16816.F32 R32, R196, R30, R8 ;  /* 0x0000001ec420723c */ /* 0x000fe20000001808 */
[----:B------:R-:W1:Y:S07]  /*29c0*/  LDSM.16.M88.4 R28, [R227+0x3000] ;  /* 0x00300000e31c783b */ /* 0x000e6e0000000200 */
[C---:B--2---:R-:W-:Y:S08]  /*29d0*/  HMMA.16816.F32 R16, R200.reuse, R54, R76 ;  /* 0x00000036c810723c */ /* 0x044ff0000000184c */
[C---:B---3--:R-:W-:Y:S08]  /*29e0*/  HMMA.16816.F32 R12, R200.reuse, R44, R96 ;  /* 0x0000002cc80c723c */ /* 0x048ff00000001860 */
[C---:B------:R-:W-:Y:S08]  /*29f0*/  HMMA.16816.F32 R8, R200.reuse, R46, R84 ;  /* 0x0000002ec808723c */ /* 0x040ff00000001854 */
[C---:B-----5:R-:W-:Y:S08]  /*2a00*/  HMMA.16816.F32 R44, R200.reuse, R24, R92 ;  /* 0x00000018c82c723c */ /* 0x060ff0000000185c */
[C---:B------:R-:W-:Y:S01]  /*2a10*/  HMMA.16816.F32 R76, R200.reuse, R26, R80 ;  /* 0x0000001ac84c723c */ /* 0x040fe20000001850 */
[----:B------:R-:W2:Y:S07]  /*2a20*/  LDSM.16.M88.4 R24, [R227+0x3800] ;  /* 0x00380000e318783b */ /* 0x000eae0000000200 */
        /* <DEDUP_REMOVED lines=8> */
[----:B------:R-:W5:Y:S04]  /*2ab0*/  LDSM.16.M88.4 R36, [R227+0x5000] ;  /* 0x00500000e324783b */ /* 0x000f680000000200 */
[----:B------:R-:W-:Y:S03]  /*2ac0*/  LDSM.16.M88.4 R32, [R224+0x12100] ;  /* 0x01210000e020783b */ /* 0x000fe60000000200 */
[----:B------:R-:W-:Y:S01]  /*2ad0*/  HMMA.16816.F32 R72, R200, R42, R64 ;  /* 0x0000002ac848723c */ /* 0x000fe20000001840 */
[----:B------:R-:W4:Y:S07]  /*2ae0*/  LDSM.16.M88.4 R40, [R227+0x4800] ;  /* 0x00480000e328783b */ /* 0x000f2e0000000200 */
[C---:B-1----:R-:W-:Y:S08]  /*2af0*/  HMMA.16816.F32 R64, R204.reuse, R28, R20 ;  /* 0x0000001ccc40723c */ /* 0x042ff00000001814 */
[C---:B------:R-:W-:Y:S01]  /*2b00*/  HMMA.16816.F32 R60, R204.reuse, R30, R16 ;  /* 0x0000001ecc3c723c */ /* 0x040fe20000001810 */
[----:B------:R-:W1:Y:S07]  /*2b10*/  LDSM.16.M88.4 R28, [R224+0x12900] ;  /* 0x01290000e01c783b */ /* 0x000e6e0000000200 */
[C---:B--2---:R-:W-:Y:S08]  /*2b20*/  HMMA.16816.F32 R56, R204.reuse, R24, R12 ;  /* 0x00000018cc38723c */ /* 0x044ff0000000180c */
[C---:B------:R-:W-:Y:S01]  /*2b30*/  HMMA.16816.F32 R20, R204.reuse, R26, R8 ;  /* 0x0000001acc14723c */ /* 0x040fe20000001808 */
[----:B------:R-:W2:Y:S07]  /*2b40*/  LDSM.16.M88.4 R24, [R224+0x13100] ;  /* 0x01310000e018783b */ /* 0x000eae0000000200 */
[C---:B---3--:R-:W-:Y:S08]  /*2b50*/  HMMA.16816.F32 R16, R204.reuse, R48, R44 ;  /* 0x00000030cc10723c */ /* 0x048ff0000000182c */
[C---:B------:R-:W-:Y:S01]  /*2b60*/  HMMA.16816.F32 R12, R204.reuse, R50, R76 ;  /* 0x00000032cc0c723c */ /* 0x040fe2000000184c */
[----:B------:R-:W-:Y:S07]  /*2b70*/  LDSM.16.M88.4 R48, [R224+0x14100] ;  /* 0x01410000e030783b */ /* 0x000fee0000000200 */
[C---:B-----5:R-:W-:Y:S08]  /*2b80*/  HMMA.16816.F32 R44, R204.reuse, R36, R84 ;  /* 0x00000024cc2c723c */ /* 0x060ff00000001854 */
[C---:B------:R-:W-:Y:S01]  /*2b90*/  HMMA.16816.F32 R76, R204.reuse, R38, R72 ;  /* 0x00000026cc4c723c */ /* 0x040fe20000001848 */
[----:B------:R-:W3:Y:S07]  /*2ba0*/  LDSM.16.M88.4 R36, [R224+0x13900] ;  /* 0x01390000e024783b */ /* 0x000eee0000000200 */
[C---:B----4-:R-:W-:Y:S08]  /*2bb0*/  HMMA.16816.F32 R8, R204.reuse, R40, R92 ;  /* 0x00000028cc08723c */ /* 0x050ff0000000185c */
[----:B------:R-:W-:Y:S08]  /*2bc0*/  HMMA.16816.F32 R40, R204, R42, R80 ;  /* 0x0000002acc28723c */ /* 0x000ff00000001850 */
[----:B-1----:R-:W-:Y:S01]  /*2bd0*/  HMMA.16816.F32 R80, R208, R28, R56 ;  /* 0x0000001cd050723c */ /* 0x002fe20000001838 */
[----:B------:R-:W1:Y:S07]  /*2be0*/  LDSM.16.M88.4 R56, [R224+0x14900] ;  /* 0x01490000e038783b */ /* 0x000e6e0000000200 */
[----:B------:R-:W-:Y:S08]  /*2bf0*/  HMMA.16816.F32 R96, R204, R54, R68 ;  /* 0x00000036cc60723c */ /* 0x000ff00000001844 */
[C---:B--2---:R-:W-:Y:S01]  /*2c00*/  HMMA.16816.F32 R68, R208.reuse, R24, R16 ;  /* 0x00000018d044723c */ /* 0x044fe20000001810 */
[----:B------:R-:W2:Y:S07]  /*2c10*/  LDSM.16.M88.4 R16, [R231+0x7000] ;  /* 0x00700000e710783b */ /* 0x000eae0000000200 */
[C---:B------:R-:W-:Y:S08]  /*2c20*/  HMMA.16816.F32 R84, R208.reuse, R32, R64 ;  /* 0x00000020d054723c */ /* 0x040ff00000001840 */
[C---:B------:R-:W-:Y:S01]  /*2c30*/  HMMA.16816.F32 R92, R208.reuse, R34, R60 ;  /* 0x00000022d05c723c */ /* 0x040fe2000000183c */
[----:B------:R-:W4:Y:S07]  /*2c40*/  LDSM.16.M88.4 R60, [R231+0x6000] ;  /* 0x00600000e73c783b */ /* 0x000f2e0000000200 */
[C---:B------:R-:W-:Y:S01]  /*2c50*/  HMMA.16816.F32 R64, R208.reuse, R26, R12 ;  /* 0x0000001ad040723c */ /* 0x040fe2000000180c */
[----:B------:R-:W5:Y:S07]  /*2c60*/  LDSM.16.M88.4 R12, [R231+0x7800] ;  /* 0x00780000e70c783b */ /* 0x000f6e0000000200 */
[----:B------:R-:W-:Y:S01]  /*2c70*/  HMMA.16816.F32 R72, R208, R30, R20 ;  /* 0x0000001ed048723c */ /* 0x000fe20000001814 */
[----:B------:R-:W1:Y:S04]  /*2c80*/  LDSM.16.M88.4 R28, [R231+0x8000] ;  /* 0x00800000e71c783b */ /* 0x000e680000000200 */
[----:B------:R-:W1:Y:S03]  /*2c90*/  LDSM.16.M88.4 R20, [R231+0x6800] ;  /* 0x00680000e714783b */ /* 0x000e660000000200 */
[----:B------:R-:W-:Y:S08]  /*2ca0*/  HMMA.16816.F32 R88, R204, R52, R88 ;  /* 0x00000034cc58723c */ /* 0x000ff00000001858 */
[C---:B---3--:R-:W-:Y:S08]  /*2cb0*/  HMMA.16816.F32 R52, R208.reuse, R36, R8 ;  /* 0x00000024d034723c */ /* 0x048ff00000001808 */
[C---:B------:R-:W-:Y:S01]  /*2cc0*/  HMMA.16816.F32 R8, R208.reuse, R38, R40 ;  /* 0x00000026d008723c */ /* 0x040fe20000001828 */
[----:B------:R-:W3:Y:S07]  /*2cd0*/  LDSM.16.M88.4 R40, [R231+0x8800] ;  /* 0x00880000e728783b */ /* 0x000eee0000000200 */
[C---:B------:R-:W-:Y:S08]  /*2ce0*/  HMMA.16816.F32 R24, R208.reuse, R48, R44 ;  /* 0x00000030d018723c */ /* 0x040ff0000000182c */
[C---:B------:R-:W-:Y:S01]  /*2cf0*/  HMMA.16816.F32 R36, R208.reuse, R50, R76 ;  /* 0x00000032d024723c */ /* 0x040fe2000000184c */
[----:B------:R-:W3:Y:S04]  /*2d00*/  LDSM.16.M88.4 R48, [R230+0x12100] ;  /* 0x01210000e630783b */ /* 0x000ee80000000200 */
[----:B------:R-:W-:Y:S03]  /*2d10*/  LDSM.16.M88.4 R76, [R227+0x6800] ;  /* 0x00680000e34c783b */ /* 0x000fe60000000200 */
[C---:B-1----:R-:W-:Y:S08]  /*2d20*/  HMMA.16816.F32 R32, R208.reuse, R56, R88 ;  /* 0x00000038d020723c */ /* 0x042ff00000001858 */
[----:B------:R-:W-:Y:S08]  /*2d30*/  HMMA.16816.F32 R44, R208, R58, R96 ;  /* 0x0000003ad02c723c */ /* 0x000ff00000001860 */
[C---:B--2---:R-:W-:Y:S01]  /*2d40*/  HMMA.16816.F32 R120, R212.reuse, R16, R68 ;  /* 0x00000010d478723c */ /* 0x044fe20000001844 */
[----:B------:R-:W-:Y:S07]  /*2d50*/  LDSM.16.M88.4 R68, [R227+0x7000] ;  /* 0x00700000e344783b */ /* 0x000fee0000000200 */
[C---:B------:R-:W-:Y:S01]  /*2d60*/  HMMA.16816.F32 R116, R212.reuse, R18, R64 ;  /* 0x00000012d474723c */ /* 0x040fe20000001840 */
[----:B------:R-:W1:Y:S07]  /*2d70*/  LDSM.16.M88.4 R16, [R230+0x12900] ;  /* 0x01290000e610783b */ /* 0x000e6e0000000200 */
[C---:B----4-:R-:W-:Y:S01]  /*2d80*/  HMMA.16816.F32 R56, R212.reuse, R60, R84 ;  /* 0x0000003cd438723c */ /* 0x050fe20000001854 */
[----:B------:R-:W-:Y:S07]  /*2d90*/  LDSM.16.M88.4 R84, [R230+0x14900] ;  /* 0x01490000e654783b */ /* 0x000fee0000000200 */
[C---:B-----5:R-:W-:Y:S01]  /*2da0*/  HMMA.16816.F32 R108, R212.reuse, R14, R8 ;  /* 0x0000000ed46c723c */ /* 0x060fe20000001808 */
[----:B------:R-:W2:Y:S07]  /*2db0*/  LDSM.16.M88.4 R8, [R230+0x13900] ;  /* 0x01390000e608783b */ /* 0x000eae0000000200 */
[C---:B------:R-:W-:Y:S01]  /*2dc0*/  HMMA.16816.F32 R100, R212.reuse, R28, R24 ;  /* 0x0000001cd464723c */ /* 0x040fe20000001818 */
[----:B------:R-:W4:Y:S07]  /*2dd0*/  LDSM.16.M88.4 R24, [R230+0x14100] ;  /* 0x01410000e618783b */ /* 0x000f2e0000000200 */
[C---:B------:R-:W-:Y:S01]  /*2de0*/  HMMA.16816.F32 R112, R212.reuse, R12, R52 ;  /* 0x0000000cd470723c */ /* 0x040fe20000001834 */
[----:B------:R-:W5:Y:S04]  /*2df0*/  LDSM.16.M88.4 R12, [R230+0x13100] ;  /* 0x01310000e60c783b */ /* 0x000f680000000200 */
[----:B------:R-:W-:Y:S03]  /*2e00*/  LDSM.16.M88.4 R52, [R227+0x8000] ;  /* 0x00800000e334783b */ /* 0x000fe60000000200 */
[C---:B------:R-:W-:Y:S08]  /*2e10*/  HMMA.16816.F32 R60, R212.reuse, R62, R92 ;  /* 0x0000003ed43c723c */ /* 0x040ff0000000185c */
[C---:B------:R-:W-:Y:S01]  /*2e20*/  HMMA.16816.F32 R104, R212.reuse, R20, R80 ;  /* 0x00000014d468723c */ /* 0x040fe20000001850 */
[----:B------:R-:W-:Y:S07]  /*2e30*/  LDSM.16.M88.4 R80, [R227+0x6000] ;  /* 0x00600000e350783b */ /* 0x000fee0000000200 */
[C---:B------:R-:W-:Y:S08]  /*2e40*/  HMMA.16816.F32 R20, R212.reuse, R22, R72 ;  /* 0x00000016d414723c */ /* 0x040ff00000001848 */
[C---:B------:R-:W-:Y:S08]  /*2e50*/  HMMA.16816.F32 R96, R212.reuse, R30, R36 ;  /* 0x0000001ed460723c */ /* 0x040ff00000001824 */
[C---:B---3--:R-:W-:Y:S08]  /*2e60*/  HMMA.16816.F32 R92, R212.reuse, R40, R32 ;  /* 0x00000028d45c723c */ /* 0x048ff00000001820 */
[----:B------:R-:W-:Y:S08]  /*2e70*/  HMMA.16816.F32 R88, R212, R42, R44 ;  /* 0x0000002ad458723c */ /* 0x000ff0000000182c */
[C---:B------:R-:W-:Y:S01]  /*2e80*/  HMMA.16816.F32 R72, R216.reuse, R48, R56 ;  /* 0x00000030d848723c */ /* 0x040fe20000001838 */
[----:B------:R-:W3:Y:S07]  /*2e90*/  LDSM.16.M88.4 R56, [R227+0x7800] ;  /* 0x00780000e338783b */ /* 0x000eee0000000200 */
[----:B------:R-:W-:Y:S01]  /*2ea0*/  HMMA.16816.F32 R64, R216, R50, R60 ;  /* 0x00000032d840723c */ /* 0x000fe2000000183c */
[----:B------:R-:W3:Y:S01]  /*2eb0*/  LDSM.16.M88.4 R48, [R227+0x8800] ;  /* 0x00880000e330783b */ /* 0x000ee20000000200 */
[----:B------:R-:W-:-:S06]  /*2ec0*/  DEPBAR.LE SB0, 0x0 ;  /* 0x000080000000791a */ /* 0x000fcc0000000000 */
[C---:B-1----:R-:W-:Y:S08]  /*2ed0*/  HMMA.16816.F32 R60, R216.reuse, R16, R104 ;  /* 0x00000010d83c723c */ /* 0x042ff00000001868 */
[C---:B------:R-:W-:Y:S08]  /*2ee0*/  HMMA.16816.F32 R44, R216.reuse, R18, R20 ;  /* 0x00000012d82c723c */ /* 0x040ff00000001814 */
[C---:B--2---:R-:W-:Y:S08]  /*2ef0*/  HMMA.16816.F32 R28, R216.reuse, R10, R108 ;  /* 0x0000000ad81c723c */ /* 0x044ff0000000186c */
[C---:B----4-:R-:W-:Y:S08]  /*2f00*/  HMMA.16816.F32 R20, R216.reuse, R24, R100 ;  /* 0x00000018d814723c */ /* 0x050ff00000001864 */
[C---:B-----5:R-:W-:Y:S08]  /*2f10*/  HMMA.16816.F32 R40, R216.reuse, R12, R120 ;  /* 0x0000000cd828723c */ /* 0x060ff00000001878 */
[C---:B------:R-:W-:Y:S08]  /*2f20*/  HMMA.16816.F32 R36, R216.reuse, R14, R116 ;  /* 0x0000000ed824723c */ /* 0x040ff00000001874 */
[C---:B------:R-:W-:Y:S08]  /*2f30*/  HMMA.16816.F32 R16, R216.reuse, R26, R96 ;  /* 0x0000001ad810723c */ /* 0x040ff00000001860 */
[C---:B------:R-:W-:Y:S08]  /*2f40*/  HMMA.16816.F32 R32, R216.reuse, R8, R112 ;  /* 0x00000008d820723c */ /* 0x040ff00000001870 */
[C---:B------:R-:W-:Y:S08]  /*2f50*/  HMMA.16816.F32 R12, R216.reuse, R84, R92 ;  /* 0x00000054d80c723c */ /* 0x040ff0000000185c */
[----:B------:R-:W-:Y:S08]  /*2f60*/  HMMA.16816.F32 R8, R216, R86, R88 ;  /* 0x00000056d808723c */ /* 0x000ff00000001858 */
[C---:B------:R-:W-:Y:S08]  /*2f70*/  HMMA.16816.F32 R60, R220.reuse, R76, R60 ;  /* 0x0000004cdc3c723c */ /* 0x040ff0000000183c */
        /* <DEDUP_REMOVED lines=10> */
[----:B------:R-:W-:Y:S01]  /*3020*/  HMMA.16816.F32 R48, R220, R50, R8 ;  /* 0x00000032dc30723c */ /* 0x000fe20000001808 */
[----:B------:R-:W-:Y:S06]  /*3030*/  BAR.SYNC.DEFER_BLOCKING 0x0 ;  /* 0x0000000000007b1d */ /* 0x000fec0000010000 */
[----:B------:R-:W-:Y:S05]  /*3040*/  @!P0 BRA `(.L_x_503) ;  /* 0x000001f000008947 */ /* 0x000fea0003800000 */
[----:B------:R-:W-:Y:S02]  /*3050*/  UIADD3 UR5, UR20, -0x2, URZ ;  /* 0xfffffffe14057890 */ /* 0x000fe4000fffe03f */
[----:B------:R-:W-:-:S02]  /*3060*/  USHF.L.U32 UR24, UR6, 0x6, URZ ;  /* 0x0000000606187899 */ /* 0x000fc4000800063f */
[----:B------:R-:W-:Y:S02]  /*3070*/  USHF.R.S32.HI UR4, URZ, 0x1f, UR5 ;  /* 0x0000001f3f047899 */ /* 0x000fe40008011405 */
[----:B------:R-:W-:Y:S01]  /*3080*/  UIMAD UR23, UR23, UR5, URZ ;  /* 0x00000005171772a4 */ /* 0x000fe2000f8e023f */
[----:B------:R-:W-:Y:S01]  /*3090*/  IMAD.WIDE.U32 R8, R124, UR5, R130 ;  /* 0x000000057c087c25 */ /* 0x000fe2000f8e0082 */
[----:B------:R-:W-:Y:S02]  /*30a0*/  USHF.L.U64.HI UR6, UR6, 0x6, UR7 ;  /* 0x0000000606067899 */ /* 0x000fe40008010207 */
[----:B------:R-:W-:Y:S01]  /*30b0*/  UIMAD UR4, UR4, UR26, UR23 ;  /* 0x0000001a040472a4 */ /* 0x000fe2000f8e0217 */
[----:B------:R-:W-:Y:S01]  /*30c0*/  IMAD.U32 R12, RZ, RZ, UR24 ;  /* 0x00000018ff0c7e24 */ /* 0x000fe2000f8e00ff */
[----:B------:R-:W-:-:S04]  /*30d0*/  LEA R6, P5, R8, c[0x0][0x1c8], 0x1 ;  /* 0x0000720008067a11 */ /* 0x000fc800078a08ff */
[----:B------:R-:W-:Y:S02]  /*30e0*/  IADD3 R2, R9, UR4, RZ ;  /* 0x0000000409027c10 */ /* 0x000fe4000fffe0ff */
[----:B------:R-:W-:Y:S02]  /*30f0*/  IADD3 R14, P1, P0, R12, 0x80, R6 ;  /* 0x000000800c0e7810 */ /* 0x000fe4000783e006 */
[----:B------:R-:W-:Y:S02]  /*3100*/  LEA.HI.X R7, R8, c[0x0][0x1cc], R2, 0x1, P5 ;  /* 0x0000730008077a11 */ /* 0x000fe400028f0c02 */
[----:B------:R-:W-:Y:S02]  /*3110*/  IADD3 R8, P6, R6, UR24, RZ ;  /* 0x0000001806087c10 */ /* 0x000fe4000ffde0ff */
[----:B------:R-:W-:Y:S01]  /*3120*/  IADD3.X R15, RZ, UR6, R7, P1, P0 ;  /* 0x00000006ff0f7c10 */ /* 0x000fe20008fe0407 */
[----:B------:R-:W-:Y:S01]  /*3130*/  @!PT LDS RZ, [RZ] ;  /* 0x00000000fffff984 */ /* 0x000fe20000000800 */
[----:B------:R-:W-:Y:S01]  /*3140*/  @!PT LDS RZ, [RZ] ;  /* 0x00000000fffff984 */ /* 0x000fe20000000800 */
[----:B------:R-:W-:Y:S01]  /*3150*/  @!PT LDS RZ, [RZ] ;  /* 0x00000000fffff984 */ /* 0x000fe20000000800 */
[----:B------:R1:W-:Y:S01]  /*3160*/  LDGSTS.E.BYPASS.LTC128B.128 [R249+0xc100], [R6.64], !P4 ;  /* 0x0c10000006f97fae */ /* 0x0003e2000e101d52 */
[----:B------:R-:W-:-:S02]  /*3170*/  IADD3 R12, P5, P1, R12, 0x100, R6 ;  /* 0x000001000c0c7810 */ /* 0x000fc400079be006 */
[----:B------:R-:W-:Y:S01]  /*3180*/  IADD3 R10, P0, R8, UR24, RZ ;  /* 0x00000018080a7c10 */ /* 0x000fe2000ff1e0ff */
[----:B------:R1:W-:Y:S01]  /*3190*/  LDGSTS.E.BYPASS.LTC128B.128 [R249+0xf100], [R6.64+0x80], !P3 ;  /* 0x0f10008006f97fae */ /* 0x0003e2000d901d52 */
[----:B------:R-:W-:Y:S02]  /*31a0*/  IADD3.X R9, R7, UR6, RZ, P6, !PT ;  /* 0x0000000607097c10 */ /* 0x000fe4000b7fe4ff */
[----:B------:R-:W-:Y:S01]  /*31b0*/  IADD3.X R13, RZ, UR6, R7, P5, P1 ;  /* 0x00000006ff0d7c10 */ /* 0x000fe2000afe2407 */
[----:B------:R1:W-:Y:S01]  /*31c0*/  LDGSTS.E.BYPASS.LTC128B.128 [R249+0x12100], [R6.64+0x100], !P2 ;  /* 0x1210010006f97fae */ /* 0x0003e2000d101d52 */
[----:B------:R-:W-:-:S03]  /*31d0*/  IADD3.X R11, R9, UR6, RZ, P0, !PT ;  /* 0x00000006090b7c10 */ /* 0x000fc600087fe4ff */
[----:B------:R1:W-:Y:S04]  /*31e0*/  LDGSTS.E.BYPASS.LTC128B.128 [R249+0xd100], [R8.64], !P4 ;  /* 0x0d10000008f97fae */ /* 0x0003e8000e101d52 */
[----:B------:R1:W-:Y:S04]  /*31f0*/  LDGSTS.E.BYPASS.LTC128B.128 [R249+0x10100], [R14.64], !P3 ;  /* 0x101000000ef97fae */ /* 0x0003e8000d901d52 */
[----:B------:R1:W-:Y:S04]  /*3200*/  LDGSTS.E.BYPASS.LTC128B.128 [R249+0x13100], [R12.64], !P2 ;  /* 0x131000000cf97fae */ /* 0x0003e8000d101d52 */
[----:B------:R1:W-:Y:S04]  /*3210*/  LDGSTS.E.BYPASS.LTC128B.128 [R249+0xe100], [R10.64], !P4 ;  /* 0x0e1000000af97fae */ /* 0x0003e8000e101d52 */
[----:B------:R1:W-:Y:S04]  /*3220*/  LDGSTS.E.BYPASS.LTC128B.128 [R249+0x11100], [R10.64+0x80], !P3 ;  /* 0x111000800af97fae */ /* 0x0003e8000d901d52 */
[----:B------:R1:W-:Y:S02]  /*3230*/  LDGSTS.E.BYPASS.LTC128B.128 [R249+0x14100], [R10.64+0x100], !P2 ;  /* 0x141001000af97fae */ /* 0x0003e4000d101d52 */
.L_x_503:
[----:B------:R-:W-:Y:S01]  /*3240*/  LOP3.LUT R2, R126, 0xffffffe0, RZ, 0xc0, !PT ;  /* 0xffffffe07e027812 */ /* 0x000fe200078ec0ff */
[----:B------:R-:W-:Y:S01]  /*3250*/  UIADD3 UR22, UR8, UR22, URZ ;  /* 0x0000001608167290 */ /* 0x000fe2000fffe03f */
[----:B------:R-:W-:Y:S01]  /*3260*/  LEA.HI R5, R127, R129, RZ, 0x2 ;  /* 0x000000817f057211 */ /* 0x000fe200078f10ff */
[----:B------:R-:W-:Y:S01]  /*3270*/  IMAD.SHL.U32 R225, R4, 0x2, RZ ;  /* 0x0000000204e17824 */ /* 0x000fe200078e00ff */
[----:B-1----:R-:W-:Y:S01]  /*3280*/  SHF.R.S32.HI R7, RZ, 0x1f, R125 ;  /* 0x0000001fff077819 */ /* 0x002fe2000001147d */
[----:B------:R-:W-:Y:S01]  /*3290*/  IMAD.IADD R2, R129, 0x1, -R2 ;  /* 0x0000000181027824 */ /* 0x000fe200078e0a02 */
[----:B------:R-:W-:Y:S01]  /*32a0*/  LOP3.LUT R5, R5, 0xfffffffc, RZ, 0xc0, !PT ;  /* 0xfffffffc05057812 */ /* 0x000fe200078ec0ff */
[--C-:B------:R-:W-:Y:S01]  /*32b0*/  IMAD R229, R0, 0x2, R225.reuse ;  /* 0x0000000200e57824 */ /* 0x100fe200078e02e1 */
[----:B------:R-:W-:Y:S01]  /*32c0*/  LEA.HI R7, R7, R125, RZ, 0x3 ;  /* 0x0000007d07077211 */ /* 0x000fe200078f18ff */
[----:B------:R-:W-:Y:S01]  /*32d0*/  IMAD R226, R3, 0x2, R225 ;  /* 0x0000000203e27824 */ /* 0x000fe200078e02e1 */
[----:B------:R-:W-:Y:S01]  /*32e0*/  SHF.R.S32.HI R6, RZ, 0x1f, R2 ;  /* 0x0000001fff067819 */ /* 0x000fe20000011402 */
[----:B------:R-:W-:Y:S01]  /*32f0*/  IMAD.IADD R5, R129, 0x1, -R5 ;  /* 0x0000000181057824 */ /* 0x000fe200078e0a05 */
[----:B------:R-:W-:Y:S01]  /*3300*/  LOP3.LUT R7, R7, 0xffffff8, RZ, 0xc0, !PT ;  /* 0x0ffffff807077812 */ /* 0x000fe200078ec0ff */
[----:B------:R-:W-:Y:S01]  /*3310*/  LDSM.16.MT88.4 R84, [R229+0x3900] ;  /* 0x00390000e554783b */ /* 0x000fe20000004200 */
[----:B------:R-:W-:Y:S01]  /*3320*/  LEA.HI R6, R6, R2, RZ, 0x2 ;  /* 0x0000000206067211 */ /* 0x000fe200078f10ff */
[----:B------:R-:W-:Y:S01]  /*3330*/  ULDC.64 UR4, c[0x0][0x2c8] ;  /* 0x0000b20000047ab9 */ /* 0x000fe20000000a00 */
[----:B------:R-:W-:Y:S01]  /*3340*/  LEA.HI R8, R5, R5, RZ, 0x1 ;  /* 0x0000000505087211 */ /* 0x000fe200078f08ff */
[----:B------:R-:W-:Y:S01]  /*3350*/  IMAD.IADD R9, R125, 0x1, -R7 ;  /* 0x000000017d097824 */ /* 0x000fe200078e0a07 */
[----:B------:R-:W-:Y:S01]  /*3360*/  PLOP3.LUT P1, PT, PT, PT, UP1, 0x80, 0x0 ;  /* 0x000000000000781c */ /* 0x000fe20003f2f018 */
[----:B------:R-:W-:Y:S01]  /*3370*/  LDSM.16.MT88.4 R68, [R226+0x3900] ;  /* 0x00390000e244783b */ /* 0x000fe20000004200 */
[----:B------:R-:W-:Y:S01]  /*3380*/  LEA.HI.SX32 R7, R6, UR21, 0x1e ;  /* 0x0000001506077c11 */ /* 0x000fe2000f8ff2ff */
[----:B------:R-:W-:Y:S01]  /*3390*/  UIMAD.WIDE.U32 UR6, UR21, UR4, URZ ;  /* 0x00000004150672a5 */ /* 0x000fe2000f8e003f */
[----:B------:R-:W-:Y:S01]  /*33a0*/  LOP3.LUT R8, R8, 0x1ffffffe, RZ, 0xc0, !PT ;  /* 0x1ffffffe08087812 */ /* 0x000fe200078ec0ff */
[----:B------:R-:W-:Y:S01]  /*33b0*/  UIADD3 UR20, UR20, -0x2, URZ ;  /* 0xfffffffe14147890 */ /* 0x000fe2000fffe03f */
[----:B------:R-:W-:Y:S01]  /*33c0*/  LEA R7, R9, R7, 0x4 ;  /* 0x0000000709077211 */ /* 0x000fe200078e20ff */
[----:B------:R-:W-:Y:S01]  /*33d0*/  @UP1 USHF.R.U32.HI UR21, URZ, UR5, UR7 ;  /* 0x000000053f151299 */ /* 0x000fe20008011607 */
[----:B------:R-:W-:Y:S01]  /*33e0*/  PLOP3.LUT P0, PT, PT, PT, UP1, 0x80, 0x0 ;  /* 0x000000000000781c */ /* 0x000fe20003f0f018 */
[----:B------:R-:W-:Y:S01]  /*33f0*/  IMAD.IADD R5, R5, 0x1, -R8 ;  /* 0x0000000105057824 */ /* 0x000fe200078e0a08 */
[----:B------:R-:W-:Y:S01]  /*3400*/  LEA R228, R0, R226, 0x1 ;  /* 0x000000e200e47211 */ /* 0x000fe200078e08ff */
[----:B------:R-:W-:Y:S01]  /*3410*/  UIADD3 UR21, UR21, UR8, -UR12 ;  /* 0x0000000815157290 */ /* 0x000fe2000fffe80c */
[----:B------:R-:W0:Y:S01]  /*3420*/  LDGDEPBAR ;  /* 0x00000000000079af */ /* 0x000e220000000000 */
[----:B------:R-:W-:-:S02]  /*3430*/  IMAD R10, R5, 0x8, R7 ;  /* 0x00000008050a7824 */ /* 0x000fc400078e0207 */
[----:B------:R-:W-:Y:S01]  /*3440*/  UIMAD.WIDE UR4, UR21, 0x2aaaaaab, URZ ;  /* 0x2aaaaaab150478a5 */ /* 0x000fe2000f8e023f */
[----:B------:R-:W-:Y:S01]  /*3450*/  LDSM.16.MT88.4 R80, [R228+0x3900] ;  /* 0x00390000e450783b */ /* 0x000fe20000004200 */
[----:B------:R-:W-:Y:S02]  /*3460*/  @P1 IMAD.HI.U32 R7, R10, c[0x0][0x2c8], RZ ;  /* 0x0000b2000a071a27 */ /* 0x000fe400078e00ff */
[----:B------:R-:W-:Y:S01]  /*3470*/  USHF.R.U32.HI UR21, URZ, 0x1f, UR5 ;  /* 0x0000001f3f157899 */ /* 0x000fe20008011605 */
[----:B------:R-:W-:Y:S01]  /*3480*/  STL [R1+0x30], R10 ;  /* 0x0000300a01007387 */ /* 0x000fe20000100800 */
[----:B------:R-:W-:Y:S01]  /*3490*/  IMAD.MOV.U32 R5, RZ, RZ, R10 ;  /* 0x000000ffff057224 */ /* 0x000fe200078e000a */
[----:B------:R-:W-:Y:S01]  /*34a0*/  @P0 SHF.R.U32.HI R5, RZ, c[0x0][0x2cc], R7 ;  /* 0x0000b300ff050a19 */ /* 0x000fe20000011607 */
[----:B------:R-:W-:-:S04]  /*34b0*/  ULEA.HI.SX32 UR21, UR5, UR21, 0x1c ;  /* 0x0000001505157291 */ /* 0x000fc8000f8fe23f */
[----:B------:R-:W1:Y:S01]  /*34c0*/  SHFL.IDX PT, R8, R5, RZ, 0x1c1f ;  /* 0x001c1fff05087589 */ /* 0x000e6200000e0000 */
[----:B------:R-:W-:-:S03]  /*34d0*/  UISETP.LT.AND UP0, UPT, URZ, UR21, UPT ;  /* 0x000000153f00728c */ /* 0x000fc6000bf01270 */
[----:B------:R2:W3:Y:S01]  /*34e0*/  SHFL.IDX PT, R7, R5, 0x1, 0x1c1f ;  /* 0x003c1f0005077f89 */ /* 0x0004e200000e0000 */
[----:B------:R-:W-:-:S04]  /*34f0*/  USEL UR21, URZ, UR21, !UP0 ;  /* 0x000000153f157287 */ /* 0x000fc8000c000000 */
[----:B------:R-:W-:Y:S01]  /*3500*/  UISETP.GE.AND UP0, UPT, UR20, UR21, UPT ;  /* 0x000000151400728c */ /* 0x000fe2000bf06270 */
[----:B--2---:R-:W-:-:S04]  /*3510*/  LOP3.LUT R5, R6, 0x7ffffffc, RZ, 0xc0, !PT ;  /* 0x7ffffffc06057812 */ /* 0x004fc800078ec0ff */
[----:B------:R-:W-:Y:S01]  /*3520*/  IADD3 R5, R2, -R5, RZ ;  /* 0x8000000502057210 */ /* 0x000fe20007ffe0ff */
[----:B------:R-:W-:-:S04]  /*3530*/  IMAD.U32 R2, RZ, RZ, UR22 ;  /* 0x00000016ff027e24 */ /* 0x000fc8000f8e00ff */
[----:B------:R-:W-:-:S05]  /*3540*/  IMAD.SHL.U32 R9, R5, 0x2, RZ ;  /* 0x0000000205097824 */ /* 0x000fca00078e00ff */
[C---:B------:R-:W-:Y:S01]  /*3550*/  IADD3 R2, -R9.reuse, 0x1, R2 ;  /* 0x0000000109027810 */ /* 0x040fe20007ffe102 */
[----:B------:R2:W-:Y:S01]  /*3560*/  STL [R1+0x34], R9 ;  /* 0x0000340901007387 */ /* 0x0005e20000100800 */
[----:B------:R-:W-:Y:S02]  /*3570*/  IADD3 R6, -R9, UR22, RZ ;  /* 0x0000001609067c10 */ /* 0x000fe4000fffe1ff */
[----:B------:R-:W-:-:S05]  /*3580*/  IADD3 R2, R2, -UR12, RZ ;  /* 0x8000000c02027c10 */ /* 0x000fca000fffe0ff */
[C---:B-1----:R-:W-:Y:S01]  /*3590*/  IMAD.IADD R5, R2.reuse, 0x1, R8 ;  /* 0x0000000102057824 */ /* 0x042fe200078e0208 */
[----:B---3--:R-:W-:-:S04]  /*35a0*/  IADD3 R2, R2, R7, RZ ;  /* 0x0000000702027210 */ /* 0x008fc80007ffe0ff */
[C---:B------:R-:W-:Y:S02]  /*35b0*/  IMNMX R5, R6.reuse, R5, PT ;  /* 0x0000000506057217 */ /* 0x040fe40003800200 */
[----:B------:R-:W-:Y:S02]  /*35c0*/  IMNMX R2, R6, R2, PT ;  /* 0x0000000206027217 */ /* 0x000fe40003800200 */
[C---:B------:R-:W-:Y:S02]  /*35d0*/  ISETP.GT.AND P0, PT, R5.reuse, RZ, PT ;  /* 0x000000ff0500720c */ /* 0x040fe40003f04270 */
[C---:B------:R-:W-:Y:S02]  /*35e0*/  ISETP.GT.AND P6, PT, R5.reuse, 0x1, PT ;  /* 0x000000010500780c */ /* 0x040fe40003fc4270 */
[----:B------:R-:W-:Y:S02]  /*35f0*/  FSEL R8, R72, -INF , P0 ;  /* 0xff80000048087808 */ /* 0x000fe40000000000 */
[----:B------:R-:W-:-:S02]  /*3600*/  ISETP.GT.AND P0, PT, R5, 0x8, PT ;  /* 0x000000080500780c */ /* 0x000fc40003f04270 */
[----:B------:R-:W-:Y:S02]  /*3610*/  ISETP.GT.AND P5, PT, R2, RZ, PT ;  /* 0x000000ff0200720c */ /* 0x000fe40003fa4270 */
[----:B------:R-:W-:Y:S02]  /*3620*/  FSEL R10, R64, -INF , P0 ;  /* 0xff800000400a7808 */ /* 0x000fe40000000000 */
[----:B------:R-:W-:Y:S02]  /*3630*/  ISETP.GT.AND P0, PT, R2, 0x9, PT ;  /* 0x000000090200780c */ /* 0x000fe40003f04270 */
[----:B--2---:R-:W-:Y:S02]  /*3640*/  FSEL R9, R73, -INF , P6 ;  /* 0xff80000049097808 */ /* 0x004fe40003000000 */
[----:B------:R-:W-:Y:S02]  /*3650*/  FSEL R14, R74, -INF , P5 ;  /* 0xff8000004a0e7808 */ /* 0x000fe40002800000 */
[----:B------:R-:W-:-:S02]  /*3660*/  FSEL R21, R67, -INF , P0 ;  /* 0xff80000043157808 */ /* 0x000fc40000000000 */
[C---:B------:R-:W-:Y:S02]  /*3670*/  ISETP.GT.AND P5, PT, R5.reuse, 0x9, PT ;  /* 0x000000090500780c */ /* 0x040fe40003fa4270 */
[----:B------:R-:W-:Y:S02]  /*3680*/  ISETP.GT.AND P0, PT, R5, 0x11, PT ;  /* 0x000000110500780c */ /* 0x000fe40003f04270 */
[----:B------:R-:W-:Y:S02]  /*3690*/  FMNMX.FTZ R6, R8, R9, !PT ;  /* 0x0000000908067209 */ /* 0x000fe40007810000 */
[----:B------:R-:W-:Y:S02]  /*36a0*/  ISETP.GT.AND P1, PT, R2, 0x1, PT ;  /* 0x000000010200780c */ /* 0x000fe40003f24270 */
[----:B------:R-:W-:Y:S02]  /*36b0*/  FSEL R11, R65, -INF , P5 ;  /* 0xff800000410b7808 */ /* 0x000fe40002800000 */
[----:B------:R-:W-:-:S02]  /*36c0*/  FSEL R22, R61, -INF , P0 ;  /* 0xff8000003d167808 */ /* 0x000fc40000000000 */
[----:B------:R-:W-:Y:S02]  /*36d0*/  ISETP.GT.AND P5, PT, R5, 0x10, PT ;  /* 0x000000100500780c */ /* 0x000fe40003fa4270 */
[----:B------:R-:W-:Y:S02]  /*36e0*/  ISETP.GT.AND P0, PT, R2, 0x10, PT ;  /* 0x000000100200780c */ /* 0x000fe40003f04270 */
[----:B------:R-:W-:Y:S02]  /*36f0*/  FMNMX.FTZ R6, R10, R6, !PT ;  /* 0x000000060a067209 */ /* 0x000fe40007810000 */
[----:B------:R-:W-:Y:S02]  /*3700*/  FSEL R15, R75, -INF , P1 ;  /* 0xff8000004b0f7808 */ /* 0x000fe40000800000 */
[----:B------:R-:W-:Y:S01]  /*3710*/  ISETP.GT.AND P1, PT, R2, 0x8, PT ;  /* 0x000000080200780c */ /* 0x000fe20003f24270 */
[----:B------:R-:W-:Y:S01]  /*3720*/  LDSM.16.MT88.4 R72, [R228+0x6100] ;  /* 0x00610000e448783b */ /* 0x000fe20000004200 */
[----:B------:R-:W-:-:S02]  /*3730*/  FSEL R13, R60, -INF , P5 ;  /* 0xff8000003c0d7808 */ /* 0x000fc40002800000 */
[----:B------:R-:W-:Y:S02]  /*3740*/  FSEL R25, R62, -INF , P0 ;  /* 0xff8000003e197808 */ /* 0x000fe40000000000 */
[----:B------:R-:W-:Y:S02]  /*3750*/  FMNMX.FTZ R6, R11, R6, !PT ;  /* 0x000000060b067209 */ /* 0x000fe40007810000 */
[----:B------:R-:W-:Y:S02]  /*3760*/  ISETP.GT.AND P0, PT, R2, 0x19, PT ;  /* 0x000000190200780c */ /* 0x000fe40003f04270 */
[----:B------:R-:W-:Y:S02]  /*3770*/  FSEL R20, R66, -INF , P1 ;  /* 0xff80000042147808 */ /* 0x000fe40000800000 */
[----:B------:R-:W-:Y:S01]  /*3780*/  ISETP.GT.AND P1, PT, R5, 0x18, PT ;  /* 0x000000180500780c */ /* 0x000fe20003f24270 */
[----:B------:R-:W-:Y:S01]  /*3790*/  LDSM.16.MT88.4 R64, [R226+0x3100] ;  /* 0x00310000e240783b */ /* 0x000fe20000004200 */
[----:B------:R-:W-:-:S02]  /*37a0*/  FMNMX.FTZ R6, R13, R6, !PT ;  /* 0x000000060d067209 */ /* 0x000fc40007810000 */
[----:B------:R-:W-:Y:S02]  /*37b0*/  FSEL R56, R79, -INF , P0 ;  /* 0xff8000004f387808 */ /* 0x000fe40000000000 */
[C---:B------:R-:W-:Y:S02]  /*37c0*/  ISETP.GT.AND P0, PT, R5.reuse, 0x20, PT ;  /* 0x000000200500780c */ /* 0x040fe40003f04270 */
[----:B------:R-:W-:Y:S02]  /*37d0*/  ISETP.GT.AND P6, PT, R5, 0x19, PT ;  /* 0x000000190500780c */ /* 0x000fe40003fc4270 */
[----:B------:R-:W-:Y:S02]  /*37e0*/  FSEL R23, R76, -INF , P1 ;  /* 0xff8000004c177808 */ /* 0x000fe40000800000 */
[----:B------:R-:W-:Y:S02]  /*37f0*/  FMNMX.FTZ R6, R22, R6, !PT ;  /* 0x0000000616067209 */ /* 0x000fe40007810000 */
[----:B------:R-:W-:-:S02]  /*3800*/  FSEL R96, R40, -INF , P0 ;  /* 0xff80000028607808 */ /* 0x000fc40000000000 */
[C---:B------:R-:W-:Y:S02]  /*3810*/  ISETP.GT.AND P5, PT, R2.reuse, 0x11, PT ;  /* 0x000000110200780c */ /* 0x040fe40003fa4270 */
[----:B------:R-:W-:Y:S02]  /*3820*/  ISETP.GT.AND P0, PT, R2, 0x21, PT ;  /* 0x000000210200780c */ /* 0x000fe40003f04270 */
[----:B------:R-:W-:Y:S02]  /*3830*/  FSEL R24, R77, -INF , P6 ;  /* 0xff8000004d187808 */ /* 0x000fe40003000000 */
[----:B------:R-:W-:Y:S02]  /*3840*/  FMNMX.FTZ R6, R23, R6, !PT ;  /* 0x0000000617067209 */ /* 0x000fe40007810000 */
[----:B------:R-:W-:Y:S02]  /*3850*/  FSEL R26, R63, -INF , P5 ;  /* 0xff8000003f1a7808 */ /* 0x000fe40002800000 */
[----:B------:R-:W-:-:S02]  /*3860*/  FSEL R97, R43, -INF , P0 ;  /* 0xff8000002b617808 */ /* 0x000fc40000000000 */
[C---:B------:R-:W-:Y:S02]  /*3870*/  ISETP.GT.AND P5, PT, R5.reuse, 0x21, PT ;  /* 0x000000210500780c */ /* 0x040fe40003fa4270 */
[----:B------:R-:W-:Y:S02]  /*3880*/  ISETP.GT.AND P0, PT, R5, 0x28, PT ;  /* 0x000000280500780c */ /* 0x000fe40003f04270 */
[----:B------:R-:W-:Y:S02]  /*3890*/  FMNMX.FTZ R6, R24, R6, !PT ;  /* 0x0000000618067209 */ /* 0x000fe40007810000 */
[----:B------:R-:W-:Y:S02]  /*38a0*/  FMNMX.FTZ R7, R14, R15, !PT ;  /* 0x0000000f0e077209 */ /* 0x000fe40007810000 */
[----:B------:R-:W-:Y:S02]  /*38b0*/  FSEL R95, R41, -INF , P5 ;  /* 0xff800000295f7808 */ /* 0x000fe40002800000 */
[----:B------:R-:W-:-:S02]  /*38c0*/  FSEL R93, R36, -INF , P0 ;  /* 0xff800000245d7808 */ /* 0x000fc40000000000 */
[----:B------:R-:W-:Y:S02]  /*38d0*/  FMNMX.FTZ R6, R96, R6, !PT ;  /* 0x0000000660067209 */ /* 0x000fe40007810000 */
[----:B------:R-:W-:Y:S02]  /*38e0*/  ISETP.GT.AND P0, PT, R2, 0x29, PT ;  /* 0x000000290200780c */ /* 0x000fe40003f04270 */
[----:B------:R-:W-:Y:S02]  /*38f0*/  FMNMX.FTZ R7, R20, R7, !PT ;  /* 0x0000000714077209 */ /* 0x000fe40007810000 */
[----:B------:R-:W-:Y:S02]  /*3900*/  ISETP.GT.AND P1, PT, R2, 0x18, PT ;  /* 0x000000180200780c */ /* 0x000fe40003f24270 */
[----:B------:R-:W-:Y:S02]  /*3910*/  ISETP.GT.AND P5, PT, R5, 0x29, PT ;  /* 0x000000290500780c */ /* 0x000fe40003fa4270 */
[----:B------:R-:W-:-:S02]  /*3920*/  FMNMX.FTZ R6, R95, R6, !PT ;  /* 0x000000065f067209 */ /* 0x000fc40007810000 */
[----:B------:R-:W-:Y:S02]  /*3930*/  FSEL R99, R39, -INF , P0 ;  /* 0xff80000027637808 */ /* 0x000fe40000000000 */
[----:B------:R-:W-:Y:S02]  /*3940*/  FMNMX.FTZ R7, R21, R7, !PT ;  /* 0x0000000715077209 */ /* 0x000fe40007810000 */
[----:B------:R-:W-:Y:S02]  /*3950*/  ISETP.GT.AND P0, PT, R5, 0x30, PT ;  /* 0x000000300500780c */ /* 0x000fe40003f04270 */
[----:B------:R-:W-:Y:S02]  /*3960*/  FSEL R27, R78, -INF , P1 ;  /* 0xff8000004e1b7808 */ /* 0x000fe40000800000 */
[----:B------:R-:W-:Y:S01]  /*3970*/  FSEL R92, R37, -INF , P5 ;  /* 0xff800000255c7808 */ /* 0x000fe20002800000 */
[----:B------:R-:W-:Y:S01]  /*3980*/  LDSM.16.MT88.4 R76, [R228+0x900] ;  /* 0x00090000e44c783b */ /* 0x000fe20000004200 */
[----:B------:R-:W-:-:S02]  /*3990*/  FMNMX.FTZ R6, R93, R6, !PT ;  /* 0x000000065d067209 */ /* 0x000fc40007810000 */
[----:B------:R-:W-:Y:S02]  /*39a0*/  ISETP.GT.AND P1, PT, R2, 0x20, PT ;  /* 0x000000200200780c */ /* 0x000fe40003f24270 */
[----:B------:R-:W-:Y:S02]  /*39b0*/  FMNMX.FTZ R7, R25, R7, !PT ;  /* 0x0000000719077209 */ /* 0x000fe40007810000 */
[----:B------:R-:W-:Y:S02]  /*39c0*/  FSEL R168, R32, -INF , P0 ;  /* 0xff80000020a87808 */ /* 0x000fe40000000000 */
[----:B------:R-:W-:Y:S02]  /*39d0*/  ISETP.GT.AND P0, PT, R2, 0x31, PT ;  /* 0x000000310200780c */ /* 0x000fe40003f04270 */
[----:B------:R-:W-:Y:S02]  /*39e0*/  ISETP.GT.AND P5, PT, R5, 0x31, PT ;  /* 0x000000310500780c */ /* 0x000fe40003fa4270 */
[----:B------:R-:W-:-:S02]  /*39f0*/  FMNMX.FTZ R6, R92, R6, !PT ;  /* 0x000000065c067209 */ /* 0x000fc40007810000 */
[----:B------:R-:W-:Y:S02]  /*3a00*/  FSEL R98, R42, -INF , P1 ;  /* 0xff8000002a627808 */ /* 0x000fe40000800000 */
[----:B------:R-:W-:Y:S01]  /*3a10*/  FMNMX.FTZ R7, R26, R7, !PT ;  /* 0x000000071a077209 */ /* 0x000fe20007810000 */
[----:B------:R-:W-:Y:S01]  /*3a20*/  LDSM.16.MT88.4 R40, [R225+0x900] ;  /* 0x00090000e128783b */ /* 0x000fe20000004200 */
[----:B------:R-:W-:Y:S02]  /*3a30*/  ISETP.GT.AND P1, PT, R2, 0x28, PT ;  /* 0x000000280200780c */ /* 0x000fe40003f24270 */
[----:B------:R-:W-:Y:S02]  /*3a40*/  FSEL R167, R35, -INF , P0 ;  /* 0xff80000023a77808 */ /* 0x000fe40000000000 */
[----:B------:R-:W-:Y:S02]  /*3a50*/  FSEL R166, R33, -INF , P5 ;  /* 0xff80000021a67808 */ /* 0x000fe40002800000 */
[----:B------:R-:W-:-:S02]  /*3a60*/  ISETP.GT.AND P0, PT, R5, 0x38, PT ;  /* 0x000000380500780c */ /* 0x000fc40003f04270 */
[----:B------:R-:W-:Y:S02]  /*3a70*/  FMNMX.FTZ R6, R168, R6, !PT ;  /* 0x00000006a8067209 */ /* 0x000fe40007810000 */
[----:B------:R-:W-:Y:S02]  /*3a80*/  FMNMX.FTZ R7, R27, R7, !PT ;  /* 0x000000071b077209 */ /* 0x000fe40007810000 */
        /* <DEDUP_REMOVED lines=8> */
[----:B------:R-:W-:Y:S01]  /*3b10*/  ISETP.GT.AND P1, PT, R5, 0x40, PT ;  /* 0x000000400500780c */ /* 0x000fe20003f24270 */
[----:B------:R-:W-:Y:S01]  /*3b20*/  LDSM.16.MT88.4 R32, [R229+0x900] ;  /* 0x00090000e520783b */ /* 0x000fe20000004200 */
        /* <DEDUP_REMOVED lines=10> */
[----:B------:R-:W-:Y:S02]  /*3bd0*/  ISETP.GT.AND P1, PT, R5, 0x49, PT ;  /* 0x000000490500780c */ /* 0x000fe40003f24270 */
[----:B------:R-:W-:Y:S02]  /*3be0*/  FMNMX.FTZ R7, R94, R7, !PT ;  /* 0x000000075e077209 */ /* 0x000fe40007810000 */
[----:B------:R-:W-:Y:S02]  /*3bf0*/  FSEL R177, R52, -INF , P5 ;  /* 0xff80000034b17808 */ /* 0x000fe40002800000 */
[----:B------:R-:W-:-:S02]  /*3c00*/  FMNMX.FTZ R6, R178, R6, !PT ;  /* 0x00000006b2067209 */ /* 0x000fc40007810000 */
[----:B------:R-:W-:Y:S02]  /*3c10*/  FSEL R176, R53, -INF , P1 ;  /* 0xff80000035b07808 */ /* 0x000fe40000800000 */
[----:B------:R-:W-:Y:S02]  /*3c20*/  FMNMX.FTZ R7, R99, R7, !PT ;  /* 0x0000000763077209 */ /* 0x000fe40007810000 */
[----:B------:R-:W-:Y:S02]  /*3c30*/  ISETP.GT.AND P1, PT, R2, 0x38, PT ;  /* 0x000000380200780c */ /* 0x000fe40003f24270 */
[----:B------:R-:W-:Y:S02]  /*3c40*/  ISETP.GT.AND P0, PT, R5, 0x50, PT ;  /* 0x000000500500780c */ /* 0x000fe40003f04270 */
[----:B------:R-:W-:Y:S02]  /*3c50*/  FMNMX.FTZ R6, R177, R6, !PT ;  /* 0x00000006b1067209 */ /* 0x000fe40007810000 */
[----:B------:R-:W-:-:S02]  /*3c60*/  FMNMX.FTZ R7, R169, R7, !PT ;  /* 0x00000007a9077209 */ /* 0x000fc40007810000 */
[----:B------:R-:W-:Y:S02]  /*3c70*/  FSEL R142, R46, -INF , P1 ;  /* 0xff8000002e8e7808 */ /* 0x000fe40000800000 */
[C---:B------:R-:W-:Y:S02]  /*3c80*/  ISETP.GT.AND P6, PT, R5.reuse, 0x51, PT ;  /* 0x000000510500780c */ /* 0x040fe40003fc4270 */
[C---:B------:R-:W-:Y:S02]  /*3c90*/  ISETP.GT.AND P5, PT, R5.reuse, 0x58, PT ;  /* 0x000000580500780c */ /* 0x040fe40003fa4270 */
[----:B------:R-:W-:Y:S02]  /*3ca0*/  FSEL R250, R16, -INF , P0 ;  /* 0xff80000010fa7808 */ /* 0x000fe40000000000 */
[----:B------:R-:W-:Y:S02]  /*3cb0*/  ISETP.GT.AND P1, PT, R5, 0x59, PT ;  /* 0x000000590500780c */ /* 0x000fe40003f24270 */
[----:B------:R-:W-:-:S02]  /*3cc0*/  ISETP.GT.AND P0, PT, R2, 0x39, PT ;  /* 0x000000390200780c */ /* 0x000fc40003f04270 */
[----:B------:R-:W-:Y:S02]  /*3cd0*/  FMNMX.FTZ R5, R176, R6, !PT ;  /* 0x00000006b0057209 */ /* 0x000fe40007810000 */
[----:B------:R-:W-:Y:S02]  /*3ce0*/  FMNMX.FTZ R6, R167, R7, !PT ;  /* 0x00000007a7067209 */ /* 0x000fe40007810000 */
[----:B------:R-:W-:Y:S02]  /*3cf0*/  FSEL R143, R47, -INF , P0 ;  /* 0xff8000002f8f7808 */ /* 0x000fe40000000000 */
[----:B------:R-:W-:Y:S01]  /*3d00*/  FSEL R100, R17, -INF , P6 ;  /* 0xff80000011647808 */ /* 0x000fe20003000000 */
[----:B------:R-:W-:Y:S01]  /*3d10*/  LDSM.16.MT88.4 R44, [R229+0x100] ;  /* 0x00010000e52c783b */ /* 0x000fe20000004200 */
[----:B------:R-:W-:Y:S02]  /*3d20*/  FMNMX.FTZ R5, R250, R5, !PT ;  /* 0x00000005fa057209 */ /* 0x000fe40007810000 */
[----:B------:R-:W-:-:S02]  /*3d30*/  ISETP.GT.AND P0, PT, R2, 0x40, PT ;  /* 0x000000400200780c */ /* 0x000fc40003f04270 */
[----:B------:R-:W-:Y:S02]  /*3d40*/  FMNMX.FTZ R6, R142, R6, !PT ;  /* 0x000000068e067209 */ /* 0x000fe40007810000 */
[----:B------:R-:W-:Y:S02]  /*3d50*/  FSEL R251, R48, -INF , P5 ;  /* 0xff80000030fb7808 */ /* 0x000fe40002800000 */
[----:B------:R-:W-:Y:S02]  /*3d60*/  FMNMX.FTZ R141, R100, R5, !PT ;  /* 0x00000005648d7209 */ /* 0x000fe40007810000 */
[----:B------:R-:W-:Y:S02]  /*3d70*/  ISETP.GT.AND P5, PT, R2, 0x41, PT ;  /* 0x000000410200780c */ /* 0x000fe40003fa4270 */
[----:B------:R-:W-:Y:S02]  /*3d80*/  FSEL R174, R30, -INF , P0 ;  /* 0xff8000001eae7808 */ /* 0x000fe40000000000 */
[----:B------:R-:W-:-:S02]  /*3d90*/  FMNMX.FTZ R5, R143, R6, !PT ;  /* 0x000000068f057209 */ /* 0x000fc40007810000 */
[----:B------:R-:W-:Y:S02]  /*3da0*/  FSEL R89, R49, -INF , P1 ;  /* 0xff80000031597808 */ /* 0x000fe40000800000 */
[----:B------:R-:W-:Y:S02]  /*3db0*/  FSEL R173, R31, -INF , P5 ;  /* 0xff8000001fad7808 */ /* 0x000fe40002800000 */
[----:B------:R-:W-:Y:S02]  /*3dc0*/  ISETP.GT.AND P1, PT, R2, 0x48, PT ;  /* 0x000000480200780c */ /* 0x000fe40003f24270 */
[----:B------:R-:W-:Y:S02]  /*3dd0*/  FMNMX.FTZ R5, R174, R5, !PT ;  /* 0x00000005ae057209 */ /* 0x000fe40007810000 */
[----:B------:R-:W-:Y:S02]  /*3de0*/  ISETP.GT.AND P0, PT, R2, 0x49, PT ;  /* 0x000000490200780c */ /* 0x000fe40003f04270 */
[----:B------:R-:W-:-:S02]  /*3df0*/  FSEL R172, R54, -INF , P1 ;  /* 0xff80000036ac7808 */ /* 0x000fc40000800000 */
[----:B------:R-:W-:Y:S02]  /*3e00*/  FMNMX.FTZ R5, R173, R5, !PT ;  /* 0x00000005ad057209 */ /* 0x000fe40007810000 */
[----:B------:R-:W-:Y:S02]  /*3e10*/  FSEL R175, R55, -INF , P0 ;  /* 0xff80000037af7808 */ /* 0x000fe40000000000 */
[----:B------:R-:W-:Y:S01]  /*3e20*/  ISETP.GT.AND P1, PT, R2, 0x50, PT ;  /* 0x000000500200780c */ /* 0x000fe20003f24270 */
[----:B------:R-:W-:Y:S01]  /*3e30*/  LDSM.16.MT88.4 R52, [R228+0x100] ;  /* 0x00010000e434783b */ /* 0x000fe20000004200 */
        /* <DEDUP_REMOVED lines=10> */
[----:B------:R-:W-:Y:S01]  /*3ee0*/  ISETP.GT.AND P0, PT, R2, 0x59, PT ;  /* 0x000000590200780c */ /* 0x000fe20003f04270 */
[----:B------:R-:W-:Y:S01]  /*3ef0*/  LDSM.16.MT88.4 R16, [R225+0x100] ;  /* 0x00010000e110783b */ /* 0x000fe20000004200 */
[----:B------:R-:W-:Y:S02]  /*3f00*/  FSEL R170, R50, -INF , P1 ;  /* 0xff80000032aa7808 */ /* 0x000fe40000800000 */
[----:B------:R-:W-:Y:S02]  /*3f10*/  FMNMX.FTZ R2, R171, R5, !PT ;  /* 0x00000005ab027209 */ /* 0x000fe40007810000 */
[----:B------:R-:W-:Y:S02]  /*3f20*/  FSEL R252, R51, -INF , P0 ;  /* 0xff80000033fc7808 */ /* 0x000fe40000000000 */
[----:B------:R-:W-:-:S04]  /*3f30*/  FMNMX.FTZ R2, R170, R2, !PT ;  /* 0x00000002aa027209 */ /* 0x000fc80007810000 */
        /* <DEDUP_REMOVED lines=8> */
[----:B------:R-:W-:-:S05]  /*3fc0*/  FMUL.FTZ R12, R141, c[0x0][0x2d0] ;  /* 0x0000b4008d0c7a20 */ /* 0x000fca0000410000 */
[----:B------:R-:W-:-:S05]  /*3fd0*/  FSEL R12, R12, RZ, P0 ;  /* 0x000000ff0c0c7208 */ /* 0x000fca0000000000 */
[----:B------:R-:W-:-:S04]  /*3fe0*/  FFMA.FTZ R5, R8, c[0x0][0x2d0], -R12 ;  /* 0x0000b40008057a23 */ /* 0x000fc8000001080c */
[----:B------:R1:W-:Y:S01]  /*3ff0*/  MUFU.EX2 R90, R5 ;  /* 0x00000005005a7308 */ /* 0x0003e20000000800 */
[----:B--2---:R-:W-:-:S04]  /*4000*/  FMNMX.FTZ R140, R2, R140, !PT ;  /* 0x0000008c028c7209 */ /* 0x004fc80007810000 */
[C---:B------:R-:W-:Y:S01]  /*4010*/  FSETP.NEU.FTZ.AND P0, PT, R140.reuse, -INF , PT ;  /* 0xff8000008c00780b */ /* 0x040fe20003f1d000 */
[----:B------:R-:W-:-:S05]  /*4020*/  FMUL.FTZ R2, R140, c[0x0][0x2d0] ;  /* 0x0000b4008c027a20 */ /* 0x000fca0000410000 */
[----:B------:R-:W-:Y:S02]  /*4030*/  FSEL R2, R2, RZ, P0 ;  /* 0x000000ff02027208 */ /* 0x000fe40000000000 */
[----:B------:R-:W-:Y:S01]  /*4040*/  PLOP3.LUT P0, PT, PT, PT, UP0, 0x80, 0x0 ;  /* 0x000000000000781c */ /* 0x000fe20003f0f008 */
[----:B-1----:R-:W-:Y:S02]  /*4050*/  FFMA.FTZ R5, R9, c[0x0][0x2d0], -R12 ;  /* 0x0000b40009057a23 */ /* 0x002fe4000001080c */
[--C-:B------:R-:W-:Y:S02]  /*4060*/  FFMA.FTZ R4, R14, c[0x0][0x2d0], -R2.reuse ;  /* 0x0000b4000e047a23 */ /* 0x100fe40000010802 */
[----:B------:R1:W2:Y:S01]  /*4070*/  MUFU.EX2 R101, R5 ;  /* 0x0000000500657308 */ /* 0x0002a20000000800 */
[--C-:B------:R-:W-:Y:S02]  /*4080*/  FFMA.FTZ R3, R20, c[0x0][0x2d0], -R2.reuse ;  /* 0x0000b40014037a23 */ /* 0x100fe40000010802 */
[----:B------:R-:W-:-:S05]  /*4090*/  FFMA.FTZ R0, R26, c[0x0][0x2d0], -R2 ;  /* 0x0000b4001a007a23 */ /* 0x000fca0000010802 */
[----:B------:R3:W-:Y:S01]  /*40a0*/  MUFU.EX2 R105, R4 ;  /* 0x0000000400697308 */ /* 0x0007e20000000800 */
[----:B-1----:R-:W-:-:S07]  /*40b0*/  FFMA.FTZ R5, R10, c[0x0][0x2d0], -R12 ;  /* 0x0000b4000a057a23 */ /* 0x002fce000001080c */
[----:B------:R1:W-:Y:S01]  /*40c0*/  MUFU.EX2 R57, R0 ;  /* 0x0000000000397308 */ /* 0x0003e20000000800 */
[----:B--2---:R-:W-:Y:S01]  /*40d0*/  F2FP.PACK_AB R8, R101, R90 ;  /* 0x0000005a6508723e */ /* 0x004fe200000000ff */
[----:B---3--:R-:W-:-:S06]  /*40e0*/  FFMA.FTZ R4, R15, c[0x0][0x2d0], -R2 ;  /* 0x0000b4000f047a23 */ /* 0x008fcc0000010802 */
[----:B------:R2:W-:Y:S08]  /*40f0*/  MUFU.EX2 R181, R5 ;  /* 0x0000000500b57308 */ /* 0x0005f00000000800 */
[----:B------:R-:W3:Y:S01]  /*4100*/  MUFU.EX2 R14, R4 ;  /* 0x00000004000e7308 */ /* 0x000ee20000000800 */
[----:B-1----:R-:W-:Y:S02]  /*4110*/  FFMA.FTZ R0, R27, c[0x0][0x2d0], -R2 ;  /* 0x0000b4001b007a23 */ /* 0x002fe40000010802 */
[----:B--2---:R-:W-:-:S05]  /*4120*/  FFMA.FTZ R5, R11, c[0x0][0x2d0], -R12 ;  /* 0x0000b4000b057a23 */ /* 0x004fca000001080c */
[----:B------:R1:W-:Y:S01]  /*4130*/  MUFU.EX2 R15, R0 ;  /* 0x00000000000f7308 */ /* 0x0003e20000000800 */
[----:B---3--:R-:W-:-:S07]  /*4140*/  F2FP.PACK_AB R9, R14, R105 ;  /* 0x000000690e09723e */ /* 0x008fce00000000ff */
[----:B------:R2:W3:Y:S01]  /*4150*/  MUFU.EX2 R183, R5 ;  /* 0x0000000500b77308 */ /* 0x0004e20000000800 */
[----:B-1----:R-:W-:Y:S02]  /*4160*/  FFMA.FTZ R0, R56, c[0x0][0x2d0], -R2 ;  /* 0x0000b40038007a23 */ /* 0x002fe40000010802 */
[----:B--2---:R-:W-:Y:S01]  /*4170*/  FFMA.FTZ R5, R13, c[0x0][0x2d0], -R12 ;  /* 0x0000b4000d057a23 */ /* 0x004fe2000001080c */
[----:B---3--:R-:W-:-:S04]  /*4180*/  F2FP.PACK_AB R10, R183, R181 ;  /* 0x000000b5b70a723e */ /* 0x008fc800000000ff */
[----:B------:R1:W-:Y:S08]  /*4190*/  MUFU.EX2 R13, R3 ;  /* 0x00000003000d7308 */ /* 0x0003f00000000800 */
[----:B------:R2:W-:Y:S01]  /*41a0*/  MUFU.EX2 R102, R5 ;  /* 0x0000000500667308 */ /* 0x0005e20000000800 */
[----:B-1----:R-:W-:-:S07]  /*41b0*/  FFMA.FTZ R3, R21, c[0x0][0x2d0], -R2 ;  /* 0x0000b40015037a23 */ /* 0x002fce0000010802 */
[----:B------:R1:W3:Y:S01]  /*41c0*/  MUFU.EX2 R180, R3 ;  /* 0x0000000300b47308 */ /* 0x0002e20000000800 */
[----:B--2---:R-:W2:Y:S01]  /*41d0*/  LDSM.16.MT88.4 R4, [R226+0x100] ;  /* 0x00010000e204783b */ /* 0x004ea20000004200 */
[----:B-1----:R-:W-:Y:S01]  /*41e0*/  FFMA.FTZ R3, R22, c[0x0][0x2d0], -R12 ;  /* 0x0000b40016037a23 */ /* 0x002fe2000001080c */
[----:B---3--:R-:W-:-:S05]  /*41f0*/  F2FP.PACK_AB R11, R180, R13 ;  /* 0x0000000db40b723e */ /* 0x008fca00000000ff */
[----:B------:R1:W3:Y:S02]  /*4200*/  MUFU.EX2 R103, R3 ;  /* 0x0000000300677308 */ /* 0x0002e40000000800 */
[C---:B------:R-:W-:Y:S08]  /*4210*/  HMMA.16816.F32 R60, R8.reuse, R16, RZ ;  /* 0x00000010083c723c */ /* 0x040ff000000018ff */
[----:B------:R-:W-:Y:S01]  /*4220*/  HMMA.16816.F32 R48, R8, R18, RZ ;  /* 0x000000120830723c */ /* 0x000fe200000018ff */
[----:B-1----:R-:W-:-:S04]  /*4230*/  FFMA.FTZ R3, R23, c[0x0][0x2d0], -R12 ;  /* 0x0000b40017037a23 */ /* 0x002fc8000001080c */
[----:B------:R1:W-:Y:S03]  /*4240*/  MUFU.EX2 R104, R3 ;  /* 0x0000000300687308 */ /* 0x0003e60000000800 */
[C---:B------:R-:W-:Y:S08]  /*4250*/  HMMA.16816.F32 R20, R8.reuse, R44, RZ ;  /* 0x0000002c0814723c */ /* 0x040ff000000018ff */
[----:B------:R-:W-:Y:S01]  /*4260*/  HMMA.16816.F32 R16, R8, R46, RZ ;  /* 0x0000002e0810723c */ /* 0x000fe200000018ff */
[----:B------:R-:W-:Y:S01]  /*4270*/  LDSM.16.MT88.4 R44, [R228+0x3100] ;  /* 0x00310000e42c783b */ /* 0x000fe20000004200 */
[----:B-1----:R-:W-:-:S06]  /*4280*/  FFMA.FTZ R3, R24, c[0x0][0x2d0], -R12 ;  /* 0x0000b40018037a23 */ /* 0x002fcc000001080c */
[C---:B--2---:R-:W-:Y:S01]  /*4290*/  HMMA.16816.F32 R28, R8.reuse, R4, RZ ;  /* 0x00000004081c723c */ /* 0x044fe200000018ff */
[----:B------:R1:W2:Y:S06]  /*42a0*/  MUFU.EX2 R182, R3 ;  /* 0x0000000300b67308 */ /* 0x0002ac0000000800 */
[----:B---3--:R-:W-:Y:S01]  /*42b0*/  F2FP.PACK_AB R4, R103, R102 ;  /* 0x000000666704723e */ /* 0x008fe200000000ff */
[----:B-1----:R-:W-:Y:S02]  /*42c0*/  FFMA.FTZ R3, R25, c[0x0][0x2d0], -R2 ;  /* 0x0000b40019037a23 */ /* 0x002fe40000010802 */
[----:B------:R-:W-:Y:S02]  /*42d0*/  HMMA.16816.F32 R24, R8, R6, RZ ;  /* 0x000000060818723c */ /* 0x000fe400000018ff */
[----:B------:R-:W-:Y:S05]  /*42e0*/  MUFU.EX2 R91, R3 ;  /* 0x00000003005b7308 */ /* 0x000fea0000000800 */
[----:B--2---:R-:W-:-:S03]  /*42f0*/  F2FP.PACK_AB R6, R182, R104 ;  /* 0x00000068b606723e */ /* 0x004fc600000000ff */
[----:B------:R1:W2:Y:S02]  /*4300*/  MUFU.EX2 R3, R0 ;  /* 0x0000000000037308 */ /* 0x0002a40000000800 */
[----:B-1----:R-:W-:Y:S01]  /*4310*/  IMAD.MOV.U32 R0, RZ, RZ, R57 ;  /* 0x000000ffff007224 */ /* 0x002fe200078e0039 */
[----:B--2---:R-:W-:Y:S01]  /*4320*/  F2FP.PACK_AB R7, R3, R15 ;  /* 0x0000000f0307723e */ /* 0x004fe200000000ff */
[----:B------:R-:W1:Y:S03]  /*4330*/  LDSM.16.MT88.4 R56, [R225+0x3100] ;  /* 0x00310000e138783b */ /* 0x000e660000004200 */
[----:B------:R-:W-:-:S07]  /*4340*/  F2FP.PACK_AB R5, R0, R91 ;  /* 0x0000005b0005723e */ /* 0x000fce00000000ff */
[C---:B------:R-:W-:Y:S08]  /*4350*/  HMMA.16816.F32 R160, R4.reuse, R40, R60 ;  /* 0x0000002804a0723c */ /* 0x040ff0000000183c */
[----:B------:R-:W-:Y:S01]  /*4360*/  HMMA.16816.F32 R144, R4, R42, R48 ;  /* 0x0000002a0490723c */ /* 0x000fe20000001830 */
[----:B------:R-:W-:Y:S07]  /*4370*/  LDSM.16.MT88.4 R48, [R225+0x6100] ;  /* 0x00610000e130783b */ /* 0x000fee0000004200 */
[----:B------:R-:W-:Y:S08]  /*4380*/  HMMA.16816.F32 R40, R8, R52, RZ ;  /* 0x000000340828723c */ /* 0x000ff000000018ff */
[C---:B------:R-:W-:Y:S08]  /*4390*/  HMMA.16816.F32 R112, R4.reuse, R32, R20 ;  /* 0x000000200470723c */ /* 0x040ff00000001814 */
[C---:B------:R-:W-:Y:S01]  /*43a0*/  HMMA.16816.F32 R148, R4.reuse, R34, R16 ;  /* 0x000000220494723c */ /* 0x040fe20000001810 */
[----:B------:R-:W2:Y:S07]  /*43b0*/  LDSM.16.MT88.4 R32, [R225+0x3900] ;  /* 0x00390000e120783b */ /* 0x000eae0000004200 */
[C---:B------:R-:W-:Y:S08]  /*43c0*/  HMMA.16816.F32 R136, R4.reuse, R36, R28 ;  /* 0x000000240488723c */ /* 0x040ff0000000181c */
[----:B------:R-:W-:Y:S01]  /*43d0*/  HMMA.16816.F32 R124, R4, R38, R24 ;  /* 0x00000026047c723c */ /* 0x000fe20000001818 */
[----:B------:R-:W3:Y:S07]  /*43e0*/  LDSM.16.MT88.4 R36, [R229+0x3100] ;  /* 0x00310000e524783b */ /* 0x000eee0000004200 */
[C---:B------:R-:W-:Y:S01]  /*43f0*/  HMMA.16816.F32 R28, R8.reuse, R54, RZ ;  /* 0x00000036081c723c */ /* 0x040fe200000018ff */
[----:B------:R-:W4:Y:S07]  /*4400*/  LDSM.16.MT88.4 R52, [R226+0x6100] ;  /* 0x00610000e234783b */ /* 0x000f2e0000004200 */
[C---:B-1----:R-:W-:Y:S08]  /*4410*/  HMMA.16816.F32 R24, R8.reuse, R56, RZ ;  /* 0x000000380818723c */ /* 0x042ff000000018ff */
[C---:B------:R-:W-:Y:S08]  /*4420*/  HMMA.16816.F32 R20, R8.reuse, R58, RZ ;  /* 0x0000003a0814723c */ /* 0x040ff000000018ff */
[----:B------:R-:W-:Y:S08]  /*4430*/  HMMA.16816.F32 R16, R8, R64, RZ ;  /* 0x000000400810723c */ /* 0x000ff000000018ff */
[C---:B------:R-:W-:Y:S01]  /*4440*/  HMMA.16816.F32 R116, R4.reuse, R76, R40 ;  /* 0x0000004c0474723c */ /* 0x040fe20000001828 */
[----:B------:R-:W1:Y:S07]  /*4450*/  LDSM.16.MT88.4 R40, [R229+0x6100] ;  /* 0x00610000e528783b */ /* 0x000e6e0000004200 */
[C---:B------:R-:W-:Y:S01]  /*4460*/  HMMA.16816.F32 R108, R4.reuse, R78, R28 ;  /* 0x0000004e046c723c */ /* 0x040fe2000000181c */
[----:B------:R-:W5:Y:S07]  /*4470*/  LDSM.16.MT88.4 R76, [R225+0x6900] ;  /* 0x00690000e14c783b */ /* 0x000f6e0000004200 */
[C---:B--2---:R-:W-:Y:S08]  /*4480*/  HMMA.16816.F32 R120, R4.reuse, R32, R24 ;  /* 0x000000200478723c */ /* 0x044ff00000001818 */
[----:B------:R-:W-:Y:S08]  /*4490*/  HMMA.16816.F32 R128, R4, R34, R20 ;  /* 0x000000220480723c */ /* 0x000ff00000001814 */
[C---:B------:R-:W-:Y:S08]  /*44a0*/  HMMA.16816.F32 R64, R8.reuse, R66, RZ ;  /* 0x000000420840723c */ /* 0x040ff000000018ff */
[C---:B---3--:R-:W-:Y:S08]  /*44b0*/  HMMA.16816.F32 R32, R8.reuse, R36, RZ ;  /* 0x000000240820723c */ /* 0x048ff000000018ff */
[C---:B------:R-:W-:Y:S08]  /*44c0*/  HMMA.16816.F32 R28, R8.reuse, R38, RZ ;  /* 0x00000026081c723c */ /* 0x040ff000000018ff */
[----:B------:R-:W-:Y:S08]  /*44d0*/  HMMA.16816.F32 R24, R8, R44, RZ ;  /* 0x0000002c0818723c */ /* 0x000ff000000018ff */
[----:B------:R-:W-:Y:S07]  /*44e0*/  HMMA.16816.F32 R132, R4, R68, R16 ;  /* 0x000000440484723c */ /* 0x000fee0000001810 */
[----:B------:R-:W-:Y:S01]  /*44f0*/  IMAD.MOV.U32 R68, RZ, RZ, R105 ;  /* 0x000000ffff447224 */ /* 0x000fe200078e0069 */
[----:B------:R-:W-:Y:S01]  /*4500*/  HMMA.16816.F32 R20, R8, R46, RZ ;  /* 0x0000002e0814723c */ /* 0x000fe200000018ff */
[----:B------:R-:W-:-:S07]  /*4510*/  IMAD.MOV.U32 R69, RZ, RZ, R104 ;  /* 0x000000ffff457224 */ /* 0x000fce00078e0068 */
[C---:B------:R-:W-:Y:S08]  /*4520*/  HMMA.16816.F32 R16, R8.reuse, R48, RZ ;  /* 0x000000300810723c */ /* 0x040ff000000018ff */
[C---:B------:R-:W-:Y:S08]  /*4530*/  HMMA.16816.F32 R60, R8.reuse, R50, RZ ;  /* 0x00000032083c723c */ /* 0x040ff000000018ff */
[C---:B----4-:R-:W-:Y:S08]  /*4540*/  HMMA.16816.F32 R56, R8.reuse, R52, RZ ;  /* 0x000000340838723c */ /* 0x050ff000000018ff */
[C---:B-1----:R-:W-:Y:S08]  /*4550*/  HMMA.16816.F32 R48, R8.reuse, R40, RZ ;  /* 0x000000280830723c */ /* 0x042ff000000018ff */
[C---:B------:R-:W-:Y:S08]  /*4560*/  HMMA.16816.F32 R44, R8.reuse, R42, RZ ;  /* 0x0000002a082c723c */ /* 0x040ff000000018ff */
[C---:B------:R-:W-:Y:S08]  /*4570*/  HMMA.16816.F32 R52, R8.reuse, R54, RZ ;  /* 0x000000360834723c */ /* 0x040ff000000018ff */
[C---:B------:R-:W-:Y:S08]  /*4580*/  HMMA.16816.F32 R40, R8.reuse, R72, RZ ;  /* 0x000000480828723c */ /* 0x040ff000000018ff */
[----:B------:R-:W-:Y:S07]  /*4590*/  HMMA.16816.F32 R36, R8, R74, RZ ;  /* 0x0000004a0824723c */ /* 0x000fee00000018ff */
[----:B------:R-:W-:Y:S01]  /*45a0*/  MOV R8, R103 ;  /* 0x0000006700087202 */ /* 0x000fe20000000f00 */
[----:B------:R-:W-:Y:S01]  /*45b0*/  IMAD.MOV.U32 R9, RZ, RZ, R102 ;  /* 0x000000ffff097224 */ /* 0x000fe200078e0066 */
[----:B------:R-:W-:Y:S01]  /*45c0*/  HMMA.16816.F32 R104, R4, R70, R64 ;  /* 0x000000460468723c */ /* 0x000fe20000001840 */
[----:B------:R-:W-:-:S02]  /*45d0*/  IMAD.MOV.U32 R10, RZ, RZ, R101 ;  /* 0x000000ffff0a7224 */ /* 0x000fc400078e0065 */
[----:B------:R-:W-:-:S04]  /*45e0*/  IMAD.MOV.U32 R11, RZ, RZ, R100 ;  /* 0x000000ffff0b7224 */ /* 0x000fc800078e0064 */
[----:B------:R-:W-:Y:S01]  /*45f0*/  MOV R66, R91 ;  /* 0x0000005b00427202 */ /* 0x000fe20000000f00 */
[----:B------:R-:W-:Y:S01]  /*4600*/  HMMA.16816.F32 R100, R4, R84, R32 ;  /* 0x000000540464723c */ /* 0x000fe20000001820 */
[----:B------:R-:W-:-:S06]  /*4610*/  IMAD.MOV.U32 R67, RZ, RZ, R90 ;  /* 0x000000ffff437224 */ /* 0x000fcc00078e005a */
[----:B------:R-:W-:Y:S01]  /*4620*/  IMAD.MOV.U32 R34, RZ, RZ, R89 ;  /* 0x000000ffff227224 */ /* 0x000fe200078e0059 */
[----:B------:R-:W-:Y:S01]  /*4630*/  HMMA.16816.F32 R72, R4, R80, R24 ;  /* 0x000000500448723c */ /* 0x000fe20000001818 */
[----:B------:R-:W-:Y:S01]  /*4640*/  IMAD.MOV.U32 R35, RZ, RZ, R88 ;  /* 0x000000ffff237224 */ /* 0x000fe200078e0058 */
[----:B------:R-:W-:Y:S01]  /*4650*/  MOV R84, R10 ;  /* 0x0000000a00547202 */ /* 0x000fe20000000f00 */
[----:B------:R-:W-:-:S04]  /*4660*/  IMAD.MOV.U32 R85, RZ, RZ, R9 ;  /* 0x000000ffff557224 */ /* 0x000fc800078e0009 */
[----:B------:R-:W-:Y:S01]  /*4670*/  MOV R27, R66 ;  /* 0x00000042001b7202 */ /* 0x000fe20000000f00 */
[----:B------:R-:W-:Y:S01]  /*4680*/  HMMA.16816.F32 R88, R4, R86, R28 ;  /* 0x000000560458723c */ /* 0x000fe2000000181c */
[----:B------:R-:W-:-:S06]  /*4690*/  IMAD.MOV.U32 R26, RZ, RZ, R67 ;  /* 0x000000ffff1a7224 */ /* 0x000fcc00078e0043 */
[----:B------:R-:W-:Y:S01]  /*46a0*/  IMAD.MOV.U32 R87, RZ, RZ, R68 ;  /* 0x000000ffff577224 */ /* 0x000fe200078e0044 */
[C---:B------:R-:W-:Y:S01]  /*46b0*/  HMMA.16816.F32 R80, R4.reuse, R82, R20 ;  /* 0x000000520450723c */ /* 0x040fe20000001814 */
[----:B------:R-:W-:Y:S01]  /*46c0*/  IMAD.MOV.U32 R86, RZ, RZ, R69 ;  /* 0x000000ffff567224 */ /* 0x000fe200078e0045 */
[----:B------:R-:W1:Y:S01]  /*46d0*/  LDSM.16.MT88.4 R20, [R226+0x6900] ;  /* 0x00690000e214783b */ /* 0x000e620000004200 */
[----:B------:R-:W-:Y:S02]  /*46e0*/  IMAD.MOV.U32 R31, RZ, RZ, R8 ;  /* 0x000000ffff1f7224 */ /* 0x000fe400078e0008 */
[----:B------:R-:W-:Y:S02]  /*46f0*/  IMAD.MOV.U32 R30, RZ, RZ, R11 ;  /* 0x000000ffff1e7224 */ /* 0x000fe400078e000b */
[----:B------:R-:W2:Y:S01]  /*4700*/  LDSM.16.MT88.4 R8, [R228+0x6900] ;  /* 0x00690000e408783b */ /* 0x000ea20000004200 */
[C---:B-----5:R-:W-:Y:S03]  /*4710*/  HMMA.16816.F32 R68, R4.reuse, R76, R16 ;  /* 0x0000004c0444723c */ /* 0x060fe60000001810 */
[----:B------:R-:W3:Y:S05]  /*4720*/  LDSM.16.MT88.4 R16, [R229+0x6900] ;  /* 0x00690000e510783b */ /* 0x000eea0000004200 */
[C---:B------:R-:W-:Y:S08]  /*4730*/  HMMA.16816.F32 R76, R4.reuse, R78, R60 ;  /* 0x0000004e044c723c */ /* 0x040ff0000000183c */
[C---:B-1----:R-:W-:Y:S08]  /*4740*/  HMMA.16816.F32 R64, R4.reuse, R20, R56 ;  /* 0x000000140440723c */ /* 0x042ff00000001838 */
[C---:B--2---:R-:W-:Y:S08]  /*4750*/  HMMA.16816.F32 R40, R4.reuse, R8, R40 ;  /* 0x000000080428723c */ /* 0x044ff00000001828 */
[C---:B---3--:R-:W-:Y:S07]  /*4760*/  HMMA.16816.F32 R56, R4.reuse, R16, R48 ;  /* 0x000000100438723c */ /* 0x048fee0000001830 */
[----:B------:R-:W-:Y:S01]  /*4770*/  IMAD.MOV.U32 R49, RZ, RZ, R0 ;  /* 0x000000ffff317224 */ /* 0x000fe200078e0000 */
[----:B------:R-:W-:Y:S01]  /*4780*/  MOV R51, R34 ;  /* 0x0000002200337202 */ /* 0x000fe20000000f00 */
[----:B------:R-:W-:Y:S01]  /*4790*/  FFMA.FTZ R0, R96, c[0x0][0x2d0], -R12 ;  /* 0x0000b40060007a23 */ /* 0x000fe2000001080c */
[----:B------:R-:W-:Y:S01]  /*47a0*/  HMMA.16816.F32 R44, R4, R18, R44 ;  /* 0x00000012042c723c */ /* 0x000fe2000000182c */
[----:B------:R-:W-:Y:S01]  /*47b0*/  IMAD.MOV.U32 R48, RZ, RZ, R35 ;  /* 0x000000ffff307224 */ /* 0x000fe200078e0023 */
[----:B------:R-:W1:Y:S01]  /*47c0*/  LDSM.16.MT88.4 R16, [R225+0x1100] ;  /* 0x00110000e110783b */ /* 0x000e620000004200 */
[----:B------:R2:W-:Y:S01]  /*47d0*/  MUFU.EX2 R25, R0 ;  /* 0x0000000000197308 */ /* 0x0005e20000000800 */
[----:B------:R-:W-:-:S04]  /*47e0*/  IMAD.MOV.U32 R50, RZ, RZ, R252 ;  /* 0x000000ffff327224 */ /* 0x000fc800078e00fc */
[C---:B------:R-:W-:Y:S01]  /*47f0*/  HMMA.16816.F32 R32, R4.reuse, R10, R36 ;  /* 0x0000000a0420723c */ /* 0x040fe20000001824 */
[----:B------:R-:W3:Y:S06]  /*4800*/  LDSM.16.MT88.4 R8, [R226+0x1100] ;  /* 0x00110000e208783b */ /* 0x000eec0000004200 */
[----:B------:R-:W-:Y:S01]  /*4810*/  MOV R38, R181 ;  /* 0x000000b500267202 */ /* 0x000fe20000000f00 */
[----:B------:R-:W-:Y:S01]  /*4820*/  HMMA.16816.F32 R60, R4, R22, R52 ;  /* 0x00000016043c723c */ /* 0x000fe20000001834 */
[----:B------:R-:W-:Y:S01]  /*4830*/  IMAD.MOV.U32 R37, RZ, RZ, R51 ;  /* 0x000000ffff257224 */ /* 0x000fe200078e0033 */
[----:B------:R-:W4:Y:S01]  /*4840*/  LDSM.16.MT88.4 R20, [R229+0x1100] ;  /* 0x00110000e514783b */ /* 0x000f220000004200 */
[----:B--2---:R-:W-:-:S04]  /*4850*/  FFMA.FTZ R0, R95, c[0x0][0x2d0], -R12 ;  /* 0x0000b4005f007a23 */ /* 0x004fc8000001080c */
[----:B------:R2:W5:Y:S02]  /*4860*/  MUFU.EX2 R181, R0 ;  /* 0x0000000000b57308 */ /* 0x0005640000000800 */
[----:B--2---:R-:W-:Y:S01]  /*4870*/  FFMA.FTZ R0, R93, c[0x0][0x2d0], -R12 ;  /* 0x0000b4005d007a23 */ /* 0x004fe2000001080c */
[----:B-----5:R-:W-:-:S05]  /*4880*/  F2FP.PACK_AB R4, R181, R25 ;  /* 0x00000019b504723e */ /* 0x020fca00000000ff */
[----:B------:R2:W-:Y:S02]  /*4890*/  MUFU.EX2 R29, R0 ;  /* 0x00000000001d7308 */ /* 0x0005e40000000800 */
[----:B--2---:R-:W-:-:S06]  /*48a0*/  FFMA.FTZ R0, R92, c[0x0][0x2d0], -R12 ;  /* 0x0000b4005c007a23 */ /* 0x004fcc000001080c */
        /* <DEDUP_REMOVED lines=10> */
[----:B------:R-:W2:Y:S02]  /*4950*/  MUFU.EX2 R28, R0 ;  /* 0x00000000001c7308 */ /* 0x000ea40000000800 */
[----:B--2---:R-:W-:Y:S01]  /*4960*/  F2FP.PACK_AB R7, R28, R39 ;  /* 0x000000271c07723e */ /* 0x004fe200000000ff */
[----:B------:R-:W-:-:S06]  /*4970*/  IMAD.MOV.U32 R0, RZ, RZ, R86 ;  /* 0x000000ffff007224 */ /* 0x000fcc00078e0056 */
[C---:B-1----:R-:W-:Y:S07]  /*4980*/  HMMA.16816.F32 R52, R4.reuse, R16, R160 ;  /* 0x000000100434723c */ /* 0x042fee00000018a0 */
[----:B------:R-:W-:Y:S01]  /*4990*/  IMAD.MOV.U32 R161, RZ, RZ, R38 ;  /* 0x000000ffffa17224 */ /* 0x000fe200078e0026 */
[----:B------:R-:W-:Y:S01]  /*49a0*/  MOV R38, R50 ;  /* 0x0000003200267202 */ /* 0x000fe20000000f00 */
[----:B------:R-:W-:Y:S01]  /*49b0*/  IMAD.MOV.U32 R163, RZ, RZ, R48 ;  /* 0x000000ffffa37224 */ /* 0x000fe200078e0030 */
[----:B---3--:R-:W-:Y:S01]  /*49c0*/  HMMA.16816.F32 R92, R4, R10, R124 ;  /* 0x0000000a045c723c */ /* 0x008fe2000000187c */
[----:B------:R-:W-:-:S02]  /*49d0*/  IMAD.MOV.U32 R162, RZ, RZ, R49 ;  /* 0x000000ffffa27224 */ /* 0x000fc400078e0031 */
[----:B------:R-:W-:-:S05]  /*49e0*/  IMAD.MOV.U32 R160, RZ, RZ, R87 ;  /* 0x000000ffffa07224 */ /* 0x000fca00078e0057 */
[C---:B------:R-:W-:Y:S01]  /*49f0*/  HMMA.16816.F32 R48, R4.reuse, R18, R144 ;  /* 0x000000120430723c */ /* 0x040fe20000001890 */
[----:B------:R-:W1:Y:S06]  /*4a00*/  LDSM.16.MT88.4 R16, [R228+0x1100] ;  /* 0x00110000e410783b */ /* 0x000e6c0000004200 */
[----:B------:R-:W-:Y:S01]  /*4a10*/  IMAD.MOV.U32 R146, RZ, RZ, R84 ;  /* 0x000000ffff927224 */ /* 0x000fe200078e0054 */
[----:B------:R-:W-:Y:S01]  /*4a20*/  MOV R144, R29 ;  /* 0x0000001d00907202 */ /* 0x000fe20000000f00 */
[----:B------:R-:W-:Y:S01]  /*4a30*/  IMAD.MOV.U32 R147, RZ, RZ, R85 ;  /* 0x000000ffff937224 */ /* 0x000fe200078e0055 */
[----:B----4-:R-:W-:Y:S01]  /*4a40*/  HMMA.16816.F32 R96, R4, R20, R112 ;  /* 0x000000140460723c */ /* 0x010fe20000001870 */
[----:B------:R-:W-:-:S07]  /*4a50*/  IMAD.MOV.U32 R145, RZ, RZ, R30 ;  /* 0x000000ffff917224 */ /* 0x000fce00078e001e */
[C---:B------:R-:W-:Y:S01]  /*4a60*/  HMMA.16816.F32 R84, R4.reuse, R8, R136 ;  /* 0x000000080454723c */ /* 0x040fe20000001888 */
[----:B------:R-:W2:Y:S06]  /*4a70*/  LDSM.16.MT88.4 R8, [R225+0x4100] ;  /* 0x00410000e108783b */ /* 0x000eac0000004200 */
[----:B------:R-:W-:Y:S01]  /*4a80*/  MOV R136, R28 ;  /* 0x0000001c00887202 */ /* 0x000fe20000000f00 */
[----:B------:R-:W-:Y:S01]  /*4a90*/  IMAD.MOV.U32 R137, RZ, RZ, R31 ;  /* 0x000000ffff897224 */ /* 0x000fe200078e001f */
[----:B------:R-:W-:Y:S01]  /*4aa0*/  HMMA.16816.F32 R112, R4, R22, R148 ;  /* 0x000000160470723c */ /* 0x000fe20000001894 */
[----:B------:R-:W3:Y:S01]  /*4ab0*/  LDSM.16.MT88.4 R28, [R226+0x4100] ;  /* 0x00410000e21c783b */ /* 0x000ee20000004200 */
[----:B------:R-:W-:-:S02]  /*4ac0*/  IMAD.MOV.U32 R138, RZ, RZ, R25 ;  /* 0x000000ffff8a7224 */ /* 0x000fc400078e0019 */
[----:B------:R-:W-:Y:S01]  /*4ad0*/  IMAD.MOV.U32 R139, RZ, RZ, R24 ;  /* 0x000000ffff8b7224 */ /* 0x000fe200078e0018 */
[----:B------:R-:W-:Y:S03]  /*4ae0*/  LDSM.16.MT88.4 R20, [R226+0x7100] ;  /* 0x00710000e214783b */ /* 0x000fe60000004200 */
        /* <DEDUP_REMOVED lines=8> */
[----:B------:R-:W-:Y:S01]  /*4b70*/  IMAD.MOV.U32 R28, RZ, RZ, R27 ;  /* 0x000000ffff1c7224 */ /* 0x000fe200078e001b */
[C---:B------:R-:W-:Y:S01]  /*4b80*/  HMMA.16816.F32 R148, R4.reuse, R30, R104 ;  /* 0x0000001e0494723c */ /* 0x040fe20000001868 */
[----:B------:R-:W3:Y:S06]  /*4b90*/  LDSM.16.MT88.4 R24, [R225+0x7100] ;  /* 0x00710000e118783b */ /* 0x000eec0000004200 */
[----:B------:R-:W-:Y:S01]  /*4ba0*/  MOV R105, R144 ;  /* 0x0000009000697202 */ /* 0x000fe20000000f00 */
[----:B------:R-:W-:Y:S01]  /*4bb0*/  IMAD.MOV.U32 R106, RZ, RZ, R145 ;  /* 0x000000ffff6a7224 */ /* 0x000fe200078e0091 */
[----:B-1----:R-:W-:Y:S01]  /*4bc0*/  HMMA.16816.F32 R124, R4, R18, R88 ;  /* 0x00000012047c723c */ /* 0x002fe20000001858 */
[----:B------:R-:W-:-:S02]  /*4bd0*/  IMAD.MOV.U32 R104, RZ, RZ, R146 ;  /* 0x000000ffff687224 */ /* 0x000fc400078e0092 */
[----:B------:R-:W-:Y:S02]  /*4be0*/  IMAD.MOV.U32 R107, RZ, RZ, R147 ;  /* 0x000000ffff6b7224 */ /* 0x000fe400078e0093 */
[----:B------:R-:W-:Y:S02]  /*4bf0*/  IMAD.MOV.U32 R30, RZ, RZ, R136 ;  /* 0x000000ffff1e7224 */ /* 0x000fe400078e0088 */
[----:B------:R-:W-:Y:S01]  /*4c00*/  IMAD.MOV.U32 R31, RZ, RZ, R137 ;  /* 0x000000ffff1f7224 */ /* 0x000fe200078e0089 */
        /* <DEDUP_REMOVED lines=8> */
[C---:B------:R-:W-:Y:S07]  /*4c90*/  HMMA.16816.F32 R72, R4.reuse, R20, R64 ;  /* 0x000000140448723c */ /* 0x040fee0000001840 */
[----:B------:R-:W-:Y:S01]  /*4ca0*/  IMAD.MOV.U32 R21, RZ, RZ, R39 ;  /* 0x000000ffff157224 */ /* 0x000fe200078e0027 */
[C---:B------:R-:W-:Y:S07]  /*4cb0*/  HMMA.16816.F32 R136, R4.reuse, R26, R76 ;  /* 0x0000001a0488723c */ /* 0x040fee000000184c */
[----:B------:R-:W-:Y:S01]  /*4cc0*/  IMAD.MOV.U32 R79, RZ, RZ, R0 ;  /* 0x000000ffff4f7224 */ /* 0x000fe200078e0000 */
[----:B------:R-:W-:Y:S01]  /*4cd0*/  MOV R77, R163 ;  /* 0x000000a3004d7202 */ /* 0x000fe20000000f00 */
[----:B------:R-:W-:Y:S01]  /*4ce0*/  FFMA.FTZ R0, R168, c[0x0][0x2d0], -R12 ;  /* 0x0000b400a8007a23 */ /* 0x000fe2000001080c */
[----:B------:R-:W-:Y:S01]  /*4cf0*/  MOV R78, R104 ;  /* 0x00000068004e7202 */ /* 0x000fe20000000f00 */
[----:B------:R-:W-:Y:S01]  /*4d00*/  IMAD.MOV.U32 R168, RZ, RZ, R162 ;  /* 0x000000ffffa87224 */ /* 0x000fe200078e00a2 */
[----:B-1----:R-:W-:Y:S01]  /*4d10*/  HMMA.16816.F32 R64, R4, R16, R56 ;  /* 0x000000100440723c */ /* 0x002fe20000001838 */
[----:B------:R-:W-:-:S02]  /*4d20*/  IMAD.MOV.U32 R162, RZ, RZ, R250 ;  /* 0x000000ffffa27224 */ /* 0x000fc400078e00fa */
[----:B------:R1:W-:Y:S01]  /*4d30*/  MUFU.EX2 R250, R0 ;  /* 0x0000000000fa7308 */ /* 0x0003e20000000800 */
[----:B------:R-:W-:Y:S02]  /*4d40*/  IMAD.MOV.U32 R163, RZ, RZ, R183 ;  /* 0x000000ffffa37224 */ /* 0x000fe400078e00b7 */
[----:B------:R-:W-:Y:S02]  /*4d50*/  IMAD.MOV.U32 R76, RZ, RZ, R182 ;  /* 0x000000ffff4c7224 */ /* 0x000fe400078e00b6 */
[----:B------:R-:W-:Y:S01]  /*4d60*/  IMAD.MOV.U32 R27, RZ, RZ, R30 ;  /* 0x000000ffff1b7224 */ /* 0x000fe200078e001e */
[C---:B------:R-:W-:Y:S01]  /*4d70*/  HMMA.16816.F32 R44, R4.reuse, R18, R44 ;  /* 0x00000012042c723c */ /* 0x040fe2000000182c */
[----:B------:R-:W-:Y:S01]  /*4d80*/  IMAD.MOV.U32 R30, RZ, RZ, R36 ;  /* 0x000000ffff1e7224 */ /* 0x000fe200078e0024 */
[----:B------:R-:W3:Y:S01]  /*4d90*/  LDSM.16.MT88.4 R16, [R225+0x1900] ;  /* 0x00190000e110783b */ /* 0x000ee20000004200 */
[----:B------:R-:W-:Y:S02]  /*4da0*/  IMAD.MOV.U32 R26, RZ, RZ, R31 ;  /* 0x000000ffff1a7224 */ /* 0x000fe400078e001f */
[----:B------:R-:W-:Y:S01]  /*4db0*/  IMAD.MOV.U32 R31, RZ, RZ, R107 ;  /* 0x000000ffff1f7224 */ /* 0x000fe200078e006b */
[----:B------:R-:W-:Y:S01]  /*4dc0*/  MOV R107, R37 ;  /* 0x00000025006b7202 */ /* 0x000fe20000000f00 */
[----:B------:R-:W-:Y:S01]  /*4dd0*/  IMAD.MOV.U32 R104, RZ, RZ, R38 ;  /* 0x000000ffff687224 */ /* 0x000fe200078e0026 */
[----:B--2---:R-:W-:Y:S01]  /*4de0*/  HMMA.16816.F32 R32, R4, R10, R32 ;  /* 0x0000000a0420723c */ /* 0x004fe20000001820 */
[----:B-1----:R-:W-:-:S04]  /*4df0*/  FFMA.FTZ R0, R166, c[0x0][0x2d0], -R12 ;  /* 0x0000b400a6007a23 */ /* 0x002fc8000001080c */
[----:B------:R1:W2:Y:S03]  /*4e00*/  MUFU.EX2 R183, R0 ;  /* 0x0000000000b77308 */ /* 0x0002a60000000800 */
[C---:B------:R-:W-:Y:S01]  /*4e10*/  HMMA.16816.F32 R36, R4.reuse, R8, R40 ;  /* 0x000000080424723c */ /* 0x040fe20000001828 */
[----:B------:R-:W4:Y:S07]  /*4e20*/  LDSM.16.MT88.4 R8, [R226+0x1900] ;  /* 0x00190000e208783b */ /* 0x000f2e0000004200 */
[----:B------:R-:W-:Y:S01]  /*4e30*/  HMMA.16816.F32 R68, R4, R22, R60 ;  /* 0x000000160444723c */ /* 0x000fe2000000183c */
[----:B-1----:R-:W-:-:S06]  /*4e40*/  FFMA.FTZ R0, R165, c[0x0][0x2d0], -R12 ;  /* 0x0000b400a5007a23 */ /* 0x002fcc000001080c */
[----:B--2---:R-:W-:Y:S01]  /*4e50*/  F2FP.PACK_AB R4, R183, R250 ;  /* 0x000000fab704723e */ /* 0x004fe200000000ff */
[----:B------:R-:W-:Y:S01]  /*4e60*/  IMAD.MOV.U32 R165, RZ, RZ, R251 ;  /* 0x000000ffffa57224 */ /* 0x000fe200078e00fb */
[----:B------:R1:W-:Y:S02]  /*4e70*/  MUFU.EX2 R182, R0 ;  /* 0x0000000000b67308 */ /* 0x0003e40000000800 */
[----:B-1----:R-:W-:Y:S01]  /*4e80*/  FFMA.FTZ R0, R164, c[0x0][0x2d0], -R12 ;  /* 0x0000b400a4007a23 */ /* 0x002fe2000001080c */
[----:B------:R-:W-:Y:S02]  /*4e90*/  MOV R164, R21 ;  /* 0x0000001500a47202 */ /* 0x000fe40000000f00 */
[----:B------:R-:W1:Y:S03]  /*4ea0*/  LDSM.16.MT88.4 R20, [R229+0x1900] ;  /* 0x00190000e514783b */ /* 0x000e660000004200 */
[----:B------:R2:W5:Y:S02]  /*4eb0*/  MUFU.EX2 R251, R0 ;  /* 0x0000000000fb7308 */ /* 0x0005640000000800 */
[----:B--2---:R-:W-:Y:S01]  /*4ec0*/  FFMA.FTZ R0, R169, c[0x0][0x2d0], -R2 ;  /* 0x0000b400a9007a23 */ /* 0x004fe20000010802 */
[----:B-----5:R-:W-:Y:S01]  /*4ed0*/  F2FP.PACK_AB R6, R251, R182 ;  /* 0x000000b6fb06723e */ /* 0x020fe200000000ff */
[----:B------:R-:W-:-:S02]  /*4ee0*/  IMAD.MOV.U32 R169, RZ, RZ, R78 ;  /* 0x000000ffffa97224 */ /* 0x000fc400078e004e */
[----:B------:R-:W-:Y:S01]  /*4ef0*/  IMAD.MOV.U32 R78, RZ, RZ, R79 ;  /* 0x000000ffff4e7224 */ /* 0x000fe200078e004f */
[----:B------:R-:W-:Y:S01]  /*4f00*/  MOV R79, R30 ;  /* 0x0000001e004f7202 */ /* 0x000fe20000000f00 */
[----:B------:R-:W-:Y:S02]  /*4f10*/  IMAD.MOV.U32 R30, RZ, RZ, R180 ;  /* 0x000000ffff1e7224 */ /* 0x000fe400078e00b4 */
[----:B------:R2:W-:Y:S02]  /*4f20*/  MUFU.EX2 R180, R0 ;  /* 0x0000000000b47308 */ /* 0x0005e40000000800 */
[----:B--2---:R-:W-:-:S06]  /*4f30*/  FFMA.FTZ R0, R167, c[0x0][0x2d0], -R2 ;  /* 0x0000b400a7007a23 */ /* 0x004fcc0000010802 */
[----:B------:R2:W5:Y:S02]  /*4f40*/  MUFU.EX2 R166, R0 ;  /* 0x0000000000a67308 */ /* 0x0005640000000800 */
[----:B--2---:R-:W-:Y:S01]  /*4f50*/  FFMA.FTZ R0, R142, c[0x0][0x2d0], -R2 ;  /* 0x0000b4008e007a23 */ /* 0x004fe20000010802 */
[----:B-----5:R-:W-:Y:S01]  /*4f60*/  F2FP.PACK_AB R5, R166, R180 ;  /* 0x000000b4a605723e */ /* 0x020fe200000000ff */
[----:B------:R-:W-:Y:S02]  /*4f70*/  IMAD.MOV.U32 R142, RZ, RZ, R104 ;  /* 0x000000ffff8e7224 */ /* 0x000fe400078e0068 */
[----:B------:R-:W-:Y:S01]  /*4f80*/  IMAD.MOV.U32 R104, RZ, RZ, R105 ;  /* 0x000000ffff687224 */ /* 0x000fe200078e0069 */
[----:B------:R-:W-:Y:S02]  /*4f90*/  MOV R105, R181 ;  /* 0x000000b500697202 */ /* 0x000fe40000000f00 */
[----:B------:R2:W-:Y:S02]  /*4fa0*/  MUFU.EX2 R181, R0 ;  /* 0x0000000000b57308 */ /* 0x0005e40000000800 */
[----:B--2---:R-:W-:-:S02]  /*4fb0*/  FFMA.FTZ R0, R143, c[0x0][0x2d0], -R2 ;  /* 0x0000b4008f007a23 */ /* 0x004fc40000010802 */
[----:B------:R-:W-:-:S04]  /*4fc0*/  IMAD.MOV.U32 R143, RZ, RZ, R76 ;  /* 0x000000ffff8f7224 */ /* 0x000fc800078e004c */
[----:B------:R-:W2:Y:S02]  /*4fd0*/  MUFU.EX2 R167, R0 ;  /* 0x0000000000a77308 */ /* 0x000ea40000000800 */
[----:B--2---:R-:W-:Y:S01]  /*4fe0*/  F2FP.PACK_AB R7, R167, R181 ;  /* 0x000000b5a707723e */ /* 0x004fe200000000ff */
[----:B------:R-:W-:-:S06]  /*4ff0*/  IMAD.MOV.U32 R0, RZ, RZ, R77 ;  /* 0x000000ffff007224 */ /* 0x000fcc00078e004d */
[C---:B---3--:R-:W-:Y:S08]  /*5000*/  HMMA.16816.F32 R60, R4.reuse, R16, R52 ;  /* 0x00000010043c723c */ /* 0x048ff00000001834 */
[C---:B------:R-:W-:Y:S01]  /*5010*/  HMMA.16816.F32 R56, R4.reuse, R18, R48 ;  /* 0x000000120438723c */ /* 0x040fe20000001830 */
[----:B------:R-:W2:Y:S07]  /*5020*/  LDSM.16.MT88.4 R16, [R228+0x1900] ;  /* 0x00190000e410783b */ /* 0x000eae0000004200 */
[C---:B----4-:R-:W-:Y:S08]  /*5030*/  HMMA.16816.F32 R52, R4.reuse, R8, R84 ;  /* 0x000000080434723c */ /* 0x050ff00000001854 */
[C---:B------:R-:W-:Y:S01]  /*5040*/  HMMA.16816.F32 R48, R4.reuse, R10, R92 ;  /* 0x0000000a0430723c */ /* 0x040fe2000000185c */
[----:B------:R-:W3:Y:S07]  /*5050*/  LDSM.16.MT88.4 R8, [R225+0x4900] ;  /* 0x00490000e108783b */ /* 0x000eee0000004200 */
[C---:B-1----:R-:W-:Y:S07]  /*5060*/  HMMA.16816.F32 R40, R4.reuse, R20, R96 ;  /* 0x000000140428723c */ /* 0x042fee0000001860 */
[----:B------:R-:W-:Y:S01]  /*5070*/  IMAD.MOV.U32 R96, RZ, RZ, R30 ;  /* 0x000000ffff607224 */ /* 0x000fe200078e001e */
[----:B------:R-:W-:Y:S01]  /*5080*/  MOV R99, R29 ;  /* 0x0000001d00637202 */ /* 0x000fe20000000f00 */
[----:B------:R-:W-:Y:S01]  /*5090*/  IMAD.MOV.U32 R97, RZ, RZ, R31 ;  /* 0x000000ffff617224 */ /* 0x000fe200078e001f */
[----:B------:R-:W-:Y:S01]  /*50a0*/  HMMA.16816.F32 R112, R4, R22, R112 ;  /* 0x000000160470723c */ /* 0x000fe20000001870 */
[----:B------:R-:W-:Y:S01]  /*50b0*/  IMAD.MOV.U32 R98, RZ, RZ, R28 ;  /* 0x000000ffff627224 */ /* 0x000fe200078e001c */
[----:B------:R-:W-:Y:S01]  /*50c0*/  MOV R21, R79 ;  /* 0x0000004f00157202 */ /* 0x000fe20000000f00 */
[----:B------:R-:W1:Y:S01]  /*50d0*/  LDSM.16.MT88.4 R28, [R226+0x4900] ;  /* 0x00490000e21c783b */ /* 0x000e620000004200 */
[----:B------:R-:W-:-:S03]  /*50e0*/  IMAD.MOV.U32 R20, RZ, RZ, R78 ;  /* 0x000000ffff147224 */ /* 0x000fc600078e004e */
[----:B------:R-:W-:Y:S01]  /*50f0*/  IMAD.MOV.U32 R22, RZ, RZ, R104 ;  /* 0x000000ffff167224 */ /* 0x000fe200078e0068 */
[----:B--2---:R-:W-:Y:S01]  /*5100*/  HMMA.16816.F32 R116, R4, R16, R116 ;  /* 0x000000100474723c */ /* 0x004fe20000001874 */
[----:B------:R-:W-:-:S06]  /*5110*/  IMAD.MOV.U32 R23, RZ, RZ, R105 ;  /* 0x000000ffff177224 */ /* 0x000fcc00078e0069 */
[----:B------:R-:W-:Y:S01]  /*5120*/  IMAD.MOV.U32 R16, RZ, RZ, R106 ;  /* 0x000000ffff107224 */ /* 0x000fe200078e006a */
[----:B------:R-:W-:Y:S01]  /*5130*/  MOV R17, R107 ;  /* 0x0000006b00117202 */ /* 0x000fe20000000f00 */
[C---:B------:R-:W-:Y:S08]  /*5140*/  HMMA.16816.F32 R92, R4.reuse, R18, R108 ;  /* 0x00000012045c723c */ /* 0x040ff0000000186c */
[C---:B---3--:R-:W-:Y:S07]  /*5150*/  HMMA.16816.F32 R104, R4.reuse, R8, R120 ;  /* 0x000000080468723c */ /* 0x048fee0000001878 */
[----:B------:R-:W-:Y:S01]  /*5160*/  MOV R122, R23 ;  /* 0x00000017007a7202 */ /* 0x000fe20000000f00 */
[C---:B------:R-:W-:Y:S01]  /*5170*/  HMMA.16816.F32 R84, R4.reuse, R10, R128 ;  /* 0x0000000a0454723c */ /* 0x040fe20000001880 */
[----:B------:R-:W2:Y:S01]  /*5180*/  LDSM.16.MT88.4 R8, [R228+0x4900] ;  /* 0x00490000e408783b */ /* 0x000ea20000004200 */
        /* <DEDUP_REMOVED lines=8> */
[----:B-1----:R-:W-:Y:S01]  /*5210*/  HMMA.16816.F32 R76, R4, R28, R132 ;  /* 0x0000001c044c723c */ /* 0x002fe20000001884 */
[----:B------:R-:W-:-:S02]  /*5220*/  IMAD.MOV.U32 R142, RZ, RZ, R24 ;  /* 0x000000ffff8e7224 */ /* 0x000fc400078e0018 */
[----:B------:R-:W-:Y:S02]  /*5230*/  IMAD.MOV.U32 R128, RZ, RZ, R96 ;  /* 0x000000ffff807224 */ /* 0x000fe400078e0060 */
[----:B------:R-:W-:Y:S02]  /*5240*/  IMAD.MOV.U32 R130, RZ, RZ, R98 ;  /* 0x000000ffff827224 */ /* 0x000fe400078e0062 */
[----:B------:R-:W-:Y:S01]  /*5250*/  IMAD.MOV.U32 R135, RZ, RZ, R16 ;  /* 0x000000ffff877224 */ /* 0x000fe200078e0010 */
[----:B------:R-:W-:Y:S01]  /*5260*/  HMMA.16816.F32 R148, R4, R30, R148 ;  /* 0x0000001e0494723c */ /* 0x000fe20000001894 */
[----:B------:R-:W-:Y:S02]  /*5270*/  IMAD.MOV.U32 R134, RZ, RZ, R17 ;  /* 0x000000ffff867224 */ /* 0x000fe400078e0011 */
[----:B------:R-:W-:Y:S01]  /*5280*/  IMAD.MOV.U32 R132, RZ, RZ, R26 ;  /* 0x000000ffff847224 */ /* 0x000fe200078e001a */
[----:B------:R-:W1:Y:S01]  /*5290*/  LDSM.16.MT88.4 R16, [R229+0x4900] ;  /* 0x00490000e510783b */ /* 0x000e620000004200 */
[----:B------:R-:W-:-:S02]  /*52a0*/  IMAD.MOV.U32 R131, RZ, RZ, R99 ;  /* 0x000000ffff837224 */ /* 0x000fc400078e0063 */
[----:B------:R-:W-:Y:S01]  /*52b0*/  IMAD.MOV.U32 R133, RZ, RZ, R22 ;  /* 0x000000ffff857224 */ /* 0x000fe200078e0016 */
[----:B------:R-:W3:Y:S01]  /*52c0*/  LDSM.16.MT88.4 R24, [R225+0x7900] ;  /* 0x00790000e118783b */ /* 0x000ee20000004200 */
[----:B------:R-:W-:Y:S01]  /*52d0*/  IMAD.MOV.U32 R22, RZ, RZ, R0 ;  /* 0x000000ffff167224 */ /* 0x000fe200078e0000 */
[----:B------:R-:W-:Y:S01]  /*52e0*/  MOV R28, R131 ;  /* 0x00000083001c7202 */ /* 0x000fe20000000f00 */
[----:B------:R-:W-:Y:S02]  /*52f0*/  IMAD.MOV.U32 R29, RZ, RZ, R21 ;  /* 0x000000ffff1d7224 */ /* 0x000fe400078e0015 */
[----:B------:R-:W-:Y:S02]  /*5300*/  IMAD.MOV.U32 R0, RZ, RZ, R171 ;  /* 0x000000ffff007224 */ /* 0x000fe400078e00ab */
[----:B------:R-:W-:Y:S02]  /*5310*/  IMAD.MOV.U32 R21, RZ, RZ, R169 ;  /* 0x000000ffff157224 */ /* 0x000fe400078e00a9 */
[----:B------:R-:W-:-:S02]  /*5320*/  IMAD.MOV.U32 R31, RZ, RZ, R170 ;  /* 0x000000ffff1f7224 */ /* 0x000fc400078e00aa */
[----:B------:R-:W-:Y:S01]  /*5330*/  IMAD.MOV.U32 R131, RZ, RZ, R23 ;  /* 0x000000ffff837224 */ /* 0x000fe200078e0017 */
[----:B------:R-:W-:Y:S01]  /*5340*/  MOV R30, R21 ;  /* 0x00000015001e7202 */ /* 0x000fe20000000f00 */
[C---:B--2---:R-:W-:Y:S08]  /*5350*/  HMMA.16816.F32 R96, R4.reuse, R8, R100 ;  /* 0x000000080460723c */ /* 0x044ff00000001864 */
[C---:B------:R-:W-:Y:S01]  /*5360*/  HMMA.16816.F32 R88, R4.reuse, R10, R88 ;  /* 0x0000000a0458723c */ /* 0x040fe20000001858 */
[----:B------:R-:W2:Y:S07]  /*5370*/  LDSM.16.MT88.4 R8, [R228+0x7900] ;  /* 0x00790000e408783b */ /* 0x000eae0000004200 */
[C---:B-1----:R-:W-:Y:S08]  /*5380*/  HMMA.16816.F32 R168, R4.reuse, R16, R144 ;  /* 0x0000001004a8723c */ /* 0x042ff00000001890 */
[C---:B------:R-:W-:Y:S01]  /*5390*/  HMMA.16816.F32 R108, R4.reuse, R18, R124 ;  /* 0x00000012046c723c */ /* 0x040fe2000000187c */
[----:B------:R-:W1:Y:S07]  /*53a0*/  LDSM.16.MT88.4 R16, [R229+0x7900] ;  /* 0x00790000e510783b */ /* 0x000e6e0000004200 */
[C---:B---3--:R-:W-:Y:S07]  /*53b0*/  HMMA.16816.F32 R136, R4.reuse, R26, R136 ;  /* 0x0000001a0488723c */ /* 0x048fee0000001888 */
[----:B------:R-:W-:Y:S01]  /*53c0*/  IMAD.MOV.U32 R26, RZ, RZ, R0 ;  /* 0x000000ffff1a7224 */ /* 0x000fe200078e0000 */
[----:B------:R-:W-:Y:S01]  /*53d0*/  HMMA.16816.F32 R80, R4, R24, R80 ;  /* 0x000000180450723c */ /* 0x000fe20000001850 */
[----:B------:R-:W-:Y:S01]  /*53e0*/  FFMA.FTZ R0, R179, c[0x0][0x2d0], -R12 ;  /* 0x0000b400b3007a23 */ /* 0x000fe2000001080c */
[----:B------:R-:W-:Y:S01]  /*53f0*/  MOV R179, R165 ;  /* 0x000000a500b37202 */ /* 0x000fe20000000f00 */
[----:B------:R-:W-:-:S02]  /*5400*/  IMAD.MOV.U32 R27, RZ, RZ, R31 ;  /* 0x000000ffff1b7224 */ /* 0x000fc400078e001f */
[----:B------:R-:W-:Y:S02]  /*5410*/  IMAD.MOV.U32 R31, RZ, RZ, R142 ;  /* 0x000000ffff1f7224 */ /* 0x000fe400078e008e */
[----:B------:R3:W-:Y:S01]  /*5420*/  MUFU.EX2 R142, R0 ;  /* 0x00000000008e7308 */ /* 0x0007e20000000800 */
[----:B------:R-:W-:Y:S01]  /*5430*/  IMAD.MOV.U32 R25, RZ, RZ, R29 ;  /* 0x000000ffff197224 */ /* 0x000fe200078e001d */
[C---:B--2---:R-:W-:Y:S01]  /*5440*/  HMMA.16816.F32 R36, R4.reuse, R8, R36 ;  /* 0x000000080424723c */ /* 0x044fe20000001824 */
[----:B------:R-:W-:Y:S02]  /*5450*/  IMAD.MOV.U32 R29, RZ, RZ, R22 ;  /* 0x000000ffff1d7224 */ /* 0x000fe400078e0016 */
[----:B------:R-:W-:Y:S02]  /*5460*/  IMAD.MOV.U32 R24, RZ, RZ, R20 ;  /* 0x000000ffff187224 */ /* 0x000fe400078e0014 */
[----:B------:R-:W2:Y:S03]  /*5470*/  LDSM.16.MT88.4 R20, [R226+0x7900] ;  /* 0x00790000e214783b */ /* 0x000ea60000004200 */
[----:B------:R-:W-:Y:S01]  /*5480*/  HMMA.16816.F32 R32, R4, R10, R32 ;  /* 0x0000000a0420723c */ /* 0x000fe20000001820 */
[----:B------:R-:W4:Y:S01]  /*5490*/  LDSM.16.MT88.4 R8, [R226+0x2100] ;  /* 0x00210000e208783b */ /* 0x000f220000004200 */
[----:B---3--:R-:W-:Y:S01]  /*54a0*/  FFMA.FTZ R0, R178, c[0x0][0x2d0], -R12 ;  /* 0x0000b400b2007a23 */ /* 0x008fe2000001080c */
[----:B------:R-:W-:-:S05]  /*54b0*/  MOV R178, R162 ;  /* 0x000000a200b27202 */ /* 0x000fca0000000f00 */
[C---:B-1----:R-:W-:Y:S01]  /*54c0*/  HMMA.16816.F32 R64, R4.reuse, R16, R64 ;  /* 0x000000100440723c */ /* 0x042fe20000001840 */
[----:B------:R1:W3:Y:S07]  /*54d0*/  MUFU.EX2 R162, R0 ;  /* 0x0000000000a27308 */ /* 0x0002ee0000000800 */
[----:B------:R-:W-:Y:S01]  /*54e0*/  HMMA.16816.F32 R44, R4, R18, R44 ;  /* 0x00000012042c723c */ /* 0x000fe2000000182c */
[----:B------:R-:W5:Y:S01]  /*54f0*/  LDSM.16.MT88.4 R16, [R225+0x2100] ;  /* 0x00210000e110783b */ /* 0x000f620000004200 */
[----:B-1----:R-:W-:-:S02]  /*5500*/  FFMA.FTZ R0, R177, c[0x0][0x2d0], -R12 ;  /* 0x0000b400b1007a23 */ /* 0x002fc4000001080c */
[----:B------:R-:W-:Y:S02]  /*5510*/  IMAD.MOV.U32 R177, RZ, RZ, R28 ;  /* 0x000000ffffb17224 */ /* 0x000fe400078e001c */
[----:B------:R-:W-:Y:S02]  /*5520*/  IMAD.MOV.U32 R28, RZ, RZ, R163 ;  /* 0x000000ffff1c7224 */ /* 0x000fe400078e00a3 */
[----:B------:R1:W-:Y:S01]  /*5530*/  MUFU.EX2 R163, R0 ;  /* 0x0000000000a37308 */ /* 0x0003e20000000800 */
[C---:B--2---:R-:W-:Y:S08]  /*5540*/  HMMA.16816.F32 R72, R4.reuse, R20, R72 ;  /* 0x000000140448723c */ /* 0x044ff00000001848 */
[----:B------:R-:W-:Y:S01]  /*5550*/  HMMA.16816.F32 R68, R4, R22, R68 ;  /* 0x000000160444723c */ /* 0x000fe20000001844 */
[----:B------:R-:W2:Y:S01]  /*5560*/  LDSM.16.MT88.4 R20, [R229+0x2100] ;  /* 0x00210000e514783b */ /* 0x000ea20000004200 */
[----:B-1----:R-:W-:-:S02]  /*5570*/  FFMA.FTZ R0, R176, c[0x0][0x2d0], -R12 ;  /* 0x0000b400b0007a23 */ /* 0x002fc4000001080c */
[----:B------:R-:W-:Y:S02]  /*5580*/  IMAD.MOV.U32 R176, RZ, RZ, R30 ;  /* 0x000000ffffb07224 */ /* 0x000fe400078e001e */
[----:B------:R1:W1:Y:S01]  /*5590*/  MUFU.EX2 R165, R0 ;  /* 0x0000000000a57308 */ /* 0x0002620000000800 */
[----:B---3--:R-:W-:Y:S01]  /*55a0*/  F2FP.PACK_AB R4, R162, R142 ;  /* 0x0000008ea204723e */ /* 0x008fe200000000ff */
[----:B-1----:R-:W-:Y:S01]  /*55b0*/  FFMA.FTZ R0, R174, c[0x0][0x2d0], -R2 ;  /* 0x0000b400ae007a23 */ /* 0x002fe20000010802 */
[----:B------:R-:W-:Y:S01]  /*55c0*/  F2FP.PACK_AB R6, R165, R163 ;  /* 0x000000a3a506723e */ /* 0x000fe200000000ff */
[----:B------:R-:W-:-:S04]  /*55d0*/  IMAD.MOV.U32 R174, RZ, RZ, R143 ;  /* 0x000000ffffae7224 */ /* 0x000fc800078e008f */
[----:B------:R1:W-:Y:S02]  /*55e0*/  MUFU.EX2 R143, R0 ;  /* 0x00000000008f7308 */ /* 0x0003e40000000800 */
[----:B-1----:R-:W-:Y:S02]  /*55f0*/  FFMA.FTZ R0, R173, c[0x0][0x2d0], -R2 ;  /* 0x0000b400ad007a23 */ /* 0x002fe40000010802 */
[----:B------:R-:W-:-:S04]  /*5600*/  IMAD.MOV.U32 R173, RZ, RZ, R160 ;  /* 0x000000ffffad7224 */ /* 0x000fc800078e00a0 */
[----:B------:R1:W3:Y:S02]  /*5610*/  MUFU.EX2 R160, R0 ;  /* 0x0000000000a07308 */ /* 0x0002e40000000800 */
[----:B-1----:R-:W-:Y:S01]  /*5620*/  FFMA.FTZ R0, R172, c[0x0][0x2d0], -R2 ;  /* 0x0000b400ac007a23 */ /* 0x002fe20000010802 */
[----:B---3--:R-:W-:Y:S01]  /*5630*/  F2FP.PACK_AB R5, R160, R143 ;  /* 0x0000008fa005723e */ /* 0x008fe200000000ff */
[----:B------:R-:W-:-:S04]  /*5640*/  IMAD.MOV.U32 R172, RZ, RZ, R161 ;  /* 0x000000ffffac7224 */ /* 0x000fc800078e00a1 */
[----:B------:R1:W-:Y:S02]  /*5650*/  MUFU.EX2 R161, R0 ;  /* 0x0000000000a17308 */ /* 0x0003e40000000800 */
[----:B-1----:R-:W-:Y:S01]  /*5660*/  FFMA.FTZ R0, R175, c[0x0][0x2d0], -R2 ;  /* 0x0000b400af007a23 */ /* 0x002fe20000010802 */
[----:B------:R-:W-:-:S05]  /*5670*/  MOV R175, R164 ;  /* 0x000000a400af7202 */ /* 0x000fca0000000f00 */
[----:B------:R-:W1:Y:S02]  /*5680*/  MUFU.EX2 R164, R0 ;  /* 0x0000000000a47308 */ /* 0x000e640000000800 */
[----:B-1----:R-:W-:Y:S01]  /*5690*/  F2FP.PACK_AB R7, R164, R161 ;  /* 0x000000a1a407723e */ /* 0x002fe200000000ff */
[----:B------:R-:W-:-:S06]  /*56a0*/  IMAD.MOV.U32 R0, RZ, RZ, R31 ;  /* 0x000000ffff007224 */ /* 0x000fcc00078e001f */
[C---:B----4-:R-:W-:Y:S08]  /*56b0*/  HMMA.16816.F32 R100, R4.reuse, R8, R52 ;  /* 0x000000080464723c */ /* 0x050ff00000001834 */
[C---:B------:R-:W-:Y:S01]  /*56c0*/  HMMA.16816.F32 R52, R4.reuse, R10, R48 ;  /* 0x0000000a0434723c */ /* 0x040fe20000001830 */
[----:B------:R-:W1:Y:S07]  /*56d0*/  LDSM.16.MT88.4 R8, [R225+0x5100] ;  /* 0x00510000e108783b */ /* 0x000e6e0000004200 */
[C---:B-----5:R-:W-:Y:S08]  /*56e0*/  HMMA.16816.F32 R144, R4.reuse, R16, R60 ;  /* 0x000000100490723c */ /* 0x060ff0000000183c */
[C---:B------:R-:W-:Y:S01]  /*56f0*/  HMMA.16816.F32 R60, R4.reuse, R18, R56 ;  /* 0x00000012043c723c */ /* 0x040fe20000001838 */
[----:B------:R-:W3:Y:S07]  /*5700*/  LDSM.16.MT88.4 R16, [R228+0x2100] ;  /* 0x00210000e410783b */ /* 0x000eee0000004200 */
[C---:B--2---:R-:W-:Y:S07]  /*5710*/  HMMA.16816.F32 R40, R4.reuse, R20, R40 ;  /* 0x000000140428723c */ /* 0x044fee0000001828 */
[----:B------:R-:W-:Y:S01]  /*5720*/  IMAD.MOV.U32 R20, RZ, RZ, R28 ;  /* 0x000000ffff147224 */ /* 0x000fe200078e001c */
[----:B------:R-:W-:Y:S01]  /*5730*/  HMMA.16816.F32 R48, R4, R22, R112 ;  /* 0x000000160430723c */ /* 0x000fe20000001870 */
[----:B------:R-:W-:-:S02]  /*5740*/  IMAD.MOV.U32 R21, RZ, RZ, R29 ;  /* 0x000000ffff157224 */ /* 0x000fc400078e001d */
[----:B------:R-:W2:Y:S04]  /*5750*/  LDSM.16.MT88.4 R28, [R226+0x5100] ;  /* 0x00510000e21c783b */ /* 0x000ea80000004200 */
[----:B------:R-:W-:Y:S01]  /*5760*/  IMAD.MOV.U32 R23, RZ, RZ, R0 ;  /* 0x000000ffff177224 */ /* 0x000fe200078e0000 */
[----:B------:R-:W-:Y:S01]  /*5770*/  MOV R113, R172 ;  /* 0x000000ac00717202 */ /* 0x000fe20000000f00 */
[----:B-1----:R-:W-:Y:S01]  /*5780*/  HMMA.16816.F32 R124, R4, R8, R104 ;  /* 0x00000008047c723c */ /* 0x002fe20000001868 */
[----:B------:R-:W-:Y:S02]  /*5790*/  IMAD.MOV.U32 R115, RZ, RZ, R176 ;  /* 0x000000ffff737224 */ /* 0x000fe400078e00b0 */
[----:B------:R-:W-:Y:S01]  /*57a0*/  IMAD.MOV.U32 R0, RZ, RZ, R178 ;  /* 0x000000ffff007224 */ /* 0x000fe200078e00b2 */
[----:B------:R-:W-:Y:S01]  /*57b0*/  MOV R178, R135 ;  /* 0x0000008700b27202 */ /* 0x000fe20000000f00 */
[----:B------:R-:W-:-:S02]  /*57c0*/  IMAD.MOV.U32 R176, RZ, RZ, R133 ;  /* 0x000000ffffb07224 */ /* 0x000fc400078e0085 */
[----:B------:R-:W-:Y:S01]  /*57d0*/  MOV R106, R20 ;  /* 0x00000014006a7202 */ /* 0x000fe20000000f00 */
[----:B------:R-:W-:Y:S01]  /*57e0*/  IMAD.MOV.U32 R104, RZ, RZ, R174 ;  /* 0x000000ffff687224 */ /* 0x000fe200078e00ae */
[----:B------:R-:W-:Y:S01]  /*57f0*/  MOV R20, R177 ;  /* 0x000000b100147202 */ /* 0x000fe20000000f00 */
[----:B------:R-:W-:Y:S01]  /*5800*/  IMAD.MOV.U32 R177, RZ, RZ, R134 ;  /* 0x000000ffffb17224 */ /* 0x000fe200078e0086 */
[----:B------:R-:W-:Y:S01]  /*5810*/  MOV R174, R132 ;  /* 0x0000008400ae7202 */ /* 0x000fe20000000f00 */
[----:B------:R-:W-:Y:S01]  /*5820*/  IMAD.MOV.U32 R105, RZ, RZ, R21 ;  /* 0x000000ffff697224 */ /* 0x000fe200078e0015 */
[----:B------:R-:W-:Y:S01]  /*5830*/  HMMA.16816.F32 R132, R4, R10, R84 ;  /* 0x0000000a0484723c */ /* 0x000fe20000001854 */
[----:B------:R-:W1:Y:S01]  /*5840*/  LDSM.16.MT88.4 R8, [R228+0x5100] ;  /* 0x00510000e408783b */ /* 0x000e620000004200 */
[----:B------:R-:W-:Y:S02]  /*5850*/  IMAD.MOV.U32 R21, RZ, RZ, R26 ;  /* 0x000000ffff157224 */ /* 0x000fe400078e001a */
[----:B------:R-:W-:Y:S01]  /*5860*/  IMAD.MOV.U32 R112, RZ, RZ, R175 ;  /* 0x000000ffff707224 */ /* 0x000fe200078e00af */
[----:B------:R-:W-:Y:S01]  /*5870*/  MOV R175, R27 ;  /* 0x0000001b00af7202 */ /* 0x000fe20000000f00 */
[----:B------:R-:W-:-:S02]  /*5880*/  IMAD.MOV.U32 R114, RZ, RZ, R173 ;  /* 0x000000ffff727224 */ /* 0x000fc400078e00ad */
[C---:B---3--:R-:W-:Y:S01]  /*5890*/  HMMA.16816.F32 R116, R4.reuse, R16, R116 ;  /* 0x000000100474723c */ /* 0x048fe20000001874 */
[----:B------:R-:W-:Y:S02]  /*58a0*/  IMAD.MOV.U32 R172, RZ, RZ, R24 ;  /* 0x000000ffffac7224 */ /* 0x000fe400078e0018 */
[----:B------:R-:W-:Y:S02]  /*58b0*/  IMAD.MOV.U32 R173, RZ, RZ, R25 ;  /* 0x000000ffffad7224 */ /* 0x000fe400078e0019 */
[----:B------:R-:W-:Y:S01]  /*58c0*/  IMAD.MOV.U32 R107, RZ, RZ, R21 ;  /* 0x000000ffff6b7224 */ /* 0x000fe200078e0015 */
[----:B------:R-:W3:Y:S01]  /*58d0*/  LDSM.16.MT88.4 R24, [R225+0x8100] ;  /* 0x00810000e118783b */ /* 0x000ee20000004200 */
[----:B------:R-:W-:Y:S01]  /*58e0*/  FFMA.FTZ R0, R0, c[0x0][0x2d0], -R12 ;  /* 0x0000b40000007a23 */ /* 0x000fe2000001080c */
[C---:B------:R-:W-:Y:S02]  /*58f0*/  HMMA.16816.F32 R56, R4.reuse, R18, R92 ;  /* 0x000000120438723c */ /* 0x040fe4000000185c */
[----:B------:R-:W4:Y:S06]  /*5900*/  LDSM.16.MT88.4 R16, [R229+0x5100] ;  /* 0x00510000e510783b */ /* 0x000f2c0000004200 */
[C---:B--2---:R-:W-:Y:S08]  /*5910*/  HMMA.16816.F32 R76, R4.reuse, R28, R76 ;  /* 0x0000001c044c723c */ /* 0x044ff0000000184c */
[C---:B------:R-:W-:Y:S07]  /*5920*/  HMMA.16816.F32 R92, R4.reuse, R30, R148 ;  /* 0x0000001e045c723c */ /* 0x040fee0000001894 */
[----:B------:R-:W-:Y:S01]  /*5930*/  IMAD.MOV.U32 R151, RZ, RZ, R23 ;  /* 0x000000ffff977224 */ /* 0x000fe200078e0017 */
[----:B------:R-:W-:Y:S01]  /*5940*/  MOV R149, R113 ;  /* 0x0000007100957202 */ /* 0x000fe20000000f00 */
[----:B-1----:R-:W-:Y:S01]  /*5950*/  HMMA.16816.F32 R28, R4, R8, R96 ;  /* 0x00000008041c723c */ /* 0x002fe20000001860 */
[----:B------:R-:W-:Y:S01]  /*5960*/  IMAD.MOV.U32 R150, RZ, RZ, R112 ;  /* 0x000000ffff967224 */ /* 0x000fe200078e0070 */
[----:B------:R-:W-:Y:S01]  /*5970*/  MOV R113, R172 ;  /* 0x000000ac00717202 */ /* 0x000fe20000000f00 */
[----:B------:R-:W-:-:S02]  /*5980*/  IMAD.MOV.U32 R148, RZ, RZ, R114 ;  /* 0x000000ffff947224 */ /* 0x000fc400078e0072 */
[----:B------:R-:W-:Y:S02]  /*5990*/  IMAD.MOV.U32 R112, RZ, RZ, R175 ;  /* 0x000000ffff707224 */ /* 0x000fe400078e00af */
[----:B------:R-:W-:Y:S01]  /*59a0*/  IMAD.MOV.U32 R98, RZ, RZ, R178 ;  /* 0x000000ffff627224 */ /* 0x000fe200078e00b2 */
[----:B------:R-:W-:Y:S01]  /*59b0*/  HMMA.16816.F32 R88, R4, R10, R88 ;  /* 0x0000000a0458723c */ /* 0x000fe20000001858 */
[----:B------:R-:W1:Y:S01]  /*59c0*/  LDSM.16.MT88.4 R8, [R228+0x8100] ;  /* 0x00810000e408783b */ /* 0x000e620000004200 */
[----:B------:R-:W-:Y:S01]  /*59d0*/  MOV R99, R179 ;  /* 0x000000b300637202 */ /* 0x000fe20000000f00 */
[----:B------:R-:W-:Y:S01]  /*59e0*/  IMAD.MOV.U32 R114, RZ, RZ, R173 ;  /* 0x000000ffff727224 */ /* 0x000fe200078e00ad */
[----:B------:R-:W-:-:S04]  /*59f0*/  MOV R97, R148 ;  /* 0x0000009400617202 */ /* 0x000fc80000000f00 */
[C---:B---3--:R-:W-:Y:S08]  /*5a00*/  HMMA.16816.F32 R80, R4.reuse, R24, R80 ;  /* 0x000000180450723c */ /* 0x048ff00000001850 */
[C---:B----4-:R-:W-:Y:S07]  /*5a10*/  HMMA.16816.F32 R84, R4.reuse, R18, R108 ;  /* 0x000000120454723c */ /* 0x050fee000000186c */
[----:B------:R-:W-:Y:S01]  /*5a20*/  MOV R109, R20 ;  /* 0x00000014006d7202 */ /* 0x000fe20000000f00 */
[----:B------:R-:W-:Y:S01]  /*5a30*/  HMMA.16816.F32 R168, R4, R16, R168 ;  /* 0x0000001004a8723c */ /* 0x000fe200000018a8 */
[----:B------:R-:W2:Y:S01]  /*5a40*/  LDSM.16.MT88.4 R20, [R226+0x8100] ;  /* 0x00810000e214783b */ /* 0x000ea20000004200 */
[----:B------:R-:W-:Y:S01]  /*5a50*/  IMAD.MOV.U32 R108, RZ, RZ, R177 ;  /* 0x000000ffff6c7224 */ /* 0x000fe200078e00b1 */
[----:B------:R-:W-:Y:S01]  /*5a60*/  MOV R110, R176 ;  /* 0x000000b0006e7202 */ /* 0x000fe20000000f00 */
[----:B------:R-:W-:Y:S01]  /*5a70*/  IMAD.MOV.U32 R111, RZ, RZ, R115 ;  /* 0x000000ffff6f7224 */ /* 0x000fe200078e0073 */
[----:B------:R-:W3:Y:S01]  /*5a80*/  LDSM.16.MT88.4 R16, [R229+0x8100] ;  /* 0x00810000e510783b */ /* 0x000ee20000004200 */
[----:B------:R-:W-:-:S02]  /*5a90*/  IMAD.MOV.U32 R115, RZ, RZ, R174 ;  /* 0x000000ffff737224 */ /* 0x000fc400078e00ae */
[----:B------:R-:W-:Y:S01]  /*5aa0*/  HMMA.16816.F32 R24, R4, R26, R136 ;  /* 0x0000001a0418723c */ /* 0x000fe20000001888 */
[----:B------:R-:W-:Y:S02]  /*5ab0*/  IMAD.MOV.U32 R96, RZ, RZ, R109 ;  /* 0x000000ffff607224 */ /* 0x000fe400078e006d */
[----:B------:R-:W-:-:S04]  /*5ac0*/  IMAD.MOV.U32 R109, RZ, RZ, R104 ;  /* 0x000000ffff6d7224 */ /* 0x000fc800078e0068 */
[----:B------:R-:W-:Y:S01]  /*5ad0*/  MOV R139, R3 ;  /* 0x00000003008b7202 */ /* 0x000fe20000000f00 */
[----:B------:R-:W-:Y:S01]  /*5ae0*/  IMAD.MOV.U32 R138, RZ, RZ, R123 ;  /* 0x000000ffff8a7224 */ /* 0x000fe200078e007b */
[----:B-1----:R-:W-:Y:S01]  /*5af0*/  HMMA.16816.F32 R32, R4, R10, R32 ;  /* 0x0000000a0420723c */ /* 0x002fe20000001820 */
[----:B------:R1:W-:Y:S01]  /*5b00*/  MUFU.EX2 R10, R0 ;  /* 0x00000000000a7308 */ /* 0x0003e20000000800 */
[----:B------:R-:W-:Y:S01]  /*5b10*/  MOV R136, R121 ;  /* 0x0000007900887202 */ /* 0x000fe20000000f00 */
[----:B------:R-:W-:-:S05]  /*5b20*/  IMAD.MOV.U32 R137, RZ, RZ, R122 ;  /* 0x000000ffff897224 */ /* 0x000fca00078e007a */
[C---:B------:R-:W-:Y:S01]  /*5b30*/  HMMA.16816.F32 R36, R4.reuse, R8, R36 ;  /* 0x000000080424723c */ /* 0x040fe20000001824 */
[----:B-1----:R-:W-:Y:S02]  /*5b40*/  FFMA.FTZ R0, R98, c[0x0][0x2d0], -R12 ;  /* 0x0000b40062007a23 */ /* 0x002fe4000001080c */
[----:B------:R-:W-:Y:S02]  /*5b50*/  IMAD.MOV.U32 R98, RZ, RZ, R149 ;  /* 0x000000ffff627224 */ /* 0x000fe400078e0095 */
[----:B------:R1:W-:Y:S03]  /*5b60*/  MUFU.EX2 R9, R0 ;  /* 0x0000000000097308 */ /* 0x0003e60000000800 */
[C---:B--2---:R-:W-:Y:S07]  /*5b70*/  HMMA.16816.F32 R172, R4.reuse, R20, R72 ;  /* 0x0000001404ac723c */ /* 0x044fee0000001848 */
[----:B------:R-:W-:Y:S01]  /*5b80*/  MOV R73, R114 ;  /* 0x0000007200497202 */ /* 0x000fe20000000f00 */
[----:B------:R-:W-:Y:S01]  /*5b90*/  HMMA.16816.F32 R20, R4, R22, R68 ;  /* 0x000000160414723c */ /* 0x000fe20000001844 */
[----:B------:R-:W-:-:S02]  /*5ba0*/  IMAD.MOV.U32 R74, RZ, RZ, R115 ;  /* 0x000000ffff4a7224 */ /* 0x000fc400078e0073 */
[----:B------:R-:W-:Y:S02]  /*5bb0*/  IMAD.MOV.U32 R72, RZ, RZ, R111 ;  /* 0x000000ffff487224 */ /* 0x000fe400078e006f */
[----:B-1----:R-:W-:Y:S02]  /*5bc0*/  FFMA.FTZ R0, R99, c[0x0][0x2d0], -R12 ;  /* 0x0000b40063007a23 */ /* 0x002fe4000001080c */
[----:B------:R-:W-:Y:S01]  /*5bd0*/  IMAD.MOV.U32 R99, RZ, RZ, R150 ;  /* 0x000000ffff637224 */ /* 0x000fe200078e0096 */
[----:B---3--:R-:W-:Y:S01]  /*5be0*/  HMMA.16816.F32 R176, R4, R16, R64 ;  /* 0x0000001004b0723c */ /* 0x008fe20000001840 */
[----:B------:R1:W-:Y:S01]  /*5bf0*/  MUFU.EX2 R8, R0 ;  /* 0x0000000000087308 */ /* 0x0003e20000000800 */
[----:B------:R-:W-:Y:S01]  /*5c00*/  IMAD.MOV.U32 R111, RZ, RZ, R106 ;  /* 0x000000ffff6f7224 */ /* 0x000fe200078e006a */
[----:B------:R-:W-:Y:S01]  /*5c10*/  LDSM.16.MT88.4 R64, [R228+0x5900] ;  /* 0x00590000e440783b */ /* 0x000fe20000004200 */
[----:B------:R-:W-:-:S03]  /*5c20*/  IMAD.MOV.U32 R75, RZ, RZ, R120 ;  /* 0x000000ffff4b7224 */ /* 0x000fc600078e0078 */
[----:B------:R-:W-:Y:S01]  /*5c30*/  IMAD.MOV.U32 R17, RZ, RZ, R99 ;  /* 0x000000ffff117224 */ /* 0x000fe200078e0063 */
[----:B------:R-:W-:Y:S01]  /*5c40*/  HMMA.16816.F32 R44, R4, R18, R44 ;  /* 0x00000012042c723c */ /* 0x000fe2000000182c */
[----:B------:R-:W-:Y:S06]  /*5c50*/  LDSM.16.MT88.4 R120, [R228+0x2900] ;  /* 0x00290000e478783b */ /* 0x000fec0000004200 */
[----:B------:R-:W-:Y:S01]  /*5c60*/  MOV R19, R109 ;  /* 0x0000006d00137202 */ /* 0x000fe20000000f00 */
[----:B------:R-:W-:Y:S02]  /*5c70*/  IMAD.MOV.U32 R18, RZ, RZ, R110 ;  /* 0x000000ffff127224 */ /* 0x000fe400078e006e */
[----:B-1----:R-:W-:Y:S01]  /*5c80*/  FFMA.FTZ R0, R108, c[0x0][0x2d0], -R12 ;  /* 0x0000b4006c007a23 */ /* 0x002fe2000001080c */
[----:B------:R-:W-:-:S02]  /*5c90*/  MOV R108, R151 ;  /* 0x00000097006c7202 */ /* 0x000fc40000000f00 */
[----:B------:R-:W-:Y:S01]  /*5ca0*/  MOV R12, R136 ;  /* 0x00000088000c7202 */ /* 0x000fe20000000f00 */
[----:B------:R1:W-:Y:S01]  /*5cb0*/  MUFU.EX2 R7, R0 ;  /* 0x0000000000077308 */ /* 0x0003e20000000800 */
[----:B------:R-:W2:Y:S01]  /*5cc0*/  LDSM.16.MT88.4 R148, [R225+0x2900] ;  /* 0x00290000e194783b */ /* 0x000ea20000004200 */
[----:B------:R-:W-:Y:S02]  /*5cd0*/  IMAD.MOV.U32 R16, RZ, RZ, R108 ;  /* 0x000000ffff107224 */ /* 0x000fe400078e006c */
[----:B-1----:R-:W-:-:S04]  /*5ce0*/  FFMA.FTZ R0, R105, c[0x0][0x2d0], -R2 ;  /* 0x0000b40069007a23 */ /* 0x002fc80000010802 */
[----:B------:R1:W-:Y:S02]  /*5cf0*/  MUFU.EX2 R6, R0 ;  /* 0x0000000000067308 */ /* 0x0003e40000000800 */
[--C-:B-1----:R-:W-:Y:S02]  /*5d00*/  FFMA.FTZ R0, R107, c[0x0][0x2d0], -R2.reuse ;  /* 0x0000b4006b007a23 */ /* 0x102fe40000010802 */
[----:B------:R-:W-:Y:S04]  /*5d10*/  LDSM.16.MT88.4 R104, [R226+0x2900] ;  /* 0x00290000e268783b */ /* 0x000fe80000004200 */
[----:B------:R1:W3:Y:S02]  /*5d20*/  MUFU.EX2 R5, R0 ;  /* 0x0000000000057308 */ /* 0x0002e40000000800 */
[----:B-1----:R-:W-:-:S02]  /*5d30*/  FFMA.FTZ R0, R112, c[0x0][0x2d0], -R2 ;  /* 0x0000b40070007a23 */ /* 0x002fc40000010802 */
[----:B------:R-:W-:Y:S02]  /*5d40*/  FFMA.FTZ R2, R113, c[0x0][0x2d0], -R2 ;  /* 0x0000b40071027a23 */ /* 0x000fe40000010802 */
[----:B------:R-:W1:Y:S02]  /*5d50*/  LDSM.16.MT88.4 R112, [R229+0x2900] ;  /* 0x00290000e570783b */ /* 0x000e640000004200 */
[----:B------:R4:W-:Y:S08]  /*5d60*/  MUFU.EX2 R4, R0 ;  /* 0x0000000000047308 */ /* 0x0009f00000000800 */
[----:B------:R5:W2:Y:S01]  /*5d70*/  MUFU.EX2 R3, R2 ;  /* 0x0000000200037308 */ /* 0x000aa20000000800 */
[----:B----4-:R-:W-:Y:S01]  /*5d80*/  FADD.FTZ R0, R97, R14 ;  /* 0x0000000e61007221 */ /* 0x010fe20000010000 */
[----:B---3--:R-:W-:Y:S01]  /*5d90*/  F2FP.PACK_AB R97, R5, R6 ;  /* 0x000000060561723e */ /* 0x008fe200000000ff */
[----:B------:R-:W-:-:S02]  /*5da0*/  IMAD.MOV.U32 R14, RZ, RZ, R75 ;  /* 0x000000ffff0e7224 */ /* 0x000fc400078e004b */
[----:B------:R-:W-:Y:S02]  /*5db0*/  FADD.FTZ R11, R13, R0 ;  /* 0x000000000d0b7221 */ /* 0x000fe40000010000 */
[----:B------:R-:W-:Y:S02]  /*5dc0*/  IMAD.MOV.U32 R0, RZ, RZ, R111 ;  /* 0x000000ffff007224 */ /* 0x000fe400078e006f */
[----:B-----5:R-:W-:Y:S01]  /*5dd0*/  FADD.FTZ R2, R96, R72 ;  /* 0x0000004860027221 */ /* 0x020fe20000010000 */
[----:B------:R-:W-:Y:S01]  /*5de0*/  F2FP.PACK_AB R96, R9, R10 ;  /* 0x0000000a0960723e */ /* 0x000fe200000000ff */
[----:B------:R-:W-:Y:S01]  /*5df0*/  IMAD.MOV.U32 R13, RZ, RZ, R74 ;  /* 0x000000ffff0d7224 */ /* 0x000fe200078e004a */
[----:B--2---:R-:W-:Y:S01]  /*5e00*/  F2FP.PACK_AB R99, R3, R4 ;  /* 0x000000040363723e */ /* 0x004fe200000000ff */
[----:B------:R-:W-:Y:S01]  /*5e10*/  FADD.FTZ R2, R98, R2 ;  /* 0x0000000262027221 */ /* 0x000fe20000010000 */
[----:B------:R-:W-:-:S03]  /*5e20*/  F2FP.PACK_AB R98, R7, R8 ;  /* 0x000000080762723e */ /* 0x000fc600000000ff */
[----:B------:R-:W-:-:S04]  /*5e30*/  FADD.FTZ R0, R0, R2 ;  /* 0x0000000200007221 */ /* 0x000fc80000010000 */
[C---:B------:R-:W-:Y:S08]  /*5e40*/  HMMA.16816.F32 R144, R96.reuse, R148, R144 ;  /* 0x000000946090723c */ /* 0x040ff00000001890 */
[C---:B-1----:R-:W-:Y:S07]  /*5e50*/  HMMA.16816.F32 R108, R96.reuse, R112, R40 ;  /* 0x00000070606c723c */ /* 0x042fee0000001828 */
[----:B------:R-:W-:Y:S01]  /*5e60*/  MOV R40, R139 ;  /* 0x0000008b00287202 */ /* 0x000fe20000000f00 */
[C---:B------:R-:W-:Y:S01]  /*5e70*/  HMMA.16816.F32 R112, R96.reuse, R114, R48 ;  /* 0x000000726070723c */ /* 0x040fe20000001830 */
[----:B------:R-:W-:Y:S01]  /*5e80*/  IMAD.MOV.U32 R41, RZ, RZ, R138 ;  /* 0x000000ffff297224 */ /* 0x000fe200078e008a */
[----:B------:R-:W-:Y:S01]  /*5e90*/  MOV R43, R73 ;  /* 0x00000049002b7202 */ /* 0x000fe20000000f00 */
[----:B------:R-:W-:Y:S01]  /*5ea0*/  IMAD.MOV.U32 R42, RZ, RZ, R137 ;  /* 0x000000ffff2a7224 */ /* 0x000fe200078e0089 */
[----:B------:R-:W1:Y:S03]  /*5eb0*/  LDSM.16.MT88.4 R72, [R225+0x8900] ;  /* 0x00890000e148783b */ /* 0x000e660000004200 */
[----:B------:R-:W-:Y:S01]  /*5ec0*/  IMAD.MOV.U32 R48, RZ, RZ, R128 ;  /* 0x000000ffff307224 */ /* 0x000fe200078e0080 */
[----:B------:R-:W-:Y:S01]  /*5ed0*/  MOV R50, R130 ;  /* 0x0000008200327202 */ /* 0x000fe20000000f00 */
[----:B------:R-:W-:Y:S01]  /*5ee0*/  IMAD.MOV.U32 R49, RZ, RZ, R129 ;  /* 0x000000ffff317224 */ /* 0x000fe200078e0081 */
[----:B------:R-:W-:Y:S01]  /*5ef0*/  HMMA.16816.F32 R116, R96, R120, R116 ;  /* 0x000000786074723c */ /* 0x000fe20000001874 */
[----:B------:R-:W-:Y:S01]  /*5f00*/  FADD.FTZ R2, R48, R11 ;  /* 0x0000000b30027221 */ /* 0x000fe20000010000 */
[----:B------:R-:W-:Y:S01]  /*5f10*/  LDSM.16.MT88.4 R136, [R226+0x5900] ;  /* 0x00590000e288783b */ /* 0x000fe20000004200 */
[----:B------:R-:W-:-:S02]  /*5f20*/  FADD.FTZ R0, R49, R0 ;  /* 0x0000000031007221 */ /* 0x000fc40000010000 */
[----:B------:R-:W-:Y:S02]  /*5f30*/  FADD.FTZ R2, R50, R2 ;  /* 0x0000000232027221 */ /* 0x000fe40000010000 */
[----:B------:R-:W-:Y:S01]  /*5f40*/  FADD.FTZ R0, R13, R0 ;  /* 0x000000000d007221 */ /* 0x000fe20000010000 */
[C---:B------:R-:W-:Y:S01]  /*5f50*/  HMMA.16816.F32 R148, R96.reuse, R150, R60 ;  /* 0x000000966094723c */ /* 0x040fe2000000183c */
[----:B------:R-:W-:Y:S02]  /*5f60*/  FADD.FTZ R2, R14, R2 ;  /* 0x000000020e027221 */ /* 0x000fe40000010000 */
[----:B------:R-:W-:Y:S02]  /*5f70*/  IMAD.MOV.U32 R51, RZ, RZ, R131 ;  /* 0x000000ffff337224 */ /* 0x000fe400078e0083 */
[----:B------:R-:W-:Y:S01]  /*5f80*/  FADD.FTZ R0, R12, R0 ;  /* 0x000000000c007221 */ /* 0x000fe20000010000 */
[----:B------:R-:W2:Y:S01]  /*5f90*/  LDSM.16.MT88.4 R128, [R225+0x5900] ;  /* 0x00590000e180783b */ /* 0x000ea20000004200 */
[----:B------:R-:W-:Y:S01]  /*5fa0*/  FADD.FTZ R2, R15, R2 ;  /* 0x000000020f027221 */ /* 0x000fe20000010000 */
[----:B------:R-:W-:Y:S01]  /*5fb0*/  HMMA.16816.F32 R120, R96, R122, R56 ;  /* 0x0000007a6078723c */ /* 0x000fe20000001838 */
[----:B------:R-:W-:Y:S01]  /*5fc0*/  FADD.FTZ R0, R51, R0 ;  /* 0x0000000033007221 */ /* 0x000fe20000010000 */
[----:B------:R-:W3:Y:S01]  /*5fd0*/  LDSM.16.MT88.4 R56, [R229+0x5900] ;  /* 0x00590000e538783b */ /* 0x000ee20000004200 */
[----:B------:R-:W-:-:S02]  /*5fe0*/  FADD.FTZ R2, R40, R2 ;  /* 0x0000000228027221 */ /* 0x000fc40000010000 */
[----:B------:R-:W-:Y:S01]  /*5ff0*/  FADD.FTZ R0, R41, R0 ;  /* 0x0000000029007221 */ /* 0x000fe20000010000 */
[----:B------:R-:W-:Y:S01]  /*6000*/  LDSM.16.MT88.4 R12, [R228+0x8900] ;  /* 0x00890000e40c783b */ /* 0x000fe20000004200 */
[----:B------:R-:W-:Y:S01]  /*6010*/  FADD.FTZ R2, R252, R2 ;  /* 0x00000002fc027221 */ /* 0x000fe20000010000 */
[C---:B------:R-:W-:Y:S01]  /*6020*/  HMMA.16816.F32 R60, R96.reuse, R64, R28 ;  /* 0x00000040603c723c */ /* 0x040fe2000000181c */
[----:B------:R-:W-:Y:S02]  /*6030*/  FADD.FTZ R0, R42, R0 ;  /* 0x000000002a007221 */ /* 0x000fe40000010000 */
[----:B------:R-:W-:Y:S02]  /*6040*/  FADD.FTZ R2, R43, R2 ;  /* 0x000000022b027221 */ /* 0x000fe40000010000 */
[----:B------:R-:W-:Y:S02]  /*6050*/  FADD.FTZ R0, R18, R0 ;  /* 0x0000000012007221 */ /* 0x000fe40000010000 */
[----:B------:R-:W-:Y:S01]  /*6060*/  FADD.FTZ R2, R19, R2 ;  /* 0x0000000213027221 */ /* 0x000fe20000010000 */
[----:B------:R-:W-:Y:S01]  /*6070*/  HMMA.16816.F32 R64, R96, R66, R88 ;  /* 0x000000426040723c */ /* 0x000fe20000001858 */
[----:B------:R-:W-:Y:S01]  /*6080*/  FADD.FTZ R0, R16, R0 ;  /* 0x0000000010007221 */ /* 0x000fe20000010000 */
[----:B------:R-:W-:Y:S01]  /*6090*/  LDSM.16.MT88.4 R88, [R229+0x8900] ;  /* 0x00890000e558783b */ /* 0x000fe20000004200 */
[----:B------:R-:W-:-:S02]  /*60a0*/  FADD.FTZ R2, R17, R2 ;  /* 0x0000000211027221 */ /* 0x000fc40000010000 */
[----:B------:R-:W-:Y:S02]  /*60b0*/  FADD.FTZ R0, R250, R0 ;  /* 0x00000000fa007221 */ /* 0x000fe40000010000 */
[----:B------:R-:W-:Y:S01]  /*60c0*/  FADD.FTZ R2, R180, R2 ;  /* 0x00000002b4027221 */ /* 0x000fe20000010000 */
[C---:B-1----:R-:W-:Y:S01]  /*60d0*/  HMMA.16816.F32 R68, R96.reuse, R72, R80 ;  /* 0x000000486044723c */ /* 0x042fe20000001850 */
[----:B------:R-:W-:Y:S01]  /*60e0*/  FADD.FTZ R0, R183, R0 ;  /* 0x00000000b7007221 */ /* 0x000fe20000010000 */
[----:B------:R-:W1:Y:S01]  /*60f0*/  LDSM.16.MT88.4 R80, [R226+0x8900] ;  /* 0x00890000e250783b */ /* 0x000e620000004200 */
[----:B------:R-:W-:Y:S02]  /*6100*/  FADD.FTZ R2, R166, R2 ;  /* 0x00000002a6027221 */ /* 0x000fe40000010000 */
[----:B------:R-:W-:Y:S02]  /*6110*/  FADD.FTZ R0, R182, R0 ;  /* 0x00000000b6007221 */ /* 0x000fe40000010000 */
[----:B------:R-:W-:Y:S01]  /*6120*/  FADD.FTZ R2, R181, R2 ;  /* 0x00000002b5027221 */ /* 0x000fe20000010000 */
[----:B------:R-:W-:Y:S01]  /*6130*/  HMMA.16816.F32 R100, R96, R104, R100 ;  /* 0x000000686064723c */ /* 0x000fe20000001864 */
        /* <DEDUP_REMOVED lines=19> */
[----:B---3--:R-:W-:Y:S01]  /*6270*/  HMMA.16816.F32 R52, R96, R56, R168 ;  /* 0x000000386034723c */ /* 0x008fe200000018a8 */
[----:B------:R-:W-:Y:S02]  /*6280*/  FADD.FTZ R2, R7, R8 ;  /* 0x0000000807027221 */ /* 0x000fe40000010000 */
[----:B------:R-:W-:-:S05]  /*6290*/  FADD.FTZ R0, R3, R4 ;  /* 0x0000000403007221 */ /* 0x000fca0000010000 */
[----:B------:R2:W-:Y:S01]  /*62a0*/  STL [R1+0x1c], R0 ;  /* 0x00001c0001007387 */ /* 0x0005e20000100800 */
[C---:B------:R-:W-:Y:S03]  /*62b0*/  HMMA.16816.F32 R132, R96.reuse, R136, R76 ;  /* 0x000000886084723c */ /* 0x040fe6000000184c */
[----:B------:R2:W-:Y:S05]  /*62c0*/  STL [R1+0x18], R2 ;  /* 0x0000180201007387 */ /* 0x0005ea0000100800 */
        /* <DEDUP_REMOVED lines=8> */
[----:B------:R-:W-:Y:S01]  /*6350*/  HMMA.16816.F32 R96, R96, R14, R32 ;  /* 0x0000000e6060723c */ /* 0x000fe20000001820 */
[----:B------:R-:W-:Y:S07]  /*6360*/  @!P0 BRA `(.L_x_504) ;  /* 0x0000438000008947 */ /* 0x000fee0003800000 */
[----:B--2---:R-:W2:Y:S01]  /*6370*/  LDL R17, [R1+0x30] ;  /* 0x0000300001117983 */ /* 0x004ea20000100800 */
[----:B------:R-:W-:Y:S01]  /*6380*/  PLOP3.LUT P1, PT, PT, PT, UP1, 0x80, 0x0 ;  /* 0x000000000000781c */ /* 0x000fe20003f2f018 */
[----:B------:R-:W-:Y:S01]  /*6390*/  IMAD.MOV.U32 R143, RZ, RZ, R140 ;  /* 0x000000ffff8f7224 */ /* 0x000fe200078e008c */
[----:B------:R-:W-:Y:S01]  /*63a0*/  PLOP3.LUT P0, PT, PT, PT, UP1, 0x80, 0x0 ;  /* 0x000000000000781c */ /* 0x000fe20003f0f018 */
[----:B------:R-:W-:Y:S01]  /*63b0*/  IMAD.MOV.U32 R3, RZ, RZ, R141 ;  /* 0x000000ffff037224 */ /* 0x000fe200078e008d */
[----:B------:R-:W-:-:S02]  /*63c0*/  UMOV UR22, UR20 ;  /* 0x0000001400167c82 */ /* 0x000fc40008000000 */
[----:B------:R-:W-:Y:S02]  /*63d0*/  ULDC.64 UR6, c[0x0][0x208] ;  /* 0x0000820000067ab9 */ /* 0x000fe40000000a00 */
[----:B------:R-:W-:-:S05]  /*63e0*/  ULDC.64 UR4, c[0x0][0x1e0] ;  /* 0x0000780000047ab9 */ /* 0x000fca0000000a00 */
[----:B--2---:R-:W-:-:S05]  /*63f0*/  @P1 IMAD.HI.U32 R0, R17, c[0x0][0x2c8], RZ ;  /* 0x0000b20011001a27 */ /* 0x004fca00078e00ff */
[----:B------:R-:W-:-:S05]  /*6400*/  @P0 SHF.R.U32.HI R0, RZ, c[0x0][0x2cc], R0 ;  /* 0x0000b300ff000a19 */ /* 0x000fca0000011600 */
[----:B------:R1:W-:Y:S02]  /*6410*/  @P0 STL [R1+0x20], R0 ;  /* 0x0000200001000387 */ /* 0x0003e40000100800 */
.L_x_505:
[----:B------:R-:W2:Y:S01]  /*6420*/  LDL.64 R22, [R1+0x40] ;  /* 0x0000400001167983 */ /* 0x000ea20000100a00 */
[----:B------:R-:W-:Y:S01]  /*6430*/  UISETP.GE.AND UP0, UPT, UR22, URZ, UPT ;  /* 0x0000003f1600728c */ /* 0x000fe2000bf06270 */
[----:B------:R-:W-:Y:S04]  /*6440*/  DEPBAR.LE SB0, 0x0 ;  /* 0x000080000000791a */ /* 0x000fe80000000000 */
[----:B------:R-:W2:Y:S06]  /*6450*/  LDL.64 R20, [R1+0x48] ;  /* 0x0000480001147983 */ /* 0x000eac0000100a00 */
[----:B------:R-:W-:Y:S01]  /*6460*/  BAR.SYNC.DEFER_BLOCKING 0x0 ;  /* 0x0000000000007b1d */ /* 0x000fe20000010000 */
[----:B------:R-:W-:Y:S01]  /*6470*/  PLOP3.LUT P0, PT, PT, PT, UP0, 0x80, 0x0 ;  /* 0x000000000000781c */ /* 0x000fe20003f0f008 */
[----:B------:R-:W-:Y:S02]  /*6480*/  @UP0 USHF.R.S32.HI UR20, URZ, 0x1f, UR22 ;  /* 0x0000001f3f140899 */ /* 0x000fe40008011416 */
[----:B------:R-:W-:Y:S02]  /*6490*/  @UP0 UIMAD.WIDE.U32 UR24, UR22, UR6, URZ ;  /* 0x00000006161802a5 */ /* 0x000fe4000f8e003f */
[----:B------:R-:W-:Y:S04]  /*64a0*/  @UP0 UIMAD UR20, UR20, UR6, URZ ;  /* 0x00000006141402a4 */ /* 0x000fe8000f8e023f */
[----:B------:R-:W-:Y:S01]  /*64b0*/  @UP0 UIMAD UR20, UR22, UR7, UR20 ;  /* 0x00000007161402a4 */ /* 0x000fe2000f8e0214 */
[----:B-1----:R-:W-:Y:S03]  /*64c0*/  IMAD.U32 R0, RZ, RZ, UR24 ;  /* 0x00000018ff007e24 */ /* 0x002fe6000f8e00ff */
[----:B------:R-:W-:Y:S04]  /*64d0*/  @UP0 UIADD3 UR20, UR25, UR20, URZ ;  /* 0x0000001419140290 */ /* 0x000fe8000fffe03f */
[----:B------:R-:W-:Y:S02]  /*64e0*/  @UP0 UIMAD UR20, UR20, 0x60, URZ ;  /* 0x00000060141408a4 */ /* 0x000fe4000f8e023f */
[----:B------:R-:W-:Y:S01]  /*64f0*/  UISETP.GE.AND UP0, UPT, UR22, 0x1, UPT ;  /* 0x000000011600788c */ /* 0x000fe2000bf06270 */
[----:B------:R-:W1:Y:S08]  /*6500*/  LDSM.16.M88.4 R8, [R224+0xc100] ;  /* 0x00c10000e008783b */ /* 0x000e700000000200 */
[----:B------:R-:W3:Y:S08]  /*6510*/  LDSM.16.M88.4 R16, [R224+0xc900] ;  /* 0x00c90000e010783b */ /* 0x000ef00000000200 */
[----:B------:R-:W4:Y:S08]  /*6520*/  LDSM.16.M88.4 R24, [R224+0xd100] ;  /* 0x00d10000e018783b */ /* 0x000f300000000200 */
[----:B------:R-:W2:Y:S08]  /*6530*/  LDSM.16.M88.4 R32, [R224+0xd900] ;  /* 0x00d90000e020783b */ /* 0x000eb00000000200 */
[----:B------:R-:W2:Y:S01]  /*6540*/  LDSM.16.M88.4 R40, [R224+0xe100] ;  /* 0x00e10000e028783b */ /* 0x000ea20000000200 */
[C---:B-1----:R-:W-:Y:S07]  /*6550*/  HMMA.16816.F32 R4, R152.reuse, R8, RZ ;  /* 0x000000089804723c */ /* 0x042fee00000018ff */
[----:B------:R-:W1:Y:S01]  /*6560*/  LDSM.16.M88.4 R48, [R224+0xe900] ;  /* 0x00e90000e030783b */ /* 0x000e620000000200 */
[C---:B------:R-:W-:Y:S07]  /*6570*/  HMMA.16816.F32 R8, R152.reuse, R10, RZ ;  /* 0x0000000a9808723c */ /* 0x040fee00000018ff */
[----:B-----5:R-:W1:Y:S01]  /*6580*/  LDSM.16.M88.4 R160, [R231] ;  /* 0x00000000e7a0783b */ /* 0x020e620000000200 */
[C---:B---3--:R-:W-:Y:S07]  /*6590*/  HMMA.16816.F32 R12, R152.reuse, R16, RZ ;  /* 0x00000010980c723c */ /* 0x048fee00000018ff */
[----:B------:R-:W4:Y:S01]  /*65a0*/  LDSM.16.M88.4 R164, [R248] ;  /* 0x00000000f8a4783b */ /* 0x000f220000000200 */
[C---:B------:R-:W-:Y:S07]  /*65b0*/  HMMA.16816.F32 R16, R152.reuse, R18, RZ ;  /* 0x000000129810723c */ /* 0x040fee00000018ff */
[----:B------:R-:W1:Y:S08]  /*65c0*/  LDSM.16.M88.4 R168, [R247] ;  /* 0x00000000f7a8783b */ /* 0x000e700000000200 */
[----:B------:R-:W1:Y:S08]  /*65d0*/  LDSM.16.M88.4 R172, [R246] ;  /* 0x00000000f6ac783b */ /* 0x000e700000000200 */
[----:B------:R-:W1:Y:S08]  /*65e0*/  LDSM.16.M88.4 R176, [R245] ;  /* 0x00000000f5b0783b */ /* 0x000e700000000200 */
[----:B------:R-:W1:Y:S08]  /*65f0*/  LDSM.16.M88.4 R180, [R244] ;  /* 0x00000000f4b4783b */ /* 0x000e700000000200 */
[----:B------:R-:W4:Y:S04]  /*6600*/  LDL R140, [R1+0x20] ;  /* 0x00002000018c7983 */ /* 0x000f280000100800 */
[----:B------:R-:W4:Y:S04]  /*6610*/  LDL R142, [R1+0x34] ;  /* 0x00003400018e7983 */ /* 0x000f280000100800 */
[----:B------:R-:W-:Y:S04]  /*6620*/  STL [R1+0x54], R231 ;  /* 0x000054e701007387 */ /* 0x000fe80000100800 */
[----:B------:R-:W-:Y:S04]  /*6630*/  STL [R1+0x58], R248 ;  /* 0x000058f801007387 */ /* 0x000fe80000100800 */
[----:B------:R-:W-:Y:S04]  /*6640*/  STL [R1+0x5c], R247 ;  /* 0x00005cf701007387 */ /* 0x000fe80000100800 */
[----:B------:R-:W-:Y:S01]  /*6650*/  STL [R1+0x60], R246 ;  /* 0x000060f601007387 */ /* 0x000fe20000100800 */
[----:B--2---:R-:W-:Y:S04]  /*6660*/  @P0 IMAD.MOV.U32 R21, RZ, RZ, R23 ;  /* 0x000000ffff150224 */ /* 0x004fe800078e0017 */
[----:B------:R-:W-:Y:S05]  /*6670*/  @P0 IMAD.WIDE.U32 R20, R0, 0x60, R20 ;  /* 0x0000006000140825 */ /* 0x000fea00078e0014 */
[----:B------:R-:W-:Y:S02]  /*6680*/  @P0 SHF.L.U32 R0, R20, 0x1, RZ ;  /* 0x0000000114000819 */ /* 0x000fe400000006ff */
[----:B------:R-:W-:Y:S01]  /*6690*/  @P0 IADD3 R2, R21, UR20, RZ ;  /* 0x0000001415020c10 */ /* 0x000fe2000fffe0ff */
[----:B------:R-:W-:Y:S01]  /*66a0*/  UIMAD UR20, UR22, -0x60, URZ ;  /* 0xffffffa0161478a4 */ /* 0x000fe2000f8e023f */
[----:B------:R-:W-:Y:S02]  /*66b0*/  @P0 IADD3 R36, P6, R0, c[0x0][0x1f8], RZ ;  /* 0x00007e0000240a10 */ /* 0x000fe40007fde0ff */
[----:B------:R-:W-:Y:S02]  /*66c0*/  @P0 SHF.L.U64.HI R2, R20, 0x1, R2 ;  /* 0x0000000114020819 */ /* 0x000fe40000010202 */
[C---:B----4-:R-:W-:Y:S01]  /*66d0*/  HMMA.16816.F32 R20, R152.reuse, R24, RZ ;  /* 0x000000189814723c */ /* 0x050fe200000018ff */
[----:B------:R-:W-:Y:S02]  /*66e0*/  @P0 IADD3 R38, P5, R0, 0x80, RZ ;  /* 0x0000008000260810 */ /* 0x000fe40007fbe0ff */
[----:B------:R-:W-:Y:S02]  /*66f0*/  @P0 IADD3.X R37, R2, c[0x0][0x1fc], RZ, P6, !PT ;  /* 0x00007f0002250a10 */ /* 0x000fe400037fe4ff */
[----:B------:R-:W-:Y:S02]  /*6700*/  @P0 IADD3 R38, P1, R38, c[0x0][0x1f8], RZ ;  /* 0x00007e0026260a10 */ /* 0x000fe40007f3e0ff */
[----:B------:R-:W-:Y:S01]  /*6710*/  @P0 IADD3 R0, P6, R0, 0x100, RZ ;  /* 0x0000010000000810 */ /* 0x000fe20007fde0ff */
[C---:B------:R-:W-:Y:S01]  /*6720*/  HMMA.16816.F32 R24, R152.reuse, R26, RZ ;  /* 0x0000001a9818723c */ /* 0x040fe200000018ff */
[----:B------:R-:W-:Y:S01]  /*6730*/  @!PT LDS RZ, [RZ] ;  /* 0x00000000fffff984 */ /* 0x000fe20000000800 */
[----:B------:R-:W-:Y:S01]  /*6740*/  @!PT LDS RZ, [RZ] ;  /* 0x00000000fffff984 */ /* 0x000fe20000000800 */
[----:B------:R-:W-:Y:S01]  /*6750*/  @!PT LDS RZ, [RZ] ;  /* 0x00000000fffff984 */ /* 0x000fe20000000800 */
[----:B------:R2:W-:Y:S03]  /*6760*/  @P0 LDGSTS.E.BYPASS.LTC128B.128 [R249+0x100], [R36.64], !P4 ;  /* 0x0010000024f90fae */ /* 0x0005e6000e101d52 */
[--C-:B------:R-:W-:Y:S02]  /*6770*/  @P0 IADD3.X R39, RZ, c[0x0][0x1fc], R2.reuse, P1, P5 ;  /* 0x00007f00ff270a10 */ /* 0x100fe40000fea402 */
[----:B------:R-:W-:Y:S02]  /*6780*/  @P0 IADD3 R46, P5, R0, c[0x0][0x1f8], RZ ;  /* 0x00007e00002e0a10 */ /* 0x000fe40007fbe0ff */
[C---:B------:R-:W-:Y:S01]  /*6790*/  HMMA.16816.F32 R28, R152.reuse, R32, RZ ;  /* 0x00000020981c723c */ /* 0x040fe200000018ff */
[----:B------:R4:W-:Y:S03]  /*67a0*/  @P0 LDGSTS.E.BYPASS.LTC128B.128 [R249+0x3100], [R38.64], !P3 ;  /* 0x0310000026f90fae */ /* 0x0009e6000d901d52 */
[----:B------:R-:W-:Y:S02]  /*67b0*/  @P0 IADD3.X R47, RZ, c[0x0][0x1fc], R2, P5, P6 ;  /* 0x00007f00ff2f0a10 */ /* 0x000fe40002fec402 */
[----:B------:R-:W-:Y:S02]  /*67c0*/  MOV R2, UR12 ;  /* 0x0000000c00027c02 */ /* 0x000fe40008000f00 */
[C---:B------:R-:W-:Y:S01]  /*67d0*/  HMMA.16816.F32 R32, R152.reuse, R34, RZ ;  /* 0x000000229820723c */ /* 0x040fe200000018ff */
[----:B------:R1:W-:Y:S08]  /*67e0*/  @P0 LDGSTS.E.BYPASS.LTC128B.128 [R249+0x6100], [R46.64], !P2 ;  /* 0x061000002ef90fae */ /* 0x0003f0000d101d52 */
[----:B------:R1:W3:Y:S03]  /*67f0*/  LDL R0, [R1+0x30] ;  /* 0x0000300001007983 */ /* 0x0002e60000100800 */
[----:B--2---:R-:W-:Y:S04]  /*6800*/  @P0 IADD3 R36, P1, R36, UR10, RZ ;  /* 0x0000000a24240c10 */ /* 0x004fe8000ff3e0ff */
[----:B------:R-:W-:Y:S02]  /*6810*/  @P0 IADD3.X R37, R37, UR13, RZ, P1, !PT ;  /* 0x0000000d25250c10 */ /* 0x000fe40008ffe4ff */
[----:B------:R-:W-:Y:S03]  /*6820*/  @P0 IADD3 R44, P1, R36, UR10, RZ ;  /* 0x0000000a242c0c10 */ /* 0x000fe6000ff3e0ff */
[----:B------:R4:W-:Y:S01]  /*6830*/  @P0 LDGSTS.E.BYPASS.LTC128B.128 [R249+0x1100], [R36.64], !P4 ;  /* 0x0110000024f90fae */ /* 0x0009e2000e101d52 */
[----:B------:R-:W-:Y:S07]  /*6840*/  @P0 IADD3.X R45, R37, UR13, RZ, P1, !PT ;  /* 0x0000000d252d0c10 */ /* 0x000fee0008ffe4ff */
[----:B------:R4:W-:Y:S08]  /*6850*/  @P0 LDGSTS.E.BYPASS.LTC128B.128 [R249+0x4100], [R36.64+0x80], !P3 ;  /* 0x0410008024f90fae */ /* 0x0009f0000d901d52 */
[----:B------:R4:W-:Y:S08]  /*6860*/  @P0 LDGSTS.E.BYPASS.LTC128B.128 [R249+0x7100], [R36.64+0x100], !P2 ;  /* 0x0710010024f90fae */ /* 0x0009f0000d101d52 */
[----:B------:R1:W-:Y:S08]  /*6870*/  @P0 LDGSTS.E.BYPASS.LTC128B.128 [R249+0x2100], [R44.64], !P4 ;  /* 0x021000002cf90fae */ /* 0x0003f0000e101d52 */
[----:B------:R1:W-:Y:S08]  /*6880*/  @P0 LDGSTS.E.BYPASS.LTC128B.128 [R249+0x5100], [R44.64+0x80], !P3 ;  /* 0x051000802cf90fae */ /* 0x0003f0000d901d52 */
[----:B------:R1:W-:Y:S01]  /*6890*/  @P0 LDGSTS.E.BYPASS.LTC128B.128 [R249+0x8100], [R44.64+0x100], !P2 ;  /* 0x081001002cf90fae */ /* 0x0003e2000d101d52 */
[----:B------:R-:W-:Y:S01]  /*68a0*/  PLOP3.LUT P0, PT, PT, PT, UP1, 0x80, 0x0 ;  /* 0x000000000000781c */ /* 0x000fe20003f0f018 */
[C---:B----4-:R-:W-:Y:S06]  /*68b0*/  HMMA.16816.F32 R36, R152.reuse, R40, RZ ;  /* 0x000000289824723c */ /* 0x050fec00000018ff */
[----:B------:R-:W0:Y:S02]  /*68c0*/  LDGDEPBAR ;  /* 0x00000000000079af */ /* 0x000e240000000000 */
[C---:B------:R-:W-:Y:S08]  /*68d0*/  HMMA.16816.F32 R40, R152.reuse, R42, RZ ;  /* 0x0000002a9828723c */ /* 0x040ff000000018ff */
[C---:B-1----:R-:W-:Y:S08]  /*68e0*/  HMMA.16816.F32 R44, R152.reuse, R48, RZ ;  /* 0x00000030982c723c */ /* 0x042ff000000018ff */
[----:B------:R-:W-:Y:S08]  /*68f0*/  HMMA.16816.F32 R48, R152, R50, RZ ;  /* 0x000000329830723c */ /* 0x000ff000000018ff */
[C---:B------:R-:W-:Y:S08]  /*6900*/  HMMA.16816.F32 R4, R156.reuse, R160, R4 ;  /* 0x000000a09c04723c */ /* 0x040ff00000001804 */
[C---:B------:R-:W-:Y:S01]  /*6910*/  HMMA.16816.F32 R8, R156.reuse, R162, R8 ;  /* 0x000000a29c08723c */ /* 0x040fe20000001808 */
[----:B------:R-:W1:Y:S07]  /*6920*/  LDSM.16.M88.4 R160, [R230+0xc100] ;  /* 0x00c10000e6a0783b */ /* 0x000e6e0000000200 */
[C---:B------:R-:W-:Y:S08]  /*6930*/  HMMA.16816.F32 R12, R156.reuse, R164, R12 ;  /* 0x000000a49c0c723c */ /* 0x040ff0000000180c */
[C---:B------:R-:W-:Y:S01]  /*6940*/  HMMA.16816.F32 R16, R156.reuse, R166, R16 ;  /* 0x000000a69c10723c */ /* 0x040fe20000001810 */
[----:B------:R-:W2:Y:S07]  /*6950*/  LDSM.16.M88.4 R164, [R230+0xc900] ;  /* 0x00c90000e6a4783b */ /* 0x000eae0000000200 */
[C---:B------:R-:W-:Y:S08]  /*6960*/  HMMA.16816.F32 R20, R156.reuse, R168, R20 ;  /* 0x000000a89c14723c */ /* 0x040ff00000001814 */
[C---:B------:R-:W-:Y:S01]  /*6970*/  HMMA.16816.F32 R24, R156.reuse, R170, R24 ;  /* 0x000000aa9c18723c */ /* 0x040fe20000001818 */
[----:B------:R-:W4:Y:S07]  /*6980*/  LDSM.16.M88.4 R168, [R230+0xd100] ;  /* 0x00d10000e6a8783b */ /* 0x000f2e0000000200 */
[C---:B------:R-:W-:Y:S08]  /*6990*/  HMMA.16816.F32 R28, R156.reuse, R172, R28 ;  /* 0x000000ac9c1c723c */ /* 0x040ff0000000181c */
[C---:B------:R-:W-:Y:S01]  /*69a0*/  HMMA.16816.F32 R32, R156.reuse, R174, R32 ;  /* 0x000000ae9c20723c */ /* 0x040fe20000001820 */
[----:B------:R-:W2:Y:S07]  /*69b0*/  LDSM.16.M88.4 R172, [R230+0xd900] ;  /* 0x00d90000e6ac783b */ /* 0x000eae0000000200 */
[C---:B------:R-:W-:Y:S08]  /*69c0*/  HMMA.16816.F32 R36, R156.reuse, R176, R36 ;  /* 0x000000b09c24723c */ /* 0x040ff00000001824 */
[C---:B------:R-:W-:Y:S01]  /*69d0*/  HMMA.16816.F32 R40, R156.reuse, R178, R40 ;  /* 0x000000b29c28723c */ /* 0x040fe20000001828 */
[----:B------:R-:W4:Y:S07]  /*69e0*/  LDSM.16.M88.4 R176, [R230+0xe100] ;  /* 0x00e10000e6b0783b */ /* 0x000f2e0000000200 */
[C---:B------:R-:W-:Y:S08]  /*69f0*/  HMMA.16816.F32 R44, R156.reuse, R180, R44 ;  /* 0x000000b49c2c723c */ /* 0x040ff0000000182c */
[----:B------:R-:W-:Y:S08]  /*6a00*/  HMMA.16816.F32 R48, R156, R182, R48 ;  /* 0x000000b69c30723c */ /* 0x000ff00000001830 */
[C---:B-1----:R-:W-:Y:S08]  /*6a10*/  HMMA.16816.F32 R4, R184.reuse, R160, R4 ;  /* 0x000000a0b804723c */ /* 0x042ff00000001804 */
[C---:B------:R-:W-:Y:S01]  /*6a20*/  HMMA.16816.F32 R8, R184.reuse, R162, R8 ;  /* 0x000000a2b808723c */ /* 0x040fe20000001808 */
[----:B------:R-:W1:Y:S07]  /*6a30*/  LDSM.16.M88.4 R160, [R230+0xe900] ;  /* 0x00e90000e6a0783b */ /* 0x000e6e0000000200 */
[C---:B--2---:R-:W-:Y:S08]  /*6a40*/  HMMA.16816.F32 R12, R184.reuse, R164, R12 ;  /* 0x000000a4b80c723c */ /* 0x044ff0000000180c */
[C---:B------:R-:W-:Y:S01]  /*6a50*/  HMMA.16816.F32 R16, R184.reuse, R166, R16 ;  /* 0x000000a6b810723c */ /* 0x040fe20000001810 */
[----:B------:R-:W2:Y:S07]  /*6a60*/  LDSM.16.M88.4 R164, [R227] ;  /* 0x00000000e3a4783b */ /* 0x000eae0000000200 */
[C---:B----4-:R-:W-:Y:S08]  /*6a70*/  HMMA.16816.F32 R20, R184.reuse, R168, R20 ;  /* 0x000000a8b814723c */ /* 0x050ff00000001814 */
[C---:B------:R-:W-:Y:S01]  /*6a80*/  HMMA.16816.F32 R24, R184.reuse, R170, R24 ;  /* 0x000000aab818723c */ /* 0x040fe20000001818 */
[----:B------:R-:W4:Y:S07]  /*6a90*/  LDSM.16.M88.4 R168, [R227+0x800] ;  /* 0x00080000e3a8783b */ /* 0x000f2e0000000200 */
[C---:B------:R-:W-:Y:S08]  /*6aa0*/  HMMA.16816.F32 R28, R184.reuse, R172, R28 ;  /* 0x000000acb81c723c */ /* 0x040ff0000000181c */
[C---:B------:R-:W-:Y:S01]  /*6ab0*/  HMMA.16816.F32 R32, R184.reuse, R174, R32 ;  /* 0x000000aeb820723c */ /* 0x040fe20000001820 */
[----:B------:R-:W3:Y:S07]  /*6ac0*/  LDSM.16.M88.4 R172, [R227+0x1000] ;  /* 0x00100000e3ac783b */ /* 0x000eee0000000200 */
[C---:B------:R-:W-:Y:S08]  /*6ad0*/  HMMA.16816.F32 R36, R184.reuse, R176, R36 ;  /* 0x000000b0b824723c */ /* 0x040ff00000001824 */
[C---:B------:R-:W-:Y:S01]  /*6ae0*/  HMMA.16816.F32 R40, R184.reuse, R178, R40 ;  /* 0x000000b2b828723c */ /* 0x040fe20000001828 */
[----:B------:R-:W4:Y:S07]  /*6af0*/  LDSM.16.M88.4 R176, [R227+0x1800] ;  /* 0x00180000e3b0783b */ /* 0x000f2e0000000200 */
[C---:B-1----:R-:W-:Y:S08]  /*6b00*/  HMMA.16816.F32 R44, R184.reuse, R160, R44 ;  /* 0x000000a0b82c723c */ /* 0x042ff0000000182c */
[----:B------:R-:W-:Y:S01]  /*6b10*/  HMMA.16816.F32 R48, R184, R162, R48 ;  /* 0x000000a2b830723c */ /* 0x000fe20000001830 */
[----:B------:R-:W1:Y:S07]  /*6b20*/  LDSM.16.M88.4 R160, [R227+0x2000] ;  /* 0x00200000e3a0783b */ /* 0x000e6e0000000200 */
[C---:B--2---:R-:W-:Y:S08]  /*6b30*/  HMMA.16816.F32 R4, R188.reuse, R164, R4 ;  /* 0x000000a4bc04723c */ /* 0x044ff00000001804 */
[C---:B------:R-:W-:Y:S01]  /*6b40*/  HMMA.16816.F32 R8, R188.reuse, R166, R8 ;  /* 0x000000a6bc08723c */ /* 0x040fe20000001808 */
[----:B------:R-:W2:Y:S03]  /*6b50*/  LDSM.16.M88.4 R164, [R227+0x2800] ;  /* 0x00280000e3a4783b */ /* 0x000ea60000000200 */
[----:B---3--:R-:W-:Y:S04]  /*6b60*/  @P0 IMAD.MOV.U32 R0, RZ, RZ, R140 ;  /* 0x000000ffff000224 */ /* 0x008fe800078e008c */
[C---:B----4-:R-:W-:Y:S01]  /*6b70*/  HMMA.16816.F32 R12, R188.reuse, R168, R12 ;  /* 0x000000a8bc0c723c */ /* 0x050fe2000000180c */
[----:B------:R-:W-:Y:S07]  /*6b80*/  SHFL.IDX PT, R140, R0, 0x1, 0x1c1f ;  /* 0x003c1f00008c7f89 */ /* 0x000fee00000e0000 */
[C---:B------:R-:W-:Y:S01]  /*6b90*/  HMMA.16816.F32 R16, R188.reuse, R170, R16 ;  /* 0x000000aabc10723c */ /* 0x040fe20000001810 */
[----:B------:R-:W-:Y:S07]  /*6ba0*/  LDSM.16.M88.4 R168, [R224+0xf100] ;  /* 0x00f10000e0a8783b */ /* 0x000fee0000000200 */
[C---:B------:R-:W-:Y:S01]  /*6bb0*/  HMMA.16816.F32 R20, R188.reuse, R172, R20 ;  /* 0x000000acbc14723c */ /* 0x040fe20000001814 */
[----:B------:R3:W4:Y:S07]  /*6bc0*/  SHFL.IDX PT, R141, R0, RZ, 0x1c1f ;  /* 0x001c1fff008d7589 */ /* 0x00072e00000e0000 */
[C---:B------:R-:W-:Y:S01]  /*6bd0*/  HMMA.16816.F32 R24, R188.reuse, R174, R24 ;  /* 0x000000aebc18723c */ /* 0x040fe20000001818 */
[----:B------:R-:W4:Y:S07]  /*6be0*/  LDSM.16.M88.4 R172, [R224+0xf900] ;  /* 0x00f90000e0ac783b */ /* 0x000f2e0000000200 */
[C---:B------:R-:W-:Y:S08]  /*6bf0*/  HMMA.16816.F32 R28, R188.reuse, R176, R28 ;  /* 0x000000b0bc1c723c */ /* 0x040ff0000000181c */
[C---:B------:R-:W-:Y:S01]  /*6c00*/  HMMA.16816.F32 R32, R188.reuse, R178, R32 ;  /* 0x000000b2bc20723c */ /* 0x040fe20000001820 */
[----:B------:R-:W4:Y:S03]  /*6c10*/  LDSM.16.M88.4 R176, [R224+0x10100] ;  /* 0x01010000e0b0783b */ /* 0x000f260000000200 */
[----:B---3--:R-:W-:Y:S01]  /*6c20*/  IMAD.U32 R0, RZ, RZ, UR20 ;  /* 0x00000014ff007e24 */ /* 0x008fe2000f8e00ff */
[----:B------:R-:W-:Y:S03]  /*6c30*/  UIADD3 UR20, UR22, -0x1, URZ ;  /* 0xffffffff16147890 */ /* 0x000fe6000fffe03f */
[C---:B-1----:R-:W-:Y:S01]  /*6c40*/  HMMA.16816.F32 R36, R188.reuse, R160, R36 ;  /* 0x000000a0bc24723c */ /* 0x042fe20000001824 */
[----:B------:R-:W-:Y:S02]  /*6c50*/  @UP0 UIMAD.WIDE.U32 UR24, UR20, UR4, URZ ;  /* 0x00000004141802a5 */ /* 0x000fe4000f8e003f */
[----:B------:R-:W-:Y:S01]  /*6c60*/  @UP0 USHF.R.S32.HI UR23, URZ, 0x1f, UR20 ;  /* 0x0000001f3f170899 */ /* 0x000fe20008011414 */
[----:B------:R-:W-:Y:S03]  /*6c70*/  IADD3 R0, -R142, 0x1, R0 ;  /* 0x000000018e007810 */ /* 0x000fe60007ffe100 */
[----:B------:R-:W-:Y:S01]  /*6c80*/  @UP0 UIMAD UR23, UR23, UR4, URZ ;  /* 0x00000004171702a4 */ /* 0x000fe2000f8e023f */
[C---:B------:R-:W-:Y:S01]  /*6c90*/  HMMA.16816.F32 R40, R188.reuse, R162, R40 ;  /* 0x000000a2bc28723c */ /* 0x040fe20000001828 */
[----:B------:R-:W1:Y:S02]  /*6ca0*/  LDSM.16.M88.4 R160, [R224+0x10900] ;  /* 0x01090000e0a0783b */ /* 0x000e640000000200 */
[----:B------:R-:W-:Y:S01]  /*6cb0*/  @UP0 UIMAD UR23, UR20, UR5, UR23 ;  /* 0x00000005141702a4 */ /* 0x000fe2000f8e0217 */
[----:B------:R-:W-:Y:S03]  /*6cc0*/  IADD3 R0, -R2, UR8, R0 ;  /* 0x0000000802007c10 */ /* 0x000fe6000fffe100 */
[----:B------:R-:W-:Y:S01]  /*6cd0*/  @UP0 UIADD3 UR23, UR25, UR23, URZ ;  /* 0x0000001719170290 */ /* 0x000fe2000fffe03f */
[C---:B--2---:R-:W-:Y:S03]  /*6ce0*/  HMMA.16816.F32 R44, R188.reuse, R164, R44 ;  /* 0x000000a4bc2c723c */ /* 0x044fe6000000182c */
[----:B------:R-:W-:Y:S01]  /*6cf0*/  @UP0 UIMAD UR23, UR23, 0x60, URZ ;  /* 0x00000060171708a4 */ /* 0x000fe2000f8e023f */
[C---:B----4-:R-:W-:Y:S02]  /*6d00*/  IMAD.IADD R2, R0.reuse, 0x1, R141 ;  /* 0x0000000100027824 */ /* 0x050fe400078e028d */
[----:B------:R-:W-:Y:S02]  /*6d10*/  IMAD.IADD R0, R0, 0x1, R140 ;  /* 0x0000000100007824 */ /* 0x000fe400078e028c */
[----:B------:R-:W-:Y:S01]  /*6d20*/  HMMA.16816.F32 R48, R188, R166, R48 ;  /* 0x000000a6bc30723c */ /* 0x000fe20000001830 */
[----:B------:R-:W2:Y:S02]  /*6d30*/  LDSM.16.M88.4 R164, [R224+0x11100] ;  /* 0x01110000e0a4783b */ /* 0x000ea40000000200 */
[C---:B------:R-:W-:Y:S02]  /*6d40*/  ISETP.GT.AND P6, PT, R2.reuse, RZ, PT ;  /* 0x000000ff0200720c */ /* 0x040fe40003fc4270 */
[----:B------:R-:W-:Y:S02]  /*6d50*/  ISETP.GT.AND P5, PT, R2, 0x1, PT ;  /* 0x000000010200780c */ /* 0x000fe40003fa4270 */
[C---:B------:R-:W-:Y:S01]  /*6d60*/  ISETP.GT.AND P1, PT, R0.reuse, RZ, PT ;  /* 0x000000ff0000720c */ /* 0x040fe20003f24270 */
[C---:B------:R-:W-:Y:S05]  /*6d70*/  HMMA.16816.F32 R4, R192.reuse, R168, R4 ;  /* 0x000000a8c004723c */ /* 0x040fea0000001804 */
[----:B------:R-:W-:Y:S03]  /*6d80*/  ISETP.GT.AND P0, PT, R0, 0x1, PT ;  /* 0x000000010000780c */ /* 0x000fe60003f04270 */
[C---:B------:R-:W-:Y:S01]  /*6d90*/  HMMA.16816.F32 R8, R192.reuse, R170, R8 ;  /* 0x000000aac008723c */ /* 0x040fe20000001808 */
[----:B------:R-:W3:Y:S07]  /*6da0*/  LDSM.16.M88.4 R168, [R224+0x11900] ;  /* 0x01190000e0a8783b */ /* 0x000eee0000000200 */
[C---:B------:R-:W-:Y:S08]  /*6db0*/  HMMA.16816.F32 R12, R192.reuse, R172, R12 ;  /* 0x000000acc00c723c */ /* 0x040ff0000000180c */
[C---:B------:R-:W-:Y:S01]  /*6dc0*/  HMMA.16816.F32 R16, R192.reuse, R174, R16 ;  /* 0x000000aec010723c */ /* 0x040fe20000001810 */
[----:B------:R-:W4:Y:S07]  /*6dd0*/  LDSM.16.M88.4 R172, [R243] ;  /* 0x00000000f3ac783b */ /* 0x000f2e0000000200 */
[C---:B------:R-:W-:Y:S08]  /*6de0*/  HMMA.16816.F32 R20, R192.reuse, R176, R20 ;  /* 0x000000b0c014723c */ /* 0x040ff00000001814 */
[C---:B------:R-:W-:Y:S01]  /*6df0*/  HMMA.16816.F32 R24, R192.reuse, R178, R24 ;  /* 0x000000b2c018723c */ /* 0x040fe20000001818 */
[----:B------:R-:W4:Y:S07]  /*6e00*/  LDSM.16.M88.4 R176, [R242] ;  /* 0x00000000f2b0783b */ /* 0x000f2e0000000200 */
[C---:B-1----:R-:W-:Y:S08]  /*6e10*/  HMMA.16816.F32 R28, R192.reuse, R160, R28 ;  /* 0x000000a0c01c723c */ /* 0x042ff0000000181c */
[C---:B------:R-:W-:Y:S01]  /*6e20*/  HMMA.16816.F32 R32, R192.reuse, R162, R32 ;  /* 0x000000a2c020723c */ /* 0x040fe20000001820 */
[----:B------:R-:W1:Y:S07]  /*6e30*/  LDSM.16.M88.4 R160, [R241] ;  /* 0x00000000f1a0783b */ /* 0x000e6e0000000200 */
[C---:B--2---:R-:W-:Y:S08]  /*6e40*/  HMMA.16816.F32 R36, R192.reuse, R164, R36 ;  /* 0x000000a4c024723c */ /* 0x044ff00000001824 */
[C---:B------:R-:W-:Y:S01]  /*6e50*/  HMMA.16816.F32 R40, R192.reuse, R166, R40 ;  /* 0x000000a6c028723c */ /* 0x040fe20000001828 */
[----:B------:R-:W2:Y:S07]  /*6e60*/  LDSM.16.M88.4 R164, [R240] ;  /* 0x00000000f0a4783b */ /* 0x000eae0000000200 */
[C---:B---3--:R-:W-:Y:S08]  /*6e70*/  HMMA.16816.F32 R44, R192.reuse, R168, R44 ;  /* 0x000000a8c02c723c */ /* 0x048ff0000000182c */
[----:B------:R-:W-:Y:S01]  /*6e80*/  HMMA.16816.F32 R48, R192, R170, R48 ;  /* 0x000000aac030723c */ /* 0x000fe20000001830 */
[----:B------:R-:W3:Y:S07]  /*6e90*/  LDSM.16.M88.4 R168, [R239] ;  /* 0x00000000efa8783b */ /* 0x000eee0000000200 */
[C---:B----4-:R-:W-:Y:S08]  /*6ea0*/  HMMA.16816.F32 R4, R196.reuse, R172, R4 ;  /* 0x000000acc404723c */ /* 0x050ff00000001804 */
[C---:B------:R-:W-:Y:S01]  /*6eb0*/  HMMA.16816.F32 R8, R196.reuse, R174, R8 ;  /* 0x000000aec408723c */ /* 0x040fe20000001808 */
[----:B------:R-:W4:Y:S07]  /*6ec0*/  LDSM.16.M88.4 R172, [R238] ;  /* 0x00000000eeac783b */ /* 0x000f2e0000000200 */
[C---:B------:R-:W-:Y:S08]  /*6ed0*/  HMMA.16816.F32 R12, R196.reuse, R176, R12 ;  /* 0x000000b0c40c723c */ /* 0x040ff0000000180c */
[C---:B------:R-:W-:Y:S01]  /*6ee0*/  HMMA.16816.F32 R16, R196.reuse, R178, R16 ;  /* 0x000000b2c410723c */ /* 0x040fe20000001810 */
        /* <DEDUP_REMOVED lines=13> */
[C---:B------:R-:W-:Y:S08]  /*6fc0*/  HMMA.16816.F32 R4, R200.reuse, R176, R4 ;  /* 0x000000b0c804723c */ /* 0x040ff00000001804 */
[C---:B------:R-:W-:Y:S01]  /*6fd0*/  HMMA.16816.F32 R8, R200.reuse, R178, R8 ;  /* 0x000000b2c808723c */ /* 0x040fe20000001808 */
[----:B------:R-:W-:Y:S07]  /*6fe0*/  LDSM.16.M88.4 R176, [R227+0x3000] ;  /* 0x00300000e3b0783b */ /* 0x000fee0000000200 */
        /* <DEDUP_REMOVED lines=33> */
[C---:B--2---:R-:W-:Y:S08]  /*7200*/  HMMA.16816.F32 R4, R208.reuse, R164, R4 ;  /* 0x000000a4d004723c */ /* 0x044ff00000001804 */
[C---:B------:R-:W-:Y:S01]  /*7210*/  HMMA.16816.F32 R8, R208.reuse, R166, R8 ;  /* 0x000000a6d008723c */ /* 0x040fe20000001808 */
[----:B------:R-:W2:Y:S07]  /*7220*/  LDSM.16.M88.4 R164, [R224+0x14100] ;  /* 0x01410000e0a4783b */ /* 0x000eae0000000200 */
        /* <DEDUP_REMOVED lines=12> */
[C---:B------:R-:W-:Y:S08]  /*72f0*/  HMMA.16816.F32 R44, R208.reuse, R176, R44 ;  /* 0x000000b0d02c723c */ /* 0x040ff0000000182c */
[----:B------:R-:W-:Y:S01]  /*7300*/  HMMA.16816.F32 R48, R208, R178, R48 ;  /* 0x000000b2d030723c */ /* 0x000fe20000001830 */
[----:B------:R-:W2:Y:S07]  /*7310*/  LDSM.16.M88.4 R176, [R233] ;  /* 0x00000000e9b0783b */ /* 0x000eae0000000200 */
[C---:B---3--:R-:W-:Y:S08]  /*7320*/  HMMA.16816.F32 R4, R212.reuse, R168, R4 ;  /* 0x000000a8d404723c */ /* 0x048ff00000001804 */
[C---:B------:R-:W-:Y:S01]  /*7330*/  HMMA.16816.F32 R8, R212.reuse, R170, R8 ;  /* 0x000000aad408723c */ /* 0x040fe20000001808 */
[----:B------:R-:W3:Y:S07]  /*7340*/  LDSM.16.M88.4 R168, [R232] ;  /* 0x00000000e8a8783b */ /* 0x000eee0000000200 */
[C---:B----4-:R-:W-:Y:S08]  /*7350*/  HMMA.16816.F32 R12, R212.reuse, R172, R12 ;  /* 0x000000acd40c723c */ /* 0x050ff0000000180c */
        /* <DEDUP_REMOVED lines=26> */
[C---:B------:R-:W-:Y:S08]  /*7500*/  HMMA.16816.F32 R36, R216.reuse, R176, R36 ;  /* 0x000000b0d824723c */ /* 0x040ff00000001824 */
[C---:B------:R-:W-:Y:S08]  /*7510*/  HMMA.16816.F32 R40, R216.reuse, R178, R40 ;  /* 0x000000b2d828723c */ /* 0x040ff00000001828 */
[C---:B----4-:R-:W-:Y:S08]  /*7520*/  HMMA.16816.F32 R44, R216.reuse, R172, R44 ;  /* 0x000000acd82c723c */ /* 0x050ff0000000182c */
[----:B------:R-:W-:Y:S01]  /*7530*/  HMMA.16816.F32 R48, R216, R174, R48 ;  /* 0x000000aed830723c */ /* 0x000fe20000001830 */
[----:B------:R-:W4:Y:S07]  /*7540*/  LDSM.16.M88.4 R172, [R227+0x7800] ;  /* 0x00780000e3ac783b */ /* 0x000f2e0000000200 */
[C---:B-1----:R-:W-:Y:S08]  /*7550*/  HMMA.16816.F32 R4, R220.reuse, R160, R4 ;  /* 0x000000a0dc04723c */ /* 0x042ff00000001804 */
[C---:B------:R-:W-:Y:S01]  /*7560*/  HMMA.16816.F32 R8, R220.reuse, R162, R8 ;  /* 0x000000a2dc08723c */ /* 0x040fe20000001808 */
[----:B------:R-:W1:Y:S07]  /*7570*/  LDSM.16.M88.4 R160, [R227+0x8000] ;  /* 0x00800000e3a0783b */ /* 0x000e6e0000000200 */
[C---:B--2---:R-:W-:Y:S08]  /*7580*/  HMMA.16816.F32 R12, R220.reuse, R164, R12 ;  /* 0x000000a4dc0c723c */ /* 0x044ff0000000180c */
[C---:B------:R-:W-:Y:S04]  /*7590*/  HMMA.16816.F32 R16, R220.reuse, R166, R16 ;  /* 0x000000a6dc10723c */ /* 0x040fe80000001810 */
[----:B------:R-:W-:Y:S02]  /*75a0*/  FSEL R165, R4, -INF , P6 ;  /* 0xff80000004a57808 */ /* 0x000fe40003000000 */
[C---:B------:R-:W-:Y:S02]  /*75b0*/  ISETP.GT.AND P6, PT, R2.reuse, 0x8, PT ;  /* 0x000000080200780c */ /* 0x040fe40003fc4270 */
[C---:B---3--:R-:W-:Y:S04]  /*75c0*/  HMMA.16816.F32 R20, R220.reuse, R168, R20 ;  /* 0x000000a8dc14723c */ /* 0x048fe80000001814 */
[----:B------:R-:W-:Y:S02]  /*75d0*/  FSEL R167, R5, -INF , P5 ;  /* 0xff80000005a77808 */ /* 0x000fe40002800000 */
[----:B------:R-:W-:Y:S02]  /*75e0*/  ISETP.GT.AND P5, PT, R2, 0x9, PT ;  /* 0x000000090200780c */ /* 0x000fe40003fa4270 */
[C---:B------:R-:W-:Y:S04]  /*75f0*/  HMMA.16816.F32 R24, R220.reuse, R170, R24 ;  /* 0x000000aadc18723c */ /* 0x040fe80000001818 */
[----:B------:R-:W-:Y:S02]  /*7600*/  FSEL R166, R9, -INF , P5 ;  /* 0xff80000009a67808 */ /* 0x000fe40002800000 */
[----:B------:R-:W-:Y:S02]  /*7610*/  FSEL R140, R8, -INF , P6 ;  /* 0xff800000088c7808 */ /* 0x000fe40003000000 */
[C---:B----4-:R-:W-:Y:S03]  /*7620*/  HMMA.16816.F32 R28, R220.reuse, R172, R28 ;  /* 0x000000acdc1c723c */ /* 0x050fe6000000181c */
[----:B------:R-:W-:Y:S02]  /*7630*/  ISETP.GT.AND P6, PT, R2, 0x10, PT ;  /* 0x000000100200780c */ /* 0x000fe40003fc4270 */
[----:B------:R-:W-:Y:S02]  /*7640*/  FSEL R170, R6, -INF , P1 ;  /* 0xff80000006aa7808 */ /* 0x000fe40000800000 */
[----:B------:R-:W-:Y:S01]  /*7650*/  FSEL R171, R7, -INF , P0 ;  /* 0xff80000007ab7808 */ /* 0x000fe20000000000 */
[C---:B------:R-:W-:Y:S01]  /*7660*/  HMMA.16816.F32 R32, R220.reuse, R174, R32 ;  /* 0x000000aedc20723c */ /* 0x040fe20000001820 */
[----:B------:R-:W2:Y:S01]  /*7670*/  LDSM.16.M88.4 R4, [R227+0x8800] ;  /* 0x00880000e304783b */ /* 0x000ea20000000200 */
[----:B------:R-:W-:Y:S07]  /*7680*/  DEPBAR.LE SB0, 0x0 ;  /* 0x000080000000791a */ /* 0x000fee0000000000 */
[----:B------:R-:W-:Y:S01]  /*7690*/  BAR.SYNC.DEFER_BLOCKING 0x0 ;  /* 0x0000000000007b1d */ /* 0x000fe20000010000 */
[C---:B-1----:R-:W-:Y:S05]  /*76a0*/  HMMA.16816.F32 R36, R220.reuse, R160, R36 ;  /* 0x000000a0dc24723c */ /* 0x042fea0000001824 */
[----:B------:R-:W-:Y:S02]  /*76b0*/  FMNMX.FTZ R8, R165, R3, !PT ;  /* 0x00000003a5087209 */ /* 0x000fe40007810000 */
[----:B------:R-:W-:Y:S01]  /*76c0*/  ISETP.GT.AND P1, PT, R0, 0x8, PT ;  /* 0x000000080000780c */ /* 0x000fe20003f24270 */
[C---:B------:R-:W-:Y:S03]  /*76d0*/  HMMA.16816.F32 R40, R220.reuse, R162, R40 ;  /* 0x000000a2dc28723c */ /* 0x040fe60000001828 */
[----:B------:R-:W-:Y:S02]  /*76e0*/  ISETP.GT.AND P5, PT, R2, 0x11, PT ;  /* 0x000000110200780c */ /* 0x000fe40003fa4270 */
[----:B------:R-:W-:Y:S02]  /*76f0*/  FMNMX.FTZ R8, R167, R8, !PT ;  /* 0x00000008a7087209 */ /* 0x000fe40007810000 */
[----:B------:R-:W-:Y:S02]  /*7700*/  FSEL R172, R12, -INF , P6 ;  /* 0xff8000000cac7808 */ /* 0x000fe40003000000 */
[----:B------:R-:W-:Y:S02]  /*7710*/  FMNMX.FTZ R8, R140, R8, !PT ;  /* 0x000000088c087209 */ /* 0x000fe40007810000 */
[----:B------:R-:W-:Y:S02]  /*7720*/  ISETP.GT.AND P0, PT, R0, 0x9, PT ;  /* 0x000000090000780c */ /* 0x000fe40003f04270 */
[----:B------:R-:W-:Y:S02]  /*7730*/  FMNMX.FTZ R8, R166, R8, !PT ;  /* 0x00000008a6087209 */ /* 0x000fe40007810000 */
[----:B------:R-:W-:Y:S02]  /*7740*/  FSEL R168, R10, -INF , P1 ;  /* 0xff8000000aa87808 */ /* 0x000fe40000800000 */
[----:B------:R-:W-:Y:S02]  /*7750*/  FSEL R169, R11, -INF , P0 ;  /* 0xff8000000ba97808 */ /* 0x000fe40000000000 */
[----:B------:R-:W3:Y:S01]  /*7760*/  LDL.64 R10, [R1+0x28] ;  /* 0x00002800010a7983 */ /* 0x000ee20000100a00 */
[----:B------:R-:W-:Y:S02]  /*7770*/  FMNMX.FTZ R8, R172, R8, !PT ;  /* 0x00000008ac087209 */ /* 0x000fe40007810000 */
[----:B------:R-:W-:Y:S01]  /*7780*/  FSEL R173, R13, -INF , P5 ;  /* 0xff8000000dad7808 */ /* 0x000fe20002800000 */
[C---:B--2---:R-:W-:Y:S03]  /*7790*/  HMMA.16816.F32 R44, R220.reuse, R4, R44 ;  /* 0x00000004dc2c723c */ /* 0x044fe6000000182c */
[C---:B------:R-:W-:Y:S02]  /*77a0*/  ISETP.GT.AND P6, PT, R2.reuse, 0x18, PT ;  /* 0x000000180200780c */ /* 0x040fe40003fc4270 */
[----:B------:R-:W-:Y:S02]  /*77b0*/  ISETP.GT.AND P5, PT, R2, 0x19, PT ;  /* 0x000000190200780c */ /* 0x000fe40003fa4270 */
[----:B------:R-:W-:Y:S01]  /*77c0*/  FMNMX.FTZ R4, R173, R8, !PT ;  /* 0x00000008ad047209 */ /* 0x000fe20007810000 */
[----:B------:R-:W-:Y:S01]  /*77d0*/  HMMA.16816.F32 R48, R220, R6, R48 ;  /* 0x00000006dc30723c */ /* 0x000fe20000001830 */
[----:B------:R-:W2:Y:S02]  /*77e0*/  LDL.64 R8, [R1+0x38] ;  /* 0x0000380001087983 */ /* 0x000ea40000100a00 */
[----:B------:R-:W-:Y:S02]  /*77f0*/  ISETP.GT.AND P1, PT, R0, 0x10, PT ;  /* 0x000000100000780c */ /* 0x000fe40003f24270 */
[----:B------:R-:W-:Y:S02]  /*7800*/  FSEL R176, R16, -INF , P6 ;  /* 0xff80000010b07808 */ /* 0x000fe40003000000 */
[----:B------:R-:W-:Y:S02]  /*7810*/  ISETP.GT.AND P6, PT, R2, 0x20, PT ;  /* 0x000000200200780c */ /* 0x000fe40003fc4270 */
[----:B------:R-:W-:Y:S02]  /*7820*/  FSEL R177, R17, -INF , P5 ;  /* 0xff80000011b17808 */ /* 0x000fe40002800000 */
[----:B------:R-:W-:Y:S02]  /*7830*/  ISETP.GT.AND P0, PT, R0, 0x11, PT ;  /* 0x000000110000780c */ /* 0x000fe40003f04270 */
[----:B------:R-:W-:Y:S02]  /*7840*/  FMNMX.FTZ R4, R176, R4, !PT ;  /* 0x00000004b0047209 */ /* 0x000fe40007810000 */
[----:B------:R-:W-:Y:S02]  /*7850*/  FSEL R183, R20, -INF , P6 ;  /* 0xff80000014b77808 */ /* 0x000fe40003000000 */
[----:B------:R-:W-:Y:S02]  /*7860*/  FSEL R174, R14, -INF , P1 ;  /* 0xff8000000eae7808 */ /* 0x000fe40000800000 */
[----:B------:R-:W-:Y:S02]  /*7870*/  ISETP.GT.AND P1, PT, R0, 0x18, PT ;  /* 0x000000180000780c */ /* 0x000fe40003f24270 */
[----:B------:R-:W-:Y:S02]  /*7880*/  ISETP.GT.AND P5, PT, R2, 0x21, PT ;  /* 0x000000210200780c */ /* 0x000fe40003fa4270 */
[----:B------:R-:W-:Y:S02]  /*7890*/  FMNMX.FTZ R4, R177, R4, !PT ;  /* 0x00000004b1047209 */ /* 0x000fe40007810000 */
[----:B------:R-:W-:Y:S02]  /*78a0*/  FSEL R182, R21, -INF , P5 ;  /* 0xff80000015b67808 */ /* 0x000fe40002800000 */
[----:B------:R-:W-:Y:S02]  /*78b0*/  FSEL R175, R15, -INF , P0 ;  /* 0xff8000000faf7808 */ /* 0x000fe40000000000 */
[----:B------:R-:W-:Y:S02]  /*78c0*/  ISETP.GT.AND P0, PT, R0, 0x19, PT ;  /* 0x000000190000780c */ /* 0x000fe40003f04270 */
[----:B------:R-:W-:Y:S02]  /*78d0*/  FSEL R178, R18, -INF , P1 ;  /* 0xff80000012b27808 */ /* 0x000fe40000800000 */
[----:B------:R-:W-:Y:S02]  /*78e0*/  ISETP.GT.AND P1, PT, R0, 0x20, PT ;  /* 0x000000200000780c */ /* 0x000fe40003f24270 */
[----:B------:R-:W-:Y:S02]  /*78f0*/  ISETP.GT.AND P6, PT, R2, 0x28, PT ;  /* 0x000000280200780c */ /* 0x000fe40003fc4270 */
[----:B------:R-:W-:Y:S02]  /*7900*/  FMNMX.FTZ R141, R183, R4, !PT ;  /* 0x00000004b78d7209 */ /* 0x000fe40007810000 */
[----:B------:R-:W-:Y:S02]  /*7910*/  FSEL R180, R22, -INF , P1 ;  /* 0xff80000016b47808 */ /* 0x000fe40000800000 */
[----:B------:R-:W-:Y:S02]  /*7920*/  FSEL R179, R19, -INF , P0 ;  /* 0xff80000013b37808 */ /* 0x000fe40000000000 */
[C---:B------:R-:W-:Y:S02]  /*7930*/  ISETP.GT.AND P0, PT, R0.reuse, 0x21, PT ;  /* 0x000000210000780c */ /* 0x040fe40003f04270 */
[----:B------:R-:W-:Y:S02]  /*7940*/  ISETP.GT.AND P1, PT, R0, 0x28, PT ;  /* 0x000000280000780c */ /* 0x000fe40003f24270 */
[----:B------:R-:W-:Y:S02]  /*7950*/  ISETP.GT.AND P5, PT, R2, 0x29, PT ;  /* 0x000000290200780c */ /* 0x000fe40003fa4270 */
[----:B------:R-:W-:Y:S02]  /*7960*/  FSEL R181, R24, -INF , P6 ;  /* 0xff80000018b57808 */ /* 0x000fe40003000000 */
[----:B------:R-:W-:Y:S02]  /*7970*/  FMNMX.FTZ R141, R182, R141, !PT ;  /* 0x0000008db68d7209 */ /* 0x000fe40007810000 */
[----:B------:R-:W-:Y:S02]  /*7980*/  FSEL R250, R23, -INF , P0 ;  /* 0xff80000017fa7808 */ /* 0x000fe40000000000 */
[----:B------:R-:W-:Y:S02]  /*7990*/  ISETP.GT.AND P0, PT, R0, 0x29, PT ;  /* 0x000000290000780c */ /* 0x000fe40003f04270 */
[----:B------:R-:W-:Y:S02]  /*79a0*/  FSEL R251, R25, -INF , P5 ;  /* 0xff80000019fb7808 */ /* 0x000fe40002800000 */
[----:B------:R-:W-:Y:S02]  /*79b0*/  FSEL R252, R26, -INF , P1 ;  /* 0xff8000001afc7808 */ /* 0x000fe40000800000 */
[----:B------:R-:W-:Y:S02]  /*79c0*/  ISETP.GT.AND P1, PT, R2, 0x30, PT ;  /* 0x000000300200780c */ /* 0x000fe40003f24270 */
[----:B------:R-:W-:Y:S02]  /*79d0*/  FMNMX.FTZ R141, R181, R141, !PT ;  /* 0x0000008db58d7209 */ /* 0x000fe40007810000 */
[----:B------:R-:W-:Y:S02]  /*79e0*/  FMNMX.FTZ R4, R170, R143, !PT ;  /* 0x0000008faa047209 */ /* 0x000fe40007810000 */
[----:B------:R-:W-:Y:S02]  /*79f0*/  FSEL R19, R28, -INF , P1 ;  /* 0xff8000001c137808 */ /* 0x000fe40000800000 */
[----:B------:R-:W-:Y:S02]  /*7a00*/  FSEL R164, R27, -INF , P0 ;  /* 0xff8000001ba47808 */ /* 0x000fe40000000000 */
[C---:B------:R-:W-:Y:S02]  /*7a10*/  ISETP.GT.AND P0, PT, R2.reuse, 0x31, PT ;  /* 0x000000310200780c */ /* 0x040fe40003f04270 */
[----:B------:R-:W-:Y:S02]  /*7a20*/  FMNMX.FTZ R141, R251, R141, !PT ;  /* 0x0000008dfb8d7209 */ /* 0x000fe40007810000 */
[----:B------:R-:W-:Y:S02]  /*7a30*/  FMNMX.FTZ R4, R171, R4, !PT ;  /* 0x00000004ab047209 */ /* 0x000fe40007810000 */
[----:B------:R-:W-:Y:S02]  /*7a40*/  FSEL R29, R29, -INF , P0 ;  /* 0xff8000001d1d7808 */ /* 0x000fe40000000000 */
[----:B------:R-:W-:Y:S02]  /*7a50*/  ISETP.GT.AND P5, PT, R2, 0x38, PT ;  /* 0x000000380200780c */ /* 0x000fe40003fa4270 */
[----:B------:R-:W-:Y:S02]  /*7a60*/  FMNMX.FTZ R141, R19, R141, !PT ;  /* 0x0000008d138d7209 */ /* 0x000fe40007810000 */
        /* <DEDUP_REMOVED lines=8> */
[----:B------:R-:W-:Y:S02]  /*7af0*/  ISETP.GT.AND P0, PT, R2, 0x40, PT ;  /* 0x000000400200780c */ /* 0x000fe40003f04270 */
[----:B------:R-:W-:Y:S02]  /*7b00*/  FMNMX.FTZ R4, R174, R4, !PT ;  /* 0x00000004ae047209 */ /* 0x000fe40007810000 */
[----:B------:R-:W-:Y:S02]  /*7b10*/  FSEL R142, R30, -INF , P6 ;  /* 0xff8000001e8e7808 */ /* 0x000fe40003000000 */
[----:B------:R-:W-:Y:S02]  /*7b20*/  FMNMX.FTZ R141, R13, R141, !PT ;  /* 0x0000008d0d8d7209 */ /* 0x000fe40007810000 */
[----:B------:R-:W-:Y:S02]  /*7b30*/  ISETP.GT.AND P6, PT, R2, 0x41, PT ;  /* 0x000000410200780c */ /* 0x000fe40003fc4270 */
[----:B------:R-:W-:Y:S01]  /*7b40*/  FSEL R32, R36, -INF , P0 ;  /* 0xff80000024207808 */ /* 0x000fe20000000000 */
[----:B------:R-:W-:Y:S01]  /*7b50*/  IMAD.MOV.U32 R36, RZ, RZ, R14 ;  /* 0x000000ffff247224 */ /* 0x000fe200078e000e */
[----:B------:R-:W-:Y:S02]  /*7b60*/  FMNMX.FTZ R4, R175, R4, !PT ;  /* 0x00000004af047209 */ /* 0x000fe40007810000 */
[----:B------:R-:W-:Y:S02]  /*7b70*/  FSEL R37, R37, -INF , P6 ;  /* 0xff80000025257808 */ /* 0x000fe40003000000 */
[----:B------:R-:W-:Y:S02]  /*7b80*/  FMNMX.FTZ R141, R32, R141, !PT ;  /* 0x0000008d208d7209 */ /* 0x000fe40007810000 */
[----:B------:R-:W-:Y:S02]  /*7b90*/  ISETP.GT.AND P5, PT, R2, 0x48, PT ;  /* 0x000000480200780c */ /* 0x000fe40003fa4270 */
[----:B------:R-:W-:Y:S02]  /*7ba0*/  FMNMX.FTZ R4, R178, R4, !PT ;  /* 0x00000004b2047209 */ /* 0x000fe40007810000 */
[----:B------:R-:W-:Y:S02]  /*7bb0*/  FMNMX.FTZ R141, R37, R141, !PT ;  /* 0x0000008d258d7209 */ /* 0x000fe40007810000 */
[----:B------:R-:W-:Y:S02]  /*7bc0*/  FSEL R24, R40, -INF , P5 ;  /* 0xff80000028187808 */ /* 0x000fe40002800000 */
[C---:B------:R-:W-:Y:S02]  /*7bd0*/  ISETP.GT.AND P1, PT, R2.reuse, 0x49, PT ;  /* 0x000000490200780c */ /* 0x040fe40003f24270 */
[----:B------:R-:W-:Y:S02]  /*7be0*/  FMNMX.FTZ R4, R179, R4, !PT ;  /* 0x00000004b3047209 */ /* 0x000fe40007810000 */
[----:B------:R-:W-:Y:S01]  /*7bf0*/  FSEL R16, R41, -INF , P1 ;  /* 0xff80000029107808 */ /* 0x000fe20000800000 */
[----:B------:R-:W-:Y:S01]  /*7c00*/  IMAD.MOV.U32 R41, RZ, RZ, R142 ;  /* 0x000000ffff297224 */ /* 0x000fe200078e008e */
[----:B------:R-:W-:Y:S02]  /*7c10*/  ISETP.GT.AND P0, PT, R2, 0x50, PT ;  /* 0x000000500200780c */ /* 0x000fe40003f04270 */
[----:B------:R-:W-:Y:S02]  /*7c20*/  FMNMX.FTZ R141, R24, R141, !PT ;  /* 0x0000008d188d7209 */ /* 0x000fe40007810000 */
[----:B------:R-:W-:Y:S02]  /*7c30*/  ISETP.GT.AND P5, PT, R2, 0x58, PT ;  /* 0x000000580200780c */ /* 0x000fe40003fa4270 */
[----:B------:R-:W-:Y:S02]  /*7c40*/  FMNMX.FTZ R4, R180, R4, !PT ;  /* 0x00000004b4047209 */ /* 0x000fe40007810000 */
[----:B------:R-:W-:Y:S02]  /*7c50*/  ISETP.GT.AND P6, PT, R2, 0x51, PT ;  /* 0x000000510200780c */ /* 0x000fe40003fc4270 */
[----:B------:R-:W-:Y:S02]  /*7c60*/  FSEL R40, R44, -INF , P0 ;  /* 0xff8000002c287808 */ /* 0x000fe40000000000 */
[----:B------:R-:W-:Y:S02]  /*7c70*/  FMNMX.FTZ R141, R16, R141, !PT ;  /* 0x0000008d108d7209 */ /* 0x000fe40007810000 */
[----:B------:R-:W-:Y:S02]  /*7c80*/  FSEL R6, R48, -INF , P5 ;  /* 0xff80000030067808 */ /* 0x000fe40002800000 */
[----:B------:R-:W-:Y:S02]  /*7c90*/  ISETP.GT.AND P1, PT, R2, 0x59, PT ;  /* 0x000000590200780c */ /* 0x000fe40003f24270 */
[----:B------:R-:W-:Y:S02]  /*7ca0*/  FMNMX.FTZ R2, R250, R4, !PT ;  /* 0x00000004fa027209 */ /* 0x000fe40007810000 */
[----:B------:R-:W-:Y:S02]  /*7cb0*/  FSEL R45, R45, -INF , P6 ;  /* 0xff8000002d2d7808 */ /* 0x000fe40003000000 */
[----:B------:R-:W-:Y:S02]  /*7cc0*/  FMNMX.FTZ R141, R40, R141, !PT ;  /* 0x0000008d288d7209 */ /* 0x000fe40007810000 */
[----:B------:R-:W-:Y:S01]  /*7cd0*/  FSEL R246, R49, -INF , P1 ;  /* 0xff80000031f67808 */ /* 0x000fe20000800000 */
[----:B------:R-:W-:Y:S01]  /*7ce0*/  IMAD.MOV.U32 R49, RZ, RZ, R6 ;  /* 0x000000ffff317224 */ /* 0x000fe200078e0006 */
[----:B------:R-:W-:Y:S01]  /*7cf0*/  ISETP.GT.AND P0, PT, R0, 0x31, PT ;  /* 0x000000310000780c */ /* 0x000fe20003f04270 */
[----:B------:R-:W-:Y:S01]  /*7d00*/  IMAD.U32 R6, RZ, RZ, UR24 ;  /* 0x00000018ff067e24 */ /* 0x000fe2000f8e00ff */
[----:B------:R-:W-:Y:S01]  /*7d10*/  MOV R33, R164 ;  /* 0x000000a400217202 */ /* 0x000fe20000000f00 */
[----:B------:R-:W-:Y:S01]  /*7d20*/  @UP0 USHF.L.U64.HI UR24, UR4, 0x6, UR5 ;  /* 0x0000000604180899 */ /* 0x000fe20008010205 */
[----:B------:R-:W-:Y:S02]  /*7d30*/  FMNMX.FTZ R2, R252, R2, !PT ;  /* 0x00000002fc027209 */ /* 0x000fe40007810000 */
[----:B------:R-:W-:Y:S02]  /*7d40*/  FMNMX.FTZ R141, R45, R141, !PT ;  /* 0x0000008d2d8d7209 */ /* 0x000fe40007810000 */
[----:B------:R-:W-:Y:S02]  /*7d50*/  FSEL R5, R31, -INF , P0 ;  /* 0xff8000001f057808 */ /* 0x000fe40000000000 */
[----:B------:R-:W-:Y:S02]  /*7d60*/  ISETP.GT.AND P0, PT, R0, 0x38, PT ;  /* 0x000000380000780c */ /* 0x000fe40003f04270 */
[----:B------:R-:W-:Y:S02]  /*7d70*/  FMNMX.FTZ R2, R33, R2, !PT ;  /* 0x0000000221027209 */ /* 0x000fe40007810000 */
[----:B------:R-:W-:Y:S02]  /*7d80*/  FMNMX.FTZ R141, R49, R141, !PT ;  /* 0x0000008d318d7209 */ /* 0x000fe40007810000 */
[----:B------:R-:W-:Y:S02]  /*7d90*/  FMNMX.FTZ R2, R41, R2, !PT ;  /* 0x0000000229027209 */ /* 0x000fe40007810000 */
[----:B------:R-:W-:Y:S02]  /*7da0*/  FSEL R48, R34, -INF , P0 ;  /* 0xff80000022307808 */ /* 0x000fe40000000000 */
[----:B------:R-:W-:Y:S02]  /*7db0*/  MOV R34, R5 ;  /* 0x0000000500227202 */ /* 0x000fe40000000f00 */
[----:B------:R-:W-:Y:S02]  /*7dc0*/  FMNMX.FTZ R141, R246, R141, !PT ;  /* 0x0000008df68d7209 */ /* 0x000fe40007810000 */
[----:B------:R-:W-:Y:S02]  /*7dd0*/  ISETP.GT.AND P1, PT, R0, 0x39, PT ;  /* 0x000000390000780c */ /* 0x000fe40003f24270 */
[----:B------:R-:W-:Y:S01]  /*7de0*/  FMNMX.FTZ R2, R34, R2, !PT ;  /* 0x0000000222027209 */ /* 0x000fe20007810000 */
[----:B------:R-:W1:Y:S01]  /*7df0*/  SHFL.BFLY PT, R4, R141, 0x2, 0x1f ;  /* 0x0c401f008d047f89 */ /* 0x000e6200000e0000 */
[----:B------:R-:W-:Y:S02]  /*7e00*/  FSEL R17, R35, -INF , P1 ;  /* 0xff80000023117808 */ /* 0x000fe40000800000 */
[----:B------:R-:W-:Y:S02]  /*7e10*/  ISETP.GT.AND P1, PT, R0, 0x40, PT ;  /* 0x000000400000780c */ /* 0x000fe40003f24270 */
[----:B------:R-:W-:Y:S02]  /*7e20*/  FMNMX.FTZ R2, R48, R2, !PT ;  /* 0x0000000230027209 */ /* 0x000fe40007810000 */
[----:B------:R-:W-:Y:S02]  /*7e30*/  FSEL R38, R38, -INF , P1 ;  /* 0xff80000026267808 */ /* 0x000fe40000800000 */
[C---:B------:R-:W-:Y:S02]  /*7e40*/  ISETP.GT.AND P1, PT, R0.reuse, 0x48, PT ;  /* 0x000000480000780c */ /* 0x040fe40003f24270 */
[----:B------:R-:W-:Y:S02]  /*7e50*/  ISETP.GT.AND P0, PT, R0, 0x41, PT ;  /* 0x000000410000780c */ /* 0x000fe40003f04270 */
[----:B------:R-:W-:Y:S02]  /*7e60*/  FMNMX.FTZ R2, R17, R2, !PT ;  /* 0x0000000211027209 */ /* 0x000fe40007810000 */
[----:B------:R-:W-:Y:S01]  /*7e70*/  FSEL R5, R42, -INF , P1 ;  /* 0xff8000002a057808 */ /* 0x000fe20000800000 */
[----:B------:R-:W-:Y:S01]  /*7e80*/  IMAD.MOV.U32 R42, RZ, RZ, R17 ;  /* 0x000000ffff2a7224 */ /* 0x000fe200078e0011 */
[----:B------:R-:W-:Y:S01]  /*7e90*/  FSEL R26, R39, -INF , P0 ;  /* 0xff800000271a7808 */ /* 0x000fe20000000000 */
[----:B------:R-:W-:Y:S01]  /*7ea0*/  IMAD.MOV.U32 R39, RZ, RZ, R13 ;  /* 0x000000ffff277224 */ /* 0x000fe200078e000d */
[----:B------:R-:W-:Y:S02]  /*7eb0*/  ISETP.GT.AND P0, PT, R0, 0x49, PT ;  /* 0x000000490000780c */ /* 0x000fe40003f04270 */
[----:B------:R-:W-:Y:S02]  /*7ec0*/  FMNMX.FTZ R2, R38, R2, !PT ;  /* 0x0000000226027209 */ /* 0x000fe40007810000 */
[----:B------:R-:W-:Y:S01]  /*7ed0*/  FSEL R44, R43, -INF , P0 ;  /* 0xff8000002b2c7808 */ /* 0x000fe20000000000 */
[----:B------:R-:W-:Y:S01]  /*7ee0*/  IMAD.MOV.U32 R43, RZ, RZ, R5 ;  /* 0x000000ffff2b7224 */ /* 0x000fe200078e0005 */
[----:B------:R-:W-:Y:S02]  /*7ef0*/  FMNMX.FTZ R2, R26, R2, !PT ;  /* 0x000000021a027209 */ /* 0x000fe40007810000 */
[----:B------:R-:W-:Y:S02]  /*7f00*/  ISETP.GT.AND P1, PT, R0, 0x50, PT ;  /* 0x000000500000780c */ /* 0x000fe40003f24270 */
[----:B------:R-:W-:Y:S02]  /*7f10*/  FMNMX.FTZ R2, R43, R2, !PT ;  /* 0x000000022b027209 */ /* 0x000fe40007810000 */
[----:B------:R-:W-:Y:S02]  /*7f20*/  FSEL R25, R46, -INF , P1 ;  /* 0xff8000002e197808 */ /* 0x000fe40000800000 */
[----:B------:R-:W-:Y:S02]  /*7f30*/  FMNMX.FTZ R2, R44, R2, !PT ;  /* 0x000000022c027209 */ /* 0x000fe40007810000 */
[C---:B------:R-:W-:Y:S02]  /*7f40*/  ISETP.GT.AND P0, PT, R0.reuse, 0x51, PT ;  /* 0x000000510000780c */ /* 0x040fe40003f04270 */
[----:B-1----:R-:W-:Y:S02]  /*7f50*/  FMNMX.FTZ R141, R141, R4, !PT ;  /* 0x000000048d8d7209 */ /* 0x002fe40007810000 */
[----:B------:R-:W-:Y:S02]  /*7f60*/  FSEL R247, R47, -INF , P0 ;  /* 0xff8000002ff77808 */ /* 0x000fe40000000000 */
[----:B------:R-:W-:Y:S01]  /*7f70*/  ISETP.GT.AND P1, PT, R0, 0x58, PT ;  /* 0x000000580000780c */ /* 0x000fe20003f24270 */
[----:B------:R-:W1:Y:S01]  /*7f80*/  SHFL.BFLY PT, R4, R141, 0x1, 0x1f ;  /* 0x0c201f008d047f89 */ /* 0x000e6200000e0000 */
[----:B------:R-:W-:Y:S02]  /*7f90*/  FMNMX.FTZ R2, R25, R2, !PT ;  /* 0x0000000219027209 */ /* 0x000fe40007810000 */
[----:B------:R-:W-:Y:S02]  /*7fa0*/  FSEL R248, R50, -INF , P1 ;  /* 0xff80000032f87808 */ /* 0x000fe40000800000 */
[----:B------:R-:W-:Y:S02]  /*7fb0*/  ISETP.GT.AND P0, PT, R0, 0x59, PT ;  /* 0x000000590000780c */ /* 0x000fe40003f04270 */
[----:B------:R-:W-:Y:S02]  /*7fc0*/  FMNMX.FTZ R0, R247, R2, !PT ;  /* 0x00000002f7007209 */ /* 0x000fe40007810000 */
[----:B------:R-:W-:Y:S02]  /*7fd0*/  FSEL R142, R51, -INF , P0 ;  /* 0xff800000338e7808 */ /* 0x000fe40000000000 */
[----:B------:R-:W-:Y:S02]  /*7fe0*/  FMNMX.FTZ R0, R248, R0, !PT ;  /* 0x00000000f8007209 */ /* 0x000fe40007810000 */
[----:B------:R-:W-:Y:S02]  /*7ff0*/  PLOP3.LUT P5, PT, PT, PT, UP0, 0x80, 0x0 ;  /* 0x000000000000781c */ /* 0x000fe40003faf008 */
[----:B------:R-:W-:Y:S02]  /*8000*/  FMNMX.FTZ R0, R142, R0, !PT ;  /* 0x000000008e007209 */ /* 0x000fe40007810000 */
[----:B------:R-:W-:Y:S02]  /*8010*/  MOV R35, R29 ;  /* 0x0000001d00237202 */ /* 0x000fe40000000f00 */
[----:B------:R-:W-:Y:S01]  /*8020*/  MOV R50, R16 ;  /* 0x0000001000327202 */ /* 0x000fe20000000f00 */
[----:B------:R-:W4:Y:S01]  /*8030*/  SHFL.BFLY PT, R2, R0, 0x2, 0x1f ;  /* 0x0c401f0000027f89 */ /* 0x000f2200000e0000 */
[----:B-1----:R-:W-:Y:S04]  /*8040*/  FMNMX.FTZ R141, R141, R4, !PT ;  /* 0x000000048d8d7209 */ /* 0x002fe80007810000 */
[C---:B------:R-:W-:Y:S01]  /*8050*/  FSETP.NEU.FTZ.AND P1, PT, R141.reuse, -INF , PT ;  /* 0xff8000008d00780b */ /* 0x040fe20003f3d000 */
[----:B------:R-:W-:Y:S05]  /*8060*/  FMUL.FTZ R164, R141, c[0x0][0x2d0] ;  /* 0x0000b4008da47a20 */ /* 0x000fea0000410000 */
[----:B------:R-:W-:Y:S05]  /*8070*/  FSEL R164, R164, RZ, P1 ;  /* 0x000000ffa4a47208 */ /* 0x000fea0000800000 */
[----:B------:R-:W-:Y:S04]  /*8080*/  FFMA.FTZ R7, R165, c[0x0][0x2d0], -R164 ;  /* 0x0000b400a5077a23 */ /* 0x000fe800000108a4 */
[----:B------:R-:W-:Y:S01]  /*8090*/  MUFU.EX2 R231, R7 ;  /* 0x0000000700e77308 */ /* 0x000fe20000000800 */
[----:B----4-:R-:W-:Y:S05]  /*80a0*/  FMNMX.FTZ R0, R0, R2, !PT ;  /* 0x0000000200007209 */ /* 0x010fea0007810000 */
[----:B------:R-:W1:Y:S01]  /*80b0*/  SHFL.BFLY PT, R2, R0, 0x1, 0x1f ;  /* 0x0c201f0000027f89 */ /* 0x000e6200000e0000 */
[----:B---3--:R-:W-:Y:S01]  /*80c0*/  @P5 IMAD.MOV.U32 R5, RZ, RZ, R11 ;  /* 0x000000ffff055224 */ /* 0x008fe200078e000b */
[----:B--2---:R-:W-:Y:S05]  /*80d0*/  @P5 MOV R4, R8 ;  /* 0x0000000800045202 */ /* 0x004fea0000000f00 */
[----:B------:R-:W-:Y:S04]  /*80e0*/  @P5 IMAD.WIDE.U32 R4, R6, 0x60, R4 ;  /* 0x0000006006045825 */ /* 0x000fe800078e0004 */
[C---:B------:R-:W-:Y:S01]  /*80f0*/  @P5 IMAD.SHL.U32 R6, R4.reuse, 0x2, RZ ;  /* 0x0000000204065824 */ /* 0x040fe200078e00ff */
[----:B------:R-:W-:Y:S01]  /*8100*/  @P5 IADD3 R5, R5, UR23, RZ ;  /* 0x0000001705055c10 */ /* 0x000fe2000fffe0ff */
[----:B------:R-:W-:Y:S02]  /*8110*/  @UP0 USHF.L.U32 UR23, UR4, 0x6, URZ ;  /* 0x0000000604170899 */ /* 0x000fe4000800063f */
[----:B------:R-:W-:Y:S01]  /*8120*/  UISETP.GT.AND UP0, UPT, UR22, UR21, UPT ;  /* 0x000000151600728c */ /* 0x000fe2000bf04270 */
[----:B------:R-:W-:Y:S01]  /*8130*/  @P5 SHF.L.U64.HI R5, R4, 0x1, R5 ;  /* 0x0000000104055819 */ /* 0x000fe20000010205 */
[----:B------:R-:W-:Y:S01]  /*8140*/  FFMA.FTZ R4, R167, c[0x0][0x2d0], -R164 ;  /* 0x0000b400a7047a23 */ /* 0x000fe200000108a4 */
[----:B------:R-:W-:Y:S01]  /*8150*/  @P5 IADD3 R8, P6, R6, 0x80, RZ ;  /* 0x0000008006085810 */ /* 0x000fe20007fde0ff */
[----:B------:R-:W-:Y:S01]  /*8160*/  IMAD.MOV.U32 R167, RZ, RZ, R38 ;  /* 0x000000ffffa77224 */ /* 0x000fe200078e0026 */
[----:B------:R-:W-:Y:S01]  /*8170*/  UMOV UR22, UR20 ;  /* 0x0000001400167c82 */ /* 0x000fe20008000000 */
[----:B------:R2:W3:Y:S01]  /*8180*/  MUFU.EX2 R15, R4 ;  /* 0x00000004000f7308 */ /* 0x0004e20000000800 */
[----:B------:R-:W-:Y:S04]  /*8190*/  @P5 IADD3 R8, P0, R8, c[0x0][0x1c8], RZ ;  /* 0x0000720008085a10 */ /* 0x000fe80007f1e0ff */
[--C-:B------:R-:W-:Y:S02]  /*81a0*/  @P5 IADD3.X R9, RZ, c[0x0][0x1cc], R5.reuse, P0, P6 ;  /* 0x00007300ff095a10 */ /* 0x100fe400007ec405 */
[----:B------:R-:W-:Y:S04]  /*81b0*/  @P5 IADD3 R10, P6, R6, 0x100, RZ ;  /* 0x00000100060a5810 */ /* 0x000fe80007fde0ff */
[----:B------:R-:W-:Y:S04]  /*81c0*/  @P5 IADD3 R10, P0, R10, c[0x0][0x1c8], RZ ;  /* 0x000072000a0a5a10 */ /* 0x000fe80007f1e0ff */
[----:B------:R-:W-:Y:S01]  /*81d0*/  @P5 IADD3.X R11, RZ, c[0x0][0x1cc], R5, P0, P6 ;  /* 0x00007300ff0b5a10 */ /* 0x000fe200007ec405 */
[--C-:B--2---:R-:W-:Y:S01]  /*81e0*/  FFMA.FTZ R4, R140, c[0x0][0x2d0], -R164.reuse ;  /* 0x0000b4008c047a23 */ /* 0x104fe200000108a4 */
[----:B-1----:R-:W-:Y:S01]  /*81f0*/  FMNMX.FTZ R140, R0, R2, !PT ;  /* 0x00000002008c7209 */ /* 0x002fe20007810000 */
[--C-:B------:R-:W-:Y:S02]  /*8200*/  FFMA.FTZ R0, R166, c[0x0][0x2d0], -R164.reuse ;  /* 0x0000b400a6007a23 */ /* 0x100fe400000108a4 */
[----:B------:R1:W-:Y:S01]  /*8210*/  MUFU.EX2 R12, R4 ;  /* 0x00000004000c7308 */ /* 0x0003e20000000800 */
[C---:B------:R-:W-:Y:S01]  /*8220*/  FSETP.NEU.FTZ.AND P0, PT, R140.reuse, -INF , PT ;  /* 0xff8000008c00780b */ /* 0x040fe20003f1d000 */
[----:B------:R-:W-:Y:S02]  /*8230*/  FMUL.FTZ R165, R140, c[0x0][0x2d0] ;  /* 0x0000b4008ca57a20 */ /* 0x000fe40000410000 */
[----:B------:R-:W-:Y:S03]  /*8240*/  IMAD.MOV.U32 R166, RZ, RZ, R45 ;  /* 0x000000ffffa67224 */ /* 0x000fe600078e002d */
[----:B------:R-:W-:Y:S01]  /*8250*/  FSEL R165, R165, RZ, P0 ;  /* 0x000000ffa5a57208 */ /* 0x000fe20000000000 */
[----:B------:R-:W-:Y:S02]  /*8260*/  FFMA.FTZ R166, R166, c[0x0][0x2d0], -R164 ;  /* 0x0000b400a6a67a23 */ /* 0x000fe400000108a4 */
[----:B------:R2:W-:Y:S02]  /*8270*/  MUFU.EX2 R18, R0 ;  /* 0x0000000000127308 */ /* 0x0005e40000000800 */
[--C-:B------:R-:W-:Y:S08]  /*8280*/  FFMA.FTZ R2, R169, c[0x0][0x2d0], -R165.reuse ;  /* 0x0000b400a9027a23 */ /* 0x100ff000000108a5 */
[----:B------:R-:W-:Y:S01]  /*8290*/  MUFU.EX2 R166, R166 ;  /* 0x000000a600a67308 */ /* 0x000fe20000000800 */
[----:B-1----:R-:W-:Y:S04]  /*82a0*/  @P5 IADD3 R4, P6, R6, c[0x0][0x1c8], RZ ;  /* 0x0000720006045a10 */ /* 0x002fe80007fde0ff */
[----:B------:R-:W-:Y:S05]  /*82b0*/  @P5 IADD3.X R5, R5, c[0x0][0x1cc], RZ, P6, !PT ;  /* 0x0000730005055a10 */ /* 0x000fea00037fe4ff */
[----:B------:R1:W-:Y:S01]  /*82c0*/  @P5 LDGSTS.E.BYPASS.LTC128B.128 [R249+0xc100], [R4.64], !P4 ;  /* 0x0c10000004f95fae */ /* 0x0003e2000e101d52 */
[--C-:B--2---:R-:W-:Y:S01]  /*82d0*/  FFMA.FTZ R0, R170, c[0x0][0x2d0], -R165.reuse ;  /* 0x0000b400aa007a23 */ /* 0x104fe200000108a5 */
[----:B------:R-:W-:Y:S03]  /*82e0*/  MOV R170, R44 ;  /* 0x0000002c00aa7202 */ /* 0x000fe60000000f00 */
[----:B------:R2:W-:Y:S03]  /*82f0*/  MUFU.EX2 R51, R0 ;  /* 0x0000000000337308 */ /* 0x0005e60000000800 */
[----:B------:R4:W-:Y:S08]  /*8300*/  @P5 LDGSTS.E.BYPASS.LTC128B.128 [R249+0xf100], [R8.64], !P3 ;  /* 0x0f10000008f95fae */ /* 0x0009f0000d901d52 */
[----:B------:R4:W-:Y:S01]  /*8310*/  @P5 LDGSTS.E.BYPASS.LTC128B.128 [R249+0x12100], [R10.64], !P2 ;  /* 0x121000000af95fae */ /* 0x0009e2000d101d52 */
[----:B-1----:R-:W-:Y:S01]  /*8320*/  @P5 IADD3 R4, P6, R4, UR23, RZ ;  /* 0x0000001704045c10 */ /* 0x002fe2000ffde0ff */
[--C-:B--2---:R-:W-:Y:S01]  /*8330*/  FFMA.FTZ R0, R171, c[0x0][0x2d0], -R165.reuse ;  /* 0x0000b400ab007a23 */ /* 0x104fe200000108a5 */
[----:B---3--:R-:W-:Y:S02]  /*8340*/  MOV R171, R15 ;  /* 0x0000000f00ab7202 */ /* 0x008fe40000000f00 */
[----:B------:R-:W-:Y:S01]  /*8350*/  @P5 IADD3.X R5, R5, UR24, RZ, P6, !PT ;  /* 0x0000001805055c10 */ /* 0x000fe2000b7fe4ff */
[----:B------:R1:W2:Y:S01]  /*8360*/  MUFU.EX2 R27, R0 ;  /* 0x00000000001b7308 */ /* 0x0002a20000000800 */
[----:B------:R-:W-:Y:S03]  /*8370*/  F2FP.PACK_AB R160, R171, R231 ;  /* 0x000000e7aba0723e */ /* 0x000fe600000000ff */
[----:B------:R3:W-:Y:S06]  /*8380*/  @P5 LDGSTS.E.BYPASS.LTC128B.128 [R249+0xd100], [R4.64], !P4 ;  /* 0x0d10000004f95fae */ /* 0x0007ec000e101d52 */
[----:B----4-:R4:W-:Y:S02]  /*8390*/  MUFU.EX2 R11, R2 ;  /* 0x00000002000b7308 */ /* 0x0109e40000000800 */
[----:B------:R3:W-:Y:S08]  /*83a0*/  @P5 LDGSTS.E.BYPASS.LTC128B.128 [R249+0x10100], [R4.64+0x80], !P3 ;  /* 0x1010008004f95fae */ /* 0x0007f0000d901d52 */
[----:B------:R3:W-:Y:S01]  /*83b0*/  @P5 LDGSTS.E.BYPASS.LTC128B.128 [R249+0x13100], [R4.64+0x100], !P2 ;  /* 0x1310010004f95fae */ /* 0x0007e2000d101d52 */
[----:B-1----:R-:W-:Y:S01]  /*83c0*/  FFMA.FTZ R0, R168, c[0x0][0x2d0], -R165 ;  /* 0x0000b400a8007a23 */ /* 0x002fe200000108a5 */
[----:B--2---:R-:W-:Y:S01]  /*83d0*/  F2FP.PACK_AB R161, R27, R51 ;  /* 0x000000331ba1723e */ /* 0x004fe200000000ff */
[----:B------:R-:W-:Y:S02]  /*83e0*/  IMAD.MOV.U32 R168, RZ, RZ, R49 ;  /* 0x000000ffffa87224 */ /* 0x000fe400078e0031 */
[----:B------:R1:W2:Y:S01]  /*83f0*/  MUFU.EX2 R15, R0 ;  /* 0x00000000000f7308 */ /* 0x0002a20000000800 */
[----:B------:R-:W-:Y:S02]  /*8400*/  IMAD.MOV.U32 R49, RZ, RZ, R36 ;  /* 0x000000ffff317224 */ /* 0x000fe400078e0024 */
[----:B------:R-:W-:Y:S01]  /*8410*/  FFMA.FTZ R168, R168, c[0x0][0x2d0], -R164 ;  /* 0x0000b400a8a87a23 */ /* 0x000fe200000108a4 */
[----:B----4-:R-:W-:Y:S02]  /*8420*/  FSEL R2, R140, RZ, P0 ;  /* 0x000000ff8c027208 */ /* 0x010fe40000000000 */
[----:B------:R-:W-:Y:S04]  /*8430*/  PLOP3.LUT P0, PT, PT, PT, UP0, 0x80, 0x0 ;  /* 0x000000000000781c */ /* 0x000fe80003f0f008 */
[----:B------:R-:W-:Y:S01]  /*8440*/  MUFU.EX2 R168, R168 ;  /* 0x000000a800a87308 */ /* 0x000fe20000000800 */
[----:B-1----:R-:W-:Y:S01]  /*8450*/  FSEL R0, R141, RZ, P1 ;  /* 0x000000ff8d007208 */ /* 0x002fe20000800000 */
[----:B--2---:R-:W-:Y:S01]  /*8460*/  IMAD.MOV.U32 R169, RZ, RZ, R15 ;  /* 0x000000ffffa97224 */ /* 0x004fe200078e000f */
[----:B------:R-:W-:Y:S03]  /*8470*/  @P5 IADD3 R6, P1, R4, UR23, RZ ;  /* 0x0000001704065c10 */ /* 0x000fe6000ff3e0ff */
[----:B------:R-:W-:Y:S01]  /*8480*/  FADD.FTZ R0, -R0, R3 ;  /* 0x0000000300007221 */ /* 0x000fe20000010100 */
[----:B------:R-:W-:Y:S02]  /*8490*/  @P5 IADD3.X R7, R5, UR24, RZ, P1, !PT ;  /* 0x0000001805075c10 */ /* 0x000fe40008ffe4ff */
[----:B------:R-:W-:Y:S01]  /*84a0*/  F2FP.PACK_AB R163, R11, R169 ;  /* 0x000000a90ba3723e */ /* 0x000fe200000000ff */
[----:B------:R-:W-:Y:S02]  /*84b0*/  FMUL.FTZ R0, R0, c[0x0][0x2d0] ;  /* 0x0000b40000007a20 */ /* 0x000fe40000410000 */
[----:B------:R1:W-:Y:S02]  /*84c0*/  @P5 LDGSTS.E.BYPASS.LTC128B.128 [R249+0xe100], [R6.64], !P4 ;  /* 0x0e10000006f95fae */ /* 0x0003e4000e101d52 */
[----:B------:R2:W3:Y:S06]  /*84d0*/  MUFU.EX2 R3, R0 ;  /* 0x0000000000037308 */ /* 0x0004ec0000000800 */
[----:B------:R1:W-:Y:S08]  /*84e0*/  @P5 LDGSTS.E.BYPASS.LTC128B.128 [R249+0x11100], [R6.64+0x80], !P3 ;  /* 0x1110008006f95fae */ /* 0x0003f0000d901d52 */
[----:B------:R1:W-:Y:S08]  /*84f0*/  @P5 LDGSTS.E.BYPASS.LTC128B.128 [R249+0x14100], [R6.64+0x100], !P2 ;  /* 0x1410010006f95fae */ /* 0x0003f0000d101d52 */
[----:B------:R-:W-:Y:S01]  /*8500*/  LDSM.16.MT88.4 R20, [R226+0x100] ;  /* 0x00010000e214783b */ /* 0x000fe20000004200 */
[----:B--2---:R-:W-:Y:S01]  /*8510*/  FADD.FTZ R0, -R2, R143 ;  /* 0x0000008f02007221 */ /* 0x004fe20000010100 */
[----:B------:R-:W-:Y:S01]  /*8520*/  MOV R143, R40 ;  /* 0x00000028008f7202 */ /* 0x000fe20000000f00 */
[----:B------:R-:W-:Y:S02]  /*8530*/  IMAD.MOV.U32 R2, RZ, RZ, R12 ;  /* 0x000000ffff027224 */ /* 0x000fe400078e000c */
[----:B------:R-:W-:Y:S03]  /*8540*/  FMUL.FTZ R0, R0, c[0x0][0x2d0] ;  /* 0x0000b40000007a20 */ /* 0x000fe60000410000 */
[----:B------:R-:W2:Y:S01]  /*8550*/  LDSM.16.MT88.4 R12, [R225+0x100] ;  /* 0x00010000e10c783b */ /* 0x000ea20000004200 */
[----:B------:R-:W-:Y:S01]  /*8560*/  F2FP.PACK_AB R162, R18, R2 ;  /* 0x0000000212a2723e */ /* 0x000fe200000000ff */
[C---:B---3--:R-:W-:Y:S01]  /*8570*/  FMUL.FTZ R4, R3.reuse, R144 ;  /* 0x0000009003047220 */ /* 0x048fe20000410000 */
[----:B------:R-:W-:Y:S01]  /*8580*/  MOV R144, R11 ;  /* 0x0000000b00907202 */ /* 0x000fe20000000f00 */
[----:B------:R-:W1:Y:S01]  /*8590*/  MUFU.EX2 R0, R0 ;  /* 0x0000000000007308 */ /* 0x000e620000000800 */
[C---:B------:R-:W-:Y:S01]  /*85a0*/  FMUL.FTZ R5, R3.reuse, R145 ;  /* 0x0000009103057220 */ /* 0x040fe20000410000 */
[----:B------:R-:W-:Y:S01]  /*85b0*/  MOV R145, R18 ;  /* 0x0000001200917202 */ /* 0x000fe20000000f00 */
[C---:B------:R-:W-:Y:S01]  /*85c0*/  FMUL.FTZ R9, R3.reuse, R149 ;  /* 0x0000009503097220 */ /* 0x040fe20000410000 */
[----:B------:R-:W3:Y:S01]  /*85d0*/  LDSM.16.MT88.4 R28, [R229+0x100] ;  /* 0x00010000e51c783b */ /* 0x000ee20000004200 */
[C---:B------:R-:W-:Y:S01]  /*85e0*/  FMUL.FTZ R8, R3.reuse, R148 ;  /* 0x0000009403087220 */ /* 0x040fe20000410000 */
[----:B------:R-:W-:Y:S01]  /*85f0*/  MOV R149, R39 ;  /* 0x0000002700957202 */ /* 0x000fe20000000f00 */
[C---:B------:R-:W-:Y:S02]  /*8600*/  FMUL.FTZ R16, R3.reuse, R104 ;  /* 0x0000006803107220 */ /* 0x040fe40000410000 */
[C---:B------:R-:W-:Y:S02]  /*8610*/  FMUL.FTZ R17, R3.reuse, R105 ;  /* 0x0000006903117220 */ /* 0x040fe40000410000 */
[----:B------:R-:W-:Y:S01]  /*8620*/  IMAD.MOV.U32 R40, RZ, RZ, R19 ;  /* 0x000000ffff287224 */ /* 0x000fe200078e0013 */
[----:B------:R-:W-:Y:S01]  /*8630*/  LDSM.16.MT88.4 R44, [R225+0x3100] ;  /* 0x00310000e12c783b */ /* 0x000fe20000004200 */
[----:B------:R-:W-:Y:S02]  /*8640*/  IMAD.MOV.U32 R148, RZ, RZ, R33 ;  /* 0x000000ffff947224 */ /* 0x000fe400078e0021 */
[C---:B------:R-:W-:Y:S01]  /*8650*/  FMUL.FTZ R33, R3.reuse, R121 ;  /* 0x0000007903217220 */ /* 0x040fe20000410000 */
[----:B------:R-:W-:Y:S01]  /*8660*/  MOV R121, R49 ;  /* 0x0000003100797202 */ /* 0x000fe20000000f00 */
[C---:B------:R-:W-:Y:S02]  /*8670*/  FMUL.FTZ R49, R3.reuse, R137 ;  /* 0x0000008903317220 */ /* 0x040fe40000410000 */
[----:B------:R-:W-:Y:S01]  /*8680*/  IMAD.MOV.U32 R137, RZ, RZ, R149 ;  /* 0x000000ffff897224 */ /* 0x000fe200078e0095 */
[----:B------:R-:W0:Y:S01]  /*8690*/  LDGDEPBAR ;  /* 0x00000000000079af */ /* 0x000e220000000000 */
[C---:B------:R-:W-:Y:S02]  /*86a0*/  FMUL.FTZ R52, R3.reuse, R52 ;  /* 0x0000003403347220 */ /* 0x040fe40000410000 */
[C---:B------:R-:W-:Y:S02]  /*86b0*/  FMUL.FTZ R53, R3.reuse, R53 ;  /* 0x0000003503357220 */ /* 0x040fe40000410000 */
[C---:B-1----:R-:W-:Y:S02]  /*86c0*/  FMUL.FTZ R6, R0.reuse, R146 ;  /* 0x0000009200067220 */ /* 0x042fe40000410000 */
[C---:B------:R-:W-:Y:S01]  /*86d0*/  FMUL.FTZ R7, R0.reuse, R147 ;  /* 0x0000009300077220 */ /* 0x040fe20000410000 */
[----:B------:R-:W-:Y:S01]  /*86e0*/  MOV R147, R27 ;  /* 0x0000001b00937202 */ /* 0x000fe20000000f00 */
[C---:B------:R-:W-:Y:S02]  /*86f0*/  FMUL.FTZ R18, R0.reuse, R106 ;  /* 0x0000006a00127220 */ /* 0x040fe40000410000 */
[C---:B------:R-:W-:Y:S02]  /*8700*/  FMUL.FTZ R19, R0.reuse, R107 ;  /* 0x0000006b00137220 */ /* 0x040fe40000410000 */
[----:B------:R-:W-:Y:S01]  /*8710*/  LDSM.16.MT88.4 R104, [R229+0x3100] ;  /* 0x00310000e568783b */ /* 0x000fe20000004200 */
[C---:B------:R-:W-:Y:S01]  /*8720*/  FMUL.FTZ R10, R0.reuse, R150 ;  /* 0x00000096000a7220 */ /* 0x040fe20000410000 */
[C---:B--2---:R-:W-:Y:S05]  /*8730*/  HMMA.16816.F32 R4, R160.reuse, R12, R4 ;  /* 0x0000000ca004723c */ /* 0x044fea0000001804 */
[C---:B------:R-:W-:Y:S01]  /*8740*/  FMUL.FTZ R11, R0.reuse, R151 ;  /* 0x00000097000b7220 */ /* 0x040fe20000410000 */
[----:B------:R-:W-:Y:S01]  /*8750*/  MOV R151, R51 ;  /* 0x0000003300977202 */ /* 0x000fe20000000f00 */
[C---:B------:R-:W-:Y:S02]  /*8760*/  FMUL.FTZ R12, R3.reuse, R100 ;  /* 0x00000064030c7220 */ /* 0x040fe40000410000 */
[C---:B------:R-:W-:Y:S03]  /*8770*/  FMUL.FTZ R13, R3.reuse, R101 ;  /* 0x00000065030d7220 */ /* 0x040fe60000410000 */
[C---:B------:R-:W-:Y:S03]  /*8780*/  HMMA.16816.F32 R8, R160.reuse, R14, R8 ;  /* 0x0000000ea008723c */ /* 0x040fe60000001808 */
[----:B------:R-:W-:Y:S01]  /*8790*/  IMAD.MOV.U32 R150, RZ, RZ, R35 ;  /* 0x000000ffff967224 */ /* 0x000fe200078e0023 */
[----:B------:R-:W-:Y:S01]  /*87a0*/  MOV R35, R37 ;  /* 0x0000002500237202 */ /* 0x000fe20000000f00 */
[----:B------:R-:W-:Y:S01]  /*87b0*/  IMAD.MOV.U32 R146, RZ, RZ, R24 ;  /* 0x000000ffff927224 */ /* 0x000fe200078e0018 */
[----:B------:R-:W1:Y:S01]  /*87c0*/  LDSM.16.MT88.4 R36, [R228+0x100] ;  /* 0x00010000e424783b */ /* 0x000e620000004200 */
[C---:B------:R-:W-:Y:S02]  /*87d0*/  FMUL.FTZ R14, R0.reuse, R102 ;  /* 0x00000066000e7220 */ /* 0x040fe40000410000 */
[C---:B------:R-:W-:Y:S03]  /*87e0*/  FMUL.FTZ R15, R0.reuse, R103 ;  /* 0x00000067000f7220 */ /* 0x040fe60000410000 */
[C---:B------:R-:W-:Y:S02]  /*87f0*/  FMUL.FTZ R24, R3.reuse, R112 ;  /* 0x0000007003187220 */ /* 0x040fe40000410000 */
[----:B------:R-:W2:Y:S01]  /*8800*/  LDSM.16.MT88.4 R100, [R226+0x3100] ;  /* 0x00310000e264783b */ /* 0x000ea20000004200 */
[----:B------:R-:W-:Y:S01]  /*8810*/  IMAD.MOV.U32 R112, RZ, RZ, R167 ;  /* 0x000000ffff707224 */ /* 0x000fe200078e00a7 */
[C---:B------:R-:W-:Y:S03]  /*8820*/  HMMA.16816.F32 R12, R160.reuse, R20, R12 ;  /* 0x00000014a00c723c */ /* 0x040fe6000000180c */
[----:B------:R-:W-:Y:S01]  /*8830*/  MOV R167, R25 ;  /* 0x0000001900a77202 */ /* 0x000fe20000000f00 */
[C---:B------:R-:W-:Y:S02]  /*8840*/  FMUL.FTZ R25, R3.reuse, R113 ;  /* 0x0000007103197220 */ /* 0x040fe40000410000 */
[----:B------:R-:W-:Y:S02]  /*8850*/  IMAD.MOV.U32 R113, RZ, RZ, R26 ;  /* 0x000000ffff717224 */ /* 0x000fe400078e001a */
[C---:B------:R-:W-:Y:S04]  /*8860*/  HMMA.16816.F32 R16, R160.reuse, R22, R16 ;  /* 0x00000016a010723c */ /* 0x040fe80000001810 */
[C---:B------:R-:W-:Y:S02]  /*8870*/  FMUL.FTZ R20, R3.reuse, R108 ;  /* 0x0000006c03147220 */ /* 0x040fe40000410000 */
[C---:B------:R-:W-:Y:S02]  /*8880*/  FMUL.FTZ R21, R3.reuse, R109 ;  /* 0x0000006d03157220 */ /* 0x040fe40000410000 */
[C---:B------:R-:W-:Y:S04]  /*8890*/  FMUL.FTZ R22, R0.reuse, R110 ;  /* 0x0000006e00167220 */ /* 0x040fe80000410000 */
[C---:B------:R-:W-:Y:S02]  /*88a0*/  FMUL.FTZ R23, R0.reuse, R111 ;  /* 0x0000006f00177220 */ /* 0x040fe40000410000 */
[----:B------:R-:W4:Y:S01]  /*88b0*/  LDSM.16.MT88.4 R108, [R228+0x3100] ;  /* 0x00310000e46c783b */ /* 0x000f220000004200 */
[C---:B------:R-:W-:Y:S01]  /*88c0*/  FMUL.FTZ R26, R0.reuse, R114 ;  /* 0x00000072001a7220 */ /* 0x040fe20000410000 */
[----:B------:R-:W-:Y:S01]  /*88d0*/  MOV R114, R146 ;  /* 0x0000009200727202 */ /* 0x000fe20000000f00 */
[----:B------:R-:W-:Y:S02]  /*88e0*/  FMUL.FTZ R27, R0, R115 ;  /* 0x00000073001b7220 */ /* 0x000fe40000410000 */
[C---:B---3--:R-:W-:Y:S03]  /*88f0*/  HMMA.16816.F32 R20, R160.reuse, R28, R20 ;  /* 0x0000001ca014723c */ /* 0x048fe60000001814 */
[----:B------:R-:W-:Y:S01]  /*8900*/  IMAD.MOV.U32 R115, RZ, RZ, R171 ;  /* 0x000000ffff737224 */ /* 0x000fe200078e00ab */
[----:B------:R-:W-:Y:S01]  /*8910*/  MOV R171, R43 ;  /* 0x0000002b00ab7202 */ /* 0x000fe20000000f00 */
[----:B------:R-:W-:Y:S02]  /*8920*/  IMAD.MOV.U32 R146, RZ, RZ, R2 ;  /* 0x000000ffff927224 */ /* 0x000fe400078e0002 */
[C---:B------:R-:W-:Y:S01]  /*8930*/  FMUL.FTZ R28, R3.reuse, R116 ;  /* 0x00000074031c7220 */ /* 0x040fe20000410000 */
[C---:B------:R-:W-:Y:S04]  /*8940*/  HMMA.16816.F32 R24, R160.reuse, R30, R24 ;  /* 0x0000001ea018723c */ /* 0x040fe80000001818 */
[C---:B------:R-:W-:Y:S02]  /*8950*/  FMUL.FTZ R29, R3.reuse, R117 ;  /* 0x00000075031d7220 */ /* 0x040fe40000410000 */
[----:B------:R-:W-:Y:S02]  /*8960*/  FFMA.FTZ R2, R172, c[0x0][0x2d0], -R164 ;  /* 0x0000b400ac027a23 */ /* 0x000fe400000108a4 */
[C---:B------:R-:W-:Y:S01]  /*8970*/  FMUL.FTZ R30, R0.reuse, R118 ;  /* 0x00000076001e7220 */ /* 0x040fe20000410000 */
[----:B------:R-:W-:Y:S03]  /*8980*/  MOV R118, R35 ;  /* 0x0000002300767202 */ /* 0x000fe60000000f00 */
[C---:B------:R-:W-:Y:S02]  /*8990*/  FMUL.FTZ R31, R0.reuse, R119 ;  /* 0x00000077001f7220 */ /* 0x040fe40000410000 */
[----:B------:R-:W-:Y:S02]  /*89a0*/  IMAD.MOV.U32 R116, RZ, RZ, R50 ;  /* 0x000000ffff747224 */ /* 0x000fe400078e0032 */
[----:B------:R-:W-:Y:S02]  /*89b0*/  IMAD.MOV.U32 R119, RZ, RZ, R32 ;  /* 0x000000ffff777224 */ /* 0x000fe400078e0020 */
[C---:B------:R-:W-:Y:S01]  /*89c0*/  FMUL.FTZ R35, R0.reuse, R123 ;  /* 0x0000007b00237220 */ /* 0x040fe20000410000 */
[C---:B-1----:R-:W-:Y:S03]  /*89d0*/  HMMA.16816.F32 R28, R160.reuse, R36, R28 ;  /* 0x00000024a01c723c */ /* 0x042fe6000000181c */
[C---:B------:R-:W-:Y:S01]  /*89e0*/  FMUL.FTZ R32, R3.reuse, R120 ;  /* 0x0000007803207220 */ /* 0x040fe20000410000 */
[----:B------:R-:W-:Y:S01]  /*89f0*/  MOV R120, R34 ;  /* 0x0000002200787202 */ /* 0x000fe20000000f00 */
[C---:B------:R-:W-:Y:S01]  /*8a00*/  FMUL.FTZ R34, R0.reuse, R122 ;  /* 0x0000007a00227220 */ /* 0x040fe20000410000 */
[----:B------:R-:W-:Y:S01]  /*8a10*/  MOV R123, R41 ;  /* 0x00000029007b7202 */ /* 0x000fe20000000f00 */
[----:B------:R-:W-:Y:S02]  /*8a20*/  IMAD.MOV.U32 R117, RZ, RZ, R42 ;  /* 0x000000ffff757224 */ /* 0x000fe400078e002a */
[C---:B------:R-:W-:Y:S03]  /*8a30*/  FMUL.FTZ R41, R3.reuse, R129 ;  /* 0x0000008103297220 */ /* 0x040fe60000410000 */
[C---:B------:R-:W-:Y:S03]  /*8a40*/  HMMA.16816.F32 R32, R160.reuse, R38, R32 ;  /* 0x00000026a020723c */ /* 0x040fe60000001820 */
[C---:B------:R-:W-:Y:S02]  /*8a50*/  FMUL.FTZ R36, R3.reuse, R124 ;  /* 0x0000007c03247220 */ /* 0x040fe40000410000 */
[C---:B------:R-:W-:Y:S02]  /*8a60*/  FMUL.FTZ R37, R3.reuse, R125 ;  /* 0x0000007d03257220 */ /* 0x040fe40000410000 */
[C---:B------:R-:W-:Y:S02]  /*8a70*/  FMUL.FTZ R38, R0.reuse, R126 ;  /* 0x0000007e00267220 */ /* 0x040fe40000410000 */
[----:B------:R1:W-:Y:S03]  /*8a80*/  MUFU.EX2 R126, R2 ;  /* 0x00000002007e7308 */ /* 0x0003e60000000800 */
[----:B------:R-:W-:Y:S02]  /*8a90*/  IMAD.MOV.U32 R125, RZ, RZ, R40 ;  /* 0x000000ffff7d7224 */ /* 0x000fe400078e0028 */
[C---:B------:R-:W-:Y:S02]  /*8aa0*/  FMUL.FTZ R39, R0.reuse, R127 ;  /* 0x0000007f00277220 */ /* 0x040fe40000410000 */
[C---:B------:R-:W-:Y:S02]  /*8ab0*/  FMUL.FTZ R40, R3.reuse, R128 ;  /* 0x0000008003287220 */ /* 0x040fe40000410000 */
[C---:B------:R-:W-:Y:S02]  /*8ac0*/  FMUL.FTZ R42, R0.reuse, R130 ;  /* 0x00000082002a7220 */ /* 0x040fe40000410000 */
[----:B------:R-:W-:Y:S01]  /*8ad0*/  IMAD.MOV.U32 R130, RZ, RZ, R117 ;  /* 0x000000ffff827224 */ /* 0x000fe200078e0075 */
[C---:B------:R-:W-:Y:S03]  /*8ae0*/  HMMA.16816.F32 R36, R160.reuse, R44, R36 ;  /* 0x0000002ca024723c */ /* 0x040fe60000001824 */
[C---:B------:R-:W-:Y:S01]  /*8af0*/  FMUL.FTZ R43, R0.reuse, R131 ;  /* 0x00000083002b7220 */ /* 0x040fe20000410000 */
[----:B------:R-:W-:Y:S01]  /*8b00*/  MOV R117, R115 ;  /* 0x0000007300757202 */ /* 0x000fe20000000f00 */
[----:B------:R-:W-:Y:S02]  /*8b10*/  IMAD.MOV.U32 R172, RZ, RZ, R123 ;  /* 0x000000ffffac7224 */ /* 0x000fe400078e007b */
[C---:B------:R-:W-:Y:S02]  /*8b20*/  FMUL.FTZ R45, R3.reuse, R133 ;  /* 0x00000085032d7220 */ /* 0x040fe40000410000 */
[----:B------:R-:W-:Y:S01]  /*8b30*/  FMUL.FTZ R44, R3, R132 ;  /* 0x00000084032c7220 */ /* 0x000fe20000410000 */
[C---:B------:R-:W-:Y:S03]  /*8b40*/  HMMA.16816.F32 R40, R160.reuse, R46, R40 ;  /* 0x0000002ea028723c */ /* 0x040fe60000001828 */
[----:B-1----:R-:W-:Y:S01]  /*8b50*/  FFMA.FTZ R2, R173, c[0x0][0x2d0], -R164 ;  /* 0x0000b400ad027a23 */ /* 0x002fe200000108a4 */
[----:B------:R-:W-:Y:S01]  /*8b60*/  MOV R173, R150 ;  /* 0x0000009600ad7202 */ /* 0x000fe20000000f00 */
[----:B------:R-:W-:Y:S02]  /*8b70*/  IMAD.MOV.U32 R122, RZ, RZ, R48 ;  /* 0x000000ffff7a7224 */ /* 0x000fe400078e0030 */
[----:B------:R1:W3:Y:S01]  /*8b80*/  MUFU.EX2 R124, R2 ;  /* 0x00000002007c7308 */ /* 0x0002e20000000800 */
[C---:B------:R-:W-:Y:S04]  /*8b90*/  FMUL.FTZ R46, R0.reuse, R134 ;  /* 0x00000086002e7220 */ /* 0x040fe80000410000 */
[C---:B------:R-:W-:Y:S01]  /*8ba0*/  FMUL.FTZ R47, R0.reuse, R135 ;  /* 0x00000087002f7220 */ /* 0x040fe20000410000 */
[----:B------:R-:W-:Y:S01]  /*8bb0*/  MOV R131, R122 ;  /* 0x0000007a00837202 */ /* 0x000fe20000000f00 */
[C---:B------:R-:W-:Y:S02]  /*8bc0*/  FMUL.FTZ R48, R3.reuse, R136 ;  /* 0x0000008803307220 */ /* 0x040fe40000410000 */
[C---:B------:R-:W-:Y:S02]  /*8bd0*/  FMUL.FTZ R50, R0.reuse, R138 ;  /* 0x0000008a00327220 */ /* 0x040fe40000410000 */
[----:B------:R-:W-:Y:S01]  /*8be0*/  IMAD.MOV.U32 R138, RZ, RZ, R121 ;  /* 0x000000ffff8a7224 */ /* 0x000fe200078e0079 */
[C---:B--2---:R-:W-:Y:S03]  /*8bf0*/  HMMA.16816.F32 R44, R160.reuse, R100, R44 ;  /* 0x00000064a02c723c */ /* 0x044fe6000000182c */
[C---:B------:R-:W-:Y:S01]  /*8c00*/  FMUL.FTZ R51, R0.reuse, R139 ;  /* 0x0000008b00337220 */ /* 0x040fe20000410000 */
[----:B------:R-:W-:Y:S01]  /*8c10*/  MOV R139, R120 ;  /* 0x00000078008b7202 */ /* 0x000fe20000000f00 */
[----:B------:R-:W-:Y:S01]  /*8c20*/  IMAD.MOV.U32 R120, RZ, RZ, R112 ;  /* 0x000000ffff787224 */ /* 0x000fe200078e0070 */
[----:B------:R-:W-:Y:S01]  /*8c30*/  MOV R121, R118 ;  /* 0x0000007600797202 */ /* 0x000fe20000000f00 */
[----:B------:R-:W-:Y:S02]  /*8c40*/  IMAD.MOV.U32 R118, RZ, RZ, R114 ;  /* 0x000000ffff767224 */ /* 0x000fe400078e0072 */
[----:B------:R-:W-:Y:S01]  /*8c50*/  FMUL.FTZ R54, R0, R54 ;  /* 0x0000003600367220 */ /* 0x000fe20000410000 */
[C---:B------:R-:W-:Y:S01]  /*8c60*/  HMMA.16816.F32 R48, R160.reuse, R102, R48 ;  /* 0x00000066a030723c */ /* 0x040fe20000001830 */
[----:B------:R-:W2:Y:S02]  /*8c70*/  LDSM.16.MT88.4 R100, [R225+0x6100] ;  /* 0x00610000e164783b */ /* 0x000ea40000004200 */
[--C-:B-1----:R-:W-:Y:S01]  /*8c80*/  FFMA.FTZ R2, R174, c[0x0][0x2d0], -R165.reuse ;  /* 0x0000b400ae027a23 */ /* 0x102fe200000108a5 */
[----:B------:R-:W-:Y:S01]  /*8c90*/  MOV R174, R125 ;  /* 0x0000007d00ae7202 */ /* 0x000fe20000000f00 */
[C---:B------:R-:W-:Y:S02]  /*8ca0*/  FMUL.FTZ R55, R0.reuse, R55 ;  /* 0x0000003700377220 */ /* 0x040fe40000410000 */
[----:B------:R1:W-:Y:S01]  /*8cb0*/  MUFU.EX2 R125, R2 ;  /* 0x00000002007d7308 */ /* 0x0003e20000000800 */
[C---:B------:R-:W-:Y:S04]  /*8cc0*/  FMUL.FTZ R56, R3.reuse, R56 ;  /* 0x0000003803387220 */ /* 0x040fe80000410000 */
[C---:B------:R-:W-:Y:S03]  /*8cd0*/  HMMA.16816.F32 R52, R160.reuse, R104, R52 ;  /* 0x00000068a034723c */ /* 0x040fe60000001834 */
[C---:B------:R-:W-:Y:S02]  /*8ce0*/  FMUL.FTZ R57, R3.reuse, R57 ;  /* 0x0000003903397220 */ /* 0x040fe40000410000 */
[C---:B------:R-:W-:Y:S02]  /*8cf0*/  FMUL.FTZ R58, R0.reuse, R58 ;  /* 0x0000003a003a7220 */ /* 0x040fe40000410000 */
[C---:B------:R-:W-:Y:S02]  /*8d00*/  FMUL.FTZ R59, R0.reuse, R59 ;  /* 0x0000003b003b7220 */ /* 0x040fe40000410000 */
[C---:B------:R-:W-:Y:S03]  /*8d10*/  FMUL.FTZ R60, R3.reuse, R60 ;  /* 0x0000003c033c7220 */ /* 0x040fe60000410000 */
[----:B------:R-:W-:Y:S02]  /*8d20*/  FMUL.FTZ R61, R3, R61 ;  /* 0x0000003d033d7220 */ /* 0x000fe40000410000 */
[C---:B------:R-:W-:Y:S01]  /*8d30*/  HMMA.16816.F32 R56, R160.reuse, R106, R56 ;  /* 0x0000006aa038723c */ /* 0x040fe20000001838 */
[----:B------:R-:W2:Y:S02]  /*8d40*/  LDSM.16.MT88.4 R104, [R226+0x6100] ;  /* 0x00610000e268783b */ /* 0x000ea40000004200 */
[C---:B------:R-:W-:Y:S02]  /*8d50*/  FMUL.FTZ R62, R0.reuse, R62 ;  /* 0x0000003e003e7220 */ /* 0x040fe40000410000 */
[--C-:B-1----:R-:W-:Y:S01]  /*8d60*/  FFMA.FTZ R2, R175, c[0x0][0x2d0], -R165.reuse ;  /* 0x0000b400af027a23 */ /* 0x102fe200000108a5 */
[----:B------:R-:W-:Y:S01]  /*8d70*/  MOV R175, R148 ;  /* 0x0000009400af7202 */ /* 0x000fe20000000f00 */
[C---:B------:R-:W-:Y:S02]  /*8d80*/  FMUL.FTZ R63, R0.reuse, R63 ;  /* 0x0000003f003f7220 */ /* 0x040fe40000410000 */
[----:B------:R1:W1:Y:S03]  /*8d90*/  MUFU.EX2 R134, R2 ;  /* 0x0000000200867308 */ /* 0x0002660000000800 */
[C---:B------:R-:W-:Y:S02]  /*8da0*/  FMUL.FTZ R64, R3.reuse, R64 ;  /* 0x0000004003407220 */ /* 0x040fe40000410000 */
[C---:B----4-:R-:W-:Y:S03]  /*8db0*/  HMMA.16816.F32 R60, R160.reuse, R108, R60 ;  /* 0x0000006ca03c723c */ /* 0x050fe6000000183c */
[C---:B------:R-:W-:Y:S02]  /*8dc0*/  FMUL.FTZ R65, R3.reuse, R65 ;  /* 0x0000004103417220 */ /* 0x040fe40000410000 */
[C---:B------:R-:W-:Y:S02]  /*8dd0*/  FMUL.FTZ R66, R0.reuse, R66 ;  /* 0x0000004200427220 */ /* 0x040fe40000410000 */
[C---:B------:R-:W-:Y:S02]  /*8de0*/  FMUL.FTZ R67, R0.reuse, R67 ;  /* 0x0000004300437220 */ /* 0x040fe40000410000 */
[C---:B------:R-:W-:Y:S03]  /*8df0*/  FMUL.FTZ R68, R3.reuse, R68 ;  /* 0x0000004403447220 */ /* 0x040fe60000410000 */
[C---:B------:R-:W-:Y:S02]  /*8e00*/  FMUL.FTZ R69, R3.reuse, R69 ;  /* 0x0000004503457220 */ /* 0x040fe40000410000 */
[C---:B------:R-:W-:Y:S01]  /*8e10*/  HMMA.16816.F32 R64, R160.reuse, R110, R64 ;  /* 0x0000006ea040723c */ /* 0x040fe20000001840 */
[----:B------:R-:W4:Y:S02]  /*8e20*/  LDSM.16.MT88.4 R108, [R229+0x6100] ;  /* 0x00610000e56c783b */ /* 0x000f240000004200 */
[----:B------:R-:W-:Y:S02]  /*8e30*/  FMUL.FTZ R70, R0, R70 ;  /* 0x0000004600467220 */ /* 0x000fe40000410000 */
[--C-:B-1----:R-:W-:Y:S02]  /*8e40*/  FFMA.FTZ R2, R176, c[0x0][0x2d0], -R164.reuse ;  /* 0x0000b400b0027a23 */ /* 0x102fe400000108a4 */
[C---:B------:R-:W-:Y:S02]  /*8e50*/  FMUL.FTZ R71, R0.reuse, R71 ;  /* 0x0000004700477220 */ /* 0x040fe40000410000 */
[----:B------:R1:W-:Y:S03]  /*8e60*/  MUFU.EX2 R133, R2 ;  /* 0x0000000200857308 */ /* 0x0003e60000000800 */
[C---:B------:R-:W-:Y:S02]  /*8e70*/  FMUL.FTZ R72, R3.reuse, R72 ;  /* 0x0000004803487220 */ /* 0x040fe40000410000 */
[C---:B--2---:R-:W-:Y:S03]  /*8e80*/  HMMA.16816.F32 R68, R160.reuse, R100, R68 ;  /* 0x00000064a044723c */ /* 0x044fe60000001844 */
        /* <DEDUP_REMOVED lines=8> */
[--C-:B-1----:R-:W-:Y:S02]  /*8f10*/  FFMA.FTZ R2, R177, c[0x0][0x2d0], -R164.reuse ;  /* 0x0000b400b1027a23 */ /* 0x102fe400000108a4 */
[C---:B------:R-:W-:Y:S02]  /*8f20*/  FMUL.FTZ R79, R0.reuse, R79 ;  /* 0x0000004f004f7220 */ /* 0x040fe40000410000 */
[----:B------:R1:W-:Y:S03]  /*8f30*/  MUFU.EX2 R127, R2 ;  /* 0x00000002007f7308 */ /* 0x0003e60000000800 */
[C---:B------:R-:W-:Y:S02]  /*8f40*/  FMUL.FTZ R80, R3.reuse, R80 ;  /* 0x0000005003507220 */ /* 0x040fe40000410000 */
[C---:B------:R-:W-:Y:S03]  /*8f50*/  HMMA.16816.F32 R76, R160.reuse, R104, R76 ;  /* 0x00000068a04c723c */ /* 0x040fe6000000184c */
[C---:B------:R-:W-:Y:S02]  /*8f60*/  FMUL.FTZ R81, R3.reuse, R81 ;  /* 0x0000005103517220 */ /* 0x040fe40000410000 */
[C---:B------:R-:W-:Y:S02]  /*8f70*/  FMUL.FTZ R82, R0.reuse, R82 ;  /* 0x0000005200527220 */ /* 0x040fe40000410000 */
[C---:B------:R-:W-:Y:S02]  /*8f80*/  FMUL.FTZ R83, R0.reuse, R83 ;  /* 0x0000005300537220 */ /* 0x040fe40000410000 */
[C---:B------:R-:W-:Y:S03]  /*8f90*/  FMUL.FTZ R84, R3.reuse, R84 ;  /* 0x0000005403547220 */ /* 0x040fe60000410000 */
[C---:B------:R-:W-:Y:S02]  /*8fa0*/  FMUL.FTZ R85, R3.reuse, R85 ;  /* 0x0000005503557220 */ /* 0x040fe40000410000 */
[C---:B------:R-:W-:Y:S01]  /*8fb0*/  HMMA.16816.F32 R80, R160.reuse, R106, R80 ;  /* 0x0000006aa050723c */ /* 0x040fe20000001850 */
[----:B------:R-:W2:Y:S02]  /*8fc0*/  LDSM.16.MT88.4 R104, [R225+0x900] ;  /* 0x00090000e168783b */ /* 0x000ea40000004200 */
[----:B------:R-:W-:Y:S02]  /*8fd0*/  FMUL.FTZ R86, R0, R86 ;  /* 0x0000005600567220 */ /* 0x000fe40000410000 */
[--C-:B-1----:R-:W-:Y:S02]  /*8fe0*/  FFMA.FTZ R2, R178, c[0x0][0x2d0], -R165.reuse ;  /* 0x0000b400b2027a23 */ /* 0x102fe400000108a5 */
[C---:B------:R-:W-:Y:S02]  /*8ff0*/  FMUL.FTZ R87, R0.reuse, R87 ;  /* 0x0000005700577220 */ /* 0x040fe40000410000 */
[----:B------:R1:W-:Y:S03]  /*9000*/  MUFU.EX2 R132, R2 ;  /* 0x0000000200847308 */ /* 0x0003e60000000800 */
        /* <DEDUP_REMOVED lines=10> */
[----:B-1----:R-:W-:Y:S02]  /*90b0*/  FFMA.FTZ R2, R179, c[0x0][0x2d0], -R165 ;  /* 0x0000b400b3027a23 */ /* 0x002fe400000108a5 */
[C---:B------:R-:W-:Y:S02]  /*90c0*/  FMUL.FTZ R93, R3.reuse, R93 ;  /* 0x0000005d035d7220 */ /* 0x040fe40000410000 */
[----:B------:R1:W1:Y:S03]  /*90d0*/  MUFU.EX2 R129, R2 ;  /* 0x0000000200817308 */ /* 0x0002660000000800 */
[C---:B------:R-:W-:Y:S02]  /*90e0*/  FMUL.FTZ R98, R0.reuse, R98 ;  /* 0x0000006200627220 */ /* 0x040fe40000410000 */
[C---:B--2---:R-:W-:Y:S03]  /*90f0*/  HMMA.16816.F32 R92, R160.reuse, R100, R92 ;  /* 0x00000064a05c723c */ /* 0x044fe6000000185c */
[----:B------:R-:W-:Y:S02]  /*9100*/  FMUL.FTZ R99, R0, R99 ;  /* 0x0000006300637220 */ /* 0x000fe40000410000 */
[C---:B------:R-:W-:Y:S02]  /*9110*/  FMUL.FTZ R96, R3.reuse, R96 ;  /* 0x0000006003607220 */ /* 0x040fe40000410000 */
[----:B------:R-:W-:Y:S01]  /*9120*/  FMUL.FTZ R97, R3, R97 ;  /* 0x0000006103617220 */ /* 0x000fe20000410000 */
[----:B---3--:R-:W-:Y:S01]  /*9130*/  F2FP.PACK_AB R100, R124, R126 ;  /* 0x0000007e7c64723e */ /* 0x008fe200000000ff */
[----:B------:R-:W-:Y:S03]  /*9140*/  IMAD.MOV.U32 R122, RZ, RZ, R119 ;  /* 0x000000ffff7a7224 */ /* 0x000fe600078e0077 */
[----:B------:R-:W-:Y:S02]  /*9150*/  MOV R119, R113 ;  /* 0x0000007100777202 */ /* 0x000fe40000000f00 */
[----:B------:R-:W-:Y:S01]  /*9160*/  HMMA.16816.F32 R96, R160, R102, R96 ;  /* 0x00000066a060723c */ /* 0x000fe20000001860 */
[----:B------:R-:W2:Y:S02]  /*9170*/  LDSM.16.MT88.4 R112, [R229+0x900] ;  /* 0x00090000e570783b */ /* 0x000ea40000004200 */
[----:B------:R-:W-:Y:S01]  /*9180*/  F2FP.PACK_AB R101, R134, R125 ;  /* 0x0000007d8665723e */ /* 0x000fe200000000ff */
[--C-:B-1----:R-:W-:Y:S03]  /*9190*/  FFMA.FTZ R2, R183, c[0x0][0x2d0], -R164.reuse ;  /* 0x0000b400b7027a23 */ /* 0x102fe600000108a4 */
[----:B------:R-:W-:Y:S01]  /*91a0*/  F2FP.PACK_AB R103, R129, R132 ;  /* 0x000000848167723e */ /* 0x000fe200000000ff */
[----:B------:R1:W-:Y:S01]  /*91b0*/  MUFU.EX2 R128, R2 ;  /* 0x0000000200807308 */ /* 0x0003e20000000800 */
[----:B------:R-:W-:Y:S07]  /*91c0*/  F2FP.PACK_AB R102, R127, R133 ;  /* 0x000000857f66723e */ /* 0x000fee00000000ff */
[C---:B------:R-:W-:Y:S08]  /*91d0*/  HMMA.16816.F32 R4, R100.reuse, R104, R4 ;  /* 0x000000686404723c */ /* 0x040ff00000001804 */
[C---:B------:R-:W-:Y:S01]  /*91e0*/  HMMA.16816.F32 R8, R100.reuse, R106, R8 ;  /* 0x0000006a6408723c */ /* 0x040fe20000001808 */
[----:B------:R-:W3:Y:S03]  /*91f0*/  LDSM.16.MT88.4 R104, [R228+0x900] ;  /* 0x00090000e468783b */ /* 0x000ee60000004200 */
[--C-:B-1----:R-:W-:Y:S04]  /*9200*/  FFMA.FTZ R2, R182, c[0x0][0x2d0], -R164.reuse ;  /* 0x0000b400b6027a23 */ /* 0x102fe800000108a4 */
[C---:B----4-:R-:W-:Y:S01]  /*9210*/  HMMA.16816.F32 R12, R100.reuse, R108, R12 ;  /* 0x0000006c640c723c */ /* 0x050fe2000000180c */
[----:B------:R1:W4:Y:S07]  /*9220*/  MUFU.EX2 R135, R2 ;  /* 0x0000000200877308 */ /* 0x00032e0000000800 */
[C---:B------:R-:W-:Y:S01]  /*9230*/  HMMA.16816.F32 R16, R100.reuse, R110, R16 ;  /* 0x0000006e6410723c */ /* 0x040fe20000001810 */
[----:B------:R-:W4:Y:S07]  /*9240*/  LDSM.16.MT88.4 R108, [R225+0x3900] ;  /* 0x00390000e16c783b */ /* 0x000f2e0000004200 */
[C---:B--2---:R-:W-:Y:S08]  /*9250*/  HMMA.16816.F32 R20, R100.reuse, R112, R20 ;  /* 0x000000706414723c */ /* 0x044ff00000001814 */
[C---:B------:R-:W-:Y:S01]  /*9260*/  HMMA.16816.F32 R24, R100.reuse, R114, R24 ;  /* 0x000000726418723c */ /* 0x040fe20000001818 */
[----:B------:R-:W2:Y:S03]  /*9270*/  LDSM.16.MT88.4 R112, [R226+0x3900] ;  /* 0x00390000e270783b */ /* 0x000ea60000004200 */
[--C-:B-1----:R-:W-:Y:S04]  /*9280*/  FFMA.FTZ R2, R180, c[0x0][0x2d0], -R165.reuse ;  /* 0x0000b400b4027a23 */ /* 0x102fe800000108a5 */
[----:B------:R1:W-:Y:S01]  /*9290*/  MUFU.EX2 R123, R2 ;  /* 0x00000002007b7308 */ /* 0x0003e20000000800 */
[C---:B---3--:R-:W-:Y:S08]  /*92a0*/  HMMA.16816.F32 R28, R100.reuse, R104, R28 ;  /* 0x00000068641c723c */ /* 0x048ff0000000181c */
[C---:B------:R-:W-:Y:S01]  /*92b0*/  HMMA.16816.F32 R32, R100.reuse, R106, R32 ;  /* 0x0000006a6420723c */ /* 0x040fe20000001820 */
[----:B------:R-:W3:Y:S07]  /*92c0*/  LDSM.16.MT88.4 R104, [R229+0x3900] ;  /* 0x00390000e568783b */ /* 0x000eee0000004200 */
[C---:B----4-:R-:W-:Y:S04]  /*92d0*/  HMMA.16816.F32 R36, R100.reuse, R108, R36 ;  /* 0x0000006c6424723c */ /* 0x050fe80000001824 */
[--C-:B-1----:R-:W-:Y:S04]  /*92e0*/  FFMA.FTZ R2, R250, c[0x0][0x2d0], -R165.reuse ;  /* 0x0000b400fa027a23 */ /* 0x102fe800000108a5 */
[C---:B------:R-:W-:Y:S01]  /*92f0*/  HMMA.16816.F32 R40, R100.reuse, R110, R40 ;  /* 0x0000006e6428723c */ /* 0x040fe20000001828 */
[----:B------:R-:W1:Y:S01]  /*9300*/  LDSM.16.MT88.4 R108, [R228+0x3900] ;  /* 0x00390000e46c783b */ /* 0x000e620000004200 */
[----:B------:R4:W1:Y:S06]  /*9310*/  MUFU.EX2 R150, R2 ;  /* 0x0000000200967308 */ /* 0x00086c0000000800 */
[C---:B--2---:R-:W-:Y:S08]  /*9320*/  HMMA.16816.F32 R44, R100.reuse, R112, R44 ;  /* 0x00000070642c723c */ /* 0x044ff0000000182c */
[C---:B------:R-:W-:Y:S01]  /*9330*/  HMMA.16816.F32 R48, R100.reuse, R114, R48 ;  /* 0x000000726430723c */ /* 0x040fe20000001830 */
[----:B------:R-:W2:Y:S07]  /*9340*/  LDSM.16.MT88.4 R112, [R225+0x6900] ;  /* 0x00690000e170783b */ /* 0x000eae0000004200 */
[C---:B---3--:R-:W-:Y:S04]  /*9350*/  HMMA.16816.F32 R52, R100.reuse, R104, R52 ;  /* 0x000000686434723c */ /* 0x048fe80000001834 */
[--C-:B----4-:R-:W-:Y:S04]  /*9360*/  FFMA.FTZ R2, R181, c[0x0][0x2d0], -R164.reuse ;  /* 0x0000b400b5027a23 */ /* 0x110fe800000108a4 */
[----:B------:R3:W-:Y:S01]  /*9370*/  MUFU.EX2 R136, R2 ;  /* 0x0000000200887308 */ /* 0x0007e20000000800 */
[C---:B------:R-:W-:Y:S01]  /*9380*/  HMMA.16816.F32 R56, R100.reuse, R106, R56 ;  /* 0x0000006a6438723c */ /* 0x040fe20000001838 */
[----:B------:R-:W4:Y:S07]  /*9390*/  LDSM.16.MT88.4 R104, [R226+0x6900] ;  /* 0x00690000e268783b */ /* 0x000f2e0000004200 */
[C---:B-1----:R-:W-:Y:S08]  /*93a0*/  HMMA.16816.F32 R60, R100.reuse, R108, R60 ;  /* 0x0000006c643c723c */ /* 0x042ff0000000183c */
[C---:B------:R-:W-:Y:S01]  /*93b0*/  HMMA.16816.F32 R64, R100.reuse, R110, R64 ;  /* 0x0000006e6440723c */ /* 0x040fe20000001840 */
[----:B------:R-:W1:Y:S03]  /*93c0*/  LDSM.16.MT88.4 R108, [R229+0x6900] ;  /* 0x00690000e56c783b */ /* 0x000e660000004200 */
[--C-:B---3--:R-:W-:Y:S04]  /*93d0*/  FFMA.FTZ R2, R251, c[0x0][0x2d0], -R164.reuse ;  /* 0x0000b400fb027a23 */ /* 0x108fe800000108a4 */
[C---:B--2---:R-:W-:Y:S01]  /*93e0*/  HMMA.16816.F32 R68, R100.reuse, R112, R68 ;  /* 0x000000706444723c */ /* 0x044fe20000001844 */
[----:B------:R2:W3:Y:S07]  /*93f0*/  MUFU.EX2 R148, R2 ;  /* 0x0000000200947308 */ /* 0x0004ee0000000800 */
[C---:B------:R-:W-:Y:S01]  /*9400*/  HMMA.16816.F32 R72, R100.reuse, R114, R72 ;  /* 0x000000726448723c */ /* 0x040fe20000001848 */
[----:B------:R-:W3:Y:S07]  /*9410*/  LDSM.16.MT88.4 R112, [R228+0x6900] ;  /* 0x00690000e470783b */ /* 0x000eee0000004200 */
[C---:B----4-:R-:W-:Y:S08]  /*9420*/  HMMA.16816.F32 R76, R100.reuse, R104, R76 ;  /* 0x00000068644c723c */ /* 0x050ff0000000184c */
[C---:B------:R-:W-:Y:S01]  /*9430*/  HMMA.16816.F32 R80, R100.reuse, R106, R80 ;  /* 0x0000006a6450723c */ /* 0x040fe20000001850 */
[----:B------:R-:W4:Y:S03]  /*9440*/  LDSM.16.MT88.4 R104, [R225+0x1100] ;  /* 0x00110000e168783b */ /* 0x000f260000004200 */
[--C-:B--2---:R-:W-:Y:S04]  /*9450*/  FFMA.FTZ R2, R252, c[0x0][0x2d0], -R165.reuse ;  /* 0x0000b400fc027a23 */ /* 0x104fe800000108a5 */
[C---:B-1----:R-:W-:Y:S01]  /*9460*/  HMMA.16816.F32 R84, R100.reuse, R108, R84 ;  /* 0x0000006c6454723c */ /* 0x042fe20000001854 */
[----:B------:R1:W-:Y:S07]  /*9470*/  MUFU.EX2 R149, R2 ;  /* 0x0000000200957308 */ /* 0x0003ee0000000800 */
[C---:B------:R-:W-:Y:S01]  /*9480*/  HMMA.16816.F32 R88, R100.reuse, R110, R88 ;  /* 0x0000006e6458723c */ /* 0x040fe20000001858 */
[----:B------:R-:W2:Y:S07]  /*9490*/  LDSM.16.MT88.4 R108, [R226+0x1100] ;  /* 0x00110000e26c783b */ /* 0x000eae0000004200 */
[C---:B---3--:R-:W-:Y:S08]  /*94a0*/  HMMA.16816.F32 R92, R100.reuse, R112, R92 ;  /* 0x00000070645c723c */ /* 0x048ff0000000185c */
[----:B------:R-:W-:Y:S01]  /*94b0*/  HMMA.16816.F32 R96, R100, R114, R96 ;  /* 0x000000726460723c */ /* 0x000fe20000001860 */
[----:B------:R-:W3:Y:S03]  /*94c0*/  LDSM.16.MT88.4 R112, [R229+0x1100] ;  /* 0x00110000e570783b */ /* 0x000ee60000004200 */
[--C-:B-1----:R-:W-:Y:S03]  /*94d0*/  FFMA.FTZ R2, R175, c[0x0][0x2d0], -R165.reuse ;  /* 0x0000b400af027a23 */ /* 0x102fe600000108a5 */
[----:B------:R-:W-:Y:S01]  /*94e0*/  F2FP.PACK_AB R100, R135, R128 ;  /* 0x000000808764723e */ /* 0x000fe200000000ff */
[----:B------:R1:W1:Y:S01]  /*94f0*/  MUFU.EX2 R252, R2 ;  /* 0x0000000200fc7308 */ /* 0x0002620000000800 */
[----:B------:R-:W-:Y:S03]  /*9500*/  F2FP.PACK_AB R101, R150, R123 ;  /* 0x0000007b9665723e */ /* 0x000fe600000000ff */
[----:B------:R-:W-:Y:S01]  /*9510*/  F2FP.PACK_AB R102, R148, R136 ;  /* 0x000000889466723e */ /* 0x000fe200000000ff */
[--C-:B-1----:R-:W-:Y:S01]  /*9520*/  FFMA.FTZ R2, R174, c[0x0][0x2d0], -R164.reuse ;  /* 0x0000b400ae027a23 */ /* 0x102fe200000108a4 */
[----:B------:R-:W-:Y:S04]  /*9530*/  F2FP.PACK_AB R103, R252, R149 ;  /* 0x00000095fc67723e */ /* 0x000fe800000000ff */
[----:B------:R1:W-:Y:S03]  /*9540*/  MUFU.EX2 R251, R2 ;  /* 0x0000000200fb7308 */ /* 0x0003e60000000800 */
[C---:B----4-:R-:W-:Y:S08]  /*9550*/  HMMA.16816.F32 R4, R100.reuse, R104, R4 ;  /* 0x000000686404723c */ /* 0x050ff00000001804 */
[C---:B------:R-:W-:Y:S01]  /*9560*/  HMMA.16816.F32 R8, R100.reuse, R106, R8 ;  /* 0x0000006a6408723c */ /* 0x040fe20000001808 */
[----:B------:R-:W4:Y:S07]  /*9570*/  LDSM.16.MT88.4 R104, [R228+0x1100] ;  /* 0x00110000e468783b */ /* 0x000f2e0000004200 */
[C---:B--2---:R-:W-:Y:S04]  /*9580*/  HMMA.16816.F32 R12, R100.reuse, R108, R12 ;  /* 0x0000006c640c723c */ /* 0x044fe8000000180c */
[--C-:B-1----:R-:W-:Y:S04]  /*9590*/  FFMA.FTZ R2, R173, c[0x0][0x2d0], -R164.reuse ;  /* 0x0000b400ad027a23 */ /* 0x102fe800000108a4 */
[C---:B------:R-:W-:Y:S01]  /*95a0*/  HMMA.16816.F32 R16, R100.reuse, R110, R16 ;  /* 0x0000006e6410723c */ /* 0x040fe20000001810 */
[----:B------:R1:W2:Y:S01]  /*95b0*/  MUFU.EX2 R250, R2 ;  /* 0x0000000200fa7308 */ /* 0x0002a20000000800 */
[----:B------:R-:W2:Y:S06]  /*95c0*/  LDSM.16.MT88.4 R108, [R225+0x4100] ;  /* 0x00410000e16c783b */ /* 0x000eac0000004200 */
[C---:B---3--:R-:W-:Y:S08]  /*95d0*/  HMMA.16816.F32 R20, R100.reuse, R112, R20 ;  /* 0x000000706414723c */ /* 0x048ff00000001814 */
[C---:B------:R-:W-:Y:S01]  /*95e0*/  HMMA.16816.F32 R24, R100.reuse, R114, R24 ;  /* 0x000000726418723c */ /* 0x040fe20000001818 */
[----:B------:R-:W3:Y:S07]  /*95f0*/  LDSM.16.MT88.4 R112, [R226+0x4100] ;  /* 0x00410000e270783b */ /* 0x000eee0000004200 */
[C---:B----4-:R-:W-:Y:S04]  /*9600*/  HMMA.16816.F32 R28, R100.reuse, R104, R28 ;  /* 0x00000068641c723c */ /* 0x050fe8000000181c */
[--C-:B-1----:R-:W-:Y:S04]  /*9610*/  FFMA.FTZ R2, R172, c[0x0][0x2d0], -R165.reuse ;  /* 0x0000b400ac027a23 */ /* 0x102fe800000108a5 */
[----:B------:R1:W-:Y:S01]  /*9620*/  MUFU.EX2 R182, R2 ;  /* 0x0000000200b67308 */ /* 0x0003e20000000800 */
[C---:B------:R-:W-:Y:S01]  /*9630*/  HMMA.16816.F32 R32, R100.reuse, R106, R32 ;  /* 0x0000006a6420723c */ /* 0x040fe20000001820 */
[----:B------:R-:W4:Y:S07]  /*9640*/  LDSM.16.MT88.4 R104, [R229+0x4100] ;  /* 0x00410000e568783b */ /* 0x000f2e0000004200 */
[C---:B--2---:R-:W-:Y:S08]  /*9650*/  HMMA.16816.F32 R36, R100.reuse, R108, R36 ;  /* 0x0000006c6424723c */ /* 0x044ff00000001824 */
[C---:B------:R-:W-:Y:S01]  /*9660*/  HMMA.16816.F32 R40, R100.reuse, R110, R40 ;  /* 0x0000006e6428723c */ /* 0x040fe20000001828 */
[----:B------:R-:W2:Y:S03]  /*9670*/  LDSM.16.MT88.4 R108, [R228+0x4100] ;  /* 0x00410000e46c783b */ /* 0x000ea60000004200 */
[--C-:B-1----:R-:W-:Y:S04]  /*9680*/  FFMA.FTZ R2, R139, c[0x0][0x2d0], -R165.reuse ;  /* 0x0000b4008b027a23 */ /* 0x102fe800000108a5 */
[C---:B---3--:R-:W-:Y:S01]  /*9690*/  HMMA.16816.F32 R44, R100.reuse, R112, R44 ;  /* 0x00000070642c723c */ /* 0x048fe2000000182c */
[----:B------:R1:W3:Y:S07]  /*96a0*/  MUFU.EX2 R183, R2 ;  /* 0x0000000200b77308 */ /* 0x0002ee0000000800 */
[C---:B------:R-:W-:Y:S01]  /*96b0*/  HMMA.16816.F32 R48, R100.reuse, R114, R48 ;  /* 0x000000726430723c */ /* 0x040fe20000001830 */
[----:B------:R-:W3:Y:S07]  /*96c0*/  LDSM.16.MT88.4 R112, [R225+0x7100] ;  /* 0x00710000e170783b */ /* 0x000eee0000004200 */
[C---:B----4-:R-:W-:Y:S08]  /*96d0*/  HMMA.16816.F32 R52, R100.reuse, R104, R52 ;  /* 0x000000686434723c */ /* 0x050ff00000001834 */
[C---:B------:R-:W-:Y:S01]  /*96e0*/  HMMA.16816.F32 R56, R100.reuse, R106, R56 ;  /* 0x0000006a6438723c */ /* 0x040fe20000001838 */
[----:B------:R-:W4:Y:S03]  /*96f0*/  LDSM.16.MT88.4 R104, [R226+0x7100] ;  /* 0x00710000e268783b */ /* 0x000f260000004200 */
[--C-:B-1----:R-:W-:Y:S04]  /*9700*/  FFMA.FTZ R2, R138, c[0x0][0x2d0], -R164.reuse ;  /* 0x0000b4008a027a23 */ /* 0x102fe800000108a4 */
[----:B------:R1:W-:Y:S01]  /*9710*/  MUFU.EX2 R181, R2 ;  /* 0x0000000200b57308 */ /* 0x0003e20000000800 */
[C---:B--2---:R-:W-:Y:S08]  /*9720*/  HMMA.16816.F32 R60, R100.reuse, R108, R60 ;  /* 0x0000006c643c723c */ /* 0x044ff0000000183c */
[C---:B------:R-:W-:Y:S01]  /*9730*/  HMMA.16816.F32 R64, R100.reuse, R110, R64 ;  /* 0x0000006e6440723c */ /* 0x040fe20000001840 */
[----:B------:R-:W2:Y:S07]  /*9740*/  LDSM.16.MT88.4 R108, [R229+0x7100] ;  /* 0x00710000e56c783b */ /* 0x000eae0000004200 */
[C---:B---3--:R-:W-:Y:S04]  /*9750*/  HMMA.16816.F32 R68, R100.reuse, R112, R68 ;  /* 0x000000706444723c */ /* 0x048fe80000001844 */
[--C-:B-1----:R-:W-:Y:S04]  /*9760*/  FFMA.FTZ R2, R137, c[0x0][0x2d0], -R164.reuse ;  /* 0x0000b40089027a23 */ /* 0x102fe800000108a4 */
[C---:B------:R-:W-:Y:S01]  /*9770*/  HMMA.16816.F32 R72, R100.reuse, R114, R72 ;  /* 0x000000726448723c */ /* 0x040fe20000001848 */
[----:B------:R-:W1:Y:S01]  /*9780*/  LDSM.16.MT88.4 R112, [R228+0x7100] ;  /* 0x00710000e470783b */ /* 0x000e620000004200 */
[----:B------:R3:W1:Y:S06]  /*9790*/  MUFU.EX2 R180, R2 ;  /* 0x0000000200b47308 */ /* 0x00066c0000000800 */
[C---:B----4-:R-:W-:Y:S08]  /*97a0*/  HMMA.16816.F32 R76, R100.reuse, R104, R76 ;  /* 0x00000068644c723c */ /* 0x050ff0000000184c */
[C---:B------:R-:W-:Y:S01]  /*97b0*/  HMMA.16816.F32 R80, R100.reuse, R106, R80 ;  /* 0x0000006a6450723c */ /* 0x040fe20000001850 */
[----:B------:R-:W4:Y:S07]  /*97c0*/  LDSM.16.MT88.4 R104, [R225+0x1900] ;  /* 0x00190000e168783b */ /* 0x000f2e0000004200 */
[C---:B--2---:R-:W-:Y:S04]  /*97d0*/  HMMA.16816.F32 R84, R100.reuse, R108, R84 ;  /* 0x0000006c6454723c */ /* 0x044fe80000001854 */
[--C-:B---3--:R-:W-:Y:S01]  /*97e0*/  FFMA.FTZ R2, R131, c[0x0][0x2d0], -R165.reuse ;  /* 0x0000b40083027a23 */ /* 0x108fe200000108a5 */
[----:B------:R-:W-:Y:S03]  /*97f0*/  MOV R131, R151 ;  /* 0x0000009700837202 */ /* 0x000fe60000000f00 */
[----:B------:R2:W-:Y:S01]  /*9800*/  MUFU.EX2 R179, R2 ;  /* 0x0000000200b37308 */ /* 0x0005e20000000800 */
[C---:B------:R-:W-:Y:S01]  /*9810*/  HMMA.16816.F32 R88, R100.reuse, R110, R88 ;  /* 0x0000006e6458723c */ /* 0x040fe20000001858 */
[----:B------:R-:W3:Y:S07]  /*9820*/  LDSM.16.MT88.4 R108, [R226+0x1900] ;  /* 0x00190000e26c783b */ /* 0x000eee0000004200 */
[C---:B-1----:R-:W-:Y:S08]  /*9830*/  HMMA.16816.F32 R92, R100.reuse, R112, R92 ;  /* 0x00000070645c723c */ /* 0x042ff0000000185c */
[----:B------:R-:W-:Y:S01]  /*9840*/  HMMA.16816.F32 R96, R100, R114, R96 ;  /* 0x000000726460723c */ /* 0x000fe20000001860 */
[----:B------:R-:W1:Y:S03]  /*9850*/  LDSM.16.MT88.4 R112, [R229+0x1900] ;  /* 0x00190000e570783b */ /* 0x000e660000004200 */
[----:B--2---:R-:W-:Y:S03]  /*9860*/  FFMA.FTZ R2, R130, c[0x0][0x2d0], -R165 ;  /* 0x0000b40082027a23 */ /* 0x004fe600000108a5 */
[----:B------:R-:W-:Y:S01]  /*9870*/  F2FP.PACK_AB R100, R250, R251 ;  /* 0x000000fbfa64723e */ /* 0x000fe200000000ff */
[----:B------:R2:W2:Y:S01]  /*9880*/  MUFU.EX2 R178, R2 ;  /* 0x0000000200b27308 */ /* 0x0004a20000000800 */
[----:B------:R-:W-:Y:S03]  /*9890*/  F2FP.PACK_AB R101, R183, R182 ;  /* 0x000000b6b765723e */ /* 0x000fe600000000ff */
[----:B------:R-:W-:Y:S01]  /*98a0*/  F2FP.PACK_AB R102, R180, R181 ;  /* 0x000000b5b466723e */ /* 0x000fe200000000ff */
[--C-:B--2---:R-:W-:Y:S01]  /*98b0*/  FFMA.FTZ R2, R122, c[0x0][0x2d0], -R164.reuse ;  /* 0x0000b4007a027a23 */ /* 0x104fe200000108a4 */
[----:B------:R-:W-:Y:S01]  /*98c0*/  F2FP.PACK_AB R103, R178, R179 ;  /* 0x000000b3b267723e */ /* 0x000fe200000000ff */
[----:B------:R-:W-:Y:S03]  /*98d0*/  IMAD.MOV.U32 R122, RZ, RZ, R117 ;  /* 0x000000ffff7a7224 */ /* 0x000fe600078e0075 */
[----:B------:R2:W-:Y:S03]  /*98e0*/  MUFU.EX2 R176, R2 ;  /* 0x0000000200b07308 */ /* 0x0005e60000000800 */
[C---:B----4-:R-:W-:Y:S08]  /*98f0*/  HMMA.16816.F32 R4, R100.reuse, R104, R4 ;  /* 0x000000686404723c */ /* 0x050ff00000001804 */
[C---:B------:R-:W-:Y:S01]  /*9900*/  HMMA.16816.F32 R8, R100.reuse, R106, R8 ;  /* 0x0000006a6408723c */ /* 0x040fe20000001808 */
[----:B------:R-:W4:Y:S07]  /*9910*/  LDSM.16.MT88.4 R104, [R228+0x1900] ;  /* 0x00190000e468783b */ /* 0x000f2e0000004200 */
[C---:B---3--:R-:W-:Y:S04]  /*9920*/  HMMA.16816.F32 R12, R100.reuse, R108, R12 ;  /* 0x0000006c640c723c */ /* 0x048fe8000000180c */
[--C-:B--2---:R-:W-:Y:S02]  /*9930*/  FFMA.FTZ R2, R121, c[0x0][0x2d0], -R164.reuse ;  /* 0x0000b40079027a23 */ /* 0x104fe400000108a4 */
[----:B------:R-:W2:Y:S02]  /*9940*/  LDL.LU R121, [R1+0x18] ;  /* 0x0000180001797983 */ /* 0x000ea40000300800 */
[C---:B------:R-:W-:Y:S01]  /*9950*/  HMMA.16816.F32 R16, R100.reuse, R110, R16 ;  /* 0x0000006e6410723c */ /* 0x040fe20000001810 */
[----:B------:R3:W3:Y:S01]  /*9960*/  MUFU.EX2 R177, R2 ;  /* 0x0000000200b17308 */ /* 0x0006e20000000800 */
[----:B------:R-:W3:Y:S06]  /*9970*/  LDSM.16.MT88.4 R108, [R225+0x4900] ;  /* 0x00490000e16c783b */ /* 0x000eec0000004200 */
[C---:B-1----:R-:W-:Y:S08]  /*9980*/  HMMA.16816.F32 R20, R100.reuse, R112, R20 ;  /* 0x000000706414723c */ /* 0x042ff00000001814 */
[C---:B------:R-:W-:Y:S01]  /*9990*/  HMMA.16816.F32 R24, R100.reuse, R114, R24 ;  /* 0x000000726418723c */ /* 0x040fe20000001818 */
[----:B------:R-:W1:Y:S07]  /*99a0*/  LDSM.16.MT88.4 R112, [R226+0x4900] ;  /* 0x00490000e270783b */ /* 0x000e6e0000004200 */
[C---:B----4-:R-:W-:Y:S04]  /*99b0*/  HMMA.16816.F32 R28, R100.reuse, R104, R28 ;  /* 0x00000068641c723c */ /* 0x050fe8000000181c */
[--C-:B---3--:R-:W-:Y:S02]  /*99c0*/  FFMA.FTZ R2, R120, c[0x0][0x2d0], -R165.reuse ;  /* 0x0000b40078027a23 */ /* 0x108fe400000108a5 */
[--C-:B------:R-:W-:Y:S02]  /*99d0*/  FFMA.FTZ R120, R248, c[0x0][0x2d0], -R165.reuse ;  /* 0x0000b400f8787a23 */ /* 0x100fe400000108a5 */
[----:B------:R3:W-:Y:S01]  /*99e0*/  MUFU.EX2 R175, R2 ;  /* 0x0000000200af7308 */ /* 0x0007e20000000800 */
[C---:B------:R-:W-:Y:S01]  /*99f0*/  HMMA.16816.F32 R32, R100.reuse, R106, R32 ;  /* 0x0000006a6420723c */ /* 0x040fe20000001820 */
[----:B------:R-:W4:Y:S07]  /*9a00*/  LDSM.16.MT88.4 R104, [R229+0x4900] ;  /* 0x00490000e568783b */ /* 0x000f2e0000004200 */
[C---:B------:R-:W-:Y:S08]  /*9a10*/  HMMA.16816.F32 R36, R100.reuse, R108, R36 ;  /* 0x0000006c6424723c */ /* 0x040ff00000001824 */
[C---:B------:R-:W-:Y:S01]  /*9a20*/  HMMA.16816.F32 R40, R100.reuse, R110, R40 ;  /* 0x0000006e6428723c */ /* 0x040fe20000001828 */
[----:B------:R-:W4:Y:S03]  /*9a30*/  LDSM.16.MT88.4 R108, [R228+0x4900] ;  /* 0x00490000e46c783b */ /* 0x000f260000004200 */
[--C-:B---3--:R-:W-:Y:S04]  /*9a40*/  FFMA.FTZ R2, R119, c[0x0][0x2d0], -R165.reuse ;  /* 0x0000b40077027a23 */ /* 0x108fe800000108a5 */
[C---:B-1----:R-:W-:Y:S01]  /*9a50*/  HMMA.16816.F32 R44, R100.reuse, R112, R44 ;  /* 0x00000070642c723c */ /* 0x042fe2000000182c */
        /* <DEDUP_REMOVED lines=8> */
[C---:B------:R-:W-:Y:S08]  /*9ae0*/  HMMA.16816.F32 R60, R100.reuse, R108, R60 ;  /* 0x0000006c643c723c */ /* 0x040ff0000000183c */
[C---:B------:R-:W-:Y:S01]  /*9af0*/  HMMA.16816.F32 R64, R100.reuse, R110, R64 ;  /* 0x0000006e6440723c */ /* 0x040fe20000001840 */
[----:B------:R-:W4:Y:S07]  /*9b00*/  LDSM.16.MT88.4 R108, [R229+0x7900] ;  /* 0x00790000e56c783b */ /* 0x000f2e0000004200 */
[C---:B---3--:R-:W-:Y:S04]  /*9b10*/  HMMA.16816.F32 R68, R100.reuse, R112, R68 ;  /* 0x000000706444723c */ /* 0x048fe80000001844 */
[--C-:B-1----:R-:W-:Y:S04]  /*9b20*/  FFMA.FTZ R2, R116, c[0x0][0x2d0], -R164.reuse ;  /* 0x0000b40074027a23 */ /* 0x102fe800000108a4 */
[C---:B------:R-:W-:Y:S01]  /*9b30*/  HMMA.16816.F32 R72, R100.reuse, R114, R72 ;  /* 0x000000726448723c */ /* 0x040fe20000001848 */
[----:B------:R-:W1:Y:S01]  /*9b40*/  LDSM.16.MT88.4 R112, [R228+0x7900] ;  /* 0x00790000e470783b */ /* 0x000e620000004200 */
[----:B------:R3:W1:Y:S06]  /*9b50*/  MUFU.EX2 R172, R2 ;  /* 0x0000000200ac7308 */ /* 0x00066c0000000800 */
[C---:B----4-:R-:W-:Y:S01]  /*9b60*/  HMMA.16816.F32 R76, R100.reuse, R104, R76 ;  /* 0x00000068644c723c */ /* 0x050fe2000000184c */
[----:B------:R-:W-:Y:S07]  /*9b70*/  LDSM.16.MT88.4 R116, [R229+0x2100] ;  /* 0x00210000e574783b */ /* 0x000fee0000004200 */
[C---:B------:R-:W-:Y:S01]  /*9b80*/  HMMA.16816.F32 R80, R100.reuse, R106, R80 ;  /* 0x0000006a6450723c */ /* 0x040fe20000001850 */
[----:B------:R-:W4:Y:S07]  /*9b90*/  LDSM.16.MT88.4 R104, [R225+0x2100] ;  /* 0x00210000e168783b */ /* 0x000f2e0000004200 */
[C---:B------:R-:W-:Y:S04]  /*9ba0*/  HMMA.16816.F32 R84, R100.reuse, R108, R84 ;  /* 0x0000006c6454723c */ /* 0x040fe80000001854 */
[--C-:B---3--:R-:W-:Y:S04]  /*9bb0*/  FFMA.FTZ R2, R171, c[0x0][0x2d0], -R165.reuse ;  /* 0x0000b400ab027a23 */ /* 0x108fe800000108a5 */
[----:B------:R3:W-:Y:S01]  /*9bc0*/  MUFU.EX2 R171, R2 ;  /* 0x0000000200ab7308 */ /* 0x0007e20000000800 */
[C---:B------:R-:W-:Y:S01]  /*9bd0*/  HMMA.16816.F32 R88, R100.reuse, R110, R88 ;  /* 0x0000006e6458723c */ /* 0x040fe20000001858 */
[----:B------:R-:W4:Y:S07]  /*9be0*/  LDSM.16.MT88.4 R108, [R226+0x2100] ;  /* 0x00210000e26c783b */ /* 0x000f2e0000004200 */
[C---:B-1----:R-:W-:Y:S08]  /*9bf0*/  HMMA.16816.F32 R92, R100.reuse, R112, R92 ;  /* 0x00000070645c723c */ /* 0x042ff0000000185c */
[----:B------:R-:W-:Y:S01]  /*9c00*/  HMMA.16816.F32 R96, R100, R114, R96 ;  /* 0x000000726460723c */ /* 0x000fe20000001860 */
[----:B------:R-:W1:Y:S03]  /*9c10*/  LDSM.16.MT88.4 R112, [R228+0x2100] ;  /* 0x00210000e470783b */ /* 0x000e660000004200 */
[--C-:B---3--:R-:W-:Y:S03]  /*9c20*/  FFMA.FTZ R2, R170, c[0x0][0x2d0], -R165.reuse ;  /* 0x0000b400aa027a23 */ /* 0x108fe600000108a5 */
[----:B------:R-:W-:Y:S01]  /*9c30*/  F2FP.PACK_AB R100, R177, R176 ;  /* 0x000000b0b164723e */ /* 0x000fe200000000ff */
[----:B------:R3:W3:Y:S01]  /*9c40*/  MUFU.EX2 R170, R2 ;  /* 0x0000000200aa7308 */ /* 0x0006e20000000800 */
[----:B------:R-:W-:Y:S03]  /*9c50*/  F2FP.PACK_AB R101, R174, R175 ;  /* 0x000000afae65723e */ /* 0x000fe600000000ff */
[----:B------:R-:W-:Y:S01]  /*9c60*/  F2FP.PACK_AB R102, R172, R173 ;  /* 0x000000adac66723e */ /* 0x000fe200000000ff */
[--C-:B---3--:R-:W-:Y:S01]  /*9c70*/  FFMA.FTZ R2, R143, c[0x0][0x2d0], -R164.reuse ;  /* 0x0000b4008f027a23 */ /* 0x108fe200000108a4 */
[----:B------:R-:W-:Y:S01]  /*9c80*/  F2FP.PACK_AB R103, R170, R171 ;  /* 0x000000abaa67723e */ /* 0x000fe200000000ff */
[----:B------:R-:W-:Y:S02]  /*9c90*/  FFMA.FTZ R164, R246, c[0x0][0x2d0], -R164 ;  /* 0x0000b400f6a47a23 */ /* 0x000fe400000108a4 */
[----:B------:R3:W5:Y:S01]  /*9ca0*/  LDL.LU R246, [R1+0x60] ;  /* 0x0000600001f67983 */ /* 0x0007620000300800 */
[--C-:B------:R-:W-:Y:S02]  /*9cb0*/  FFMA.FTZ R143, R167, c[0x0][0x2d0], -R165.reuse ;  /* 0x0000b400a78f7a23 */ /* 0x100fe400000108a5 */
[--C-:B------:R-:W-:Y:S01]  /*9cc0*/  FFMA.FTZ R167, R247, c[0x0][0x2d0], -R165.reuse ;  /* 0x0000b400f7a77a23 */ /* 0x100fe200000108a5 */
[C---:B----4-:R-:W-:Y:S01]  /*9cd0*/  HMMA.16816.F32 R4, R100.reuse, R104, R4 ;  /* 0x000000686404723c */ /* 0x050fe20000001804 */
[----:B------:R3:W5:Y:S01]  /*9ce0*/  LDL.LU R247, [R1+0x5c] ;  /* 0x00005c0001f77983 */ /* 0x0007620000300800 */
[----:B------:R-:W4:Y:S01]  /*9cf0*/  MUFU.EX2 R164, R164 ;  /* 0x000000a400a47308 */ /* 0x000f220000000800 */
[----:B------:R-:W-:Y:S02]  /*9d00*/  FFMA.FTZ R165, R142, c[0x0][0x2d0], -R165 ;  /* 0x0000b4008ea57a23 */ /* 0x000fe400000108a5 */
[----:B------:R3:W5:Y:S03]  /*9d10*/  LDL.LU R248, [R1+0x58] ;  /* 0x0000580001f87983 */ /* 0x0007660000300800 */
[C---:B------:R-:W-:Y:S01]  /*9d20*/  HMMA.16816.F32 R8, R100.reuse, R106, R8 ;  /* 0x0000006a6408723c */ /* 0x040fe20000001808 */
[----:B------:R-:W3:Y:S03]  /*9d30*/  LDSM.16.MT88.4 R104, [R225+0x5100] ;  /* 0x00510000e168783b */ /* 0x000ee60000004200 */
[----:B------:R-:W-:Y:S04]  /*9d40*/  MUFU.EX2 R142, R120 ;  /* 0x00000078008e7308 */ /* 0x000fe80000000800 */
[C---:B------:R-:W-:Y:S06]  /*9d50*/  HMMA.16816.F32 R12, R100.reuse, R108, R12 ;  /* 0x0000006c640c723c */ /* 0x040fec000000180c */
[----:B------:R-:W1:Y:S02]  /*9d60*/  MUFU.EX2 R165, R165 ;  /* 0x000000a500a57308 */ /* 0x000e640000000800 */
[C---:B------:R-:W-:Y:S01]  /*9d70*/  HMMA.16816.F32 R16, R100.reuse, R110, R16 ;  /* 0x0000006e6410723c */ /* 0x040fe20000001810 */
[----:B------:R-:W3:Y:S03]  /*9d80*/  LDSM.16.MT88.4 R108, [R226+0x5100] ;  /* 0x00510000e26c783b */ /* 0x000ee60000004200 */
[----:B----4-:R-:W-:Y:S04]  /*9d90*/  F2FP.PACK_AB R162, R164, R168 ;  /* 0x000000a8a4a2723e */ /* 0x010fe800000000ff */
[C---:B------:R-:W-:Y:S01]  /*9da0*/  HMMA.16816.F32 R20, R100.reuse, R116, R20 ;  /* 0x000000746414723c */ /* 0x040fe20000001814 */
[----:B------:R-:W-:Y:S07]  /*9db0*/  MUFU.EX2 R143, R143 ;  /* 0x0000008f008f7308 */ /* 0x000fee0000000800 */
[C---:B------:R-:W-:Y:S01]  /*9dc0*/  HMMA.16816.F32 R24, R100.reuse, R118, R24 ;  /* 0x000000766418723c */ /* 0x040fe20000001818 */
[----:B------:R-:W4:Y:S02]  /*9dd0*/  LDSM.16.MT88.4 R116, [R229+0x5100] ;  /* 0x00510000e574783b */ /* 0x000f240000004200 */
[----:B------:R-:W3:Y:S01]  /*9de0*/  MUFU.EX2 R167, R167 ;  /* 0x000000a700a77308 */ /* 0x000ee20000000800 */
[----:B-1----:R-:W-:Y:S04]  /*9df0*/  F2FP.PACK_AB R163, R165, R142 ;  /* 0x0000008ea5a3723e */ /* 0x002fe800000000ff */
[C---:B------:R-:W-:Y:S08]  /*9e00*/  HMMA.16816.F32 R28, R100.reuse, R112, R28 ;  /* 0x00000070641c723c */ /* 0x040ff0000000181c */
[C---:B------:R-:W-:Y:S01]  /*9e10*/  HMMA.16816.F32 R32, R100.reuse, R114, R32 ;  /* 0x000000726420723c */ /* 0x040fe20000001820 */
[----:B------:R-:W1:Y:S07]  /*9e20*/  LDSM.16.MT88.4 R112, [R228+0x5100] ;  /* 0x00510000e470783b */ /* 0x000e6e0000004200 */
[C---:B---3--:R-:W-:Y:S04]  /*9e30*/  HMMA.16816.F32 R36, R100.reuse, R104, R36 ;  /* 0x000000686424723c */ /* 0x048fe80000001824 */
[----:B------:R-:W-:Y:S04]  /*9e40*/  F2FP.PACK_AB R161, R167, R143 ;  /* 0x0000008fa7a1723e */ /* 0x000fe800000000ff */
[C---:B------:R-:W-:Y:S01]  /*9e50*/  HMMA.16816.F32 R40, R100.reuse, R106, R40 ;  /* 0x0000006a6428723c */ /* 0x040fe20000001828 */
[----:B------:R-:W3:Y:S07]  /*9e60*/  LDSM.16.MT88.4 R104, [R225+0x8100] ;  /* 0x00810000e168783b */ /* 0x000eee0000004200 */
[C---:B------:R-:W-:Y:S08]  /*9e70*/  HMMA.16816.F32 R44, R100.reuse, R108, R44 ;  /* 0x0000006c642c723c */ /* 0x040ff0000000182c */
[C---:B------:R-:W-:Y:S01]  /*9e80*/  HMMA.16816.F32 R48, R100.reuse, R110, R48 ;  /* 0x0000006e6430723c */ /* 0x040fe20000001830 */
[----:B------:R-:W3:Y:S03]  /*9e90*/  LDSM.16.MT88.4 R108, [R226+0x8100] ;  /* 0x00810000e26c783b */ /* 0x000ee60000004200 */
[----:B--2---:R-:W-:Y:S02]  /*9ea0*/  FFMA.FTZ R121, R3, R121, R231 ;  /* 0x0000007903797223 */ /* 0x004fe400000100e7 */
[----:B------:R-:W2:Y:S02]  /*9eb0*/  MUFU.EX2 R3, R2 ;  /* 0x0000000200037308 */ /* 0x000ea40000000800 */
[C---:B----4-:R-:W-:Y:S01]  /*9ec0*/  HMMA.16816.F32 R52, R100.reuse, R116, R52 ;  /* 0x000000746434723c */ /* 0x050fe20000001834 */
[----:B------:R4:W5:Y:S04]  /*9ed0*/  LDL.LU R231, [R1+0x54] ;  /* 0x0000540001e77983 */ /* 0x0009680000300800 */
[----:B------:R-:W4:Y:S03]  /*9ee0*/  LDL.LU R130, [R1+0x1c] ;  /* 0x00001c0001827983 */ /* 0x000f260000300800 */
[C---:B------:R-:W-:Y:S01]  /*9ef0*/  HMMA.16816.F32 R56, R100.reuse, R118, R56 ;  /* 0x000000766438723c */ /* 0x040fe20000001838 */
[----:B------:R-:W3:Y:S07]  /*9f00*/  LDSM.16.MT88.4 R116, [R229+0x8100] ;  /* 0x00810000e574783b */ /* 0x000eee0000004200 */
[C---:B-1----:R-:W-:Y:S04]  /*9f10*/  HMMA.16816.F32 R60, R100.reuse, R112, R60 ;  /* 0x00000070643c723c */ /* 0x042fe8000000183c */
[----:B--2---:R-:W-:Y:S04]  /*9f20*/  F2FP.PACK_AB R160, R166, R3 ;  /* 0x00000003a6a0723e */ /* 0x004fe800000000ff */
[C---:B------:R-:W-:Y:S01]  /*9f30*/  HMMA.16816.F32 R64, R100.reuse, R114, R64 ;  /* 0x000000726440723c */ /* 0x040fe20000001840 */
[----:B------:R-:W1:Y:S07]  /*9f40*/  LDSM.16.MT88.4 R112, [R228+0x8100] ;  /* 0x00810000e470783b */ /* 0x000e6e0000004200 */
[C---:B---3--:R-:W-:Y:S08]  /*9f50*/  HMMA.16816.F32 R68, R100.reuse, R104, R68 ;  /* 0x000000686444723c */ /* 0x048ff00000001844 */
[C---:B------:R-:W-:Y:S01]  /*9f60*/  HMMA.16816.F32 R72, R100.reuse, R106, R72 ;  /* 0x0000006a6448723c */ /* 0x040fe20000001848 */
[----:B------:R-:W-:Y:S07]  /*9f70*/  LDSM.16.MT88.4 R104, [R226+0x2900] ;  /* 0x00290000e268783b */ /* 0x000fee0000004200 */
[C---:B------:R-:W-:Y:S07]  /*9f80*/  HMMA.16816.F32 R76, R100.reuse, R108, R76 ;  /* 0x0000006c644c723c */ /* 0x040fee000000184c */
[----:B------:R-:W-:Y:S01]  /*9f90*/  IMAD.MOV.U32 R109, RZ, RZ, R150 ;  /* 0x000000ffff6d7224 */ /* 0x000fe200078e0096 */
[C---:B------:R-:W-:Y:S04]  /*9fa0*/  HMMA.16816.F32 R80, R100.reuse, R110, R80 ;  /* 0x0000006e6450723c */ /* 0x040fe80000001850 */
[----:B------:R-:W-:Y:S03]  /*9fb0*/  MOV R108, R149 ;  /* 0x00000095006c7202 */ /* 0x000fe60000000f00 */
[----:B------:R-:W-:Y:S01]  /*9fc0*/  IMAD.MOV.U32 R111, RZ, RZ, R148 ;  /* 0x000000ffff6f7224 */ /* 0x000fe200078e0094 */
[C---:B------:R-:W-:Y:S01]  /*9fd0*/  HMMA.16816.F32 R84, R100.reuse, R116, R84 ;  /* 0x000000746454723c */ /* 0x040fe20000001854 */
[----:B------:R-:W2:Y:S06]  /*9fe0*/  LDSM.16.MT88.4 R148, [R225+0x2900] ;  /* 0x00290000e194783b */ /* 0x000eac0000004200 */
[----:B------:R-:W-:Y:S01]  /*9ff0*/  IMAD.MOV.U32 R117, RZ, RZ, R123 ;  /* 0x000000ffff757224 */ /* 0x000fe200078e007b */
[C---:B------:R-:W-:Y:S04]  /*a000*/  HMMA.16816.F32 R88, R100.reuse, R118, R88 ;  /* 0x000000766458723c */ /* 0x040fe80000001858 */
[----:B------:R-:W-:Y:S03]  /*a010*/  MOV R116, R128 ;  /* 0x0000008000747202 */ /* 0x000fe60000000f00 */
[----:B------:R-:W-:Y:S01]  /*a020*/  IMAD.MOV.U32 R119, RZ, RZ, R129 ;  /* 0x000000ffff777224 */ /* 0x000fe200078e0081 */
[C---:B-1----:R-:W-:Y:S04]  /*a030*/  HMMA.16816.F32 R92, R100.reuse, R112, R92 ;  /* 0x00000070645c723c */ /* 0x042fe8000000185c */
[----:B------:R-:W-:Y:S02]  /*a040*/  MOV R118, R136 ;  /* 0x0000008800767202 */ /* 0x000fe40000000f00 */
[----:B------:R-:W-:Y:S02]  /*a050*/  LDSM.16.MT88.4 R136, [R226+0x5900] ;  /* 0x00590000e288783b */ /* 0x000fe40000004200 */
[----:B------:R-:W-:Y:S06]  /*a060*/  HMMA.16816.F32 R96, R100, R114, R96 ;  /* 0x000000726460723c */ /* 0x000fec0000001860 */
[----:B------:R-:W1:Y:S01]  /*a070*/  LDSM.16.MT88.4 R112, [R229+0x2900] ;  /* 0x00290000e570783b */ /* 0x000e620000004200 */
[----:B----4-:R-:W-:Y:S02]  /*a080*/  FFMA.FTZ R2, R0, R130, R131 ;  /* 0x0000008200027223 */ /* 0x010fe40000010083 */
[----:B------:R-:W-:Y:S05]  /*a090*/  FADD.FTZ R0, R122, R121 ;  /* 0x000000797a007221 */ /* 0x000fea0000010000 */
[----:B------:R-:W-:Y:S01]  /*a0a0*/  LDSM.16.MT88.4 R128, [R225+0x5900] ;  /* 0x00590000e180783b */ /* 0x000fe20000004200 */
[----:B------:R-:W-:Y:S02]  /*a0b0*/  FADD.FTZ R2, R147, R2 ;  /* 0x0000000293027221 */ /* 0x000fe40000010000 */
[----:B------:R-:W-:Y:S02]  /*a0c0*/  FADD.FTZ R0, R146, R0 ;  /* 0x0000000092007221 */ /* 0x000fe40000010000 */
[----:B------:R-:W-:Y:S02]  /*a0d0*/  FADD.FTZ R169, R169, R2 ;  /* 0x00000002a9a97221 */ /* 0x000fe40000010000 */
[----:B------:R-:W-:Y:S01]  /*a0e0*/  FADD.FTZ R2, R145, R0 ;  /* 0x0000000091027221 */ /* 0x000fe20000010000 */
[----:B------:R-:W-:Y:S01]  /*a0f0*/  MOV R0, R144 ;  /* 0x0000009000007202 */ /* 0x000fe20000000f00 */
[----:B------:R-:W3:Y:S01]  /*a100*/  LDSM.16.MT88.4 R120, [R228+0x2900] ;  /* 0x00290000e478783b */ /* 0x000ee20000004200 */
[C---:B--2---:R-:W-:Y:S05]  /*a110*/  HMMA.16816.F32 R144, R160.reuse, R148, R4 ;  /* 0x00000094a090723c */ /* 0x044fea0000001804 */
[----:B------:R-:W-:Y:S02]  /*a120*/  FADD.FTZ R0, R0, R169 ;  /* 0x000000a900007221 */ /* 0x000fe40000010000 */
[----:B------:R-:W2:Y:S01]  /*a130*/  LDSM.16.MT88.4 R4, [R229+0x5900] ;  /* 0x00590000e504783b */ /* 0x000ea20000004200 */
[C---:B------:R-:W-:Y:S07]  /*a140*/  HMMA.16816.F32 R148, R160.reuse, R150, R8 ;  /* 0x00000096a094723c */ /* 0x040fee0000001808 */
[----:B------:R-:W4:Y:S01]  /*a150*/  LDSM.16.MT88.4 R8, [R228+0x5900] ;  /* 0x00590000e408783b */ /* 0x000f220000004200 */
[C---:B------:R-:W-:Y:S07]  /*a160*/  HMMA.16816.F32 R100, R160.reuse, R104, R12 ;  /* 0x00000068a064723c */ /* 0x040fee000000180c */
[----:B------:R-:W-:Y:S01]  /*a170*/  IMAD.MOV.U32 R13, RZ, RZ, R111 ;  /* 0x000000ffff0d7224 */ /* 0x000fe200078e006f */
[C---:B------:R-:W-:Y:S01]  /*a180*/  HMMA.16816.F32 R104, R160.reuse, R106, R16 ;  /* 0x0000006aa068723c */ /* 0x040fe20000001810 */
[----:B------:R-:W-:Y:S03]  /*a190*/  LDSM.16.MT88.4 R16, [R226+0x8900] ;  /* 0x00890000e210783b */ /* 0x000fe60000004200 */
[----:B------:R-:W-:Y:S01]  /*a1a0*/  MOV R14, R108 ;  /* 0x0000006c000e7202 */ /* 0x000fe20000000f00 */
[----:B------:R-:W-:Y:S03]  /*a1b0*/  IMAD.MOV.U32 R15, RZ, RZ, R109 ;  /* 0x000000ffff0f7224 */ /* 0x000fe600078e006d */
[C---:B-1----:R-:W-:Y:S07]  /*a1c0*/  HMMA.16816.F32 R108, R160.reuse, R112, R20 ;  /* 0x00000070a06c723c */ /* 0x042fee0000001814 */
[----:B------:R-:W-:Y:S01]  /*a1d0*/  MOV R23, R13 ;  /* 0x0000000d00177202 */ /* 0x000fe20000000f00 */
[C---:B------:R-:W-:Y:S04]  /*a1e0*/  HMMA.16816.F32 R112, R160.reuse, R114, R24 ;  /* 0x00000072a070723c */ /* 0x040fe80000001818 */
[----:B------:R-:W-:Y:S01]  /*a1f0*/  IMAD.MOV.U32 R21, RZ, RZ, R118 ;  /* 0x000000ffff157224 */ /* 0x000fe200078e0076 */
[----:B------:R-:W-:Y:S01]  /*a200*/  MOV R20, R15 ;  /* 0x0000000f00147202 */ /* 0x000fe20000000f00 */
[----:B------:R-:W-:Y:S01]  /*a210*/  IMAD.MOV.U32 R22, RZ, RZ, R14 ;  /* 0x000000ffff167224 */ /* 0x000fe200078e000e */
[----:B------:R-:W-:Y:S01]  /*a220*/  MOV R24, R119 ;  /* 0x0000007700187202 */ /* 0x000fe20000000f00 */
[----:B------:R-:W-:Y:S01]  /*a230*/  IMAD.MOV.U32 R25, RZ, RZ, R116 ;  /* 0x000000ffff197224 */ /* 0x000fe200078e0074 */
[----:B------:R-:W-:Y:S01]  /*a240*/  MOV R26, R117 ;  /* 0x00000075001a7202 */ /* 0x000fe20000000f00 */
[----:B------:R-:W1:Y:S01]  /*a250*/  LDSM.16.MT88.4 R12, [R225+0x8900] ;  /* 0x00890000e10c783b */ /* 0x000e620000004200 */
[C---:B---3--:R-:W-:Y:S03]  /*a260*/  HMMA.16816.F32 R116, R160.reuse, R120, R28 ;  /* 0x00000078a074723c */ /* 0x048fe6000000181c */
[----:B------:R-:W-:Y:S04]  /*a270*/  IMAD.MOV.U32 R27, RZ, RZ, R135 ;  /* 0x000000ffff1b7224 */ /* 0x000fe800078e0087 */
[----:B------:R-:W-:Y:S01]  /*a280*/  MOV R28, R134 ;  /* 0x00000086001c7202 */ /* 0x000fe20000000f00 */
[C---:B------:R-:W-:Y:S04]  /*a290*/  HMMA.16816.F32 R120, R160.reuse, R122, R32 ;  /* 0x0000007aa078723c */ /* 0x040fe80000001820 */
[----:B------:R-:W-:Y:S01]  /*a2a0*/  IMAD.MOV.U32 R31, RZ, RZ, R127 ;  /* 0x000000ffff1f7224 */ /* 0x000fe200078e007f */
[----:B------:R-:W-:Y:S01]  /*a2b0*/  MOV R30, R132 ;  /* 0x00000084001e7202 */ /* 0x000fe20000000f00 */
[----:B------:R-:W-:Y:S01]  /*a2c0*/  IMAD.MOV.U32 R29, RZ, RZ, R133 ;  /* 0x000000ffff1d7224 */ /* 0x000fe200078e0085 */
[----:B------:R-:W-:Y:S01]  /*a2d0*/  MOV R33, R126 ;  /* 0x0000007e00217202 */ /* 0x000fe20000000f00 */
[----:B------:R-:W-:Y:S01]  /*a2e0*/  IMAD.MOV.U32 R34, RZ, RZ, R125 ;  /* 0x000000ffff227224 */ /* 0x000fe200078e007d */
[----:B------:R-:W-:Y:S02]  /*a2f0*/  MOV R35, R124 ;  /* 0x0000007c00237202 */ /* 0x000fe40000000f00 */
[C---:B------:R-:W-:Y:S03]  /*a300*/  HMMA.16816.F32 R124, R160.reuse, R128, R36 ;  /* 0x00000080a07c723c */ /* 0x040fe60000001824 */
        /* <DEDUP_REMOVED lines=9> */
[C---:B------:R-:W-:Y:S04]  /*a3a0*/  HMMA.16816.F32 R136, R160.reuse, R138, R48 ;  /* 0x0000008aa088723c */ /* 0x040fe80000001830 */
        /* <DEDUP_REMOVED lines=16> */
[C---:B-1----:R-:W-:Y:S04]  /*a4b0*/  HMMA.16816.F32 R68, R160.reuse, R12, R68 ;  /* 0x0000000ca044723c */ /* 0x042fe80000001844 */
        /* <DEDUP_REMOVED lines=14> */
[----:B------:R-:W-:Y:S01]  /*a5a0*/  FADD.FTZ R0, R174, R0 ;  /* 0x00000000ae007221 */ /* 0x000fe20000010000 */
[C---:B------:R-:W-:Y:S03]  /*a5b0*/  HMMA.16816.F32 R88, R160.reuse, R6, R88 ;  /* 0x00000006a058723c */ /* 0x040fe60000001858 */
[----:B------:R-:W-:Y:S02]  /*a5c0*/  FADD.FTZ R2, R173, R2 ;  /* 0x00000002ad027221 */ /* 0x000fe40000010000 */
[----:B------:R-:W-:Y:S02]  /*a5d0*/  FADD.FTZ R0, R171, R0 ;  /* 0x00000000ab007221 */ /* 0x000fe40000010000 */
[----:B------:R-:W-:Y:S01]  /*a5e0*/  FADD.FTZ R2, R172, R2 ;  /* 0x00000002ac027221 */ /* 0x000fe20000010000 */
[C---:B---3--:R-:W-:Y:S04]  /*a5f0*/  HMMA.16816.F32 R92, R160.reuse, R8, R92 ;  /* 0x00000008a05c723c */ /* 0x048fe8000000185c */
[----:B------:R-:W-:Y:S02]  /*a600*/  FADD.FTZ R0, R170, R0 ;  /* 0x00000000aa007221 */ /* 0x000fe40000010000 */
[----:B------:R-:W-:Y:S02]  /*a610*/  FADD.FTZ R2, R3, R2 ;  /* 0x0000000203027221 */ /* 0x000fe40000010000 */
[----:B------:R-:W-:Y:S01]  /*a620*/  FADD.FTZ R3, R143, R0 ;  /* 0x000000008f037221 */ /* 0x000fe20000010000 */
[----:B------:R-:W-:Y:S03]  /*a630*/  HMMA.16816.F32 R96, R160, R10, R96 ;  /* 0x0000000aa060723c */ /* 0x000fe60000001860 */
[----:B------:R-:W-:Y:S02]  /*a640*/  FADD.FTZ R0, R166, R2 ;  /* 0x00000002a6007221 */ /* 0x000fe40000010000 */
[----:B------:R-:W-:Y:S02]  /*a650*/  FADD.FTZ R3, R167, R3 ;  /* 0x00000003a7037221 */ /* 0x000fe40000010000 */
[----:B------:R-:W-:Y:S02]  /*a660*/  FADD.FTZ R2, R168, R0 ;  /* 0x00000000a8027221 */ /* 0x000fe40000010000 */
[----:B------:R-:W-:Y:S03]  /*a670*/  FADD.FTZ R0, R142, R3 ;  /* 0x000000038e007221 */ /* 0x000fe60000010000 */
[----:B------:R-:W-:Y:S01]  /*a680*/  FADD.FTZ R2, R164, R2 ;  /* 0x00000002a4027221 */ /* 0x000fe20000010000 */
[----:B------:R-:W-:Y:S01]  /*a690*/  MOV R3, R141 ;  /* 0x0000008d00037202 */ /* 0x000fe20000000f00 */
[----:B------:R-:W-:Y:S02]  /*a6a0*/  FADD.FTZ R0, R165, R0 ;  /* 0x00000000a5007221 */ /* 0x000fe40000010000 */
[----:B------:R-:W-:Y:S01]  /*a6b0*/  IMAD.MOV.U32 R143, RZ, RZ, R140 ;  /* 0x000000ffff8f7224 */ /* 0x000fe200078e008c */
[----:B------:R1:W-:Y:S04]  /*a6c0*/  STL [R1+0x18], R2 ;  /* 0x0000180201007387 */ /* 0x0003e80000100800 */
[----:B------:R1:W-:Y:S01]  /*a6d0*/  STL [R1+0x1c], R0 ;  /* 0x00001c0001007387 */ /* 0x0003e20000100800 */
[----:B------:R-:W-:-:S05]  /*a6e0*/  @P0 BRA `(.L_x_505) ;  /* 0xffffbd3000000947 */ /* 0x000fca000383ffff */
.L_x_504:
[----:B--2---:R-:W-:-:S13]  /*a6f0*/  ISETP.LE.AND P0, PT, RZ, UR20, PT ;  /* 0x00000014ff007c0c */ /* 0x004fda000bf03270 */
[----:B------:R-:W-:Y:S05]  /*a700*/  @!P0 BRA `(.L_x_506) ;  /* 0x0000381000008947 */ /* 0x000fea0003800000 */
[----:B------:R-:W2:Y:S04]  /*a710*/  LDL.64 R4, [R1+0x48] ;  /* 0x0000480001047983 */ /* 0x000ea80000100a00 */
[----:B------:R-:W3:Y:S01]  /*a720*/  LDL.64 R6, [R1+0x40] ;  /* 0x0000400001067983 */ /* 0x000ee20000100a00 */
[----:B------:R-:W-:Y:S01]  /*a730*/  UIADD3 UR6, UP3, UR14, 0x80, URZ ;  /* 0x000000800e067890 */ /* 0x000fe2000ff7e03f */
[----:B------:R-:W-:Y:S01]  /*a740*/  IMAD.MOV.U32 R143, RZ, RZ, R140 ;  /* 0x000000ffff8f7224 */ /* 0x000fe200078e008c */
[----:B------:R-:W-:Y:S01]  /*a750*/  UIADD3 UR14, UP2, UR14, 0x100, URZ ;  /* 0x000001000e0e7890 */ /* 0x000fe2000ff5e03f */
[----:B------:R-:W-:Y:S01]  /*a760*/  IMAD.MOV.U32 R142, RZ, RZ, R141 ;  /* 0x000000ffff8e7224 */ /* 0x000fe200078e008d */
[----:B------:R-:W-:Y:S02]  /*a770*/  UIADD3 UR15, UP1, UR10, 0x80, URZ ;  /* 0x000000800a0f7890 */ /* 0x000fe4000ff3e03f */
[----:B------:R-:W-:-:S02]  /*a780*/  UIADD3 UR21, UP0, UR10, 0x100, URZ ;  /* 0x000001000a157890 */ /* 0x000fc4000ff1e03f */
[----:B------:R-:W-:Y:S02]  /*a790*/  ULDC.64 UR4, c[0x0][0x1e0] ;  /* 0x0000780000047ab9 */ /* 0x000fe40000000a00 */
[----:B------:R-:W-:Y:S02]  /*a7a0*/  UIADD3.X UR12, URZ, UR9, URZ, UP3, !UPT ;  /* 0x000000093f0c7290 */ /* 0x000fe40009ffe43f */
[----:B------:R-:W-:Y:S02]  /*a7b0*/  USHF.L.U64.HI UR7, UR4, 0x6, UR5 ;  /* 0x0000000604077899 */ /* 0x000fe40008010205 */
[----:B------:R-:W-:Y:S02]  /*a7c0*/  USHF.L.U32 UR8, UR4, 0x6, URZ ;  /* 0x0000000604087899 */ /* 0x000fe4000800063f */
[----:B------:R-:W-:Y:S02]  /*a7d0*/  UIADD3.X UR9, URZ, UR9, URZ, UP2, !UPT ;  /* 0x000000093f097290 */ /* 0x000fe400097fe43f */
[----:B------:R-:W-:-:S02]  /*a7e0*/  UIADD3.X UR22, URZ, UR13, URZ, UP1, !UPT ;  /* 0x0000000d3f167290 */ /* 0x000fc40008ffe43f */
[----:B------:R-:W-:Y:S01]  /*a7f0*/  UIADD3.X UR23, URZ, UR13, URZ, UP0, !UPT ;  /* 0x0000000d3f177290 */ /* 0x000fe200087fe43f */
[C---:B-12---:R-:W-:Y:S02]  /*a800*/  IADD3 R2, P0, R4.reuse, 0x80, RZ ;  /* 0x0000008004027810 */ /* 0x046fe40007f1e0ff */
[----:B------:R-:W-:-:S03]  /*a810*/  IADD3 R8, P1, R4, 0x40, RZ ;  /* 0x0000004004087810 */ /* 0x000fc60007f3e0ff */
[----:B---3--:R-:W-:Y:S01]  /*a820*/  IMAD.X R3, RZ, RZ, R7, P0 ;  /* 0x000000ffff037224 */ /* 0x008fe200000e0607 */
[----:B------:R-:W-:-:S04]  /*a830*/  IADD3.X R9, RZ, R7, RZ, P1, !PT ;  /* 0x00000007ff097210 */ /* 0x000fc80000ffe4ff */
[----:B------:R1:W-:Y:S04]  /*a840*/  STL.64 [R1], R2 ;  /* 0x0000000201007387 */ /* 0x0003e80000100a00 */
[----:B------:R2:W-:Y:S01]  /*a850*/  STL.64 [R1+0x8], R8 ;  /* 0x0000080801007387 */ /* 0x0005e20000100a00 */
[----:B-1----:R-:W-:Y:S01]  /*a860*/  MOV R2, R4 ;  /* 0x0000000400027202 */ /* 0x002fe20000000f00 */
[----:B------:R-:W-:-:S05]  /*a870*/  IMAD.MOV.U32 R3, RZ, RZ, R7 ;  /* 0x000000ffff037224 */ /* 0x000fca00078e0007 */
[----:B------:R2:W-:Y:S02]  /*a880*/  STL.64 [R1+0x10], R2 ;  /* 0x0000100201007387 */ /* 0x0005e40000100a00 */
.L_x_507:
[----:B------:R-:W3:Y:S01]  /*a890*/  LDL.64 R14, [R1+0x10] ;  /* 0x00001000010e7983 */ /* 0x000ee20000100a00 */
[----:B------:R-:W-:Y:S04]  /*a8a0*/  DEPBAR.LE SB0, 0x0 ;  /* 0x000080000000791a */ /* 0x000fe80000000000 */
[----:B------:R-:W-:Y:S01]  /*a8b0*/  USHF.R.S32.HI UR5, URZ, 0x1f, UR20 ;  /* 0x0000001f3f057899 */ /* 0x000fe20008011414 */
[----:B------:R-:W4:Y:S01]  /*a8c0*/  LDL.64 R28, [R1] ;  /* 0x00000000011c7983 */ /* 0x000f220000100a00 */
[----:B------:R-:W-:Y:S01]  /*a8d0*/  UIMAD UR4, UR11, UR20, URZ ;  /* 0x000000140b0472a4 */ /* 0x000fe2000f8e023f */
[----:B------:R-:W-:Y:S01]  /*a8e0*/  MOV R22, UR20 ;  /* 0x0000001400167c02 */ /* 0x000fe20008000f00 */
[----:B------:R-:W-:Y:S01]  /*a8f0*/  UISETP.GT.AND UP0, UPT, UR20, URZ, UPT ;  /* 0x0000003f1400728c */ /* 0x000fe2000bf04270 */
[----:B--2---:R-:W-:Y:S01]  /*a900*/  MOV R2, UR20 ;  /* 0x0000001400027c02 */ /* 0x004fe20008000f00 */
[----:B------:R-:W-:Y:S01]  /*a910*/  UIMAD UR4, UR5, UR16, UR4 ;  /* 0x00000010050472a4 */ /* 0x000fe2000f8e0204 */
[----:B------:R-:W4:Y:S01]  /*a920*/  LDL.64 R12, [R1+0x8] ;  /* 0x00000800010c7983 */ /* 0x000f220000100a00 */
[----:B------:R-:W-:Y:S01]  /*a930*/  MOV R20, UR20 ;  /* 0x0000001400147c02 */ /* 0x000fe20008000f00 */
[----:B------:R-:W-:Y:S04]  /*a940*/  UIADD3 UR20, UR20, -0x1, URZ ;  /* 0xffffffff14147890 */ /* 0x000fe8000fffe03f */
[----:B------:R-:W-:Y:S02]  /*a950*/  BAR.SYNC.DEFER_BLOCKING 0x0 ;  /* 0x0000000000007b1d */ /* 0x000fe40000010000 */
[----:B------:R-:W-:Y:S06]  /*a960*/  @UP0 USHF.R.S32.HI UR24, URZ, 0x1f, UR20 ;  /* 0x0000001f3f180899 */ /* 0x000fec0008011414 */
[----:B------:R-:W1:Y:S08]  /*a970*/  LDSM.16.M88.4 R8, [R224+0xc100] ;  /* 0x00c10000e008783b */ /* 0x000e700000000200 */
[----:B------:R-:W4:Y:S08]  /*a980*/  LDSM.16.M88.4 R16, [R224+0xc900] ;  /* 0x00c90000e010783b */ /* 0x000f300000000200 */
[----:B------:R-:W4:Y:S08]  /*a990*/  LDSM.16.M88.4 R24, [R224+0xd100] ;  /* 0x00d10000e018783b */ /* 0x000f300000000200 */
[----:B------:R-:W4:Y:S08]  /*a9a0*/  LDSM.16.M88.4 R32, [R224+0xd900] ;  /* 0x00d90000e020783b */ /* 0x000f300000000200 */
[----:B------:R-:W4:Y:S01]  /*a9b0*/  LDSM.16.M88.4 R40, [R224+0xe100] ;  /* 0x00e10000e028783b */ /* 0x000f220000000200 */
[C---:B-1----:R-:W-:Y:S07]  /*a9c0*/  HMMA.16816.F32 R4, R152.reuse, R8, RZ ;  /* 0x000000089804723c */ /* 0x042fee00000018ff */
[----:B------:R-:W1:Y:S01]  /*a9d0*/  LDSM.16.M88.4 R48, [R224+0xe900] ;  /* 0x00e90000e030783b */ /* 0x000e620000000200 */
[C---:B------:R-:W-:Y:S07]  /*a9e0*/  HMMA.16816.F32 R8, R152.reuse, R10, RZ ;  /* 0x0000000a9808723c */ /* 0x040fee00000018ff */
[----:B-----5:R-:W1:Y:S08]  /*a9f0*/  LDSM.16.M88.4 R160, [R231] ;  /* 0x00000000e7a0783b */ /* 0x020e700000000200 */
[----:B------:R-:W1:Y:S08]  /*aa00*/  LDSM.16.M88.4 R164, [R248] ;  /* 0x00000000f8a4783b */ /* 0x000e700000000200 */
[----:B------:R-:W1:Y:S08]  /*aa10*/  LDSM.16.M88.4 R168, [R247] ;  /* 0x00000000f7a8783b */ /* 0x000e700000000200 */
[----:B------:R-:W1:Y:S08]  /*aa20*/  LDSM.16.M88.4 R172, [R246] ;  /* 0x00000000f6ac783b */ /* 0x000e700000000200 */
[----:B------:R-:W1:Y:S08]  /*aa30*/  LDSM.16.M88.4 R176, [R245] ;  /* 0x00000000f5b0783b */ /* 0x000e700000000200 */
[----:B------:R-:W1:Y:S08]  /*aa40*/  LDSM.16.M88.4 R180, [R244] ;  /* 0x00000000f4b4783b */ /* 0x000e700000000200 */
[----:B------:R-:W2:Y:S01]  /*aa50*/  LDL.64 R250, [R1+0x38] ;  /* 0x0000380001fa7983 */ /* 0x000ea20000100a00 */
[----:B---3--:R-:W-:Y:S05]  /*aa60*/  IMAD.WIDE.U32 R22, R22, UR16, R14 ;  /* 0x0000001016167c25 */ /* 0x008fea000f8e000e */
[----:B------:R-:W-:Y:S01]  /*aa70*/  IADD3 R0, R23, UR4, RZ ;  /* 0x0000000417007c10 */ /* 0x000fe2000fffe0ff */
[----:B----4-:R-:W-:Y:S01]  /*aa80*/  IMAD.WIDE.U32 R2, R2, UR16, R28 ;  /* 0x0000001002027c25 */ /* 0x010fe2000f8e001c */
[C---:B------:R-:W-:Y:S04]  /*aa90*/  LEA R28, P5, R22.reuse, c[0x0][0x1f8], 0x1 ;  /* 0x00007e00161c7a11 */ /* 0x040fe800078a08ff */
[----:B------:R-:W-:Y:S01]  /*aaa0*/  LEA.HI.X R29, R22, c[0x0][0x1fc], R0, 0x1, P5 ;  /* 0x00007f00161d7a11 */ /* 0x000fe200028f0c00 */
[----:B------:R-:W-:Y:S01]  /*aab0*/  IMAD.WIDE.U32 R20, R20, UR16, R12 ;  /* 0x0000001014147c25 */ /* 0x000fe2000f8e000c */
[----:B------:R-:W-:Y:S01]  /*aac0*/  IADD3 R3, R3, UR4, RZ ;  /* 0x0000000403037c10 */ /* 0x000fe2000fffe0ff */
[C---:B------:R-:W-:Y:S01]  /*aad0*/  HMMA.16816.F32 R12, R152.reuse, R16, RZ ;  /* 0x00000010980c723c */ /* 0x040fe200000018ff */
[----:B------:R-:W-:Y:S01]  /*aae0*/  LEA R36, P0, R2, c[0x0][0x1f8], 0x1 ;  /* 0x00007e0002247a11 */ /* 0x000fe200078008ff */
[----:B------:R-:W-:Y:S01]  /*aaf0*/  @!PT LDS RZ, [RZ] ;  /* 0x00000000fffff984 */ /* 0x000fe20000000800 */
[----:B------:R-:W-:Y:S01]  /*ab00*/  @!PT LDS RZ, [RZ] ;  /* 0x00000000fffff984 */ /* 0x000fe20000000800 */
[----:B------:R-:W-:Y:S01]  /*ab10*/  @!PT LDS RZ, [RZ] ;  /* 0x00000000fffff984 */ /* 0x000fe20000000800 */
[----:B------:R3:W-:Y:S01]  /*ab20*/  LDGSTS.E.BYPASS.LTC128B.128 [R249+0x100], [R28.64], !P4 ;  /* 0x001000001cf97fae */ /* 0x0007e2000e101d52 */
[----:B------:R-:W-:Y:S01]  /*ab30*/  IADD3 R21, R21, UR4, RZ ;  /* 0x0000000415157c10 */ /* 0x000fe2000fffe0ff */
[----:B------:R-:W-:Y:S01]  /*ab40*/  ULDC.64 UR4, c[0x0][0x1e0] ;  /* 0x0000780000047ab9 */ /* 0x000fe20000000a00 */
[----:B------:R-:W-:Y:S02]  /*ab50*/  LEA R30, P1, R20, c[0x0][0x1f8], 0x1 ;  /* 0x00007e00141e7a11 */ /* 0x000fe400078208ff */
[----:B------:R-:W-:Y:S01]  /*ab60*/  LEA.HI.X R37, R2, c[0x0][0x1fc], R3, 0x1, P0 ;  /* 0x00007f0002257a11 */ /* 0x000fe200000f0c03 */
[C---:B------:R-:W-:Y:S01]  /*ab70*/  HMMA.16816.F32 R16, R152.reuse, R18, RZ ;  /* 0x000000129810723c */ /* 0x040fe200000018ff */
[----:B------:R-:W-:Y:S01]  /*ab80*/  LEA.HI.X R31, R20, c[0x0][0x1fc], R21, 0x1, P1 ;  /* 0x00007f00141f7a11 */ /* 0x000fe200008f0c15 */
[----:B------:R-:W-:Y:S02]  /*ab90*/  @UP0 UIMAD.WIDE.U32 UR26, UR20, UR4, URZ ;  /* 0x00000004141a02a5 */ /* 0x000fe4000f8e003f */
[----:B------:R-:W-:Y:S01]  /*aba0*/  IADD3 R2, P0, R28, UR10, RZ ;  /* 0x0000000a1c027c10 */ /* 0x000fe2000ff1e0ff */
[----:B------:R-:W-:Y:S01]  /*abb0*/  @UP0 UIMAD UR24, UR24, UR4, URZ ;  /* 0x00000004181802a4 */ /* 0x000fe2000f8e023f */
[----:B------:R3:W-:Y:S02]  /*abc0*/  LDGSTS.E.BYPASS.LTC128B.128 [R249+0x3100], [R30.64], !P3 ;  /* 0x031000001ef97fae */ /* 0x0007e4000d901d52 */
[C---:B------:R-:W-:Y:S01]  /*abd0*/  HMMA.16816.F32 R20, R152.reuse, R24, RZ ;  /* 0x000000189814723c */ /* 0x040fe200000018ff */
[----:B------:R-:W-:Y:S01]  /*abe0*/  IADD3.X R3, R29, UR13, RZ, P0, !PT ;  /* 0x0000000d1d037c10 */ /* 0x000fe200087fe4ff */
[----:B------:R-:W-:Y:S02]  /*abf0*/  @UP0 UIMAD UR24, UR20, UR5, UR24 ;  /* 0x00000005141802a4 */ /* 0x000fe4000f8e0218 */
[C---:B------:R-:W-:Y:S02]  /*ac00*/  IADD3 R38, P0, R2.reuse, UR10, RZ ;  /* 0x0000000a02267c10 */ /* 0x040fe4000ff1e0ff */
[----:B------:R4:W-:Y:S01]  /*ac10*/  LDGSTS.E.BYPASS.LTC128B.128 [R249+0x6100], [R36.64], !P2 ;  /* 0x0610000024f97fae */ /* 0x0009e2000d101d52 */
[----:B------:R-:W-:Y:S01]  /*ac20*/  @UP0 UIADD3 UR4, UR27, UR24, URZ ;  /* 0x000000181b040290 */ /* 0x000fe2000fffe03f */
[C---:B------:R-:W-:Y:S01]  /*ac30*/  HMMA.16816.F32 R24, R152.reuse, R26, RZ ;  /* 0x0000001a9818723c */ /* 0x040fe200000018ff */
[C---:B------:R-:W-:Y:S02]  /*ac40*/  IADD3.X R39, R3.reuse, UR13, RZ, P0, !PT ;  /* 0x0000000d03277c10 */ /* 0x040fe400087fe4ff */
[----:B------:R-:W-:Y:S03]  /*ac50*/  @UP0 UIMAD UR4, UR4, 0x60, URZ ;  /* 0x00000060040408a4 */ /* 0x000fe6000f8e023f */
[----:B------:R1:W-:Y:S08]  /*ac60*/  LDGSTS.E.BYPASS.LTC128B.128 [R249+0x1100], [R2.64], !P4 ;  /* 0x0110000002f97fae */ /* 0x0003f0000e101d52 */
[----:B------:R1:W-:Y:S01]  /*ac70*/  LDGSTS.E.BYPASS.LTC128B.128 [R249+0x4100], [R2.64+0x80], !P3 ;  /* 0x0410008002f97fae */ /* 0x0003e2000d901d52 */
[C---:B---3--:R-:W-:Y:S07]  /*ac80*/  HMMA.16816.F32 R28, R152.reuse, R32, RZ ;  /* 0x00000020981c723c */ /* 0x048fee00000018ff */
[----:B------:R1:W-:Y:S01]  /*ac90*/  LDGSTS.E.BYPASS.LTC128B.128 [R249+0x7100], [R2.64+0x100], !P2 ;  /* 0x0710010002f97fae */ /* 0x0003e2000d101d52 */
[C---:B------:R-:W-:Y:S01]  /*aca0*/  HMMA.16816.F32 R32, R152.reuse, R34, RZ ;  /* 0x000000229820723c */ /* 0x040fe200000018ff */
[C---:B----4-:R-:W-:Y:S06]  /*acb0*/  IADD3 R36, P0, R2.reuse, UR15, RZ ;  /* 0x0000000f02247c10 */ /* 0x050fec000ff1e0ff */
[----:B------:R3:W-:Y:S01]  /*acc0*/  LDGSTS.E.BYPASS.LTC128B.128 [R249+0x2100], [R38.64], !P4 ;  /* 0x0210000026f97fae */ /* 0x0007e2000e101d52 */
[C---:B------:R-:W-:Y:S07]  /*acd0*/  IADD3.X R37, R3.reuse, UR22, RZ, P0, !PT ;  /* 0x0000001603257c10 */ /* 0x040fee00087fe4ff */
[----:B------:R3:W-:Y:S01]  /*ace0*/  LDGSTS.E.BYPASS.LTC128B.128 [R249+0x5100], [R36.64], !P3 ;  /* 0x0510000024f97fae */ /* 0x0007e2000d901d52 */
[----:B-1----:R-:W-:Y:S04]  /*acf0*/  IADD3 R2, P0, R2, UR21, RZ ;  /* 0x0000001502027c10 */ /* 0x002fe8000ff1e0ff */
[----:B------:R-:W-:Y:S02]  /*ad00*/  IADD3.X R3, R3, UR23, RZ, P0, !PT ;  /* 0x0000001703037c10 */ /* 0x000fe400087fe4ff */
[----:B------:R-:W-:Y:S03]  /*ad10*/  PLOP3.LUT P0, PT, PT, PT, UP0, 0x80, 0x0 ;  /* 0x000000000000781c */ /* 0x000fe60003f0f008 */
[----:B------:R1:W-:Y:S01]  /*ad20*/  LDGSTS.E.BYPASS.LTC128B.128 [R249+0x8100], [R2.64], !P2 ;  /* 0x0810000002f97fae */ /* 0x0003e2000d101d52 */
[C---:B---3--:R-:W-:Y:S07]  /*ad30*/  HMMA.16816.F32 R36, R152.reuse, R40, RZ ;  /* 0x000000289824723c */ /* 0x048fee00000018ff */
[----:B------:R-:W0:Y:S01]  /*ad40*/  LDGDEPBAR ;  /* 0x00000000000079af */ /* 0x000e220000000000 */
[C---:B------:R-:W-:Y:S08]  /*ad50*/  HMMA.16816.F32 R40, R152.reuse, R42, RZ ;  /* 0x0000002a9828723c */ /* 0x040ff000000018ff */
[C---:B------:R-:W-:Y:S08]  /*ad60*/  HMMA.16816.F32 R44, R152.reuse, R48, RZ ;  /* 0x00000030982c723c */ /* 0x040ff000000018ff */
[----:B------:R-:W-:Y:S08]  /*ad70*/  HMMA.16816.F32 R48, R152, R50, RZ ;  /* 0x000000329830723c */ /* 0x000ff000000018ff */
        /* <DEDUP_REMOVED lines=8> */
[----:B------:R-:W1:Y:S07]  /*ae00*/  LDSM.16.M88.4 R168, [R230+0xd100] ;  /* 0x00d10000e6a8783b */ /* 0x000e6e0000000200 */
[C---:B------:R-:W-:Y:S08]  /*ae10*/  HMMA.16816.F32 R28, R156.reuse, R172, R28 ;  /* 0x000000ac9c1c723c */ /* 0x040ff0000000181c */
[C---:B------:R-:W-:Y:S01]  /*ae20*/  HMMA.16816.F32 R32, R156.reuse, R174, R32 ;  /* 0x000000ae9c20723c */ /* 0x040fe20000001820 */
[----:B------:R-:W1:Y:S07]  /*ae30*/  LDSM.16.M88.4 R172, [R230+0xd900] ;  /* 0x00d90000e6ac783b */ /* 0x000e6e0000000200 */
[C---:B------:R-:W-:Y:S08]  /*ae40*/  HMMA.16816.F32 R36, R156.reuse, R176, R36 ;  /* 0x000000b09c24723c */ /* 0x040ff00000001824 */
[C---:B------:R-:W-:Y:S01]  /*ae50*/  HMMA.16816.F32 R40, R156.reuse, R178, R40 ;  /* 0x000000b29c28723c */ /* 0x040fe20000001828 */
[----:B------:R-:W1:Y:S07]  /*ae60*/  LDSM.16.M88.4 R176, [R230+0xe100] ;  /* 0x00e10000e6b0783b */ /* 0x000e6e0000000200 */
[C---:B------:R-:W-:Y:S01]  /*ae70*/  HMMA.16816.F32 R44, R156.reuse, R180, R44 ;  /* 0x000000b49c2c723c */ /* 0x040fe2000000182c */
[----:B------:R-:W2:Y:S07]  /*ae80*/  LDL.64 R180, [R1+0x28] ;  /* 0x0000280001b47983 */ /* 0x000eae0000100a00 */
[----:B------:R-:W-:Y:S08]  /*ae90*/  HMMA.16816.F32 R48, R156, R182, R48 ;  /* 0x000000b69c30723c */ /* 0x000ff00000001830 */
        /* <DEDUP_REMOVED lines=42> */
[C---:B------:R-:W-:Y:S08]  /*b140*/  HMMA.16816.F32 R20, R192.reuse, R176, R20 ;  /* 0x000000b0c014723c */ /* 0x040ff00000001814 */
        /* <DEDUP_REMOVED lines=13> */
[----:B------:R-:W1:Y:S07]  /*b220*/  LDSM.16.M88.4 R172, [R238] ;  /* 0x00000000eeac783b */ /* 0x000e6e0000000200 */
[C---:B--2---:R-:W-:Y:S08]  /*b230*/  HMMA.16816.F32 R12, R196.reuse, R176, R12 ;  /* 0x000000b0c40c723c */ /* 0x044ff0000000180c */
[C---:B------:R-:W-:Y:S01]  /*b240*/  HMMA.16816.F32 R16, R196.reuse, R178, R16 ;  /* 0x000000b2c410723c */ /* 0x040fe20000001810 */
[----:B------:R-:W-:Y:S07]  /*b250*/  LDSM.16.M88.4 R176, [R230+0xf900] ;  /* 0x00f90000e6b0783b */ /* 0x000fee0000000200 */
[C---:B---3--:R-:W-:Y:S08]  /*b260*/  HMMA.16816.F32 R20, R196.reuse, R160, R20 ;  /* 0x000000a0c414723c */ /* 0x048ff00000001814 */
[C---:B------:R-:W-:Y:S01]  /*b270*/  HMMA.16816.F32 R24, R196.reuse, R162, R24 ;  /* 0x000000a2c418723c */ /* 0x040fe20000001818 */
[----:B------:R-:W2:Y:S07]  /*b280*/  LDSM.16.M88.4 R160, [R230+0xf100] ;  /* 0x00f10000e6a0783b */ /* 0x000eae0000000200 */
        /* <DEDUP_REMOVED lines=21> */
[C---:B----4-:R-:W-:Y:S08]  /*b3e0*/  HMMA.16816.F32 R36, R200.reuse, R172, R36 ;  /* 0x000000acc824723c */ /* 0x050ff00000001824 */
[C---:B------:R-:W-:Y:S01]  /*b3f0*/  HMMA.16816.F32 R40, R200.reuse, R174, R40 ;  /* 0x000000aec828723c */ /* 0x040fe20000001828 */
[----:B------:R-:W4:Y:S07]  /*b400*/  LDSM.16.M88.4 R172, [R227+0x4800] ;  /* 0x00480000e3ac783b */ /* 0x000f2e0000000200 */
[C---:B--2---:R-:W-:Y:S08]  /*b410*/  HMMA.16816.F32 R44, R200.reuse, R160, R44 ;  /* 0x000000a0c82c723c */ /* 0x044ff0000000182c */
[----:B------:R-:W-:Y:S01]  /*b420*/  HMMA.16816.F32 R48, R200, R162, R48 ;  /* 0x000000a2c830723c */ /* 0x000fe20000001830 */
[----:B------:R-:W2:Y:S07]  /*b430*/  LDSM.16.M88.4 R160, [R227+0x5000] ;  /* 0x00500000e3a0783b */ /* 0x000eae0000000200 */
[C---:B------:R-:W-:Y:S08]  /*b440*/  HMMA.16816.F32 R4, R204.reuse, R176, R4 ;  /* 0x000000b0cc04723c */ /* 0x040ff00000001804 */
        /* <DEDUP_REMOVED lines=14> */
[C---:B---3--:R-:W-:Y:S08]  /*b530*/  HMMA.16816.F32 R44, R204.reuse, R164, R44 ;  /* 0x000000a4cc2c723c */ /* 0x048ff0000000182c */
[----:B------:R-:W-:Y:S01]  /*b540*/  HMMA.16816.F32 R48, R204, R166, R48 ;  /* 0x000000a6cc30723c */ /* 0x000fe20000001830 */
[----:B------:R-:W3:Y:S07]  /*b550*/  LDSM.16.M88.4 R164, [R224+0x14100] ;  /* 0x01410000e0a4783b */ /* 0x000eee0000000200 */
[C---:B------:R-:W-:Y:S08]  /*b560*/  HMMA.16816.F32 R4, R208.reuse, R176, R4 ;  /* 0x000000b0d004723c */ /* 0x040ff00000001804 */
[C---:B------:R-:W-:Y:S01]  /*b570*/  HMMA.16816.F32 R8, R208.reuse, R178, R8 ;  /* 0x000000b2d008723c */ /* 0x040fe20000001808 */
[----:B------:R-:W3:Y:S07]  /*b580*/  LDSM.16.M88.4 R176, [R224+0x14900] ;  /* 0x01490000e0b0783b */ /* 0x000eee0000000200 */
[C---:B-1----:R-:W-:Y:S08]  /*b590*/  HMMA.16816.F32 R12, R208.reuse, R168, R12 ;  /* 0x000000a8d00c723c */ /* 0x042ff0000000180c */
[C---:B------:R-:W-:Y:S01]  /*b5a0*/  HMMA.16816.F32 R16, R208.reuse, R170, R16 ;  /* 0x000000aad010723c */ /* 0x040fe20000001810 */
[----:B------:R-:W1:Y:S07]  /*b5b0*/  LDSM.16.M88.4 R168, [R237] ;  /* 0x00000000eda8783b */ /* 0x000e6e0000000200 */
[C---:B----4-:R-:W-:Y:S08]  /*b5c0*/  HMMA.16816.F32 R20, R208.reuse, R172, R20 ;  /* 0x000000acd014723c */ /* 0x050ff00000001814 */
[C---:B------:R-:W-:Y:S01]  /*b5d0*/  HMMA.16816.F32 R24, R208.reuse, R174, R24 ;  /* 0x000000aed018723c */ /* 0x040fe20000001818 */
[----:B------:R-:W4:Y:S07]  /*b5e0*/  LDSM.16.M88.4 R172, [R236] ;  /* 0x00000000ecac783b */ /* 0x000f2e0000000200 */
[C---:B--2---:R-:W-:Y:S08]  /*b5f0*/  HMMA.16816.F32 R28, R208.reuse, R160, R28 ;  /* 0x000000a0d01c723c */ /* 0x044ff0000000181c */
[C---:B------:R-:W-:Y:S01]  /*b600*/  HMMA.16816.F32 R32, R208.reuse, R162, R32 ;  /* 0x000000a2d020723c */ /* 0x040fe20000001820 */
[----:B------:R-:W2:Y:S07]  /*b610*/  LDSM.16.M88.4 R160, [R235] ;  /* 0x00000000eba0783b */ /* 0x000eae0000000200 */
[C---:B---3--:R-:W-:Y:S08]  /*b620*/  HMMA.16816.F32 R36, R208.reuse, R164, R36 ;  /* 0x000000a4d024723c */ /* 0x048ff00000001824 */
[C---:B------:R-:W-:Y:S01]  /*b630*/  HMMA.16816.F32 R40, R208.reuse, R166, R40 ;  /* 0x000000a6d028723c */ /* 0x040fe20000001828 */
[----:B------:R-:W3:Y:S07]  /*b640*/  LDSM.16.M88.4 R164, [R234] ;  /* 0x00000000eaa4783b */ /* 0x000eee0000000200 */
[C---:B------:R-:W-:Y:S08]  /*b650*/  HMMA.16816.F32 R44, R208.reuse, R176, R44 ;  /* 0x000000b0d02c723c */ /* 0x040ff0000000182c */
[----:B------:R-:W-:Y:S01]  /*b660*/  HMMA.16816.F32 R48, R208, R178, R48 ;  /* 0x000000b2d030723c */ /* 0x000fe20000001830 */
[----:B------:R-:W-:Y:S07]  /*b670*/  LDSM.16.M88.4 R176, [R232] ;  /* 0x00000000e8b0783b */ /* 0x000fee0000000200 */
[C---:B-1----:R-:W-:Y:S08]  /*b680*/  HMMA.16816.F32 R4, R212.reuse, R168, R4 ;  /* 0x000000a8d404723c */ /* 0x042ff00000001804 */
[C---:B------:R-:W-:Y:S01]  /*b690*/  HMMA.16816.F32 R8, R212.reuse, R170, R8 ;  /* 0x000000aad408723c */ /* 0x040fe20000001808 */
[----:B------:R-:W1:Y:S07]  /*b6a0*/  LDSM.16.M88.4 R168, [R233] ;  /* 0x00000000e9a8783b */ /* 0x000e6e0000000200 */
[C---:B----4-:R-:W-:Y:S08]  /*b6b0*/  HMMA.16816.F32 R12, R212.reuse, R172, R12 ;  /* 0x000000acd40c723c */ /* 0x050ff0000000180c */
[C---:B------:R-:W-:Y:S01]  /*b6c0*/  HMMA.16816.F32 R16, R212.reuse, R174, R16 ;  /* 0x000000aed410723c */ /* 0x040fe20000001810 */
[----:B------:R-:W4:Y:S07]  /*b6d0*/  LDSM.16.M88.4 R172, [R230+0x12100] ;  /* 0x01210000e6ac783b */ /* 0x000f2e0000000200 */
[C---:B--2---:R-:W-:Y:S08]  /*b6e0*/  HMMA.16816.F32 R20, R212.reuse, R160, R20 ;  /* 0x000000a0d414723c */ /* 0x044ff00000001814 */
        /* <DEDUP_REMOVED lines=24> */
[C---:B------:R-:W-:Y:S08]  /*b870*/  HMMA.16816.F32 R40, R216.reuse, R178, R40 ;  /* 0x000000b2d828723c */ /* 0x040ff00000001828 */
[C---:B----4-:R-:W-:Y:S08]  /*b880*/  HMMA.16816.F32 R44, R216.reuse, R172, R44 ;  /* 0x000000acd82c723c */ /* 0x050ff0000000182c */
[----:B------:R-:W-:Y:S01]  /*b890*/  HMMA.16816.F32 R48, R216, R174, R48 ;  /* 0x000000aed830723c */ /* 0x000fe20000001830 */
[----:B------:R-:W4:Y:S07]  /*b8a0*/  LDSM.16.M88.4 R172, [R227+0x7800] ;  /* 0x00780000e3ac783b */ /* 0x000f2e0000000200 */
[C---:B--2---:R-:W-:Y:S08]  /*b8b0*/  HMMA.16816.F32 R4, R220.reuse, R160, R4 ;  /* 0x000000a0dc04723c */ /* 0x044ff00000001804 */
[C---:B------:R-:W-:Y:S01]  /*b8c0*/  HMMA.16816.F32 R8, R220.reuse, R162, R8 ;  /* 0x000000a2dc08723c */ /* 0x040fe20000001808 */
[----:B------:R-:W2:Y:S07]  /*b8d0*/  LDSM.16.M88.4 R160, [R227+0x8000] ;  /* 0x00800000e3a0783b */ /* 0x000eae0000000200 */
[C---:B---3--:R-:W-:Y:S08]  /*b8e0*/  HMMA.16816.F32 R12, R220.reuse, R164, R12 ;  /* 0x000000a4dc0c723c */ /* 0x048ff0000000180c */
        /* <DEDUP_REMOVED lines=9> */
[----:B------:R-:W-:Y:S02]  /*b980*/  FMNMX.FTZ R0, R8, R0, !PT ;  /* 0x0000000008007209 */ /* 0x000fe40007810000 */
[----:B------:R-:W-:Y:S02]  /*b990*/  FMNMX.FTZ R2, R7, R2, !PT ;  /* 0x0000000207027209 */ /* 0x000fe40007810000 */
[C---:B----4-:R-:W-:Y:S04]  /*b9a0*/  HMMA.16816.F32 R28, R220.reuse, R172, R28 ;  /* 0x000000acdc1c723c */ /* 0x050fe8000000181c */
[----:B------:R-:W-:Y:S02]  /*b9b0*/  FMNMX.FTZ R0, R9, R0, !PT ;  /* 0x0000000009007209 */ /* 0x000fe40007810000 */
[----:B------:R-:W-:Y:S02]  /*b9c0*/  FMNMX.FTZ R2, R10, R2, !PT ;  /* 0x000000020a027209 */ /* 0x000fe40007810000 */
        /* <DEDUP_REMOVED lines=52> */
[----:B-1----:R-:W-:Y:S05]  /*bd10*/  FMNMX.FTZ R141, R141, R140, !PT ;  /* 0x0000008c8d8d7209 */ /* 0x002fea0007810000 */
[C---:B------:R-:W-:Y:S01]  /*bd20*/  FADD.FTZ R2, -R141.reuse, R142 ;  /* 0x0000008e8d027221 */ /* 0x040fe20000010100 */
[----:B------:R-:W-:Y:S01]  /*bd30*/  @P0 MOV R142, R250 ;  /* 0x000000fa008e0202 */ /* 0x000fe20000000f00 */
[----:B------:R-:W-:Y:S01]  /*bd40*/  FMUL.FTZ R172, R141, c[0x0][0x2d0] ;  /* 0x0000b4008dac7a20 */ /* 0x000fe20000410000 */
[----:B--2---:R-:W-:Y:S01]  /*bd50*/  FMNMX.FTZ R140, R0, R3, !PT ;  /* 0x00000003008c7209 */ /* 0x004fe20007810000 */
[----:B------:R-:W-:Y:S01]  /*bd60*/  FMUL.FTZ R0, R2, c[0x0][0x2d0] ;  /* 0x0000b40002007a20 */ /* 0x000fe20000410000 */
[----:B------:R-:W-:Y:S01]  /*bd70*/  MOV R3, UR26 ;  /* 0x0000001a00037c02 */ /* 0x000fe20008000f00 */
[--C-:B------:R-:W-:Y:S02]  /*bd80*/  FFMA.FTZ R4, R4, c[0x0][0x2d0], -R172.reuse ;  /* 0x0000b40004047a23 */ /* 0x100fe400000108ac */
[----:B------:R1:W2:Y:S01]  /*bd90*/  MUFU.EX2 R2, R0 ;  /* 0x0000000000027308 */ /* 0x0002a20000000800 */
[--C-:B------:R-:W-:Y:S02]  /*bda0*/  FFMA.FTZ R5, R5, c[0x0][0x2d0], -R172.reuse ;  /* 0x0000b40005057a23 */ /* 0x100fe400000108ac */
[--C-:B------:R-:W-:Y:S02]  /*bdb0*/  FFMA.FTZ R8, R8, c[0x0][0x2d0], -R172.reuse ;  /* 0x0000b40008087a23 */ /* 0x100fe400000108ac */
[--C-:B------:R-:W-:Y:S02]  /*bdc0*/  FFMA.FTZ R9, R9, c[0x0][0x2d0], -R172.reuse ;  /* 0x0000b40009097a23 */ /* 0x100fe400000108ac */
[--C-:B------:R-:W-:Y:S02]  /*bdd0*/  FFMA.FTZ R12, R12, c[0x0][0x2d0], -R172.reuse ;  /* 0x0000b4000c0c7a23 */ /* 0x100fe400000108ac */
[--C-:B------:R-:W-:Y:S01]  /*bde0*/  FFMA.FTZ R13, R13, c[0x0][0x2d0], -R172.reuse ;  /* 0x0000b4000d0d7a23 */ /* 0x100fe200000108ac */
[----:B------:R3:W-:Y:S01]  /*bdf0*/  MUFU.EX2 R252, R4 ;  /* 0x0000000400fc7308 */ /* 0x0007e20000000800 */
[--C-:B------:R-:W-:Y:S02]  /*be00*/  FFMA.FTZ R17, R17, c[0x0][0x2d0], -R172.reuse ;  /* 0x0000b40011117a23 */ /* 0x100fe400000108ac */
[--C-:B------:R-:W-:Y:S02]  /*be10*/  FFMA.FTZ R20, R20, c[0x0][0x2d0], -R172.reuse ;  /* 0x0000b40014147a23 */ /* 0x100fe400000108ac */
[--C-:B------:R-:W-:Y:S02]  /*be20*/  FFMA.FTZ R21, R21, c[0x0][0x2d0], -R172.reuse ;  /* 0x0000b40015157a23 */ /* 0x100fe400000108ac */
[--C-:B------:R-:W-:Y:S02]  /*be30*/  FFMA.FTZ R24, R24, c[0x0][0x2d0], -R172.reuse ;  /* 0x0000b40018187a23 */ /* 0x100fe400000108ac */
[--C-:B------:R-:W-:Y:S01]  /*be40*/  FFMA.FTZ R25, R25, c[0x0][0x2d0], -R172.reuse ;  /* 0x0000b40019197a23 */ /* 0x100fe200000108ac */
[----:B------:R4:W-:Y:S01]  /*be50*/  MUFU.EX2 R177, R5 ;  /* 0x0000000500b17308 */ /* 0x0009e20000000800 */
[--C-:B------:R-:W-:Y:S02]  /*be60*/  FFMA.FTZ R28, R28, c[0x0][0x2d0], -R172.reuse ;  /* 0x0000b4001c1c7a23 */ /* 0x100fe400000108ac */
[----:B------:R-:W-:Y:S02]  /*be70*/  FFMA.FTZ R29, R29, c[0x0][0x2d0], -R172 ;  /* 0x0000b4001d1d7a23 */ /* 0x000fe400000108ac */
[----:B-1----:R-:W-:Y:S01]  /*be80*/  FADD.FTZ R0, -R140, R143 ;  /* 0x0000008f8c007221 */ /* 0x002fe20000010100 */
[----:B------:R-:W-:Y:S01]  /*be90*/  @P0 MOV R143, R181 ;  /* 0x000000b5008f0202 */ /* 0x000fe20000000f00 */
[----:B--2---:R-:W-:Y:S02]  /*bea0*/  FMUL.FTZ R100, R2, R100 ;  /* 0x0000006402647220 */ /* 0x004fe40000410000 */
[----:B------:R-:W-:Y:S01]  /*beb0*/  FMUL.FTZ R0, R0, c[0x0][0x2d0] ;  /* 0x0000b40000007a20 */ /* 0x000fe20000410000 */
[----:B------:R1:W-:Y:S01]  /*bec0*/  MUFU.EX2 R162, R8 ;  /* 0x0000000800a27308 */ /* 0x0003e20000000800 */
[----:B------:R-:W-:Y:S04]  /*bed0*/  @P0 IMAD.WIDE.U32 R142, R3, 0x60, R142 ;  /* 0x00000060038e0825 */ /* 0x000fe800078e008e */
[C---:B------:R-:W-:Y:S01]  /*bee0*/  FMUL.FTZ R101, R2.reuse, R101 ;  /* 0x0000006502657220 */ /* 0x040fe20000410000 */
[----:B---3--:R-:W-:Y:S01]  /*bef0*/  @P0 IADD3 R4, R143, UR4, RZ ;  /* 0x000000048f040c10 */ /* 0x008fe2000fffe0ff */
[----:B------:R-:W-:Y:S01]  /*bf00*/  FMUL.FTZ R104, R2, R104 ;  /* 0x0000006802687220 */ /* 0x000fe20000410000 */
[----:B------:R-:W-:Y:S01]  /*bf10*/  @P0 SHF.L.U32 R3, R142, 0x1, RZ ;  /* 0x000000018e030819 */ /* 0x000fe200000006ff */
[----:B------:R-:W-:Y:S01]  /*bf20*/  FMUL.FTZ R105, R2, R105 ;  /* 0x0000006902697220 */ /* 0x000fe20000410000 */
[----:B------:R-:W-:Y:S01]  /*bf30*/  @P0 SHF.L.U64.HI R142, R142, 0x1, R4 ;  /* 0x000000018e8e0819 */ /* 0x000fe20000010204 */
[----:B------:R2:W-:Y:S01]  /*bf40*/  MUFU.EX2 R180, R9 ;  /* 0x0000000900b47308 */ /* 0x0005e20000000800 */
[C---:B------:R-:W-:Y:S01]  /*bf50*/  @P0 IADD3 R4, P1, R3.reuse, c[0x0][0x1c8], RZ ;  /* 0x0000720003040a10 */ /* 0x040fe20007f3e0ff */
[C---:B------:R-:W-:Y:S01]  /*bf60*/  FMUL.FTZ R108, R2.reuse, R108 ;  /* 0x0000006c026c7220 */ /* 0x040fe20000410000 */
[C---:B------:R-:W-:Y:S01]  /*bf70*/  @P0 IADD3 R160, P6, R3.reuse, 0x80, RZ ;  /* 0x0000008003a00810 */ /* 0x040fe20007fde0ff */
[----:B------:R-:W-:Y:S01]  /*bf80*/  FMUL.FTZ R109, R2, R109 ;  /* 0x0000006d026d7220 */ /* 0x000fe20000410000 */
[----:B----4-:R-:W-:Y:S01]  /*bf90*/  @P0 IADD3.X R5, R142, c[0x0][0x1cc], RZ, P1, !PT ;  /* 0x000073008e050a10 */ /* 0x010fe20000ffe4ff */
[----:B------:R-:W-:Y:S01]  /*bfa0*/  FMUL.FTZ R112, R2, R112 ;  /* 0x0000007002707220 */ /* 0x000fe20000410000 */
[----:B------:R-:W-:Y:S01]  /*bfb0*/  @P0 IADD3 R160, P5, R160, c[0x0][0x1c8], RZ ;  /* 0x00007200a0a00a10 */ /* 0x000fe20007fbe0ff */
[----:B------:R-:W-:Y:S01]  /*bfc0*/  FMUL.FTZ R113, R2, R113 ;  /* 0x0000007102717220 */ /* 0x000fe20000410000 */
[----:B------:R-:W-:Y:S01]  /*bfd0*/  @P0 IADD3 R3, P1, R3, 0x100, RZ ;  /* 0x0000010003030810 */ /* 0x000fe20007f3e0ff */
[----:B------:R3:W-:Y:S01]  /*bfe0*/  @P0 LDGSTS.E.BYPASS.LTC128B.128 [R249+0xc100], [R4.64], !P4 ;  /* 0x0c10000004f90fae */ /* 0x0007e2000e101d52 */
[--C-:B------:R-:W-:Y:S01]  /*bff0*/  @P0 IADD3.X R161, RZ, c[0x0][0x1cc], R142.reuse, P5, P6 ;  /* 0x00007300ffa10a10 */ /* 0x100fe20002fec48e */
[----:B------:R-:W4:Y:S01]  /*c000*/  MUFU.EX2 R0, R0 ;  /* 0x0000000000007308 */ /* 0x000f220000000800 */
[----:B-1----:R-:W-:Y:S01]  /*c010*/  @P0 IADD3 R8, P5, R3, c[0x0][0x1c8], RZ ;  /* 0x0000720003080a10 */ /* 0x002fe20007fbe0ff */
[----:B------:R-:W-:Y:S02]  /*c020*/  FMUL.FTZ R3, R140, c[0x0][0x2d0] ;  /* 0x0000b4008c037a20 */ /* 0x000fe40000410000 */
[----:B------:R-:W-:Y:S02]  /*c030*/  FMUL.FTZ R116, R2, R116 ;  /* 0x0000007402747220 */ /* 0x000fe40000410000 */
[----:B------:R1:W-:Y:S01]  /*c040*/  @P0 LDGSTS.E.BYPASS.LTC128B.128 [R249+0xf100], [R160.64], !P3 ;  /* 0x0f100000a0f90fae */ /* 0x0003e2000d901d52 */
[--C-:B------:R-:W-:Y:S02]  /*c050*/  FFMA.FTZ R6, R6, c[0x0][0x2d0], -R3.reuse ;  /* 0x0000b40006067a23 */ /* 0x100fe40000010803 */
[--C-:B------:R-:W-:Y:S01]  /*c060*/  FFMA.FTZ R7, R7, c[0x0][0x2d0], -R3.reuse ;  /* 0x0000b40007077a23 */ /* 0x100fe20000010803 */
[----:B------:R-:W-:Y:S01]  /*c070*/  MUFU.EX2 R251, R12 ;  /* 0x0000000c00fb7308 */ /* 0x000fe20000000800 */
[--C-:B------:R-:W-:Y:S01]  /*c080*/  FFMA.FTZ R10, R10, c[0x0][0x2d0], -R3.reuse ;  /* 0x0000b4000a0a7a23 */ /* 0x100fe20000010803 */
[----:B--2---:R-:W-:Y:S01]  /*c090*/  @P0 IADD3.X R9, RZ, c[0x0][0x1cc], R142, P5, P1 ;  /* 0x00007300ff090a10 */ /* 0x004fe20002fe248e */
[--C-:B------:R-:W-:Y:S02]  /*c0a0*/  FFMA.FTZ R11, R11, c[0x0][0x2d0], -R3.reuse ;  /* 0x0000b4000b0b7a23 */ /* 0x100fe40000010803 */
[----:B------:R-:W-:Y:S02]  /*c0b0*/  FMUL.FTZ R117, R2, R117 ;  /* 0x0000007502757220 */ /* 0x000fe40000410000 */
[----:B------:R2:W-:Y:S01]  /*c0c0*/  @P0 LDGSTS.E.BYPASS.LTC128B.128 [R249+0x12100], [R8.64], !P2 ;  /* 0x1210000008f90fae */ /* 0x0005e2000d101d52 */
[--C-:B------:R-:W-:Y:S02]  /*c0d0*/  FFMA.FTZ R14, R14, c[0x0][0x2d0], -R3.reuse ;  /* 0x0000b4000e0e7a23 */ /* 0x100fe40000010803 */
[----:B------:R1:W-:Y:S01]  /*c0e0*/  MUFU.EX2 R173, R6 ;  /* 0x0000000600ad7308 */ /* 0x0003e20000000800 */
[--C-:B------:R-:W-:Y:S02]  /*c0f0*/  FFMA.FTZ R18, R18, c[0x0][0x2d0], -R3.reuse ;  /* 0x0000b40012127a23 */ /* 0x100fe40000010803 */
[--C-:B------:R-:W-:Y:S01]  /*c100*/  FFMA.FTZ R22, R22, c[0x0][0x2d0], -R3.reuse ;  /* 0x0000b40016167a23 */ /* 0x100fe20000010803 */
[----:B---3--:R-:W-:Y:S01]  /*c110*/  @P0 IADD3 R4, P1, R4, UR8, RZ ;  /* 0x0000000804040c10 */ /* 0x008fe2000ff3e0ff */
[C---:B----4-:R-:W-:Y:S02]  /*c120*/  FMUL.FTZ R102, R0.reuse, R102 ;  /* 0x0000006600667220 */ /* 0x050fe40000410000 */
[----:B------:R-:W-:Y:S01]  /*c130*/  FMUL.FTZ R103, R0, R103 ;  /* 0x0000006700677220 */ /* 0x000fe20000410000 */
[----:B------:R-:W-:Y:S02]  /*c140*/  @P0 IADD3.X R5, R5, UR7, RZ, P1, !PT ;  /* 0x0000000705050c10 */ /* 0x000fe40008ffe4ff */
[----:B------:R3:W4:Y:S01]  /*c150*/  MUFU.EX2 R176, R7 ;  /* 0x0000000700b07308 */ /* 0x0007220000000800 */
[----:B------:R-:W-:Y:S01]  /*c160*/  @P0 IADD3 R142, P6, R4, UR8, RZ ;  /* 0x00000008048e0c10 */ /* 0x000fe2000ffde0ff */
[C---:B------:R-:W-:Y:S01]  /*c170*/  FMUL.FTZ R106, R0.reuse, R106 ;  /* 0x0000006a006a7220 */ /* 0x040fe20000410000 */
[----:B------:R4:W-:Y:S02]  /*c180*/  @P0 LDGSTS.E.BYPASS.LTC128B.128 [R249+0xd100], [R4.64], !P4 ;  /* 0x0d10000004f90fae */ /* 0x0009e4000e101d52 */
[C---:B------:R-:W-:Y:S01]  /*c190*/  @P0 IADD3.X R143, R5.reuse, UR7, RZ, P6, !PT ;  /* 0x00000007058f0c10 */ /* 0x040fe2000b7fe4ff */
[C---:B------:R-:W-:Y:S02]  /*c1a0*/  FMUL.FTZ R107, R0.reuse, R107 ;  /* 0x0000006b006b7220 */ /* 0x040fe40000410000 */
[C---:B------:R-:W-:Y:S02]  /*c1b0*/  FMUL.FTZ R110, R0.reuse, R110 ;  /* 0x0000006e006e7220 */ /* 0x040fe40000410000 */
[----:B------:R4:W-:Y:S01]  /*c1c0*/  MUFU.EX2 R175, R10 ;  /* 0x0000000a00af7308 */ /* 0x0009e20000000800 */
[C---:B------:R-:W-:Y:S01]  /*c1d0*/  FMUL.FTZ R111, R0.reuse, R111 ;  /* 0x0000006f006f7220 */ /* 0x040fe20000410000 */
[----:B------:R4:W-:Y:S01]  /*c1e0*/  @P0 LDGSTS.E.BYPASS.LTC128B.128 [R249+0x10100], [R4.64+0x80], !P3 ;  /* 0x1010008004f90fae */ /* 0x0009e2000d901d52 */
[----:B------:R-:W-:Y:S01]  /*c1f0*/  FMUL.FTZ R114, R0, R114 ;  /* 0x0000007200727220 */ /* 0x000fe20000410000 */
[----:B--2---:R-:W-:Y:S01]  /*c200*/  @P0 IADD3 R8, P5, R4, UR6, RZ ;  /* 0x0000000604080c10 */ /* 0x004fe2000ffbe0ff */
[----:B------:R-:W-:Y:S01]  /*c210*/  FMUL.FTZ R115, R0, R115 ;  /* 0x0000007300737220 */ /* 0x000fe20000410000 */
[----:B-1----:R-:W-:Y:S01]  /*c220*/  @P0 IADD3 R6, P1, R4, UR14, RZ ;  /* 0x0000000e04060c10 */ /* 0x002fe2000ff3e0ff */
[C---:B------:R-:W-:Y:S01]  /*c230*/  FMUL.FTZ R118, R0.reuse, R118 ;  /* 0x0000007600767220 */ /* 0x040fe20000410000 */
[----:B------:R-:W-:Y:S01]  /*c240*/  @P0 IADD3.X R9, R5, UR12, RZ, P5, !PT ;  /* 0x0000000c05090c10 */ /* 0x000fe2000affe4ff */
[----:B------:R-:W-:Y:S01]  /*c250*/  FMUL.FTZ R119, R0, R119 ;  /* 0x0000007700777220 */ /* 0x000fe20000410000 */
[----:B------:R1:W-:Y:S01]  /*c260*/  @P0 LDGSTS.E.BYPASS.LTC128B.128 [R249+0x13100], [R4.64+0x100], !P2 ;  /* 0x1310010004f90fae */ /* 0x0003e2000d101d52 */
[----:B------:R2:W1:Y:S01]  /*c270*/  MUFU.EX2 R174, R11 ;  /* 0x0000000b00ae7308 */ /* 0x0004620000000800 */
[--C-:B------:R-:W-:Y:S01]  /*c280*/  FFMA.FTZ R23, R23, c[0x0][0x2d0], -R3.reuse ;  /* 0x0000b40017177a23 */ /* 0x100fe20000010803 */
[----:B---3--:R-:W-:Y:S01]  /*c290*/  @P0 IADD3.X R7, R5, UR9, RZ, P1, !PT ;  /* 0x0000000905070c10 */ /* 0x008fe20008ffe4ff */
[--C-:B------:R-:W-:Y:S02]  /*c2a0*/  FFMA.FTZ R26, R26, c[0x0][0x2d0], -R3.reuse ;  /* 0x0000b4001a1a7a23 */ /* 0x100fe40000010803 */
[--C-:B------:R-:W-:Y:S02]  /*c2b0*/  FFMA.FTZ R27, R27, c[0x0][0x2d0], -R3.reuse ;  /* 0x0000b4001b1b7a23 */ /* 0x100fe40000010803 */
[----:B------:R3:W-:Y:S01]  /*c2c0*/  @P0 LDGSTS.E.BYPASS.LTC128B.128 [R249+0xe100], [R142.64], !P4 ;  /* 0x0e1000008ef90fae */ /* 0x0007e2000e101d52 */
[--C-:B------:R-:W-:Y:S02]  /*c2d0*/  FFMA.FTZ R32, R32, c[0x0][0x2d0], -R172.reuse ;  /* 0x0000b40020207a23 */ /* 0x100fe400000108ac */
[----:B------:R-:W-:Y:S01]  /*c2e0*/  MUFU.EX2 R179, R17 ;  /* 0x0000001100b37308 */ /* 0x000fe20000000800 */
[--C-:B------:R-:W-:Y:S02]  /*c2f0*/  FFMA.FTZ R33, R33, c[0x0][0x2d0], -R172.reuse ;  /* 0x0000b40021217a23 */ /* 0x100fe400000108ac */
[----:B----4-:R-:W-:Y:S02]  /*c300*/  FMUL.FTZ R10, R0, R150 ;  /* 0x00000096000a7220 */ /* 0x010fe40000410000 */
[----:B------:R4:W-:Y:S01]  /*c310*/  @P0 LDGSTS.E.BYPASS.LTC128B.128 [R249+0x11100], [R8.64], !P3 ;  /* 0x1110000008f90fae */ /* 0x0009e2000d901d52 */
[--C-:B------:R-:W-:Y:S02]  /*c320*/  FFMA.FTZ R30, R30, c[0x0][0x2d0], -R3.reuse ;  /* 0x0000b4001e1e7a23 */ /* 0x100fe40000010803 */
[--C-:B------:R-:W-:Y:S02]  /*c330*/  FFMA.FTZ R31, R31, c[0x0][0x2d0], -R3.reuse ;  /* 0x0000b4001f1f7a23 */ /* 0x100fe40000010803 */
[----:B------:R-:W-:Y:S01]  /*c340*/  MUFU.EX2 R183, R20 ;  /* 0x0000001400b77308 */ /* 0x000fe20000000800 */
[--C-:B------:R-:W-:Y:S02]  /*c350*/  FFMA.FTZ R34, R34, c[0x0][0x2d0], -R3.reuse ;  /* 0x0000b40022227a23 */ /* 0x100fe40000010803 */
[----:B------:R4:W-:Y:S01]  /*c360*/  @P0 LDGSTS.E.BYPASS.LTC128B.128 [R249+0x14100], [R6.64], !P2 ;  /* 0x1410000006f90fae */ /* 0x0009e2000d101d52 */
[----:B--2---:R-:W-:Y:S02]  /*c370*/  FMUL.FTZ R11, R0, R151 ;  /* 0x00000097000b7220 */ /* 0x004fe40000410000 */
[C---:B-1----:R-:W-:Y:S01]  /*c380*/  FMUL.FTZ R4, R2.reuse, R144 ;  /* 0x0000009002047220 */ /* 0x042fe20000410000 */
[----:B------:R-:W-:Y:S01]  /*c390*/  F2FP.PACK_AB R144, R177, R252 ;  /* 0x000000fcb190723e */ /* 0x000fe200000000ff */
[----:B------:R-:W-:Y:S01]  /*c3a0*/  FMUL.FTZ R5, R2, R145 ;  /* 0x0000009102057220 */ /* 0x000fe20000410000 */
[----:B------:R-:W-:Y:S01]  /*c3b0*/  F2FP.PACK_AB R145, R176, R173 ;  /* 0x000000adb091723e */ /* 0x000fe200000000ff */
[----:B------:R-:W-:Y:S01]  /*c3c0*/  MUFU.EX2 R182, R21 ;  /* 0x0000001500b67308 */ /* 0x000fe20000000800 */
[----:B------:R-:W-:Y:S01]  /*c3d0*/  LDSM.16.MT88.4 R164, [R226+0x100] ;  /* 0x00010000e2a4783b */ /* 0x000fe20000004200 */
[--C-:B------:R-:W-:Y:S01]  /*c3e0*/  FFMA.FTZ R35, R35, c[0x0][0x2d0], -R3.reuse ;  /* 0x0000b40023237a23 */ /* 0x100fe20000010803 */
[----:B---3--:R-:W-:Y:S01]  /*c3f0*/  MOV R143, R162 ;  /* 0x000000a2008f7202 */ /* 0x008fe20000000f00 */
[--C-:B------:R-:W-:Y:S02]  /*c400*/  FFMA.FTZ R142, R19, c[0x0][0x2d0], -R3.reuse ;  /* 0x0000b400138e7a23 */ /* 0x100fe40000010803 */
[C---:B------:R-:W-:Y:S03]  /*c410*/  FMUL.FTZ R120, R2.reuse, R120 ;  /* 0x0000007802787220 */ /* 0x040fe60000410000 */
[----:B------:R-:W1:Y:S01]  /*c420*/  LDSM.16.MT88.4 R160, [R225+0x100] ;  /* 0x00010000e1a0783b */ /* 0x000e620000004200 */
[----:B------:R-:W-:Y:S01]  /*c430*/  MUFU.EX2 R250, R24 ;  /* 0x0000001800fa7308 */ /* 0x000fe20000000800 */
[C---:B------:R-:W-:Y:S02]  /*c440*/  FMUL.FTZ R121, R2.reuse, R121 ;  /* 0x0000007902797220 */ /* 0x040fe40000410000 */
[C---:B----4-:R-:W-:Y:S02]  /*c450*/  FMUL.FTZ R8, R2.reuse, R148 ;  /* 0x0000009402087220 */ /* 0x050fe40000410000 */
[----:B------:R-:W-:Y:S02]  /*c460*/  FMUL.FTZ R9, R2, R149 ;  /* 0x0000009502097220 */ /* 0x000fe40000410000 */
[----:B------:R-:W2:Y:S01]  /*c470*/  LDSM.16.MT88.4 R168, [R229+0x100] ;  /* 0x00010000e5a8783b */ /* 0x000ea20000004200 */
[C---:B------:R-:W-:Y:S02]  /*c480*/  FMUL.FTZ R122, R0.reuse, R122 ;  /* 0x0000007a007a7220 */ /* 0x040fe40000410000 */
[----:B------:R-:W-:Y:S01]  /*c490*/  FMUL.FTZ R6, R0, R146 ;  /* 0x0000009200067220 */ /* 0x000fe20000410000 */
[----:B------:R-:W-:Y:S01]  /*c4a0*/  F2FP.PACK_AB R146, R180, R143 ;  /* 0x0000008fb492723e */ /* 0x000fe200000000ff */
[----:B------:R-:W-:Y:S01]  /*c4b0*/  FMUL.FTZ R7, R0, R147 ;  /* 0x0000009300077220 */ /* 0x000fe20000410000 */
[----:B------:R-:W-:Y:S01]  /*c4c0*/  F2FP.PACK_AB R147, R174, R175 ;  /* 0x000000afae93723e */ /* 0x000fe200000000ff */
[----:B------:R-:W-:Y:S01]  /*c4d0*/  MUFU.EX2 R181, R25 ;  /* 0x0000001900b57308 */ /* 0x000fe20000000800 */
[----:B------:R-:W3:Y:S01]  /*c4e0*/  LDSM.16.MT88.4 R148, [R228+0x100] ;  /* 0x00010000e494783b */ /* 0x000ee20000004200 */
[----:B------:R-:W-:Y:S02]  /*c4f0*/  FMUL.FTZ R123, R0, R123 ;  /* 0x0000007b007b7220 */ /* 0x000fe40000410000 */
[C---:B------:R-:W-:Y:S02]  /*c500*/  FMUL.FTZ R124, R2.reuse, R124 ;  /* 0x0000007c027c7220 */ /* 0x040fe40000410000 */
[----:B------:R-:W-:Y:S02]  /*c510*/  FMUL.FTZ R125, R2, R125 ;  /* 0x0000007d027d7220 */ /* 0x000fe40000410000 */
[C---:B------:R-:W-:Y:S01]  /*c520*/  FMUL.FTZ R126, R0.reuse, R126 ;  /* 0x0000007e007e7220 */ /* 0x040fe20000410000 */
[----:B------:R-:W0:Y:S01]  /*c530*/  LDGDEPBAR ;  /* 0x00000000000079af */ /* 0x000e220000000000 */
[----:B------:R-:W-:Y:S02]  /*c540*/  FMUL.FTZ R127, R0, R127 ;  /* 0x0000007f007f7220 */ /* 0x000fe40000410000 */
[C---:B------:R-:W-:Y:S02]  /*c550*/  FMUL.FTZ R128, R2.reuse, R128 ;  /* 0x0000008002807220 */ /* 0x040fe40000410000 */
[----:B------:R-:W-:Y:S02]  /*c560*/  FMUL.FTZ R129, R2, R129 ;  /* 0x0000008102817220 */ /* 0x000fe40000410000 */
[C---:B------:R-:W-:Y:S02]  /*c570*/  FMUL.FTZ R130, R0.reuse, R130 ;  /* 0x0000008200827220 */ /* 0x040fe40000410000 */
[----:B------:R-:W-:Y:S02]  /*c580*/  FMUL.FTZ R131, R0, R131 ;  /* 0x0000008300837220 */ /* 0x000fe40000410000 */
[C---:B------:R-:W-:Y:S02]  /*c590*/  FMUL.FTZ R132, R2.reuse, R132 ;  /* 0x0000008402847220 */ /* 0x040fe40000410000 */
[----:B------:R-:W-:Y:S02]  /*c5a0*/  FMUL.FTZ R133, R2, R133 ;  /* 0x0000008502857220 */ /* 0x000fe40000410000 */
[C---:B------:R-:W-:Y:S01]  /*c5b0*/  FMUL.FTZ R134, R0.reuse, R134 ;  /* 0x0000008600867220 */ /* 0x040fe20000410000 */
[C---:B-1----:R-:W-:Y:S05]  /*c5c0*/  HMMA.16816.F32 R4, R144.reuse, R160, R4 ;  /* 0x000000a09004723c */ /* 0x042fea0000001804 */
[----:B------:R-:W-:Y:S02]  /*c5d0*/  FMUL.FTZ R135, R0, R135 ;  /* 0x0000008700877220 */ /* 0x000fe40000410000 */
[C---:B------:R-:W-:Y:S01]  /*c5e0*/  FMUL.FTZ R136, R2.reuse, R136 ;  /* 0x0000008802887220 */ /* 0x040fe20000410000 */
[C---:B------:R-:W-:Y:S01]  /*c5f0*/  HMMA.16816.F32 R8, R144.reuse, R162, R8 ;  /* 0x000000a29008723c */ /* 0x040fe20000001808 */
[----:B------:R-:W1:Y:S03]  /*c600*/  LDSM.16.MT88.4 R160, [R225+0x3100] ;  /* 0x00310000e1a0783b */ /* 0x000e660000004200 */
[----:B------:R-:W-:Y:S02]  /*c610*/  FMUL.FTZ R137, R2, R137 ;  /* 0x0000008902897220 */ /* 0x000fe40000410000 */
[C---:B------:R-:W-:Y:S02]  /*c620*/  FMUL.FTZ R138, R0.reuse, R138 ;  /* 0x0000008a008a7220 */ /* 0x040fe40000410000 */
[C---:B------:R-:W-:Y:S04]  /*c630*/  HMMA.16816.F32 R100, R144.reuse, R164, R100 ;  /* 0x000000a49064723c */ /* 0x040fe80000001864 */
[----:B------:R-:W-:Y:S02]  /*c640*/  FMUL.FTZ R139, R0, R139 ;  /* 0x0000008b008b7220 */ /* 0x000fe40000410000 */
[C---:B------:R-:W-:Y:S02]  /*c650*/  FMUL.FTZ R52, R2.reuse, R52 ;  /* 0x0000003402347220 */ /* 0x040fe40000410000 */
[C---:B------:R-:W-:Y:S01]  /*c660*/  HMMA.16816.F32 R104, R144.reuse, R166, R104 ;  /* 0x000000a69068723c */ /* 0x040fe20000001868 */
[----:B------:R-:W4:Y:S03]  /*c670*/  LDSM.16.MT88.4 R164, [R226+0x3100] ;  /* 0x00310000e2a4783b */ /* 0x000f260000004200 */
[----:B------:R-:W-:Y:S02]  /*c680*/  FMUL.FTZ R53, R2, R53 ;  /* 0x0000003502357220 */ /* 0x000fe40000410000 */
[C---:B------:R-:W-:Y:S02]  /*c690*/  FMUL.FTZ R54, R0.reuse, R54 ;  /* 0x0000003600367220 */ /* 0x040fe40000410000 */
[C---:B--2---:R-:W-:Y:S01]  /*c6a0*/  HMMA.16816.F32 R108, R144.reuse, R168, R108 ;  /* 0x000000a8906c723c */ /* 0x044fe2000000186c */
[----:B------:R-:W-:Y:S03]  /*c6b0*/  MUFU.EX2 R169, R14 ;  /* 0x0000000e00a97308 */ /* 0x000fe60000000800 */
[----:B------:R-:W-:Y:S02]  /*c6c0*/  FMUL.FTZ R55, R0, R55 ;  /* 0x0000003700377220 */ /* 0x000fe40000410000 */
[C---:B------:R-:W-:Y:S02]  /*c6d0*/  FMUL.FTZ R56, R2.reuse, R56 ;  /* 0x0000003802387220 */ /* 0x040fe40000410000 */
[C---:B------:R-:W-:Y:S04]  /*c6e0*/  HMMA.16816.F32 R112, R144.reuse, R170, R112 ;  /* 0x000000aa9070723c */ /* 0x040fe80000001870 */
[----:B------:R-:W-:Y:S02]  /*c6f0*/  FMUL.FTZ R57, R2, R57 ;  /* 0x0000003902397220 */ /* 0x000fe40000410000 */
[C---:B------:R-:W-:Y:S01]  /*c700*/  FMUL.FTZ R58, R0.reuse, R58 ;  /* 0x0000003a003a7220 */ /* 0x040fe20000410000 */
[----:B------:R-:W-:Y:S01]  /*c710*/  MOV R171, R177 ;  /* 0x000000b100ab7202 */ /* 0x000fe20000000f00 */
[C---:B---3--:R-:W-:Y:S01]  /*c720*/  HMMA.16816.F32 R116, R144.reuse, R148, R116 ;  /* 0x000000949074723c */ /* 0x048fe20000001874 */
[----:B------:R-:W2:Y:S03]  /*c730*/  MUFU.EX2 R177, R13 ;  /* 0x0000000d00b17308 */ /* 0x000ea60000000800 */
[----:B------:R-:W-:Y:S02]  /*c740*/  FMUL.FTZ R59, R0, R59 ;  /* 0x0000003b003b7220 */ /* 0x000fe40000410000 */
[C---:B------:R-:W-:Y:S02]  /*c750*/  FMUL.FTZ R60, R2.reuse, R60 ;  /* 0x0000003c023c7220 */ /* 0x040fe40000410000 */
[C---:B------:R-:W-:Y:S01]  /*c760*/  HMMA.16816.F32 R120, R144.reuse, R150, R120 ;  /* 0x000000969078723c */ /* 0x040fe20000001878 */
[----:B------:R-:W3:Y:S03]  /*c770*/  LDSM.16.MT88.4 R148, [R229+0x3100] ;  /* 0x00310000e594783b */ /* 0x000ee60000004200 */
[----:B------:R-:W-:Y:S02]  /*c780*/  FMUL.FTZ R61, R2, R61 ;  /* 0x0000003d023d7220 */ /* 0x000fe40000410000 */
[C---:B------:R-:W-:Y:S02]  /*c790*/  FMUL.FTZ R62, R0.reuse, R62 ;  /* 0x0000003e003e7220 */ /* 0x040fe40000410000 */
[C---:B-1----:R-:W-:Y:S04]  /*c7a0*/  HMMA.16816.F32 R124, R144.reuse, R160, R124 ;  /* 0x000000a0907c723c */ /* 0x042fe8000000187c */
[----:B------:R-:W-:Y:S02]  /*c7b0*/  FMUL.FTZ R63, R0, R63 ;  /* 0x0000003f003f7220 */ /* 0x000fe40000410000 */
[--C-:B------:R-:W-:Y:S02]  /*c7c0*/  FFMA.FTZ R16, R16, c[0x0][0x2d0], -R172.reuse ;  /* 0x0000b40010107a23 */ /* 0x100fe400000108ac */
[C---:B------:R-:W-:Y:S01]  /*c7d0*/  HMMA.16816.F32 R128, R144.reuse, R162, R128 ;  /* 0x000000a29080723c */ /* 0x040fe20000001880 */
[----:B------:R-:W1:Y:S01]  /*c7e0*/  LDSM.16.MT88.4 R160, [R228+0x3100] ;  /* 0x00310000e4a0783b */ /* 0x000e620000004200 */
[----:B------:R2:W-:Y:S02]  /*c7f0*/  MUFU.EX2 R178, R16 ;  /* 0x0000001000b27308 */ /* 0x0005e40000000800 */
[C---:B------:R-:W-:Y:S02]  /*c800*/  FMUL.FTZ R64, R2.reuse, R64 ;  /* 0x0000004002407220 */ /* 0x040fe40000410000 */
[----:B------:R-:W-:Y:S02]  /*c810*/  FMUL.FTZ R65, R2, R65 ;  /* 0x0000004102417220 */ /* 0x000fe40000410000 */
[C---:B----4-:R-:W-:Y:S04]  /*c820*/  HMMA.16816.F32 R132, R144.reuse, R164, R132 ;  /* 0x000000a49084723c */ /* 0x050fe80000001884 */
[C---:B------:R-:W-:Y:S02]  /*c830*/  FMUL.FTZ R66, R0.reuse, R66 ;  /* 0x0000004200427220 */ /* 0x040fe40000410000 */
[----:B------:R-:W-:Y:S02]  /*c840*/  FMUL.FTZ R67, R0, R67 ;  /* 0x0000004300437220 */ /* 0x000fe40000410000 */
[C---:B------:R-:W-:Y:S01]  /*c850*/  HMMA.16816.F32 R136, R144.reuse, R166, R136 ;  /* 0x000000a69088723c */ /* 0x040fe20000001888 */
[----:B------:R-:W4:Y:S03]  /*c860*/  LDSM.16.MT88.4 R164, [R225+0x6100] ;  /* 0x00610000e1a4783b */ /* 0x000f260000004200 */
[C---:B------:R-:W-:Y:S02]  /*c870*/  FMUL.FTZ R68, R2.reuse, R68 ;  /* 0x0000004402447220 */ /* 0x040fe40000410000 */
[----:B------:R-:W-:Y:S02]  /*c880*/  FMUL.FTZ R69, R2, R69 ;  /* 0x0000004502457220 */ /* 0x000fe40000410000 */
[C---:B------:R-:W-:Y:S01]  /*c890*/  FMUL.FTZ R70, R0.reuse, R70 ;  /* 0x0000004600467220 */ /* 0x040fe20000410000 */
[C---:B---3--:R-:W-:Y:S03]  /*c8a0*/  HMMA.16816.F32 R52, R144.reuse, R148, R52 ;  /* 0x000000949034723c */ /* 0x048fe60000001834 */
[--C-:B--2---:R-:W-:Y:S02]  /*c8b0*/  FFMA.FTZ R16, R15, c[0x0][0x2d0], -R3.reuse ;  /* 0x0000b4000f107a23 */ /* 0x104fe40000010803 */
[----:B------:R-:W-:Y:S01]  /*c8c0*/  LDSM.16.MT88.4 R12, [R228+0x6100] ;  /* 0x00610000e40c783b */ /* 0x000fe20000004200 */
[----:B------:R-:W-:Y:S01]  /*c8d0*/  FMUL.FTZ R71, R0, R71 ;  /* 0x0000004700477220 */ /* 0x000fe20000410000 */
[----:B------:R-:W2:Y:S01]  /*c8e0*/  MUFU.EX2 R168, R16 ;  /* 0x0000001000a87308 */ /* 0x000ea20000000800 */
[C---:B------:R-:W-:Y:S04]  /*c8f0*/  HMMA.16816.F32 R56, R144.reuse, R150, R56 ;  /* 0x000000969038723c */ /* 0x040fe80000001838 */
[C---:B------:R-:W-:Y:S01]  /*c900*/  FMUL.FTZ R72, R2.reuse, R72 ;  /* 0x0000004802487220 */ /* 0x040fe20000410000 */
[----:B------:R-:W3:Y:S01]  /*c910*/  LDSM.16.MT88.4 R148, [R226+0x6100] ;  /* 0x00610000e294783b */ /* 0x000ee20000004200 */
        /* <DEDUP_REMOVED lines=8> */
[C---:B----4-:R-:W-:Y:S01]  /*c9a0*/  HMMA.16816.F32 R68, R144.reuse, R164, R68 ;  /* 0x000000a49044723c */ /* 0x050fe20000001844 */
[----:B------:R-:W-:Y:S03]  /*c9b0*/  MUFU.EX2 R165, R22 ;  /* 0x0000001600a57308 */ /* 0x000fe60000000800 */
[C---:B------:R-:W-:Y:S02]  /*c9c0*/  FMUL.FTZ R78, R0.reuse, R78 ;  /* 0x0000004e004e7220 */ /* 0x040fe40000410000 */
[----:B------:R-:W-:Y:S02]  /*c9d0*/  FMUL.FTZ R79, R0, R79 ;  /* 0x0000004f004f7220 */ /* 0x000fe40000410000 */
[C---:B------:R-:W-:Y:S03]  /*c9e0*/  HMMA.16816.F32 R72, R144.reuse, R166, R72 ;  /* 0x000000a69048723c */ /* 0x040fe60000001848 */
[----:B------:R4:W-:Y:S01]  /*c9f0*/  MUFU.EX2 R167, R18 ;  /* 0x0000001200a77308 */ /* 0x0009e20000000800 */
[C---:B------:R-:W-:Y:S02]  /*ca00*/  FMUL.FTZ R80, R2.reuse, R80 ;  /* 0x0000005002507220 */ /* 0x040fe40000410000 */
[----:B------:R-:W-:Y:S02]  /*ca10*/  FMUL.FTZ R81, R2, R81 ;  /* 0x0000005102517220 */ /* 0x000fe40000410000 */
[C---:B------:R-:W-:Y:S04]  /*ca20*/  FMUL.FTZ R82, R0.reuse, R82 ;  /* 0x0000005200527220 */ /* 0x040fe80000410000 */
[----:B------:R-:W-:Y:S01]  /*ca30*/  FMUL.FTZ R83, R0, R83 ;  /* 0x0000005300537220 */ /* 0x000fe20000410000 */
[C---:B---3--:R-:W-:Y:S01]  /*ca40*/  HMMA.16816.F32 R76, R144.reuse, R148, R76 ;  /* 0x00000094904c723c */ /* 0x048fe2000000184c */
[----:B------:R3:W-:Y:S02]  /*ca50*/  MUFU.EX2 R164, R23 ;  /* 0x0000001700a47308 */ /* 0x0007e40000000800 */
[C---:B------:R-:W-:Y:S02]  /*ca60*/  FMUL.FTZ R84, R2.reuse, R84 ;  /* 0x0000005402547220 */ /* 0x040fe40000410000 */
[----:B------:R-:W-:Y:S02]  /*ca70*/  FMUL.FTZ R85, R2, R85 ;  /* 0x0000005502557220 */ /* 0x000fe40000410000 */
[C---:B------:R-:W-:Y:S01]  /*ca80*/  FMUL.FTZ R86, R0.reuse, R86 ;  /* 0x0000005600567220 */ /* 0x040fe20000410000 */
[C---:B------:R-:W-:Y:S01]  /*ca90*/  HMMA.16816.F32 R80, R144.reuse, R150, R80 ;  /* 0x000000969050723c */ /* 0x040fe20000001850 */
[----:B------:R-:W2:Y:S02]  /*caa0*/  LDSM.16.MT88.4 R148, [R225+0x900] ;  /* 0x00090000e194783b */ /* 0x000ea40000004200 */
[----:B------:R-:W2:Y:S01]  /*cab0*/  MUFU.EX2 R166, R142 ;  /* 0x0000008e00a67308 */ /* 0x000ea20000000800 */
[----:B------:R-:W-:Y:S02]  /*cac0*/  FMUL.FTZ R87, R0, R87 ;  /* 0x0000005700577220 */ /* 0x000fe40000410000 */
[C---:B------:R-:W-:Y:S02]  /*cad0*/  FMUL.FTZ R88, R2.reuse, R88 ;  /* 0x0000005802587220 */ /* 0x040fe40000410000 */
[----:B------:R-:W-:Y:S01]  /*cae0*/  FMUL.FTZ R89, R2, R89 ;  /* 0x0000005902597220 */ /* 0x000fe20000410000 */
[----:B----4-:R-:W4:Y:S02]  /*caf0*/  LDSM.16.MT88.4 R16, [R226+0x900] ;  /* 0x00090000e210783b */ /* 0x010f240000004200 */
[C---:B-1----:R-:W-:Y:S02]  /*cb00*/  HMMA.16816.F32 R84, R144.reuse, R160, R84 ;  /* 0x000000a09054723c */ /* 0x042fe40000001854 */
[----:B------:R-:W-:Y:S01]  /*cb10*/  MUFU.EX2 R161, R30 ;  /* 0x0000001e00a17308 */ /* 0x000fe20000000800 */
[C---:B------:R-:W-:Y:S02]  /*cb20*/  FMUL.FTZ R90, R0.reuse, R90 ;  /* 0x0000005a005a7220 */ /* 0x040fe40000410000 */
[----:B------:R-:W-:Y:S01]  /*cb30*/  FMUL.FTZ R91, R0, R91 ;  /* 0x0000005b005b7220 */ /* 0x000fe20000410000 */
[----:B---3--:R-:W-:Y:S01]  /*cb40*/  LDSM.16.MT88.4 R20, [R225+0x1100] ;  /* 0x00110000e114783b */ /* 0x008fe20000004200 */
[C---:B------:R-:W-:Y:S02]  /*cb50*/  FMUL.FTZ R92, R2.reuse, R92 ;  /* 0x0000005c025c7220 */ /* 0x040fe40000410000 */
[----:B------:R-:W-:Y:S03]  /*cb60*/  FMUL.FTZ R93, R2, R93 ;  /* 0x0000005d025d7220 */ /* 0x000fe60000410000 */
[C---:B------:R-:W-:Y:S01]  /*cb70*/  HMMA.16816.F32 R88, R144.reuse, R162, R88 ;  /* 0x000000a29058723c */ /* 0x040fe20000001858 */
[----:B------:R-:W-:Y:S02]  /*cb80*/  MUFU.EX2 R163, R26 ;  /* 0x0000001a00a37308 */ /* 0x000fe40000000800 */
[C---:B------:R-:W-:Y:S02]  /*cb90*/  FMUL.FTZ R94, R0.reuse, R94 ;  /* 0x0000005e005e7220 */ /* 0x040fe40000410000 */
[----:B------:R-:W-:Y:S02]  /*cba0*/  FMUL.FTZ R95, R0, R95 ;  /* 0x0000005f005f7220 */ /* 0x000fe40000410000 */
[C---:B------:R-:W-:Y:S02]  /*cbb0*/  FMUL.FTZ R96, R2.reuse, R96 ;  /* 0x0000006002607220 */ /* 0x040fe40000410000 */
[----:B------:R-:W-:Y:S02]  /*cbc0*/  FMUL.FTZ R97, R2, R97 ;  /* 0x0000006102617220 */ /* 0x000fe40000410000 */
[----:B------:R1:W3:Y:S01]  /*cbd0*/  MUFU.EX2 R162, R27 ;  /* 0x0000001b00a27308 */ /* 0x0002e20000000800 */
[C---:B------:R-:W-:Y:S03]  /*cbe0*/  HMMA.16816.F32 R92, R144.reuse, R12, R92 ;  /* 0x0000000c905c723c */ /* 0x040fe6000000185c */
[C---:B------:R-:W-:Y:S02]  /*cbf0*/  FMUL.FTZ R98, R0.reuse, R98 ;  /* 0x0000006200627220 */ /* 0x040fe40000410000 */
[----:B------:R-:W-:Y:S02]  /*cc00*/  FMUL.FTZ R99, R0, R99 ;  /* 0x0000006300637220 */ /* 0x000fe40000410000 */
[----:B------:R-:W-:Y:S01]  /*cc10*/  F2FP.PACK_AB R12, R177, R251 ;  /* 0x000000fbb10c723e */ /* 0x000fe200000000ff */
[--C-:B------:R-:W-:Y:S01]  /*cc20*/  FFMA.FTZ R40, R40, c[0x0][0x2d0], -R172.reuse ;  /* 0x0000b40028287a23 */ /* 0x100fe200000108ac */
[----:B------:R-:W-:Y:S03]  /*cc30*/  MUFU.EX2 R160, R31 ;  /* 0x0000001f00a07308 */ /* 0x000fe60000000800 */
[----:B------:R-:W-:Y:S01]  /*cc40*/  HMMA.16816.F32 R96, R144, R14, R96 ;  /* 0x0000000e9060723c */ /* 0x000fe20000001860 */
[----:B------:R-:W3:Y:S02]  /*cc50*/  LDSM.16.MT88.4 R144, [R229+0x900] ;  /* 0x00090000e590783b */ /* 0x000ee40000004200 */
[----:B--2---:R-:W-:Y:S01]  /*cc60*/  F2FP.PACK_AB R13, R168, R169 ;  /* 0x000000a9a80d723e */ /* 0x004fe200000000ff */
[--C-:B------:R-:W-:Y:S02]  /*cc70*/  FFMA.FTZ R41, R41, c[0x0][0x2d0], -R172.reuse ;  /* 0x0000b40029297a23 */ /* 0x100fe400000108ac */
[--C-:B------:R-:W-:Y:S01]  /*cc80*/  FFMA.FTZ R36, R36, c[0x0][0x2d0], -R172.reuse ;  /* 0x0000b40024247a23 */ /* 0x100fe200000108ac */
[----:B------:R-:W-:Y:S01]  /*cc90*/  F2FP.PACK_AB R14, R179, R178 ;  /* 0x000000b2b30e723e */ /* 0x000fe200000000ff */
[----:B------:R-:W-:Y:S01]  /*cca0*/  MUFU.EX2 R142, R35 ;  /* 0x00000023008e7308 */ /* 0x000fe20000000800 */
[----:B------:R-:W-:Y:S01]  /*ccb0*/  F2FP.PACK_AB R15, R166, R167 ;  /* 0x000000a7a60f723e */ /* 0x000fe200000000ff */
[----:B-1----:R-:W-:Y:S02]  /*ccc0*/  LDSM.16.MT88.4 R24, [R229+0x1100] ;  /* 0x00110000e518783b */ /* 0x002fe40000004200 */
[--C-:B------:R-:W-:Y:S02]  /*ccd0*/  FFMA.FTZ R37, R37, c[0x0][0x2d0], -R172.reuse ;  /* 0x0000b40025257a23 */ /* 0x100fe400000108ac */
[--C-:B------:R-:W-:Y:S02]  /*cce0*/  FFMA.FTZ R44, R44, c[0x0][0x2d0], -R172.reuse ;  /* 0x0000b4002c2c7a23 */ /* 0x100fe400000108ac */
[C---:B------:R-:W-:Y:S02]  /*ccf0*/  HMMA.16816.F32 R4, R12.reuse, R148, R4 ;  /* 0x000000940c04723c */ /* 0x040fe40000001804 */
[----:B------:R-:W-:Y:S03]  /*cd00*/  MUFU.EX2 R170, R37 ;  /* 0x0000002500aa7308 */ /* 0x000fe60000000800 */
[--C-:B------:R-:W-:Y:S02]  /*cd10*/  FFMA.FTZ R45, R45, c[0x0][0x2d0], -R172.reuse ;  /* 0x0000b4002d2d7a23 */ /* 0x100fe400000108ac */
[--C-:B------:R-:W-:Y:S01]  /*cd20*/  FFMA.FTZ R48, R48, c[0x0][0x2d0], -R172.reuse ;  /* 0x0000b40030307a23 */ /* 0x100fe200000108ac */
[C---:B------:R-:W-:Y:S01]  /*cd30*/  HMMA.16816.F32 R8, R12.reuse, R150, R8 ;  /* 0x000000960c08723c */ /* 0x040fe20000001808 */
[----:B------:R-:W1:Y:S03]  /*cd40*/  LDSM.16.MT88.4 R148, [R228+0x900] ;  /* 0x00090000e494783b */ /* 0x000e660000004200 */
[----:B------:R-:W-:Y:S01]  /*cd50*/  FFMA.FTZ R172, R49, c[0x0][0x2d0], -R172 ;  /* 0x0000b40031ac7a23 */ /* 0x000fe200000108ac */
[----:B------:R-:W-:Y:S01]  /*cd60*/  MUFU.EX2 R40, R40 ;  /* 0x0000002800287308 */ /* 0x000fe20000000800 */
[--C-:B------:R-:W-:Y:S02]  /*cd70*/  FFMA.FTZ R38, R38, c[0x0][0x2d0], -R3.reuse ;  /* 0x0000b40026267a23 */ /* 0x100fe40000010803 */
[C---:B----4-:R-:W-:Y:S04]  /*cd80*/  HMMA.16816.F32 R100, R12.reuse, R16, R100 ;  /* 0x000000100c64723c */ /* 0x050fe80000001864 */
[--C-:B------:R-:W-:Y:S02]  /*cd90*/  FFMA.FTZ R39, R39, c[0x0][0x2d0], -R3.reuse ;  /* 0x0000b40027277a23 */ /* 0x100fe40000010803 */
[--C-:B------:R-:W-:Y:S01]  /*cda0*/  FFMA.FTZ R42, R42, c[0x0][0x2d0], -R3.reuse ;  /* 0x0000b4002a2a7a23 */ /* 0x100fe20000010803 */
[----:B------:R-:W-:Y:S01]  /*cdb0*/  MUFU.EX2 R172, R172 ;  /* 0x000000ac00ac7308 */ /* 0x000fe20000000800 */
[C---:B------:R-:W-:Y:S01]  /*cdc0*/  HMMA.16816.F32 R104, R12.reuse, R18, R104 ;  /* 0x000000120c68723c */ /* 0x040fe20000001868 */
[----:B------:R-:W2:Y:S03]  /*cdd0*/  LDSM.16.MT88.4 R16, [R225+0x3900] ;  /* 0x00390000e110783b */ /* 0x000ea60000004200 */
[--C-:B------:R-:W-:Y:S02]  /*cde0*/  FFMA.FTZ R43, R43, c[0x0][0x2d0], -R3.reuse ;  /* 0x0000b4002b2b7a23 */ /* 0x100fe40000010803 */
[--C-:B------:R-:W-:Y:S02]  /*cdf0*/  FFMA.FTZ R46, R46, c[0x0][0x2d0], -R3.reuse ;  /* 0x0000b4002e2e7a23 */ /* 0x100fe40000010803 */
[C---:B---3--:R-:W-:Y:S01]  /*ce00*/  HMMA.16816.F32 R108, R12.reuse, R144, R108 ;  /* 0x000000900c6c723c */ /* 0x048fe2000000186c */
[----:B------:R-:W-:Y:S03]  /*ce10*/  MUFU.EX2 R38, R38 ;  /* 0x0000002600267308 */ /* 0x000fe60000000800 */
[--C-:B------:R-:W-:Y:S02]  /*ce20*/  FFMA.FTZ R47, R47, c[0x0][0x2d0], -R3.reuse ;  /* 0x0000b4002f2f7a23 */ /* 0x100fe40000010803 */
[--C-:B------:R-:W-:Y:S02]  /*ce30*/  FFMA.FTZ R50, R50, c[0x0][0x2d0], -R3.reuse ;  /* 0x0000b40032327a23 */ /* 0x100fe40000010803 */
[C---:B------:R-:W-:Y:S01]  /*ce40*/  HMMA.16816.F32 R112, R12.reuse, R146, R112 ;  /* 0x000000920c70723c */ /* 0x040fe20000001870 */
[----:B------:R-:W3:Y:S02]  /*ce50*/  LDSM.16.MT88.4 R144, [R226+0x3900] ;  /* 0x00390000e290783b */ /* 0x000ee40000004200 */
[----:B------:R-:W-:Y:S01]  /*ce60*/  MUFU.EX2 R39, R39 ;  /* 0x0000002700277308 */ /* 0x000fe20000000800 */
[----:B------:R-:W-:Y:S04]  /*ce70*/  FFMA.FTZ R3, R51, c[0x0][0x2d0], -R3 ;  /* 0x0000b40033037a23 */ /* 0x000fe80000010803 */
[C---:B-1----:R-:W-:Y:S05]  /*ce80*/  HMMA.16816.F32 R116, R12.reuse, R148, R116 ;  /* 0x000000940c74723c */ /* 0x042fea0000001874 */
[----:B------:R-:W-:Y:S03]  /*ce90*/  MUFU.EX2 R41, R41 ;  /* 0x0000002900297308 */ /* 0x000fe60000000800 */
[C---:B------:R-:W-:Y:S01]  /*cea0*/  HMMA.16816.F32 R120, R12.reuse, R150, R120 ;  /* 0x000000960c78723c */ /* 0x040fe20000001878 */
[----:B------:R-:W1:Y:S06]  /*ceb0*/  LDSM.16.MT88.4 R148, [R229+0x3900] ;  /* 0x00390000e594783b */ /* 0x000e6c0000004200 */
[----:B------:R-:W-:Y:S01]  /*cec0*/  MUFU.EX2 R42, R42 ;  /* 0x0000002a002a7308 */ /* 0x000fe20000000800 */
[C---:B--2---:R-:W-:Y:S08]  /*ced0*/  HMMA.16816.F32 R124, R12.reuse, R16, R124 ;  /* 0x000000100c7c723c */ /* 0x044ff0000000187c */
[C---:B------:R-:W-:Y:S01]  /*cee0*/  HMMA.16816.F32 R128, R12.reuse, R18, R128 ;  /* 0x000000120c80723c */ /* 0x040fe20000001880 */
[----:B------:R-:W2:Y:S01]  /*cef0*/  LDSM.16.MT88.4 R16, [R228+0x3900] ;  /* 0x00390000e410783b */ /* 0x000ea20000004200 */
[----:B------:R-:W-:Y:S06]  /*cf00*/  MUFU.EX2 R43, R43 ;  /* 0x0000002b002b7308 */ /* 0x000fec0000000800 */
[C---:B---3--:R-:W-:Y:S04]  /*cf10*/  HMMA.16816.F32 R132, R12.reuse, R144, R132 ;  /* 0x000000900c84723c */ /* 0x048fe80000001884 */
[----:B------:R-:W-:Y:S04]  /*cf20*/  MUFU.EX2 R44, R44 ;  /* 0x0000002c002c7308 */ /* 0x000fe80000000800 */
[C---:B------:R-:W-:Y:S01]  /*cf30*/  HMMA.16816.F32 R136, R12.reuse, R146, R136 ;  /* 0x000000920c88723c */ /* 0x040fe20000001888 */
[----:B------:R-:W3:Y:S05]  /*cf40*/  LDSM.16.MT88.4 R144, [R225+0x6900] ;  /* 0x00690000e190783b */ /* 0x000eea0000004200 */
[----:B------:R-:W-:Y:S02]  /*cf50*/  MUFU.EX2 R45, R45 ;  /* 0x0000002d002d7308 */ /* 0x000fe40000000800 */
[C---:B-1----:R-:W-:Y:S08]  /*cf60*/  HMMA.16816.F32 R52, R12.reuse, R148, R52 ;  /* 0x000000940c34723c */ /* 0x042ff00000001834 */
[----:B------:R-:W-:Y:S01]  /*cf70*/  MUFU.EX2 R46, R46 ;  /* 0x0000002e002e7308 */ /* 0x000fe20000000800 */
[C---:B------:R-:W-:Y:S01]  /*cf80*/  HMMA.16816.F32 R56, R12.reuse, R150, R56 ;  /* 0x000000960c38723c */ /* 0x040fe20000001838 */
[----:B------:R-:W1:Y:S07]  /*cf90*/  LDSM.16.MT88.4 R148, [R226+0x6900] ;  /* 0x00690000e294783b */ /* 0x000e6e0000004200 */
[C---:B--2---:R-:W-:Y:S01]  /*cfa0*/  HMMA.16816.F32 R60, R12.reuse, R16, R60 ;  /* 0x000000100c3c723c */ /* 0x044fe2000000183c */
[----:B------:R-:W-:Y:S07]  /*cfb0*/  MUFU.EX2 R47, R47 ;  /* 0x0000002f002f7308 */ /* 0x000fee0000000800 */
[C---:B------:R-:W-:Y:S01]  /*cfc0*/  HMMA.16816.F32 R64, R12.reuse, R18, R64 ;  /* 0x000000120c40723c */ /* 0x040fe20000001840 */
[----:B------:R-:W2:Y:S02]  /*cfd0*/  LDSM.16.MT88.4 R16, [R229+0x6900] ;  /* 0x00690000e510783b */ /* 0x000ea40000004200 */
[----:B------:R-:W-:Y:S05]  /*cfe0*/  MUFU.EX2 R48, R48 ;  /* 0x0000003000307308 */ /* 0x000fea0000000800 */
[C---:B---3--:R-:W-:Y:S05]  /*cff0*/  HMMA.16816.F32 R68, R12.reuse, R144, R68 ;  /* 0x000000900c44723c */ /* 0x048fea0000001844 */
[----:B------:R-:W-:Y:S03]  /*d000*/  MUFU.EX2 R50, R50 ;  /* 0x0000003200327308 */ /* 0x000fe60000000800 */
[C---:B------:R-:W-:Y:S01]  /*d010*/  HMMA.16816.F32 R72, R12.reuse, R146, R72 ;  /* 0x000000920c48723c */ /* 0x040fe20000001848 */
[----:B------:R-:W3:Y:S07]  /*d020*/  LDSM.16.MT88.4 R144, [R228+0x6900] ;  /* 0x00690000e490783b */ /* 0x000eee0000004200 */
[C---:B-1----:R-:W-:Y:S07]  /*d030*/  HMMA.16816.F32 R76, R12.reuse, R148, R76 ;  /* 0x000000940c4c723c */ /* 0x042fee000000184c */
[----:B------:R-:W-:Y:S01]  /*d040*/  MOV R148, R143 ;  /* 0x0000008f00947202 */ /* 0x000fe20000000f00 */
[C---:B------:R-:W-:Y:S01]  /*d050*/  HMMA.16816.F32 R80, R12.reuse, R150, R80 ;  /* 0x000000960c50723c */ /* 0x040fe20000001850 */
[----:B------:R-:W-:Y:S03]  /*d060*/  MUFU.EX2 R143, R34 ;  /* 0x00000022008f7308 */ /* 0x000fe60000000800 */
[----:B------:R-:W-:Y:S02]  /*d070*/  MOV R149, R171 ;  /* 0x000000ab00957202 */ /* 0x000fe40000000f00 */
[----:B------:R-:W-:Y:S02]  /*d080*/  MOV R49, R148 ;  /* 0x0000009400317202 */ /* 0x000fe40000000f00 */
[C---:B--2---:R-:W-:Y:S03]  /*d090*/  HMMA.16816.F32 R84, R12.reuse, R16, R84 ;  /* 0x000000100c54723c */ /* 0x044fe60000001854 */
[----:B------:R-:W-:Y:S01]  /*d0a0*/  MUFU.EX2 R171, R36 ;  /* 0x0000002400ab7308 */ /* 0x000fe20000000800 */
[----:B------:R-:W-:Y:S02]  /*d0b0*/  MOV R151, R180 ;  /* 0x000000b400977202 */ /* 0x000fe40000000f00 */
[----:B------:R-:W-:Y:S02]  /*d0c0*/  MOV R150, R179 ;  /* 0x000000b300967202 */ /* 0x000fe40000000f00 */
[C---:B------:R-:W-:Y:S01]  /*d0d0*/  HMMA.16816.F32 R88, R12.reuse, R18, R88 ;  /* 0x000000120c58723c */ /* 0x040fe20000001858 */
[----:B------:R-:W1:Y:S04]  /*d0e0*/  LDSM.16.MT88.4 R16, [R226+0x1100] ;  /* 0x00110000e210783b */ /* 0x000e680000004200 */
[----:B------:R-:W-:Y:S03]  /*d0f0*/  MUFU.EX2 R179, R28 ;  /* 0x0000001c00b37308 */ /* 0x000fe60000000800 */
[C---:B---3--:R-:W-:Y:S07]  /*d100*/  HMMA.16816.F32 R92, R12.reuse, R144, R92 ;  /* 0x000000900c5c723c */ /* 0x048fee000000185c */
[----:B------:R-:W-:Y:S01]  /*d110*/  MUFU.EX2 R180, R32 ;  /* 0x0000002000b47308 */ /* 0x000fe20000000800 */
[----:B------:R-:W-:Y:S01]  /*d120*/  HMMA.16816.F32 R96, R12, R146, R96 ;  /* 0x000000920c60723c */ /* 0x000fe20000001860 */
[----:B------:R-:W2:Y:S03]  /*d130*/  LDL.LU R146, [R1+0x18] ;  /* 0x0000180001927983 */ /* 0x000ea60000300800 */
[----:B------:R-:W-:Y:S01]  /*d140*/  MOV R144, R178 ;  /* 0x000000b200907202 */ /* 0x000fe20000000f00 */
[----:B------:R-:W3:Y:S01]  /*d150*/  LDL.LU R147, [R1+0x1c] ;  /* 0x00001c0001937983 */ /* 0x000ee20000300800 */
[----:B------:R-:W-:Y:S02]  /*d160*/  MOV R145, R177 ;  /* 0x000000b100917202 */ /* 0x000fe40000000f00 */
[----:B------:R-:W-:Y:S01]  /*d170*/  F2FP.PACK_AB R12, R182, R183 ;  /* 0x000000b7b60c723e */ /* 0x000fe200000000ff */
[----:B------:R4:W1:Y:S03]  /*d180*/  MUFU.EX2 R178, R29 ;  /* 0x0000001d00b27308 */ /* 0x0008660000000800 */
[----:B------:R-:W-:Y:S02]  /*d190*/  F2FP.PACK_AB R14, R181, R250 ;  /* 0x000000fab50e723e */ /* 0x000fe400000000ff */
[----:B------:R-:W-:Y:S02]  /*d1a0*/  F2FP.PACK_AB R13, R164, R165 ;  /* 0x000000a5a40d723e */ /* 0x000fe400000000ff */
[----:B------:R-:W-:Y:S03]  /*d1b0*/  F2FP.PACK_AB R15, R162, R163 ;  /* 0x000000a3a20f723e */ /* 0x000fe600000000ff */
[----:B------:R4:W4:Y:S04]  /*d1c0*/  MUFU.EX2 R177, R33 ;  /* 0x0000002100b17308 */ /* 0x0009280000000800 */
[C---:B------:R-:W-:Y:S06]  /*d1d0*/  HMMA.16816.F32 R4, R12.reuse, R20, R4 ;  /* 0x000000140c04723c */ /* 0x040fec0000001804 */
[----:B------:R2:W2:Y:S02]  /*d1e0*/  MUFU.EX2 R36, R3 ;  /* 0x0000000300247308 */ /* 0x0004a40000000800 */
[C---:B------:R-:W-:Y:S01]  /*d1f0*/  HMMA.16816.F32 R8, R12.reuse, R22, R8 ;  /* 0x000000160c08723c */ /* 0x040fe20000001808 */
[----:B------:R-:W4:Y:S07]  /*d200*/  LDSM.16.MT88.4 R20, [R228+0x1100] ;  /* 0x00110000e414783b */ /* 0x000f2e0000004200 */
[C---:B-1----:R-:W-:Y:S01]  /*d210*/  HMMA.16816.F32 R100, R12.reuse, R16, R100 ;  /* 0x000000100c64723c */ /* 0x042fe20000001864 */
[----:B----4-:R-:W-:Y:S07]  /*d220*/  LDSM.16.MT88.4 R28, [R229+0x2100] ;  /* 0x00210000e51c783b */ /* 0x010fee0000004200 */
[C---:B------:R-:W-:Y:S01]  /*d230*/  HMMA.16816.F32 R104, R12.reuse, R18, R104 ;  /* 0x000000120c68723c */ /* 0x040fe20000001868 */
[----:B------:R-:W1:Y:S07]  /*d240*/  LDSM.16.MT88.4 R16, [R225+0x4100] ;  /* 0x00410000e110783b */ /* 0x000e6e0000004200 */
[C---:B------:R-:W-:Y:S01]  /*d250*/  HMMA.16816.F32 R108, R12.reuse, R24, R108 ;  /* 0x000000180c6c723c */ /* 0x040fe2000000186c */
[----:B------:R-:W-:Y:S07]  /*d260*/  LDSM.16.MT88.4 R32, [R226+0x5100] ;  /* 0x00510000e220783b */ /* 0x000fee0000004200 */
        /* <DEDUP_REMOVED lines=27> */
[----:B------:R-:W-:Y:S01]  /*d420*/  HMMA.16816.F32 R96, R12, R26, R96 ;  /* 0x0000001a0c60723c */ /* 0x000fe20000001860 */
[----:B------:R-:W4:Y:S06]  /*d430*/  LDSM.16.MT88.4 R24, [R229+0x1900] ;  /* 0x00190000e518783b */ /* 0x000f2c0000004200 */
[----:B------:R-:W-:Y:S02]  /*d440*/  F2FP.PACK_AB R12, R178, R179 ;  /* 0x000000b3b20c723e */ /* 0x000fe400000000ff */
[----:B------:R-:W-:Y:S03]  /*d450*/  F2FP.PACK_AB R14, R177, R180 ;  /* 0x000000b4b10e723e */ /* 0x000fe600000000ff */
[----:B------:R-:W-:Y:S02]  /*d460*/  F2FP.PACK_AB R13, R160, R161 ;  /* 0x000000a1a00d723e */ /* 0x000fe400000000ff */
[----:B------:R-:W-:Y:S07]  /*d470*/  F2FP.PACK_AB R15, R142, R143 ;  /* 0x0000008f8e0f723e */ /* 0x000fee00000000ff */
        /* <DEDUP_REMOVED lines=12> */
[C---:B-1----:R-:W-:Y:S04]  /*d540*/  HMMA.16816.F32 R124, R12.reuse, R16, R124 ;  /* 0x000000100c7c723c */ /* 0x042fe8000000187c */
[----:B--2---:R-:W-:Y:S01]  /*d550*/  FFMA.FTZ R2, R2, R146, R252 ;  /* 0x0000009202027223 */ /* 0x004fe200000100fc */
[----:B------:R-:W-:Y:S03]  /*d560*/  MOV R146, R151 ;  /* 0x0000009700927202 */ /* 0x000fe60000000f00 */
[C---:B------:R-:W-:Y:S01]  /*d570*/  HMMA.16816.F32 R128, R12.reuse, R18, R128 ;  /* 0x000000120c80723c */ /* 0x040fe20000001880 */
[----:B------:R-:W1:Y:S03]  /*d580*/  LDSM.16.MT88.4 R16, [R228+0x4900] ;  /* 0x00490000e410783b */ /* 0x000e660000004200 */
[----:B------:R-:W-:Y:S01]  /*d590*/  MOV R252, R149 ;  /* 0x0000009500fc7202 */ /* 0x000fe20000000f00 */
[----:B---3--:R-:W-:Y:S01]  /*d5a0*/  FFMA.FTZ R37, R0, R147, R173 ;  /* 0x0000009300257223 */ /* 0x008fe200000100ad */
[----:B------:R-:W-:Y:S02]  /*d5b0*/  MOV R147, R150 ;  /* 0x0000009600937202 */ /* 0x000fe40000000f00 */
[C---:B----4-:R-:W-:Y:S01]  /*d5c0*/  HMMA.16816.F32 R132, R12.reuse, R24, R132 ;  /* 0x000000180c84723c */ /* 0x050fe20000001884 */
[----:B------:R-:W-:Y:S03]  /*d5d0*/  LDSM.16.MT88.4 R148, [R225+0x2900] ;  /* 0x00290000e194783b */ /* 0x000fe60000004200 */
[----:B------:R-:W-:Y:S01]  /*d5e0*/  MOV R173, R145 ;  /* 0x0000009100ad7202 */ /* 0x000fe20000000f00 */
[----:B------:R-:W-:Y:S01]  /*d5f0*/  FADD.FTZ R0, R252, R2 ;  /* 0x00000002fc007221 */ /* 0x000fe20000010000 */
[----:B------:R-:W-:Y:S01]  /*d600*/  MOV R252, R144 ;  /* 0x0000009000fc7202 */ /* 0x000fe20000000f00 */
[----:B------:R-:W-:Y:S01]  /*d610*/  FADD.FTZ R2, R176, R37 ;  /* 0x00000025b0027221 */ /* 0x000fe20000010000 */
[C---:B------:R-:W-:Y:S01]  /*d620*/  HMMA.16816.F32 R136, R12.reuse, R26, R136 ;  /* 0x0000001a0c88723c */ /* 0x040fe20000001888 */
[----:B------:R-:W2:Y:S03]  /*d630*/  LDSM.16.MT88.4 R24, [R225+0x7900] ;  /* 0x00790000e118783b */ /* 0x000ea60000004200 */
[----:B------:R-:W-:Y:S01]  /*d640*/  FADD.FTZ R0, R49, R0 ;  /* 0x0000000031007221 */ /* 0x000fe20000010000 */
[----:B------:R-:W-:Y:S01]  /*d650*/  MOV R49, R147 ;  /* 0x0000009300317202 */ /* 0x000fe20000000f00 */
[----:B------:R-:W-:Y:S02]  /*d660*/  FADD.FTZ R2, R175, R2 ;  /* 0x00000002af027221 */ /* 0x000fe40000010000 */
[----:B------:R-:W-:Y:S01]  /*d670*/  FADD.FTZ R0, R146, R0 ;  /* 0x0000000092007221 */ /* 0x000fe20000010000 */
[C---:B------:R-:W-:Y:S03]  /*d680*/  HMMA.16816.F32 R52, R12.reuse, R20, R52 ;  /* 0x000000140c34723c */ /* 0x040fe60000001834 */
[----:B------:R-:W-:Y:S02]  /*d690*/  FADD.FTZ R3, R174, R2 ;  /* 0x00000002ae037221 */ /* 0x000fe40000010000 */
[----:B------:R-:W-:Y:S02]  /*d6a0*/  FADD.FTZ R2, R251, R0 ;  /* 0x00000000fb027221 */ /* 0x000fe40000010000 */
[----:B------:R-:W-:Y:S01]  /*d6b0*/  FADD.FTZ R0, R169, R3 ;  /* 0x00000003a9007221 */ /* 0x000fe20000010000 */
[C---:B------:R-:W-:Y:S01]  /*d6c0*/  HMMA.16816.F32 R56, R12.reuse, R22, R56 ;  /* 0x000000160c38723c */ /* 0x040fe20000001838 */
[----:B------:R-:W3:Y:S03]  /*d6d0*/  LDSM.16.MT88.4 R20, [R226+0x7900] ;  /* 0x00790000e214783b */ /* 0x000ee60000004200 */
        /* <DEDUP_REMOVED lines=16> */
[----:B------:R-:W-:Y:S01]  /*d7e0*/  FADD.FTZ R2, R250, R2 ;  /* 0x00000002fa027221 */ /* 0x000fe20000010000 */
[C---:B---3--:R-:W-:Y:S03]  /*d7f0*/  HMMA.16816.F32 R76, R12.reuse, R20, R76 ;  /* 0x000000140c4c723c */ /* 0x048fe6000000184c */
        /* <DEDUP_REMOVED lines=16> */
[----:B------:R-:W-:Y:S01]  /*d900*/  FADD.FTZ R0, R143, R0 ;  /* 0x000000008f007221 */ /* 0x000fe20000010000 */
[----:B------:R-:W-:Y:S01]  /*d910*/  MOV R143, R140 ;  /* 0x0000008c008f7202 */ /* 0x000fe20000000f00 */
[----:B------:R-:W-:Y:S01]  /*d920*/  HMMA.16816.F32 R96, R12, R26, R96 ;  /* 0x0000001a0c60723c */ /* 0x000fe20000001860 */
[----:B------:R-:W2:Y:S03]  /*d930*/  LDSM.16.MT88.4 R24, [R228+0x2100] ;  /* 0x00210000e418783b */ /* 0x000ea60000004200 */
[----:B------:R-:W-:Y:S02]  /*d940*/  FADD.FTZ R2, R170, R2 ;  /* 0x00000002aa027221 */ /* 0x000fe40000010000 */
[----:B------:R-:W-:Y:S01]  /*d950*/  FADD.FTZ R0, R142, R0 ;  /* 0x000000008e007221 */ /* 0x000fe20000010000 */
[----:B------:R-:W-:Y:S01]  /*d960*/  F2FP.PACK_AB R12, R170, R171 ;  /* 0x000000abaa0c723e */ /* 0x000fe200000000ff */
[----:B------:R-:W-:Y:S01]  /*d970*/  FADD.FTZ R2, R40, R2 ;  /* 0x0000000228027221 */ /* 0x000fe20000010000 */
[----:B------:R-:W-:Y:S03]  /*d980*/  F2FP.PACK_AB R13, R39, R38 ;  /* 0x00000026270d723e */ /* 0x000fe600000000ff */
[C---:B------:R-:W-:Y:S01]  /*d990*/  F2FP.PACK_AB R14, R41.reuse, R40 ;  /* 0x00000028290e723e */ /* 0x040fe200000000ff */
[----:B------:R-:W-:Y:S01]  /*d9a0*/  FADD.FTZ R2, R41, R2 ;  /* 0x0000000229027221 */ /* 0x000fe20000010000 */
[----:B------:R-:W-:Y:S01]  /*d9b0*/  F2FP.PACK_AB R15, R43, R42 ;  /* 0x0000002a2b0f723e */ /* 0x000fe200000000ff */
[----:B------:R-:W-:Y:S01]  /*d9c0*/  FADD.FTZ R0, R38, R0 ;  /* 0x0000000026007221 */ /* 0x000fe20000010000 */
[----:B------:R-:W-:Y:S03]  /*d9d0*/  MOV R142, R141 ;  /* 0x0000008d008e7202 */ /* 0x000fe60000000f00 */
[----:B------:R-:W-:Y:S02]  /*d9e0*/  FADD.FTZ R0, R39, R0 ;  /* 0x0000000027007221 */ /* 0x000fe40000010000 */
[C---:B---3--:R-:W-:Y:S03]  /*d9f0*/  HMMA.16816.F32 R4, R12.reuse, R20, R4 ;  /* 0x000000140c04723c */ /* 0x048fe60000001804 */
[----:B------:R-:W-:Y:S04]  /*da00*/  FADD.FTZ R0, R42, R0 ;  /* 0x000000002a007221 */ /* 0x000fe80000010000 */
        /* <DEDUP_REMOVED lines=16> */
[----:B------:R-:W4:Y:S07]  /*db10*/  LDSM.16.MT88.4 R28, [R228+0x5100] ;  /* 0x00510000e41c783b */ /* 0x000f2e0000004200 */
[C---:B--2---:R-:W-:Y:S01]  /*db20*/  HMMA.16816.F32 R116, R12.reuse, R24, R116 ;  /* 0x000000180c74723c */ /* 0x044fe20000001874 */
[----:B------:R-:W-:Y:S04]  /*db30*/  STL [R1+0x18], R2 ;  /* 0x0000180201007387 */ /* 0x000fe80000100800 */
[----:B------:R-:W-:Y:S03]  /*db40*/  STL [R1+0x1c], R0 ;  /* 0x00001c0001007387 */ /* 0x000fe60000100800 */
[C---:B------:R-:W-:Y:S01]  /*db50*/  HMMA.16816.F32 R120, R12.reuse, R26, R120 ;  /* 0x0000001a0c78723c */ /* 0x040fe20000001878 */
[----:B------:R-:W-:Y:S07]  /*db60*/  LDSM.16.MT88.4 R24, [R226+0x8100] ;  /* 0x00810000e218783b */ /* 0x000fee0000004200 */
[C---:B---3--:R-:W-:Y:S08]  /*db70*/  HMMA.16816.F32 R124, R12.reuse, R20, R124 ;  /* 0x000000140c7c723c */ /* 0x048ff0000000187c */
[C---:B------:R-:W-:Y:S01]  /*db80*/  HMMA.16816.F32 R128, R12.reuse, R22, R128 ;  /* 0x000000160c80723c */ /* 0x040fe20000001880 */
[----:B------:R-:W2:Y:S07]  /*db90*/  LDSM.16.MT88.4 R20, [R225+0x8100] ;  /* 0x00810000e114783b */ /* 0x000eae0000004200 */
[C---:B------:R-:W-:Y:S08]  /*dba0*/  HMMA.16816.F32 R132, R12.reuse, R32, R132 ;  /* 0x000000200c84723c */ /* 0x040ff00000001884 */
[C---:B------:R-:W-:Y:S01]  /*dbb0*/  HMMA.16816.F32 R136, R12.reuse, R34, R136 ;  /* 0x000000220c88723c */ /* 0x040fe20000001888 */
[----:B------:R-:W3:Y:S07]  /*dbc0*/  LDSM.16.MT88.4 R32, [R229+0x8100] ;  /* 0x00810000e520783b */ /* 0x000eee0000004200 */
[C---:B-1----:R-:W-:Y:S08]  /*dbd0*/  HMMA.16816.F32 R52, R12.reuse, R16, R52 ;  /* 0x000000100c34723c */ /* 0x042ff00000001834 */
[C---:B------:R-:W-:Y:S01]  /*dbe0*/  HMMA.16816.F32 R56, R12.reuse, R18, R56 ;  /* 0x000000120c38723c */ /* 0x040fe20000001838 */
[----:B------:R-:W1:Y:S07]  /*dbf0*/  LDSM.16.MT88.4 R16, [R228+0x8100] ;  /* 0x00810000e410783b */ /* 0x000e6e0000004200 */
[C---:B----4-:R-:W-:Y:S08]  /*dc00*/  HMMA.16816.F32 R60, R12.reuse, R28, R60 ;  /* 0x0000001c0c3c723c */ /* 0x050ff0000000183c */
[C---:B------:R-:W-:Y:S01]  /*dc10*/  HMMA.16816.F32 R64, R12.reuse, R30, R64 ;  /* 0x0000001e0c40723c */ /* 0x040fe20000001840 */
[----:B------:R-:W-:Y:S07]  /*dc20*/  LDSM.16.MT88.4 R28, [R229+0x5900] ;  /* 0x00590000e51c783b */ /* 0x000fee0000004200 */
[C---:B--2---:R-:W-:Y:S08]  /*dc30*/  HMMA.16816.F32 R68, R12.reuse, R20, R68 ;  /* 0x000000140c44723c */ /* 0x044ff00000001844 */
[C---:B------:R-:W-:Y:S01]  /*dc40*/  HMMA.16816.F32 R72, R12.reuse, R22, R72 ;  /* 0x000000160c48723c */ /* 0x040fe20000001848 */
[----:B------:R-:W2:Y:S07]  /*dc50*/  LDSM.16.MT88.4 R20, [R226+0x2900] ;  /* 0x00290000e214783b */ /* 0x000eae0000004200 */
[C---:B------:R-:W-:Y:S08]  /*dc60*/  HMMA.16816.F32 R76, R12.reuse, R24, R76 ;  /* 0x000000180c4c723c */ /* 0x040ff0000000184c */
[C---:B------:R-:W-:Y:S01]  /*dc70*/  HMMA.16816.F32 R80, R12.reuse, R26, R80 ;  /* 0x0000001a0c50723c */ /* 0x040fe20000001850 */
[----:B------:R-:W4:Y:S07]  /*dc80*/  LDSM.16.MT88.4 R24, [R229+0x2900] ;  /* 0x00290000e518783b */ /* 0x000f2e0000004200 */
[C---:B---3--:R-:W-:Y:S08]  /*dc90*/  HMMA.16816.F32 R84, R12.reuse, R32, R84 ;  /* 0x000000200c54723c */ /* 0x048ff00000001854 */
[C---:B------:R-:W-:Y:S01]  /*dca0*/  HMMA.16816.F32 R88, R12.reuse, R34, R88 ;  /* 0x000000220c58723c */ /* 0x040fe20000001858 */
[----:B------:R-:W-:Y:S07]  /*dcb0*/  LDSM.16.MT88.4 R32, [R228+0x5900] ;  /* 0x00590000e420783b */ /* 0x000fee0000004200 */
[C---:B-1----:R-:W-:Y:S08]  /*dcc0*/  HMMA.16816.F32 R92, R12.reuse, R16, R92 ;  /* 0x000000100c5c723c */ /* 0x042ff0000000185c */
[----:B------:R-:W-:Y:S01]  /*dcd0*/  HMMA.16816.F32 R96, R12, R18, R96 ;  /* 0x000000120c60723c */ /* 0x000fe20000001860 */
[----:B------:R-:W1:Y:S06]  /*dce0*/  LDSM.16.MT88.4 R16, [R228+0x2900] ;  /* 0x00290000e410783b */ /* 0x000e6c0000004200 */
[----:B------:R-:W-:Y:S02]  /*dcf0*/  F2FP.PACK_AB R12, R45, R44 ;  /* 0x0000002c2d0c723e */ /* 0x000fe400000000ff */
[----:B------:R-:W-:Y:S03]  /*dd00*/  F2FP.PACK_AB R13, R47, R46 ;  /* 0x0000002e2f0d723e */ /* 0x000fe600000000ff */
[----:B------:R-:W-:Y:S02]  /*dd10*/  F2FP.PACK_AB R14, R172, R48 ;  /* 0x00000030ac0e723e */ /* 0x000fe400000000ff */
[----:B------:R-:W-:Y:S07]  /*dd20*/  F2FP.PACK_AB R15, R36, R50 ;  /* 0x00000032240f723e */ /* 0x000fee00000000ff */
[C---:B------:R-:W-:Y:S01]  /*dd30*/  HMMA.16816.F32 R144, R12.reuse, R148, R4 ;  /* 0x000000940c90723c */ /* 0x040fe20000001804 */
[----:B------:R-:W3:Y:S07]  /*dd40*/  LDSM.16.MT88.4 R4, [R225+0x5900] ;  /* 0x00590000e104783b */ /* 0x000eee0000004200 */
[C---:B------:R-:W-:Y:S01]  /*dd50*/  HMMA.16816.F32 R148, R12.reuse, R150, R8 ;  /* 0x000000960c94723c */ /* 0x040fe20000001808 */
[----:B------:R-:W3:Y:S07]  /*dd60*/  LDSM.16.MT88.4 R8, [R226+0x5900] ;  /* 0x00590000e208783b */ /* 0x000eee0000004200 */
[C---:B--2---:R-:W-:Y:S08]  /*dd70*/  HMMA.16816.F32 R100, R12.reuse, R20, R100 ;  /* 0x000000140c64723c */ /* 0x044ff00000001864 */
[C---:B------:R-:W-:Y:S01]  /*dd80*/  HMMA.16816.F32 R104, R12.reuse, R22, R104 ;  /* 0x000000160c68723c */ /* 0x040fe20000001868 */
[----:B------:R-:W2:Y:S07]  /*dd90*/  LDSM.16.MT88.4 R20, [R225+0x8900] ;  /* 0x00890000e114783b */ /* 0x000eae0000004200 */
[C---:B----4-:R-:W-:Y:S08]  /*dda0*/  HMMA.16816.F32 R108, R12.reuse, R24, R108 ;  /* 0x000000180c6c723c */ /* 0x050ff0000000186c */
[C---:B------:R-:W-:Y:S08]  /*ddb0*/  HMMA.16816.F32 R112, R12.reuse, R26, R112 ;  /* 0x0000001a0c70723c */ /* 0x040ff00000001870 */
        /* <DEDUP_REMOVED lines=12> */
[C---:B------:R-:W-:Y:S08]  /*de80*/  HMMA.16816.F32 R64, R12.reuse, R34, R64 ;  /* 0x000000220c40723c */ /* 0x040ff00000001840 */
[C---:B--2---:R-:W-:Y:S08]  /*de90*/  HMMA.16816.F32 R68, R12.reuse, R20, R68 ;  /* 0x000000140c44723c */ /* 0x044ff00000001844 */
[C---:B------:R-:W-:Y:S08]  /*dea0*/  HMMA.16816.F32 R72, R12.reuse, R22, R72 ;  /* 0x000000160c48723c */ /* 0x040ff00000001848 */
[C---:B-1----:R-:W-:Y:S08]  /*deb0*/  HMMA.16816.F32 R76, R12.reuse, R16, R76 ;  /* 0x000000100c4c723c */ /* 0x042ff0000000184c */
[C---:B------:R-:W-:Y:S08]  /*dec0*/  HMMA.16816.F32 R80, R12.reuse, R18, R80 ;  /* 0x000000120c50723c */ /* 0x040ff00000001850 */
[C---:B---3--:R-:W-:Y:S08]  /*ded0*/  HMMA.16816.F32 R84, R12.reuse, R4, R84 ;  /* 0x000000040c54723c */ /* 0x048ff00000001854 */
[C---:B------:R-:W-:Y:S08]  /*dee0*/  HMMA.16816.F32 R88, R12.reuse, R6, R88 ;  /* 0x000000060c58723c */ /* 0x040ff00000001858 */
[C---:B----4-:R-:W-:Y:S08]  /*def0*/  HMMA.16816.F32 R92, R12.reuse, R8, R92 ;  /* 0x000000080c5c723c */ /* 0x050ff0000000185c */
[----:B------:R-:W-:Y:S01]  /*df00*/  HMMA.16816.F32 R96, R12, R10, R96 ;  /* 0x0000000a0c60723c */ /* 0x000fe20000001860 */
[----:B------:R-:W-:-:S07]  /*df10*/  @P0 BRA `(.L_x_507) ;  /* 0xffffc97000000947 */ /* 0x000fce000383ffff */
.L_x_506:
[----:B-1----:R-:W2:Y:S04]  /*df20*/  LDL.LU R2, [R1+0x18] ;  /* 0x0000180001027983 */ /* 0x002ea80000300800 */
        /* <DEDUP_REMOVED lines=124> */
.L_x_502:
[----:B------:R-:W-:Y:S05]  /*e6f0*/  @P1 BRA `(.L_x_508) ;  /* 0x000016b000001947 */ /* 0x000fea0003800000 */
        /* <DEDUP_REMOVED lines=151> */
.L_x_509:
        /* <DEDUP_REMOVED lines=139> */
.L_x_511:
[----:B---3--:R-:W-:Y:S05]  /*f920*/  BSYNC B0 ;  /* 0x0000000000007941 */ /* 0x008fea0003800000 */
.L_x_510:
        /* <DEDUP_REMOVED lines=23> */
.L_x_513:
[----:B------:R-:W-:Y:S05]  /*faa0*/  BSYNC B0 ;  /* 0x0000000000007941 */ /* 0x000fea0003800000 */
.L_x_512:
        /* <DEDUP_REMOVED lines=23> */
.L_x_515:
[----:B------:R-:W-:Y:S05]  /*fc20*/  BSYNC B0 ;  /* 0x0000000000007941 */ /* 0x000fea0003800000 */
.L_x_514:
        /* <DEDUP_REMOVED lines=24> */
.L_x_508:
        /* <DEDUP_REMOVED lines=19> */
.L_x_516:
        /* <DEDUP_REMOVED lines=42> */
.L_x_518:
[----:B------:R-:W-:Y:S05]  /*10180*/  BSYNC B0 ;  /* 0x0000000000007941 */ /* 0x000fea0003800000 */
.L_x_517:
        /* <DEDUP_REMOVED lines=66> */
.L_x_520:
[----:B------:R-:W-:Y:S05]  /*105b0*/  BSYNC B0 ;  /* 0x0000000000007941 */ /* 0x000fea0003800000 */
.L_x_519:
        /* <DEDUP_REMOVED lines=21> */
.L_x_522:
[----:B------:R-:W-:Y:S05]  /*10710*/  BSYNC B0 ;  /* 0x0000000000007941 */ /* 0x000fea0003800000 */
.L_x_521:
        /* <DEDUP_REMOVED lines=21> */
.L_x_524:
[----:B------:R-:W-:Y:S05]  /*10870*/  BSYNC B0 ;  /* 0x0000000000007941 */ /* 0x000fea0003800000 */
.L_x_523:
        /* <DEDUP_REMOVED lines=22> */
.L_x_525:
        /* <DEDUP_REMOVED lines=10> */
.L_x_1292:


//--------------------- .text._ZN7cutlass13device_kernelIN5flash19enable_sm80_to_sm89INS1_16FlashAttnFwdSm80INS1_25CollectiveMainloopFwdSm80ILi8ELi1ELb0EN4cute5tupleIJNS5_1CILi128EEENS7_ILi64EEENS7_ILi192EEEEEELi192ENS_6half_tEfNS_4arch4Sm80ELb1ELb0ELb0ELb1ELb0ELb1ELb1ELb0EEENS1_21CollectiveEpilogueFwdINS6_IJS8_SA_S9_EEENS6_IJNS7_ILi1EEESI_SI_EEESC_SE_Li256ELb1ELb1ELb0ELb0EEENS1_19SingleTileSchedulerILb1ELb0ELb1ELi128EEEEEEEEEvNT_6ParamsE --------------------------
	.section	.text._ZN7cutlass13device_kernelIN5flash19enable_sm80_to_sm89INS1_16FlashAttnFwdSm80INS1_25CollectiveMainloopFwdSm80ILi8ELi1ELb0EN4cute5tupleIJNS5_1CILi128EEENS7_ILi64EEENS7_ILi192EEEEEELi192ENS_6half_tEfNS_4arch4Sm80ELb1ELb0ELb0ELb1ELb0ELb1ELb1ELb0EEENS1_21CollectiveEpilogueFwdINS6_IJS8_SA_S9_EEENS6_IJNS7_ILi1EEESI_SI_EEESC_SE_Li256ELb1ELb1ELb0ELb0EEENS1_19SingleTileSchedulerILb1ELb0ELb1ELi128EEEEEEEEEvNT_6ParamsE,"ax",@progbits
	.sectioninfo	@"SHI_REGISTERS=254"
	.align	128
.text._ZN7cutlass13device_kernelIN5flash19enable_sm80_to_sm89INS1_16FlashAttnFwdSm80INS1_25CollectiveMainloopFwdSm80ILi8ELi1ELb0EN4cute5tupleIJNS5_1CILi128EEENS7_ILi64EEENS7_ILi192EEEEEELi192ENS_6half_tEfNS_4arch4Sm80ELb1ELb0ELb0ELb1ELb0ELb1ELb1ELb0EEENS1_21CollectiveEpilogueFwdINS6_IJS8_SA_S9_EEENS6_IJNS7_ILi1EEESI_SI_EEESC_SE_Li256ELb1ELb1ELb0ELb0EEENS1_19SingleTileSchedulerILb1ELb0ELb1ELi128EEEEEEEEEvNT_6ParamsE:
        .type           _ZN7cutlass13device_kernelIN5flash19enable_sm80_to_sm89INS1_16FlashAttnFwdSm80INS1_25CollectiveMainloopFwdSm80ILi8ELi1ELb0EN4cute5tupleIJNS5_1CILi128EEENS7_ILi64EEENS7_ILi192EEEEEELi192ENS_6half_tEfNS_4arch4Sm80ELb1ELb0ELb0ELb1ELb0ELb1ELb1ELb0EEENS1_21CollectiveEpilogueFwdINS6_IJS8_SA_S9_EEENS6_IJNS7_ILi1EEESI_SI_EEESC_SE_Li256ELb1ELb1ELb0ELb0EEENS1_19SingleTileSchedulerILb1ELb0ELb1ELi128EEEEEEEEEvNT_6ParamsE,@function
        .size           _ZN7cutlass13device_kernelIN5flash19enable_sm80_to_sm89INS1_16FlashAttnFwdSm80INS1_25CollectiveMainloopFwdSm80ILi8ELi1ELb0EN4cute5tupleIJNS5_1CILi128EEENS7_ILi64EEENS7_ILi192EEEEEELi192ENS_6half_tEfNS_4arch4Sm80ELb1ELb0ELb0ELb1ELb0ELb1ELb1ELb0EEENS1_21CollectiveEpilogueFwdINS6_IJS8_SA_S9_EEENS6_IJNS7_ILi1EEESI_SI_EEESC_SE_Li256ELb1ELb1ELb0ELb0EEENS1_19SingleTileSchedulerILb1ELb0ELb1ELi128EEEEEEEEEvNT_6ParamsE,(.L_x_1293 - _ZN7cutlass13device_kernelIN5flash19enable_sm80_to_sm89INS1_16FlashAttnFwdSm80INS1_25CollectiveMainloopFwdSm80ILi8ELi1ELb0EN4cute5tupleIJNS5_1CILi128EEENS7_ILi64EEENS7_ILi192EEEEEELi192ENS_6half_tEfNS_4arch4Sm80ELb1ELb0ELb0ELb1ELb0ELb1ELb1ELb0EEENS1_21CollectiveEpilogueFwdINS6_IJS8_SA_S9_EEENS6_IJNS7_ILi1EEESI_SI_EEESC_SE_Li256ELb1ELb1ELb0ELb0EEENS1_19SingleTileSchedulerILb1ELb0ELb1ELi128EEEEEEEEEvNT_6ParamsE)
        .other          _ZN7cutlass13device_kernelIN5flash19enable_sm80_to_sm89INS1_16FlashAttnFwdSm80INS1_25CollectiveMainloopFwdSm80ILi8ELi1ELb0EN4cute5tupleIJNS5_1CILi128EEENS7_ILi64EEENS7_ILi192EEEEEELi192ENS_6half_tEfNS_4arch4Sm80ELb1ELb0ELb0ELb1ELb0ELb1ELb1ELb0EEENS1_21CollectiveEpilogueFwdINS6_IJS8_SA_S9_EEENS6_IJNS7_ILi1EEESI_SI_EEESC_SE_Li256ELb1ELb1ELb0ELb0EEENS1_19SingleTileSchedulerILb1ELb0ELb1ELi128EEEEEEEEEvNT_6ParamsE,@"STO_CUDA_ENTRY STV_DEFAULT"
_ZN7cutlass13device_kernelIN5flash19enable_sm80_to_sm89INS1_16FlashAttnFwdSm80INS1_25CollectiveMainloopFwdSm80ILi8ELi1ELb0EN4cute5tupleIJNS5_1CILi128EEENS7_ILi64EEENS7_ILi192EEEEEELi192ENS_6half_tEfNS_4arch4Sm80ELb1ELb0ELb0ELb1ELb0ELb1ELb1ELb0EEENS1_21CollectiveEpilogueFwdINS6_IJS8_SA_S9_EEENS6_IJNS7_ILi1EEESI_SI_EEESC_SE_Li256ELb1ELb1ELb0ELb0EEENS1_19SingleTileSchedulerILb1ELb0ELb1ELi128EEEEEEEEEvNT_6ParamsE:
        /* <DEDUP_REMOVED lines=16> */
.L_x_527:
        /* <DEDUP_REMOVED lines=8> */
.L_x_529:
[----:B------:R-:W-:-:S04]  /*0180*/  MOV R5, c[0x0][0x54c] ;  /* 0x0001530000057a02 */ /* 0x000fc80000000f00 */
.L_x_528:
[----:B------:R-:W-:Y:S01]  /*0190*/  USHF.L.U32 UR4, UR4, 0x7, URZ ;  /* 0x0000000704047899 */ /* 0x000fe2000800063f */
[----:B-----5:R-:W-:-:S05]  /*01a0*/  IMAD R5, R5, c[0x0][0x548], RZ ;  /* 0x0001520005057a24 */ /* 0x020fca00078e02ff */
[----:B------:R-:W-:-:S04]  /*01b0*/  MOV R92, UR4 ;  /* 0x00000004005c7c02 */ /* 0x000fc80008000f00 */
[----:B------:R-:W-:-:S04]  /*01c0*/  ISETP.GE.AND P0, PT, R92, R5, PT ;  /* 0x000000055c00720c */ /* 0x000fc80003f06270 */
[----:B------:R-:W-:Y:S01]  /*01d0*/  SEL R200, R200, 0xffffffff, !P0 ;  /* 0xffffffffc8c87807 */ /* 0x000fe20004000000 */
[----:B------:R-:W-:Y:S05]  /*01e0*/  BRA `(.L_x_530) ;  /* 0x0000013000007947 */ /* 0x000fea0003800000 */
.L_x_526:
[----:B------:R-:W-:-:S04]  /*01f0*/  ISETP.NE.U32.AND P0, PT, RZ, c[0x0][0x568], PT ;  /* 0x00015a00ff007a0c */ /* 0x000fc80003f05070 */
[----:B------:R-:W-:-:S13]  /*0200*/  ISETP.NE.AND.EX P0, PT, RZ, c[0x0][0x56c], PT, P0 ;  /* 0x00015b00ff007a0c */ /* 0x000fda0003f05300 */
[----:B------:R-:W-:Y:S05]  /*0210*/  @!P0 BRA `(.L_x_531) ;  /* 0x0000002000008947 */ /* 0x000fea0003800000 */
[----:B------:R1:W5:Y:S01]  /*0220*/  LDG.E R5, [R4.64] ;  /* 0x0000000604057981 */ /* 0x000362000c1e1900 */
[----:B------:R-:W-:Y:S05]  /*0230*/  BRA `(.L_x_532) ;  /* 0x0000009000007947 */ /* 0x000fea0003800000 */
.L_x_531:
        /* <DEDUP_REMOVED lines=8> */
.L_x_533:
[----:B------:R-:W-:-:S04]  /*02c0*/  MOV R5, c[0x0][0x54c] ;  /* 0x0001530000057a02 */ /* 0x000fc80000000f00 */
.L_x_532:
[----:B------:R-:W-:Y:S01]  /*02d0*/  USHF.L.U32 UR4, UR4, 0x7, URZ ;  /* 0x0000000704047899 */ /* 0x000fe2000800063f */
[----:B-----5:R-:W-:-:S05]  /*02e0*/  IMAD R5, R5, c[0x0][0x548], RZ ;  /* 0x0001520005057a24 */ /* 0x020fca00078e02ff */
[----:B------:R-:W-:-:S04]  /*02f0*/  MOV R92, UR4 ;  /* 0x00000004005c7c02 */ /* 0x000fc80008000f00 */
[----:B------:R-:W-:-:S04]  /*0300*/  ISETP.GE.AND P0, PT, R92, R5, PT ;  /* 0x000000055c00720c */ /* 0x000fc80003f06270 */
[----:B------:R-:W-:-:S04]  /*0310*/  SEL R200, R200, 0xffffffff, !P0 ;  /* 0xffffffffc8c87807 */ /* 0x000fc80004000000 */
.L_x_530:
        /* <DEDUP_REMOVED lines=14> */
[CC--:B-1----:R-:W-:Y:S01]  /*0400*/  IMAD.WIDE R4, R200.reuse, R3.reuse, c[0x0][0x350] ;  /* 0x0000d400c8047625 */ /* 0x0c2fe200078e0203 */
[----:B------:R-:W-:Y:S02]  /*0410*/  ISETP.NE.AND.EX P1, PT, RZ, c[0x0][0x34c], PT, P1 ;  /* 0x0000d300ff007a0c */ /* 0x000fe40003f25310 */
[----:B------:R-:W-:Y:S01]  /*0420*/  ISETP.NE.AND.EX P6, PT, RZ, c[0x0][0x354], PT, P6 ;  /* 0x0000d500ff007a0c */ /* 0x000fe20003fc5360 */
[----:B------:R-:W-:Y:S01]  /*0430*/  @P2 IMAD.WIDE R12, R200, R3, c[0x0][0x370] ;  /* 0x0000dc00c80c2625 */ /* 0x000fe200078e0203 */
[----:B------:R-:W-:-:S03]  /*0440*/  ISETP.NE.AND.EX P3, PT, RZ, c[0x0][0x35c], PT, P3 ;  /* 0x0000d700ff007a0c */ /* 0x000fc60003f65330 */
[CC--:B------:R-:W-:Y:S01]  /*0450*/  @P0 IMAD.WIDE R10, R200.reuse, R3.reuse, c[0x0][0x360] ;  /* 0x0000d800c80a0625 */ /* 0x0c0fe200078e0203 */
        /* <DEDUP_REMOVED lines=15> */
.L_x_534:
[----:B-1----:R-:W-:-:S04]  /*0550*/  ISETP.NE.U32.AND P0, PT, RZ, c[0x0][0x368], PT ;  /* 0x0000da00ff007a0c */ /* 0x002fc80003f05070 */
[----:B------:R-:W-:-:S13]  /*0560*/  ISETP.NE.AND.EX P0, PT, RZ, c[0x0][0x36c], PT, P0 ;  /* 0x0000db00ff007a0c */ /* 0x000fda0003f05300 */
[----:B------:R-:W-:Y:S05]  /*0570*/  @!P0 BRA `(.L_x_535) ;  /* 0x0000003000008947 */ /* 0x000fea0003800000 */
[----:B------:R-:W-:-:S05]  /*0580*/  IMAD.WIDE R4, R200, R3, c[0x0][0x368] ;  /* 0x0000da00c8047625 */ /* 0x000fca00078e0203 */
[----:B------:R1:W5:Y:S01]  /*0590*/  LDG.E R2, [R4.64] ;  /* 0x0000000604027981 */ /* 0x000362000c1e1900 */
[----:B------:R-:W-:Y:S05]  /*05a0*/  BRA `(.L_x_536) ;  /* 0x0000004000007947 */ /* 0x000fea0003800000 */
.L_x_535:
[----:B------:R-:W-:Y:S05]  /*05b0*/  @!P6 BRA `(.L_x_536) ;  /* 0x000000300000e947 */ /* 0x000fea0003800000 */
[----:B------:R-:W2:Y:S04]  /*05c0*/  LDG.E R2, [R4.64] ;  /* 0x0000000604027981 */ /* 0x000ea8000c1e1900 */
[----:B------:R-:W2:Y:S02]  /*05d0*/  LDG.E R9, [R4.64+0x4] ;  /* 0x0000040604097981 */ /* 0x000ea4000c1e1900 */
[----:B--2---:R-:W-:Y:S02]  /*05e0*/  IADD3 R2, -R2, R9, RZ ;  /* 0x0000000902027210 */ /* 0x004fe40007ffe1ff */
.L_x_536:
[----:B------:R-:W2:Y:S04]  /*05f0*/  @P3 LDG.E R0, [R6.64] ;  /* 0x0000000606003981 */ /* 0x000ea8000c1e1900 */
[----:B-1----:R-:W2:Y:S01]  /*0600*/  @P3 LDG.E R5, [R6.64+0x4] ;  /* 0x0000040606053981 */ /* 0x002ea2000c1e1900 */
[----:B------:R-:W-:Y:S01]  /*0610*/  IMAD.MOV.U32 R173, RZ, RZ, c[0x0][0x2c4] ;  /* 0x0000b100ffad7624 */ /* 0x000fe200078e00ff */
[----:B------:R-:W-:Y:S01]  /*0620*/  ISETP.NE.U32.AND P0, PT, RZ, c[0x0][0x378], PT ;  /* 0x0000de00ff007a0c */ /* 0x000fe20003f05070 */
[----:B-----5:R-:W-:-:S03]  /*0630*/  IMAD.MOV.U32 R79, RZ, RZ, R2 ;  /* 0x000000ffff4f7224 */ /* 0x020fc600078e0002 */
[----:B------:R-:W-:Y:S02]  /*0640*/  ISETP.NE.AND P1, PT, R173, 0x1, PT ;  /* 0x00000001ad00780c */ /* 0x000fe40003f25270 */
[----:B------:R-:W-:-:S11]  /*0650*/  ISETP.NE.AND.EX P0, PT, RZ, c[0x0][0x37c], PT, P0 ;  /* 0x0000df00ff007a0c */ /* 0x000fd60003f05300 */
[----:B------:R-:W-:Y:S02]  /*0660*/  @P1 IADD3 R4, R92, 0x7f, RZ ;  /* 0x0000007f5c041810 */ /* 0x000fe40007ffe0ff */
[----:B------:R-:W-:-:S04]  /*0670*/  @P0 IMAD.WIDE R8, R200, R3, c[0x0][0x378] ;  /* 0x0000de00c8080625 */ /* 0x000fc800078e0203 */
[----:B------:R-:W-:Y:S01]  /*0680*/  @P1 IMAD.HI.U32 R4, R4, c[0x0][0x2c8], RZ ;  /* 0x0000b20004041a27 */ /* 0x000fe200078e00ff */
[----:B------:R1:W5:Y:S03]  /*0690*/  @P0 LDG.E R79, [R8.64] ;  /* 0x00000006084f0981 */ /* 0x000366000c1e1900 */
[----:B--2---:R-:W-:Y:S01]  /*06a0*/  @P3 IMAD.IADD R142, R5, 0x1, -R0 ;  /* 0x00000001058e3824 */ /* 0x004fe200078e0a00 */
[----:B------:R-:W-:Y:S01]  /*06b0*/  P2R R0, PR, RZ, 0x2 ;  /* 0x00000002ff007803 */ /* 0x000fe20000000000 */
[----:B------:R-:W-:Y:S01]  /*06c0*/  IMAD.IADD R5, R2, 0x1, -R141 ;  /* 0x0000000102057824 */ /* 0x000fe200078e0a8d */
[----:B------:R-:W-:Y:S02]  /*06d0*/  IADD3 R0, R92, 0x7f, RZ ;  /* 0x0000007f5c007810 */ /* 0x000fe40007ffe0ff */
[----:B------:R-:W-:Y:S01]  /*06e0*/  @P1 SHF.R.U32.HI R0, RZ, c[0x0][0x2cc], R4 ;  /* 0x0000b300ff001a19 */ /* 0x000fe20000011604 */
[----:B------:R-:W-:-:S05]  /*06f0*/  IMAD.IADD R172, R5, 0x1, R142 ;  /* 0x0000000105ac7824 */ /* 0x000fca00078e028e */
[C---:B------:R-:W-:Y:S02]  /*0700*/  IADD3 R99, R172.reuse, 0x40, -R175 ;  /* 0x00000040ac637810 */ /* 0x040fe40007ffe8af */
[----:B-1----:R-:W-:-:S03]  /*0710*/  IADD3 R9, R172, 0x3f, RZ ;  /* 0x0000003fac097810 */ /* 0x002fc60007ffe0ff */
[----:B------:R-:W-:Y:S01]  /*0720*/  IMAD.IADD R7, R99, 0x1, R0 ;  /* 0x0000000163077824 */ /* 0x000fe200078e0200 */
[----:B------:R-:W-:-:S04]  /*0730*/  SHF.R.S32.HI R4, RZ, 0x1f, R9 ;  /* 0x0000001fff047819 */ /* 0x000fc80000011409 */
[----:B------:R-:W-:Y:S02]  /*0740*/  SHF.R.S32.HI R0, RZ, 0x1f, R7 ;  /* 0x0000001fff007819 */ /* 0x000fe40000011407 */
[----:B------:R-:W-:Y:S02]  /*0750*/  LEA.HI R4, R4, R9, RZ, 0x6 ;  /* 0x0000000904047211 */ /* 0x000fe400078f30ff */
[----:B------:R-:W-:Y:S02]  /*0760*/  LEA.HI R0, R0, R7, RZ, 0x6 ;  /* 0x0000000700007211 */ /* 0x000fe400078f30ff */
[----:B------:R-:W-:Y:S02]  /*0770*/  SHF.R.S32.HI R100, RZ, 0x6, R4 ;  /* 0x00000006ff647819 */ /* 0x000fe40000011404 */
[----:B------:R-:W-:Y:S01]  /*0780*/  SHF.R.S32.HI R7, RZ, 0x6, R0 ;  /* 0x00000006ff077819 */ /* 0x000fe20000011400 */
[----:B------:R-:W-:-:S03]  /*0790*/  IMAD.MOV R0, RZ, RZ, -R5 ;  /* 0x000000ffff007224 */ /* 0x000fc600078e0a05 */
[----:B------:R-:W-:Y:S02]  /*07a0*/  IMNMX R4, R100, R7, PT ;  /* 0x0000000764047217 */ /* 0x000fe40003800200 */
[----:B------:R-:W-:-:S03]  /*07b0*/  IMNMX R0, RZ, R0, !PT ;  /* 0x00000000ff007217 */ /* 0x000fc60007800200 */
[----:B------:R-:W-:Y:S01]  /*07c0*/  IMAD R5, R4, 0x40, -R5 ;  /* 0x0000004004057824 */ /* 0x000fe200078e0a05 */
[----:B------:R-:W-:-:S04]  /*07d0*/  SHF.R.U32.HI R98, RZ, 0x6, R0 ;  /* 0x00000006ff627819 */ /* 0x000fc80000011600 */
[----:B------:R-:W-:Y:S01]  /*07e0*/  IMNMX R5, R5, R142, PT ;  /* 0x0000008e05057217 */ /* 0x000fe20003800200 */
[----:B------:R-:W-:-:S03]  /*07f0*/  IMAD.MOV.U32 R11, RZ, RZ, R98 ;  /* 0x000000ffff0b7224 */ /* 0x000fc600078e0062 */
[----:B------:R-:W-:-:S13]  /*0800*/  ISETP.GT.AND P0, PT, R5, R0, PT ;  /* 0x000000000500720c */ /* 0x000fda0003f04270 */
[----:B------:R-:W-:-:S04]  /*0810*/  @P0 IADD3 R5, R5, 0x3f, RZ ;  /* 0x0000003f05050810 */ /* 0x000fc80007ffe0ff */
[----:B------:R-:W-:-:S04]  /*0820*/  @P0 SHF.R.S32.HI R0, RZ, 0x1f, R5 ;  /* 0x0000001fff000819 */ /* 0x000fc80000011405 */
[----:B------:R-:W-:-:S04]  /*0830*/  @P0 LEA.HI R0, R0, R5, RZ, 0x6 ;  /* 0x0000000500000211 */ /* 0x000fc800078f30ff */
[----:B------:R-:W-:-:S04]  /*0840*/  @P0 SHF.R.S32.HI R11, RZ, 0x6, R0 ;  /* 0x00000006ff0b0819 */ /* 0x000fc80000011400 */
[----:B------:R-:W-:-:S13]  /*0850*/  ISETP.GT.AND P0, PT, R11, R98, PT ;  /* 0x000000620b00720c */ /* 0x000fda0003f04270 */
[----:B------:R-:W-:Y:S05]  /*0860*/  @!P0 BRA `(.L_x_537) ;  /* 0x0000522000008947 */ /* 0x000fea0003800000 */
[----:B------:R-:W-:Y:S01]  /*0870*/  SHF.R.S32.HI R7, RZ, 0x1f, R78 ;  /* 0x0000001fff077819 */ /* 0x000fe2000001144e */
[----:B------:R-:W-:Y:S01]  /*0880*/  IMAD.MOV.U32 R112, RZ, RZ, c[0x0][0x238] ;  /* 0x00008e00ff707624 */ /* 0x000fe200078e00ff */
[----:B------:R-:W-:Y:S01]  /*0890*/  SHF.R.S32.HI R0, RZ, 0x1f, R96 ;  /* 0x0000001fff007819 */ /* 0x000fe20000011460 */
[----:B------:R-:W-:Y:S01]  /*08a0*/  IMAD.MOV.U32 R107, RZ, RZ, 0x6 ;  /* 0x00000006ff6b7424 */ /* 0x000fe200078e00ff */
[----:B------:R-:W-:Y:S01]  /*08b0*/  LEA.HI R9, R7, R78, RZ, 0x3 ;  /* 0x0000004e07097211 */ /* 0x000fe200078f18ff */
[----:B------:R-:W-:Y:S01]  /*08c0*/  IMAD.SHL.U32 R103, R112, 0x40, RZ ;  /* 0x0000004070677824 */ /* 0x000fe200078e00ff */
[----:B------:R-:W-:Y:S01]  /*08d0*/  IADD3 R135, R11, -0x1, RZ ;  /* 0xffffffff0b877810 */ /* 0x000fe20007ffe0ff */
[----:B------:R-:W-:Y:S01]  /*08e0*/  IMAD.MOV.U32 R111, RZ, RZ, 0x5 ;  /* 0x00000005ff6f7424 */ /* 0x000fe200078e00ff */
[----:B------:R-:W-:Y:S02]  /*08f0*/  LOP3.LUT R5, R9, 0x1ffffff8, RZ, 0xc0, !PT ;  /* 0x1ffffff809057812 */ /* 0x000fe400078ec0ff */
[----:B------:R-:W-:-:S02]  /*0900*/  SHF.R.S32.HI R9, RZ, 0x3, R9 ;  /* 0x00000003ff097819 */ /* 0x000fc40000011409 */
[----:B------:R-:W-:Y:S01]  /*0910*/  SEL R154, R200, RZ, !P3 ;  /* 0x000000ffc89a7207 */ /* 0x000fe20005800000 */
[----:B------:R-:W-:Y:S01]  /*0920*/  IMAD.IADD R24, R78, 0x1, -R5 ;  /* 0x000000014e187824 */ /* 0x000fe200078e0a05 */
[C---:B------:R-:W-:Y:S01]  /*0930*/  IADD3 R96, P0, R9.reuse, R96, RZ ;  /* 0x0000006009607210 */ /* 0x040fe20007f1e0ff */
[----:B------:R-:W-:Y:S01]  /*0940*/  IMAD.IADD R94, R142, 0x1, -R9 ;  /* 0x000000018e5e7824 */ /* 0x000fe200078e0a09 */
[----:B------:R-:W-:Y:S01]  /*0950*/  SHF.L.U64.HI R102, R112, R107, c[0x0][0x23c] ;  /* 0x00008f0070667619 */ /* 0x000fe2000001026b */
[----:B------:R-:W-:Y:S01]  /*0960*/  IMAD.SHL.U32 R24, R24, 0x8, RZ ;  /* 0x0000000818187824 */ /* 0x000fe200078e00ff */
[----:B------:R-:W-:Y:S01]  /*0970*/  LEA.HI.X.SX32 R95, R9, R0, 0x1, P0 ;  /* 0x00000000095f7211 */ /* 0x000fe200000f0eff */
[----:B------:R-:W-:Y:S01]  /*0980*/  IMAD R0, R80, c[0x0][0x240], RZ ;  /* 0x0000900050007a24 */ /* 0x000fe200078e02ff */
[----:B------:R-:W-:Y:S02]  /*0990*/  SHF.R.S32.HI R11, RZ, 0x1f, R135 ;  /* 0x0000001fff0b7819 */ /* 0x000fe40000011487 */
[----:B------:R-:W-:Y:S01]  /*09a0*/  SHF.R.S32.HI R25, RZ, 0x1f, R24 ;  /* 0x0000001fff197819 */ /* 0x000fe20000011418 */
[----:B------:R-:W-:Y:S01]  /*09b0*/  IMAD R5, R95, c[0x0][0x238], RZ ;  /* 0x00008e005f057a24 */ /* 0x000fe200078e02ff */
[----:B------:R-:W-:-:S02]  /*09c0*/  IADD3 R8, R24, 0x40, RZ ;  /* 0x0000004018087810 */ /* 0x000fc40007ffe0ff */
[----:B------:R-:W-:Y:S01]  /*09d0*/  IADD3 R6, R24, 0x80, RZ ;  /* 0x0000008018067810 */ /* 0x000fe20007ffe0ff */
[----:B------:R-:W-:Y:S01]  /*09e0*/  IMAD R4, R96, c[0x0][0x23c], R5 ;  /* 0x00008f0060047a24 */ /* 0x000fe200078e0205 */
[----:B------:R-:W-:Y:S01]  /*09f0*/  ISETP.GE.AND P5, PT, R24, c[0x0][0x1d4], PT ;  /* 0x0000750018007a0c */ /* 0x000fe20003fa6270 */
[----:B------:R-:W-:Y:S01]  /*0a00*/  IMAD.WIDE.U32 R12, R96, c[0x0][0x238], R24 ;  /* 0x00008e00600c7a25 */ /* 0x000fe200078e0018 */
[----:B------:R-:W-:Y:S02]  /*0a10*/  ISETP.GE.AND P4, PT, R8, c[0x0][0x1d4], PT ;  /* 0x0000750008007a0c */ /* 0x000fe40003f86270 */
[----:B------:R-:W-:Y:S01]  /*0a20*/  SHF.L.U64.HI R111, R112, R111, c[0x0][0x23c] ;  /* 0x00008f00706f7619 */ /* 0x000fe2000001026f */
[----:B------:R-:W-:Y:S02]  /*0a30*/  IMAD.IADD R5, R13, 0x1, R4 ;  /* 0x000000010d057824 */ /* 0x000fe400078e0204 */
[----:B------:R-:W-:Y:S02]  /*0a40*/  IMAD.MOV.U32 R4, RZ, RZ, R12 ;  /* 0x000000ffff047224 */ /* 0x000fe400078e000c */
[----:B------:R-:W-:-:S02]  /*0a50*/  IMAD R13, R199, c[0x0][0x244], R0 ;  /* 0x00009100c70d7a24 */ /* 0x000fc400078e0200 */
[----:B------:R-:W-:Y:S01]  /*0a60*/  IMAD.WIDE.U32 R156, R199, c[0x0][0x240], R4 ;  /* 0x00009000c79c7a25 */ /* 0x000fe200078e0004 */
[----:B------:R-:W-:-:S03]  /*0a70*/  SHF.R.S32.HI R5, RZ, 0x1f, R200 ;  /* 0x0000001fff057819 */ /* 0x000fc600000114c8 */
[----:B------:R-:W-:Y:S01]  /*0a80*/  IMAD.IADD R157, R157, 0x1, R13 ;  /* 0x000000019d9d7824 */ /* 0x000fe200078e020d */
[----:B------:R-:W-:Y:S01]  /*0a90*/  SEL R93, R5, RZ, !P3 ;  /* 0x000000ff055d7207 */ /* 0x000fe20005800000 */
[----:B------:R-:W-:Y:S01]  /*0aa0*/  IMAD.SHL.U32 R13, R9, 0x40, RZ ;  /* 0x00000040090d7824 */ /* 0x000fe200078e00ff */
[----:B------:R-:W-:Y:S01]  /*0ab0*/  ISETP.GE.AND P3, PT, R6, c[0x0][0x1d4], PT ;  /* 0x0000750006007a0c */ /* 0x000fe20003f66270 */
[----:B------:R-:W-:Y:S02]  /*0ac0*/  IMAD R4, R135, -0x40, R94 ;  /* 0xffffffc087047824 */ /* 0x000fe400078e025e */
[----:B------:R-:W-:Y:S01]  /*0ad0*/  IMAD R163, R93, c[0x0][0x248], RZ ;  /* 0x000092005da37a24 */ /* 0x000fe200078e02ff */
[----:B------:R-:W-:Y:S01]  /*0ae0*/  LOP3.LUT R13, R13, 0x1c0, RZ, 0xc0, !PT ;  /* 0x000001c00d0d7812 */ /* 0x000fe200078ec0ff */
[----:B------:R-:W-:Y:S01]  /*0af0*/  IMAD.WIDE.U32 R156, R154, c[0x0][0x248], R156 ;  /* 0x000092009a9c7a25 */ /* 0x000fe200078e009c */
[----:B------:R-:W-:Y:S02]  /*0b00*/  ISETP.GE.AND P1, PT, R4, 0x1, PT ;  /* 0x000000010400780c */ /* 0x000fe40003f26270 */
[----:B------:R-:W-:Y:S01]  /*0b10*/  LOP3.LUT R9, R13, 0x38, R24, 0xf8, !PT ;  /* 0x000000380d097812 */ /* 0x000fe200078ef818 */
[----:B------:R-:W-:Y:S01]  /*0b20*/  IMAD R163, R154, c[0x0][0x24c], R163 ;  /* 0x000093009aa37a24 */ /* 0x000fe200078e02a3 */
[----:B------:R-:W-:Y:S01]  /*0b30*/  SHF.R.U32.HI R10, RZ, 0x3, R13 ;  /* 0x00000003ff0a7819 */ /* 0x000fe2000001160d */
[----:B------:R-:W-:-:S02]  /*0b40*/  IMAD R0, R102, R135, RZ ;  /* 0x0000008766007224 */ /* 0x000fc400078e02ff */
[----:B------:R-:W-:Y:S01]  /*0b50*/  IMAD.IADD R163, R157, 0x1, R163 ;  /* 0x000000019da37824 */ /* 0x000fe200078e02a3 */
[----:B------:R-:W-:Y:S01]  /*0b60*/  LOP3.LUT R10, R9, R10, RZ, 0x3c, !PT ;  /* 0x0000000a090a7212 */ /* 0x000fe200078e3cff */
[----:B------:R-:W-:Y:S01]  /*0b70*/  IMAD.MOV.U32 R162, RZ, RZ, R156 ;  /* 0x000000ffffa27224 */ /* 0x000fe200078e009c */
[----:B------:R-:W-:Y:S01]  /*0b80*/  LEA.HI R9, R7, R78, RZ, 0x6 ;  /* 0x0000004e07097211 */ /* 0x000fe200078f30ff */
[-C--:B------:R-:W-:Y:S02]  /*0b90*/  IMAD R11, R11, R103.reuse, R0 ;  /* 0x000000670b0b7224 */ /* 0x080fe400078e0200 */
[----:B------:R-:W-:-:S04]  /*0ba0*/  IMAD.WIDE.U32 R12, R135, R103, R162 ;  /* 0x00000067870c7225 */ /* 0x000fc800078e00a2 */
[----:B------:R-:W-:Y:S01]  /*0bb0*/  IMAD.IADD R0, R13, 0x1, R11 ;  /* 0x000000010d007824 */ /* 0x000fe200078e020b */
[----:B------:R-:W-:Y:S01]  /*0bc0*/  @P1 LEA R14, P0, R12, c[0x0][0x220], 0x1 ;  /* 0x000088000c0e1a11 */ /* 0x000fe200078008ff */
[----:B------:R-:W-:Y:S02]  /*0bd0*/  IMAD.SHL.U32 R9, R9, 0x8, RZ ;  /* 0x0000000809097824 */ /* 0x000fe400078e00ff */
[----:B------:R-:W-:Y:S01]  /*0be0*/  IMAD.SHL.U32 R112, R112, 0x20, RZ ;  /* 0x0000002070707824 */ /* 0x000fe200078e00ff */
[----:B------:R-:W-:Y:S02]  /*0bf0*/  @P1 LEA.HI.X R15, R12, c[0x0][0x224], R0, 0x1, P0 ;  /* 0x000089000c0f1a11 */ /* 0x000fe400000f0c00 */
[----:B------:R-:W-:Y:S02]  /*0c00*/  ISETP.GT.AND P0, PT, R4, 0x20, PT ;  /* 0x000000200400780c */ /* 0x000fe40003f04270 */
[----:B------:R-:W-:-:S05]  /*0c10*/  LOP3.LUT R9, R10, 0xfffffe00, R9, 0xf8, !PT ;  /* 0xfffffe000a097812 */ /* 0x000fca00078ef809 */
[----:B------:R-:W-:-:S05]  /*0c20*/  IMAD.SHL.U32 R133, R9, 0x2, RZ ;  /* 0x0000000209857824 */ /* 0x000fca00078e00ff */
[----:B------:R-:W-:Y:S01]  /*0c30*/  @!PT LDS RZ, [RZ] ;  /* 0x00000000fffff984 */ /* 0x000fe20000000800 */
[----:B------:R-:W-:Y:S01]  /*0c40*/  @!PT LDS RZ, [RZ] ;  /* 0x00000000fffff984 */ /* 0x000fe20000000800 */
[----:B------:R-:W-:Y:S01]  /*0c50*/  @!PT LDS RZ, [RZ] ;  /* 0x00000000fffff984 */ /* 0x000fe20000000800 */
[----:B------:R1:W-:Y:S04]  /*0c60*/  @P1 LDGSTS.E.BYPASS.LTC128B.128 [R133+0x6100], [R14.64], !P5 ;  /* 0x061000000e851fae */ /* 0x0003e8000e901d46 */
[----:B------:R1:W-:Y:S04]  /*0c70*/  @P1 LDGSTS.E.BYPASS.LTC128B.128 [R133+0x8100], [R14.64+0x80], !P4 ;  /* 0x081000800e851fae */ /* 0x0003e8000e101d46 */
[----:B------:R1:W-:Y:S01]  /*0c80*/  @P1 LDGSTS.E.BYPASS.LTC128B.128 [R133+0xa100], [R14.64+0x100], !P3 ;  /* 0x0a1001000e851fae */ /* 0x0003e2000d901d46 */
[----:B------:R-:W-:-:S05]  /*0c90*/  @P0 IADD3 R13, P1, R112, R12, RZ ;  /* 0x0000000c700d0210 */ /* 0x000fca0007f3e0ff */
[----:B------:R-:W-:Y:S01]  /*0ca0*/  @P0 IMAD.X R0, R111, 0x1, R0, P1 ;  /* 0x000000016f000824 */ /* 0x000fe200008e0600 */
[----:B------:R-:W-:-:S04]  /*0cb0*/  @P0 LEA R12, P1, R13, c[0x0][0x220], 0x1 ;  /* 0x000088000d0c0a11 */ /* 0x000fc800078208ff */
[----:B------:R-:W-:Y:S02]  /*0cc0*/  @P0 LEA.HI.X R13, R13, c[0x0][0x224], R0, 0x1, P1 ;  /* 0x000089000d0d0a11 */ /* 0x000fe400008f0c00 */
[----:B------:R-:W-:Y:S01]  /*0cd0*/  ISETP.NE.U32.AND P1, PT, RZ, c[0x0][0x340], PT ;  /* 0x0000d000ff007a0c */ /* 0x000fe20003f25070 */
[----:B------:R-:W-:Y:S01]  /*0ce0*/  IMAD.IADD R20, R138, 0x1, R2 ;  /* 0x000000018a147824 */ /* 0x000fe200078e0202 */
[----:B------:R-:W-:Y:S01]  /*0cf0*/  LEA.HI R0, R7, R78, RZ, 0x2 ;  /* 0x0000004e07007211 */ /* 0x000fe200078f10ff */
[----:B------:R-:W-:Y:S01]  /*0d00*/  IMAD.MOV.U32 R101, RZ, RZ, c[0x0][0x27c] ;  /* 0x00009f00ff657624 */ /* 0x000fe200078e00ff */
[----:B------:R-:W-:Y:S01]  /*0d10*/  ISETP.NE.AND.EX P1, PT, RZ, c[0x0][0x344], PT, P1 ;  /* 0x0000d100ff007a0c */ /* 0x000fe20003f25310 */
[----:B------:R2:W-:Y:S04]  /*0d20*/  @P0 LDGSTS.E.BYPASS.LTC128B.128 [R133+0x7100], [R12.64], !P5 ;  /* 0x071000000c850fae */ /* 0x0005e8000e901d46 */
[----:B------:R2:W-:Y:S04]  /*0d30*/  @P0 LDGSTS.E.BYPASS.LTC128B.128 [R133+0x9100], [R12.64+0x80], !P4 ;  /* 0x091000800c850fae */ /* 0x0005e8000e101d46 */
[----:B------:R2:W-:Y:S04]  /*0d40*/  @P0 LDGSTS.E.BYPASS.LTC128B.128 [R133+0xb100], [R12.64+0x100], !P3 ;  /* 0x0b1001000c850fae */ /* 0x0005e8000d901d46 */
[----:B------:R-:W-:-:S04]  /*0d50*/  @P1 IMAD.WIDE R16, R200, R3, c[0x0][0x340] ;  /* 0x0000d000c8101625 */ /* 0x000fc800078e0203 */
[----:B-1----:R-:W-:Y:S01]  /*0d60*/  IMAD.WIDE.U32 R14, R20, c[0x0][0x1e0], RZ ;  /* 0x00007800140e7a25 */ /* 0x002fe200078e00ff */
[----:B------:R1:W3:Y:S01]  /*0d70*/  @P1 LDG.E R4, [R16.64] ;  /* 0x0000000610041981 */ /* 0x0002e2000c1e1900 */
[----:B------:R-:W-:Y:S01]  /*0d80*/  SHF.R.S32.HI R3, RZ, 0x1f, R20 ;  /* 0x0000001fff037819 */ /* 0x000fe20000011414 */
[----:B------:R-:W-:Y:S01]  /*0d90*/  ULDC.U8 UR4, c[0x0][0x298] ;  /* 0x0000a60000047ab9 */ /* 0x000fe20000000000 */
[----:B------:R-:W-:Y:S01]  /*0da0*/  ISETP.GE.AND P0, PT, R101, 0x1, PT ;  /* 0x000000016500780c */ /* 0x000fe20003f06270 */
[----:B------:R-:W-:Y:S01]  /*0db0*/  IMAD R158, R80, c[0x0][0x1e8], RZ ;  /* 0x00007a00509e7a24 */ /* 0x000fe200078e02ff */
[----:B------:R-:W-:Y:S01]  /*0dc0*/  SHF.R.S32.HI R139, RZ, 0x2, R0 ;  /* 0x00000002ff8b7819 */ /* 0x000fe20000011400 */
[----:B------:R-:W-:Y:S01]  /*0dd0*/  IMAD R9, R3, c[0x0][0x1e0], RZ ;  /* 0x0000780003097a24 */ /* 0x000fe200078e02ff */
[----:B------:R-:W-:Y:S01]  /*0de0*/  P2R R2, PR, RZ, 0x1 ;  /* 0x00000001ff027803 */ /* 0x000fe20000000000 */
[----:B------:R-:W-:Y:S01]  /*0df0*/  IMAD R158, R199, c[0x0][0x1ec], R158 ;  /* 0x00007b00c79e7a24 */ /* 0x000fe200078e029e */
[----:B------:R-:W0:Y:S01]  /*0e00*/  LDGDEPBAR ;  /* 0x00000000000079af */ /* 0x000e220000000000 */
[----:B------:R-:W-:Y:S01]  /*0e10*/  IMAD R10, R20, c[0x0][0x1e4], R9 ;  /* 0x00007900140a7a24 */ /* 0x000fe200078e0209 */
[----:B------:R-:W-:Y:S01]  /*0e20*/  LOP3.LUT R9, R0, 0xfffffffc, RZ, 0xc0, !PT ;  /* 0xfffffffc00097812 */ /* 0x000fe200078ec0ff */
[----:B------:R-:W-:Y:S01]  /*0e30*/  IMAD.WIDE.U32 R160, R139, c[0x0][0x1e0], RZ ;  /* 0x000078008ba07a25 */ /* 0x000fe200078e00ff */
[----:B------:R-:W-:-:S03]  /*0e40*/  SHF.R.S32.HI R0, RZ, 0x1f, R0 ;  /* 0x0000001fff007819 */ /* 0x000fc60000011400 */
[----:B------:R-:W-:Y:S01]  /*0e50*/  IMAD.IADD R18, R78, 0x1, -R9 ;  /* 0x000000014e127824 */ /* 0x000fe200078e0a09 */
[----:B------:R-:W-:Y:S01]  /*0e60*/  LEA.HI R0, R0, R139, RZ, 0x3 ;  /* 0x0000008b00007211 */ /* 0x000fe200078f18ff */
[----:B------:R-:W-:Y:S02]  /*0e70*/  IMAD.IADD R11, R15, 0x1, R10 ;  /* 0x000000010f0b7824 */ /* 0x000fe400078e020a */
[----:B------:R-:W-:Y:S01]  /*0e80*/  IMAD.MOV.U32 R10, RZ, RZ, R14 ;  /* 0x000000ffff0a7224 */ /* 0x000fe200078e000e */
[----:B------:R-:W-:Y:S01]  /*0e90*/  LOP3.LUT R0, R0, 0xfffffff8, RZ, 0xc0, !PT ;  /* 0xfffffff800007812 */ /* 0x000fe200078ec0ff */
[----:B------:R-:W-:Y:S02]  /*0ea0*/  IMAD R22, R80, c[0x0][0x260], RZ ;  /* 0x0000980050167a24 */ /* 0x000fe400078e02ff */
[----:B------:R-:W-:-:S04]  /*0eb0*/  IMAD.WIDE.U32 R10, R199, c[0x0][0x1e8], R10 ;  /* 0x00007a00c70a7a25 */ /* 0x000fc800078e000a */
[C---:B-1----:R-:W-:Y:S02]  /*0ec0*/  IMAD.SHL.U32 R16, R18.reuse, 0x4, RZ ;  /* 0x0000000412107824 */ /* 0x042fe400078e00ff */
[----:B------:R-:W-:Y:S02]  /*0ed0*/  IMAD.SHL.U32 R18, R18, 0x8, RZ ;  /* 0x0000000812127824 */ /* 0x000fe400078e00ff */
[----:B------:R-:W-:Y:S02]  /*0ee0*/  IMAD.SHL.U32 R17, R101, 0x2, RZ ;  /* 0x0000000265117824 */ /* 0x000fe400078e00ff */
[----:B------:R-:W-:Y:S01]  /*0ef0*/  IMAD.IADD R159, R11, 0x1, R158 ;  /* 0x000000010b9f7824 */ /* 0x000fe200078e029e */
[----:B------:R-:W-:Y:S01]  /*0f00*/  ISETP.GE.AND P0, PT, R18, c[0x0][0x27c], PT ;  /* 0x00009f0012007a0c */ /* 0x000fe20003f06270 */
[----:B------:R-:W-:Y:S01]  /*0f10*/  IMAD.MOV.U32 R158, RZ, RZ, R10 ;  /* 0x000000ffff9e7224 */ /* 0x000fe200078e000a */
[----:B------:R-:W-:Y:S01]  /*0f20*/  IADD3 R6, -R17, c[0x0][0x1d4], RZ ;  /* 0x0000750011067a10 */ /* 0x000fe20007ffe1ff */
[----:B------:R-:W-:Y:S01]  /*0f30*/  IMAD.IADD R113, R139, 0x1, -R0 ;  /* 0x000000018b717824 */ /* 0x000fe200078e0a00 */
[----:B------:R-:W-:Y:S01]  /*0f40*/  SHF.R.S32.HI R10, RZ, 0x1f, R139 ;  /* 0x0000001fff0a7819 */ /* 0x000fe2000001148b */
[----:B------:R-:W-:Y:S01]  /*0f50*/  IMAD R22, R199, c[0x0][0x264], R22 ;  /* 0x00009900c7167a24 */ /* 0x000fe200078e0216 */
[----:B------:R-:W-:Y:S01]  /*0f60*/  SEL R2, R17, R6, !P0 ;  /* 0x0000000611027207 */ /* 0x000fe20004000000 */
[----:B------:R-:W-:Y:S01]  /*0f70*/  IMAD.WIDE.U32 R24, R199, c[0x0][0x260], R24 ;  /* 0x00009800c7187a25 */ /* 0x000fe200078e0018 */
[----:B------:R-:W-:-:S02]  /*0f80*/  SEL R9, RZ, c[0x0][0x27c], !P0 ;  /* 0x00009f00ff097a07 */ /* 0x000fc40004000000 */
[----:B------:R-:W-:Y:S01]  /*0f90*/  SHF.R.S32.HI R129, RZ, 0x1f, R2 ;  /* 0x0000001fff817819 */ /* 0x000fe20000011402 */
[C---:B------:R-:W-:Y:S01]  /*0fa0*/  IMAD R146, R10.reuse, c[0x0][0x280], RZ ;  /* 0x0000a0000a927a24 */ /* 0x040fe200078e02ff */
[----:B------:R-:W-:Y:S01]  /*0fb0*/  SHF.R.S32.HI R19, RZ, 0x1f, R18 ;  /* 0x0000001fff137819 */ /* 0x000fe20000011412 */
[----:B------:R-:W-:Y:S01]  /*0fc0*/  IMAD R144, R10, c[0x0][0x290], RZ ;  /* 0x0000a4000a907a24 */ /* 0x000fe200078e02ff */
[----:B------:R-:W-:Y:S01]  /*0fd0*/  LEA.HI R129, R129, R2, RZ, 0x4 ;  /* 0x0000000281817211 */ /* 0x000fe200078f20ff */
[C---:B------:R-:W-:Y:S01]  /*0fe0*/  IMAD.IADD R9, R18.reuse, 0x1, R9 ;  /* 0x0000000112097824 */ /* 0x040fe200078e0209 */
[----:B------:R-:W-:Y:S01]  /*0ff0*/  IADD3 R137, R18, 0x60, RZ ;  /* 0x0000006012897810 */ /* 0x000fe20007ffe0ff */
[----:B------:R-:W-:Y:S01]  /*1000*/  IMAD R8, R80, c[0x0][0x210], RZ ;  /* 0x0000840050087a24 */ /* 0x000fe200078e02ff */
[----:B------:R-:W-:Y:S01]  /*1010*/  SHF.R.S32.HI R129, RZ, 0x4, R129 ;  /* 0x00000004ff817819 */ /* 0x000fe20000011481 */
[----:B------:R-:W-:Y:S01]  /*1020*/  IMAD.IADD R23, R25, 0x1, R22 ;  /* 0x0000000119177824 */ /* 0x000fe200078e0216 */
[C---:B------:R-:W-:Y:S01]  /*1030*/  IADD3 R136, R18.reuse, 0x80, RZ ;  /* 0x0000008012887810 */ /* 0x040fe20007ffe0ff */
[----:B------:R-:W-:Y:S01]  /*1040*/  IMAD.MOV.U32 R22, RZ, RZ, R24 ;  /* 0x000000ffff167224 */ /* 0x000fe200078e0018 */
[----:B------:R-:W-:Y:S01]  /*1050*/  IADD3 R134, R18, 0xa0, RZ ;  /* 0x000000a012867810 */ /* 0x000fe20007ffe0ff */
[----:B------:R-:W-:Y:S01]  /*1060*/  IMAD R8, R199, c[0x0][0x214], R8 ;  /* 0x00008500c7087a24 */ /* 0x000fe200078e0208 */
[----:B------:R-:W-:Y:S01]  /*1070*/  IADD3 R11, R16, 0x30, RZ ;  /* 0x00000030100b7810 */ /* 0x000fe20007ffe0ff */
[----:B------:R-:W-:-:S02]  /*1080*/  IMAD R146, R139, c[0x0][0x284], R146 ;  /* 0x0000a1008b927a24 */ /* 0x000fc400078e0292 */
[C---:B------:R-:W-:Y:S02]  /*1090*/  IMAD R144, R139.reuse, c[0x0][0x294], R144 ;  /* 0x0000a5008b907a24 */ /* 0x040fe400078e0290 */
[----:B------:R-:W-:-:S04]  /*10a0*/  IMAD.WIDE.U32 R28, R139, c[0x0][0x280], R18 ;  /* 0x0000a0008b1c7a25 */ /* 0x000fc800078e0012 */
[----:B------:R-:W-:-:S04]  /*10b0*/  IMAD.WIDE.U32 R26, R139, c[0x0][0x290], R18 ;  /* 0x0000a4008b1a7a25 */ /* 0x000fc800078e0012 */
[----:B------:R-:W-:-:S04]  /*10c0*/  IMAD.WIDE.U32 R24, R199, c[0x0][0x210], R18 ;  /* 0x00008400c7187a25 */ /* 0x000fc800078e0012 */
[----:B------:R-:W-:Y:S02]  /*10d0*/  IMAD.IADD R147, R146, 0x1, R29 ;  /* 0x0000000192937824 */ /* 0x000fe400078e021d */
[----:B------:R-:W-:Y:S02]  /*10e0*/  IMAD.IADD R145, R144, 0x1, R27 ;  /* 0x0000000190917824 */ /* 0x000fe400078e021b */
[----:B------:R-:W-:Y:S02]  /*10f0*/  IMAD R93, R93, c[0x0][0x268], RZ ;  /* 0x00009a005d5d7a24 */ /* 0x000fe400078e02ff */
[----:B------:R-:W-:Y:S02]  /*1100*/  IMAD.MOV.U32 R106, RZ, RZ, c[0x0][0x1e0] ;  /* 0x00007800ff6a7624 */ /* 0x000fe400078e00ff */
[----:B------:R-:W-:Y:S02]  /*1110*/  IMAD.MOV.U32 R108, RZ, RZ, c[0x0][0x280] ;  /* 0x0000a000ff6c7624 */ /* 0x000fe400078e00ff */
[----:B------:R-:W-:Y:S01]  /*1120*/  IMAD.MOV.U32 R110, RZ, RZ, c[0x0][0x290] ;  /* 0x0000a400ff6e7624 */ /* 0x000fe200078e00ff */
[-C--:B------:R-:W-:Y:S01]  /*1130*/  SHF.L.U64.HI R104, R106, R107.reuse, c[0x0][0x1e4] ;  /* 0x000079006a687619 */ /* 0x080fe2000001026b */
[----:B------:R-:W-:Y:S01]  /*1140*/  IMAD R93, R154, c[0x0][0x26c], R93 ;  /* 0x00009b009a5d7a24 */ /* 0x000fe200078e025d */
[-C--:B------:R-:W-:Y:S01]  /*1150*/  SHF.L.U64.HI R105, R108, R107.reuse, c[0x0][0x284] ;  /* 0x0000a1006c697619 */ /* 0x080fe2000001026b */
[----:B------:R-:W-:Y:S01]  /*1160*/  IMAD.WIDE.U32 R154, R154, c[0x0][0x268], R22 ;  /* 0x00009a009a9a7a25 */ /* 0x000fe200078e0016 */
[----:B------:R-:W-:-:S03]  /*1170*/  SHF.L.U64.HI R107, R110, R107, c[0x0][0x294] ;  /* 0x0000a5006e6b7619 */ /* 0x000fc6000001026b */
[----:B------:R-:W-:Y:S02]  /*1180*/  IMAD.SHL.U32 R106, R106, 0x40, RZ ;  /* 0x000000406a6a7824 */ /* 0x000fe400078e00ff */
[----:B------:R-:W-:Y:S02]  /*1190*/  IMAD.SHL.U32 R108, R108, 0x40, RZ ;  /* 0x000000406c6c7824 */ /* 0x000fe400078e00ff */
[----:B------:R-:W-:Y:S02]  /*11a0*/  IMAD.SHL.U32 R110, R110, 0x40, RZ ;  /* 0x000000406e6e7824 */ /* 0x000fe400078e00ff */
[----:B------:R-:W-:Y:S01]  /*11b0*/  IMAD.IADD R93, R155, 0x1, R93 ;  /* 0x000000019b5d7824 */ /* 0x000fe200078e025d */
[--C-:B---3--:R-:W-:Y:S01]  /*11c0*/  @P1 SHF.R.S32.HI R15, RZ, 0x1f, R4.reuse ;  /* 0x0000001fff0f1819 */ /* 0x108fe20000011404 */
[----:B------:R-:W-:Y:S02]  /*11d0*/  @!P1 IMAD.MOV.U32 R15, RZ, RZ, R5 ;  /* 0x000000ffff0f9224 */ /* 0x000fe400078e0005 */
[----:B------:R-:W-:Y:S01]  /*11e0*/  @P1 IMAD.MOV.U32 R14, RZ, RZ, R4 ;  /* 0x000000ffff0e1224 */ /* 0x000fe200078e0004 */
[----:B------:R-:W-:Y:S01]  /*11f0*/  SHF.R.S32.HI R4, RZ, 0x1f, R9 ;  /* 0x0000001fff047819 */ /* 0x000fe20000011409 */
[----:B------:R-:W-:Y:S01]  /*1200*/  @!P1 IMAD.MOV.U32 R14, RZ, RZ, R200 ;  /* 0x000000ffff0e9224 */ /* 0x000fe200078e00c8 */
[----:B------:R-:W-:-:S02]  /*1210*/  SEL R89, R15, RZ, !P6 ;  /* 0x000000ff0f597207 */ /* 0x000fc40007000000 */
[----:B------:R-:W-:Y:S02]  /*1220*/  IADD3 R15, R16, 0x20, RZ ;  /* 0x00000020100f7810 */ /* 0x000fe40007ffe0ff */
[----:B------:R-:W-:Y:S01]  /*1230*/  SEL R152, R14, RZ, !P6 ;  /* 0x000000ff0e987207 */ /* 0x000fe20007000000 */
[----:B------:R-:W-:Y:S01]  /*1240*/  IMAD R97, R89, c[0x0][0x1f0], RZ ;  /* 0x00007c0059617a24 */ /* 0x000fe200078e02ff */
[C---:B------:R-:W-:Y:S01]  /*1250*/  IADD3 R14, R16.reuse, 0x40, RZ ;  /* 0x00000040100e7810 */ /* 0x040fe20007ffe0ff */
[----:B--2---:R-:W-:Y:S01]  /*1260*/  IMAD.IADD R13, R16, 0x1, R15 ;  /* 0x00000001100d7824 */ /* 0x004fe200078e020f */
[-C--:B------:R-:W-:Y:S01]  /*1270*/  LEA.HI R132, R4, R9.reuse, RZ, 0x3 ;  /* 0x0000000904847211 */ /* 0x080fe200078f18ff */
[----:B------:R-:W-:Y:S01]  /*1280*/  IMAD.WIDE.U32 R158, R152, c[0x0][0x1f0], R158 ;  /* 0x00007c00989e7a25 */ /* 0x000fe200078e009e */
[----:B------:R-:W-:Y:S02]  /*1290*/  LEA.HI R4, R4, R9, RZ, 0x6 ;  /* 0x0000000904047211 */ /* 0x000fe400078f30ff */
[----:B------:R-:W-:Y:S01]  /*12a0*/  ISETP.GE.AND P1, PT, R13, c[0x0][0x27c], PT ;  /* 0x00009f000d007a0c */ /* 0x000fe20003f26270 */
[----:B------:R-:W-:Y:S01]  /*12b0*/  IMAD.IADD R12, R16, 0x1, R14 ;  /* 0x00000001100c7824 */ /* 0x000fe200078e020e */
[----:B------:R-:W-:Y:S01]  /*12c0*/  LEA.HI.SX32 R129, R132, R129, 0x1d ;  /* 0x0000008184817211 */ /* 0x000fe200078feaff */
[----:B------:R-:W-:Y:S01]  /*12d0*/  IMAD R97, R152, c[0x0][0x1f4], R97 ;  /* 0x00007d0098617a24 */ /* 0x000fe200078e0261 */
[-C--:B------:R-:W-:Y:S01]  /*12e0*/  SEL R5, R17, R6.reuse, !P1 ;  /* 0x0000000611057207 */ /* 0x080fe20004800000 */
[----:B------:R-:W-:Y:S01]  /*12f0*/  IMAD.SHL.U32 R4, R4, 0x40, RZ ;  /* 0x0000004004047824 */ /* 0x000fe200078e00ff */
[----:B------:R-:W-:Y:S01]  /*1300*/  SEL R2, RZ, c[0x0][0x27c], !P1 ;  /* 0x00009f00ff027a07 */ /* 0x000fe20004800000 */
[----:B------:R-:W-:Y:S01]  /*1310*/  IMAD.IADD R97, R159, 0x1, R97 ;  /* 0x000000019f617824 */ /* 0x000fe200078e0261 */
[----:B------:R-:W-:Y:S01]  /*1320*/  IADD3 R91, P1, R20, R139, RZ ;  /* 0x0000008b145b7210 */ /* 0x000fe20007f3e0ff */
[----:B------:R-:W-:Y:S01]  /*1330*/  IMAD.IADD R9, R25, 0x1, R8 ;  /* 0x0000000119097824 */ /* 0x000fe200078e0208 */
[----:B------:R-:W-:Y:S01]  /*1340*/  SHF.R.S32.HI R126, RZ, 0x1f, R5 ;  /* 0x0000001fff7e7819 */ /* 0x000fe20000011405 */
[----:B------:R-:W-:Y:S01]  /*1350*/  IMAD.IADD R2, R2, 0x1, R13 ;  /* 0x0000000102027824 */ /* 0x000fe200078e020d */
[----:B------:R-:W-:Y:S01]  /*1360*/  BAR.SYNC.DEFER_BLOCKING 0x0 ;  /* 0x0000000000007b1d */ /* 0x000fe20000010000 */
[----:B------:R-:W-:Y:S01]  /*1370*/  IMAD.X R90, R3, 0x1, R10, P1 ;  /* 0x00000001035a7824 */ /* 0x000fe200008e060a */
[----:B------:R-:W-:Y:S01]  /*1380*/  ISETP.GE.AND P0, PT, R12, c[0x0][0x27c], PT ;  /* 0x00009f000c007a0c */ /* 0x000fe20003f06270 */
[----:B------:R-:W-:Y:S01]  /*1390*/  IMAD R10, R10, c[0x0][0x1e0], RZ ;  /* 0x000078000a0a7a24 */ /* 0x000fe200078e02ff */
[----:B------:R-:W-:Y:S01]  /*13a0*/  LEA.HI R126, R126, R5, RZ, 0x4 ;  /* 0x000000057e7e7211 */ /* 0x000fe200078f20ff */
[----:B------:R-:W-:Y:S01]  /*13b0*/  IMAD R89, R89, c[0x0][0x218], RZ ;  /* 0x0000860059597a24 */ /* 0x000fe200078e02ff */
[----:B------:R-:W-:Y:S01]  /*13c0*/  SEL R6, R17, R6, !P0 ;  /* 0x0000000611067207 */ /* 0x000fe20004000000 */
[----:B------:R-:W-:Y:S01]  /*13d0*/  IMAD R109, R139, c[0x0][0x1e4], R10 ;  /* 0x000079008b6d7a24 */ /* 0x000fe200078e020a */
[----:B------:R-:W-:Y:S01]  /*13e0*/  SEL R5, RZ, c[0x0][0x27c], !P0 ;  /* 0x00009f00ff057a07 */ /* 0x000fe20004000000 */
[----:B------:R-:W-:Y:S01]  /*13f0*/  IMAD.MOV.U32 R8, RZ, RZ, R24 ;  /* 0x000000ffff087224 */ /* 0x000fe200078e0018 */
[----:B------:R-:W-:Y:S01]  /*1400*/  IADD3 R83, P1, P0, R158, R160, R18 ;  /* 0x000000a09e537210 */ /* 0x000fe2000783e012 */
[----:B------:R-:W-:Y:S01]  /*1410*/  IMAD.IADD R109, R161, 0x1, R109 ;  /* 0x00000001a16d7824 */ /* 0x000fe200078e026d */
[----:B------:R-:W-:Y:S01]  /*1420*/  SHF.R.S32.HI R3, RZ, 0x1f, R2 ;  /* 0x0000001fff037819 */ /* 0x000fe20000011402 */
[----:B------:R-:W-:Y:S01]  /*1430*/  IMAD.IADD R5, R5, 0x1, R12 ;  /* 0x0000000105057824 */ /* 0x000fe200078e020c */
[----:B------:R-:W-:Y:S01]  /*1440*/  SHF.R.S32.HI R125, RZ, 0x1f, R6 ;  /* 0x0000001fff7d7819 */ /* 0x000fe20000011406 */
[C---:B------:R-:W-:Y:S01]  /*1450*/  IMAD R89, R152.reuse, c[0x0][0x21c], R89 ;  /* 0x0000870098597a24 */ /* 0x040fe200078e0259 */
[----:B------:R-:W-:Y:S01]  /*1460*/  IADD3.X R82, R97, R109, R19, P1, P0 ;  /* 0x0000006d61527210 */ /* 0x000fe20000fe0413 */
[----:B------:R-:W-:Y:S01]  /*1470*/  IMAD.WIDE.U32 R152, R152, c[0x0][0x218], R8 ;  /* 0x0000860098987a25 */ /* 0x000fe200078e0008 */
[----:B------:R-:W-:-:S02]  /*1480*/  LOP3.LUT P0, RZ, R113, 0x4, RZ, 0xc0, !PT ;  /* 0x0000000471ff7812 */ /* 0x000fc4000780c0ff */
[----:B------:R-:W-:Y:S01]  /*1490*/  SHF.R.S32.HI R0, RZ, 0x1f, R5 ;  /* 0x0000001fff007819 */ /* 0x000fe20000011405 */
[----:B------:R-:W-:Y:S01]  /*14a0*/  IMAD.SHL.U32 R113, R113, 0x40, RZ ;  /* 0x0000004071717824 */ /* 0x000fe200078e00ff */
[-C--:B------:R-:W-:Y:S01]  /*14b0*/  LEA.HI R131, R3, R2.reuse, RZ, 0x3 ;  /* 0x0000000203837211 */ /* 0x080fe200078f18ff */
[----:B------:R-:W-:Y:S01]  /*14c0*/  IMAD.IADD R89, R153, 0x1, R89 ;  /* 0x0000000199597824 */ /* 0x000fe200078e0259 */
[----:B------:R-:W-:Y:S02]  /*14d0*/  LEA.HI R3, R3, R2, RZ, 0x6 ;  /* 0x0000000203037211 */ /* 0x000fe400078f30ff */
[----:B------:R-:W-:Y:S02]  /*14e0*/  LOP3.LUT R113, R113, 0x1c0, RZ, 0xc0, !PT ;  /* 0x000001c071717812 */ /* 0x000fe400078ec0ff */
[----:B------:R-:W-:Y:S01]  /*14f0*/  LEA.HI R2, R7, R78, RZ, 0x5 ;  /* 0x0000004e07027211 */ /* 0x000fe200078f28ff */
[----:B------:R-:W-:Y:S01]  /*1500*/  IMAD.SHL.U32 R3, R3, 0x40, RZ ;  /* 0x0000004003037824 */ /* 0x000fe200078e00ff */
[----:B------:R-:W-:-:S02]  /*1510*/  LEA.HI R130, R0, R5, RZ, 0x3 ;  /* 0x0000000500827211 */ /* 0x000fc400078f18ff */
[----:B------:R-:W-:Y:S01]  /*1520*/  LEA.HI R125, R125, R6, RZ, 0x4 ;  /* 0x000000067d7d7211 */ /* 0x000fe200078f20ff */
[----:B------:R-:W-:Y:S01]  /*1530*/  IMAD.SHL.U32 R2, R2, 0x10, RZ ;  /* 0x0000001002027824 */ /* 0x000fe200078e00ff */
[----:B------:R-:W-:Y:S02]  /*1540*/  LEA.HI R0, R0, R5, RZ, 0x6 ;  /* 0x0000000500007211 */ /* 0x000fe400078f30ff */
[----:B------:R-:W-:Y:S02]  /*1550*/  SHF.R.U32.HI R5, RZ, 0x3, R113 ;  /* 0x00000003ff057819 */ /* 0x000fe40000011671 */
[C---:B------:R-:W-:Y:S01]  /*1560*/  LOP3.LUT R6, R113.reuse, 0x38, R132, 0xf8, !PT ;  /* 0x0000003871067812 */ /* 0x040fe200078ef884 */
[----:B------:R-:W-:Y:S01]  /*1570*/  IMAD.SHL.U32 R0, R0, 0x40, RZ ;  /* 0x0000004000007824 */ /* 0x000fe200078e00ff */
[----:B------:R-:W-:Y:S02]  /*1580*/  LOP3.LUT R10, R113, 0x38, R131, 0xf8, !PT ;  /* 0x00000038710a7812 */ /* 0x000fe400078ef883 */
[----:B------:R-:W-:-:S02]  /*1590*/  LOP3.LUT R123, R6, R5, RZ, 0x3c, !PT ;  /* 0x00000005067b7212 */ /* 0x000fc400078e3cff */
[----:B------:R-:W-:Y:S02]  /*15a0*/  LOP3.LUT R6, R113, 0x38, R130, 0xf8, !PT ;  /* 0x0000003871067812 */ /* 0x000fe400078ef882 */
[----:B------:R-:W-:Y:S02]  /*15b0*/  SHF.R.S32.HI R126, RZ, 0x4, R126 ;  /* 0x00000004ff7e7819 */ /* 0x000fe4000001147e */
[----:B------:R-:W-:Y:S02]  /*15c0*/  SHF.R.S32.HI R125, RZ, 0x4, R125 ;  /* 0x00000004ff7d7819 */ /* 0x000fe4000001147d */
[----:B------:R-:W-:Y:S02]  /*15d0*/  LOP3.LUT R2, R2, 0xfffffe00, RZ, 0xc0, !PT ;  /* 0xfffffe0002027812 */ /* 0x000fe400078ec0ff */
[----:B------:R-:W-:Y:S02]  /*15e0*/  LOP3.LUT R4, R4, 0x7ffff000, RZ, 0xc0, !PT ;  /* 0x7ffff00004047812 */ /* 0x000fe400078ec0ff */
[----:B------:R-:W-:-:S02]  /*15f0*/  LOP3.LUT R3, R3, 0x7ffff000, RZ, 0xc0, !PT ;  /* 0x7ffff00003037812 */ /* 0x000fc400078ec0ff */
[-C--:B------:R-:W-:Y:S02]  /*1600*/  LOP3.LUT R119, R10, R5.reuse, RZ, 0x3c, !PT ;  /* 0x000000050a777212 */ /* 0x080fe400078e3cff */
[----:B------:R-:W-:Y:S02]  /*1610*/  LOP3.LUT R0, R0, 0x7ffff000, RZ, 0xc0, !PT ;  /* 0x7ffff00000007812 */ /* 0x000fe400078ec0ff */
[----:B------:R-:W-:Y:S02]  /*1620*/  LOP3.LUT R115, R6, R5, RZ, 0x3c, !PT ;  /* 0x0000000506737212 */ /* 0x000fe400078e3cff */
[----:B------:R-:W-:Y:S02]  /*1630*/  LEA.HI.SX32 R126, R131, R126, 0x1d ;  /* 0x0000007e837e7211 */ /* 0x000fe400078feaff */
[----:B------:R-:W-:Y:S02]  /*1640*/  LEA.HI.SX32 R125, R130, R125, 0x1d ;  /* 0x0000007d827d7211 */ /* 0x000fe400078feaff */
[----:B------:R-:W-:-:S02]  /*1650*/  IADD3 R123, R123, R4, R2 ;  /* 0x000000047b7b7210 */ /* 0x000fc40007ffe002 */
[--C-:B------:R-:W-:Y:S02]  /*1660*/  IADD3 R119, R119, R3, R2.reuse ;  /* 0x0000000377777210 */ /* 0x100fe40007ffe002 */
[----:B------:R-:W-:Y:S01]  /*1670*/  IADD3 R115, R115, R0, R2 ;  /* 0x0000000073737210 */ /* 0x000fe20007ffe002 */
[----:B------:R-:W-:Y:S01]  /*1680*/  IMAD.SHL.U32 R123, R123, 0x2, RZ ;  /* 0x000000027b7b7824 */ /* 0x000fe200078e00ff */
[----:B------:R-:W-:Y:S01]  /*1690*/  SHF.R.S32.HI R4, RZ, 0x1f, R129 ;  /* 0x0000001fff047819 */ /* 0x000fe20000011481 */
[----:B------:R-:W-:Y:S01]  /*16a0*/  IMAD.SHL.U32 R119, R119, 0x2, RZ ;  /* 0x0000000277777824 */ /* 0x000fe200078e00ff */
[----:B------:R-:W-:Y:S01]  /*16b0*/  SHF.R.S32.HI R3, RZ, 0x1f, R126 ;  /* 0x0000001fff037819 */ /* 0x000fe2000001147e */
[----:B------:R-:W-:Y:S01]  /*16c0*/  IMAD.SHL.U32 R115, R115, 0x2, RZ ;  /* 0x0000000273737824 */ /* 0x000fe200078e00ff */
[----:B------:R-:W-:Y:S02]  /*16d0*/  SHF.R.S32.HI R0, RZ, 0x1f, R125 ;  /* 0x0000001fff007819 */ /* 0x000fe4000001147d */
[----:B------:R-:W-:Y:S01]  /*16e0*/  LEA.HI R4, R4, R129, RZ, 0x3 ;  /* 0x0000008104047211 */ /* 0x000fe200078f18ff */
[----:B------:R-:W-:Y:S01]  /*16f0*/  IMAD.SHL.U32 R129, R129, 0x8, RZ ;  /* 0x0000000881817824 */ /* 0x000fe200078e00ff */
[----:B------:R-:W-:Y:S01]  /*1700*/  LEA.HI R3, R3, R126, RZ, 0x3 ;  /* 0x0000007e03037211 */ /* 0x000fe200078f18ff */
[----:B------:R-:W-:Y:S01]  /*1710*/  IMAD.SHL.U32 R126, R126, 0x8, RZ ;  /* 0x000000087e7e7824 */ /* 0x000fe200078e00ff */
[----:B------:R-:W-:Y:S01]  /*1720*/  LEA.HI R0, R0, R125, RZ, 0x3 ;  /* 0x0000007d00007211 */ /* 0x000fe200078f18ff */
[----:B------:R-:W-:Y:S01]  /*1730*/  IMAD.SHL.U32 R125, R125, 0x8, RZ ;  /* 0x000000087d7d7824 */ /* 0x000fe200078e00ff */
[C---:B------:R-:W-:Y:S01]  /*1740*/  LOP3.LUT R128, R113.reuse, 0x18, R18, 0xf8, !PT ;  /* 0x0000001871807812 */ /* 0x040fe200078ef812 */
[----:B------:R-:W-:Y:S01]  /*1750*/  IMAD.SHL.U32 R4, R4, 0x200, RZ ;  /* 0x0000020004047824 */ /* 0x000fe200078e00ff */
[C---:B------:R-:W-:Y:S01]  /*1760*/  LOP3.LUT R10, R113.reuse, 0x38, R129, 0xf8, !PT ;  /* 0x00000038710a7812 */ /* 0x040fe200078ef881 */
[----:B------:R-:W-:Y:S01]  /*1770*/  IMAD.SHL.U32 R0, R0, 0x200, RZ ;  /* 0x0000020000007824 */ /* 0x000fe200078e00ff */
[----:B------:R-:W-:Y:S01]  /*1780*/  LOP3.LUT R6, R113, 0x38, R126, 0xf8, !PT ;  /* 0x0000003871067812 */ /* 0x000fe200078ef87e */
[----:B------:R-:W-:Y:S01]  /*1790*/  IMAD.SHL.U32 R3, R3, 0x200, RZ ;  /* 0x0000020003037824 */ /* 0x000fe200078e00ff */
[----:B------:R-:W-:-:S02]  /*17a0*/  LOP3.LUT R113, R113, 0x38, R125, 0xf8, !PT ;  /* 0x0000003871717812 */ /* 0x000fc400078ef87d */
[----:B------:R-:W-:Y:S02]  /*17b0*/  LOP3.LUT R0, R0, 0x7ffff000, RZ, 0xc0, !PT ;  /* 0x7ffff00000007812 */ /* 0x000fe400078ec0ff */
[-C--:B------:R-:W-:Y:S02]  /*17c0*/  LOP3.LUT R113, R113, R5.reuse, RZ, 0x3c, !PT ;  /* 0x0000000571717212 */ /* 0x080fe400078e3cff */
[----:B------:R-:W-:Y:S02]  /*17d0*/  SHF.R.S32.HI R17, RZ, 0x1f, R16 ;  /* 0x0000001fff117819 */ /* 0x000fe40000011410 */
[----:B------:R-:W-:Y:S02]  /*17e0*/  IADD3 R113, R113, R0, R2 ;  /* 0x0000000071717210 */ /* 0x000fe40007ffe002 */
[-C--:B------:R-:W-:Y:S01]  /*17f0*/  LOP3.LUT R121, R10, R5.reuse, RZ, 0x3c, !PT ;  /* 0x000000050a797212 */ /* 0x080fe200078e3cff */
[----:B------:R-:W-:Y:S01]  /*1800*/  IMAD.WIDE.U32 R150, R139, c[0x0][0x280], R16 ;  /* 0x0000a0008b967a25 */ /* 0x000fe200078e0010 */
[----:B------:R-:W-:-:S02]  /*1810*/  LOP3.LUT R117, R6, R5, RZ, 0x3c, !PT ;  /* 0x0000000506757212 */ /* 0x000fc400078e3cff */
[----:B------:R-:W-:Y:S01]  /*1820*/  LOP3.LUT R4, R4, 0x7ffff000, RZ, 0xc0, !PT ;  /* 0x7ffff00004047812 */ /* 0x000fe200078ec0ff */
[----:B------:R-:W-:Y:S01]  /*1830*/  IMAD.WIDE.U32 R148, R139, c[0x0][0x290], R16 ;  /* 0x0000a4008b947a25 */ /* 0x000fe200078e0010 */
[----:B------:R-:W-:Y:S02]  /*1840*/  LOP3.LUT R3, R3, 0x7ffff000, RZ, 0xc0, !PT ;  /* 0x7ffff00003037812 */ /* 0x000fe400078ec0ff */
[----:B-----5:R-:W-:Y:S01]  /*1850*/  SHF.R.S32.HI R0, RZ, 0x1f, R79 ;  /* 0x0000001fff007819 */ /* 0x020fe2000001144f */
[----:B------:R-:W-:Y:S01]  /*1860*/  IMAD.IADD R151, R151, 0x1, R146 ;  /* 0x0000000197977824 */ /* 0x000fe200078e0292 */
[----:B------:R-:W-:Y:S01]  /*1870*/  LOP3.LUT R128, R2, R128, R5, 0xf6, !PT ;  /* 0x0000008002807212 */ /* 0x000fe200078ef605 */
[----:B------:R-:W-:Y:S01]  /*1880*/  IMAD.IADD R149, R149, 0x1, R144 ;  /* 0x0000000195957824 */ /* 0x000fe200078e0290 */
[----:B------:R-:W-:Y:S01]  /*1890*/  IADD3 R121, R121, R4, R2 ;  /* 0x0000000479797210 */ /* 0x000fe20007ffe002 */
[----:B------:R-:W-:Y:S01]  /*18a0*/  IMAD.MOV.U32 R146, RZ, RZ, R28 ;  /* 0x000000ffff927224 */ /* 0x000fe200078e001c */
[----:B------:R-:W-:Y:S01]  /*18b0*/  IADD3 R117, R117, R3, R2 ;  /* 0x0000000375757210 */ /* 0x000fe20007ffe002 */
[----:B------:R-:W-:Y:S01]  /*18c0*/  IMAD R2, R0, c[0x0][0x280], RZ ;  /* 0x0000a00000027a24 */ /* 0x000fe200078e02ff */
[----:B------:R-:W-:Y:S01]  /*18d0*/  LEA R128, R128, 0x100, 0x1 ;  /* 0x0000010080807811 */ /* 0x000fe200078e08ff */
[----:B------:R-:W-:Y:S01]  /*18e0*/  IMAD.MOV.U32 R144, RZ, RZ, R26 ;  /* 0x000000ffff907224 */ /* 0x000fe200078e001a */
[----:B------:R-:W-:Y:S01]  /*18f0*/  LOP3.LUT R132, R132, 0xfffffff8, RZ, 0xc0, !PT ;  /* 0xfffffff884847812 */ /* 0x000fe200078ec0ff */
[----:B------:R-:W-:Y:S01]  /*1900*/  IMAD R0, R0, c[0x0][0x290], RZ ;  /* 0x0000a40000007a24 */ /* 0x000fe200078e02ff */
[----:B------:R-:W-:Y:S01]  /*1910*/  LOP3.LUT R131, R131, 0xfffffff8, RZ, 0xc0, !PT ;  /* 0xfffffff883837812 */ /* 0x000fe200078ec0ff */
[C---:B------:R-:W-:Y:S01]  /*1920*/  IMAD R85, R79.reuse, c[0x0][0x284], R2 ;  /* 0x0000a1004f557a24 */ /* 0x040fe200078e0202 */
[----:B------:R-:W-:Y:S01]  /*1930*/  LOP3.LUT R130, R130, 0xfffffff8, RZ, 0xc0, !PT ;  /* 0xfffffff882827812 */ /* 0x000fe200078ec0ff */
[----:B------:R-:W-:Y:S01]  /*1940*/  IMAD.WIDE.U32 R150, R79, c[0x0][0x280], R150 ;  /* 0x0000a0004f967a25 */ /* 0x000fe200078e0096 */
[----:B------:R-:W-:-:S02]  /*1950*/  IADD3 R127, R128, 0x40, RZ ;  /* 0x00000040807f7810 */ /* 0x000fc40007ffe0ff */
[----:B------:R-:W-:Y:S01]  /*1960*/  ISETP.NE.AND P6, PT, RZ, UR4, PT ;  /* 0x00000004ff007c0c */ /* 0x000fe2000bfc5270 */
[C---:B------:R-:W-:Y:S01]  /*1970*/  IMAD R3, R79.reuse, c[0x0][0x294], R0 ;  /* 0x0000a5004f037a24 */ /* 0x040fe200078e0200 */
[C---:B------:R-:W-:Y:S01]  /*1980*/  IADD3 R10, R16.reuse, 0x50, RZ ;  /* 0x00000050100a7810 */ /* 0x040fe20007ffe0ff */
[C---:B------:R-:W-:Y:S01]  /*1990*/  IMAD.WIDE.U32 R146, R79.reuse, c[0x0][0x280], R146 ;  /* 0x0000a0004f927a25 */ /* 0x040fe200078e0092 */
[----:B------:R-:W-:Y:S02]  /*19a0*/  IADD3 R9, R16, 0x10, RZ ;  /* 0x0000001010097810 */ /* 0x000fe40007ffe0ff */
[----:B------:R-:W-:Y:S01]  /*19b0*/  SHF.R.S32.HI R124, RZ, 0x1f, R132 ;  /* 0x0000001fff7c7819 */ /* 0x000fe20000011484 */
[C---:B------:R-:W-:Y:S01]  /*19c0*/  IMAD.WIDE.U32 R148, R79.reuse, c[0x0][0x290], R148 ;  /* 0x0000a4004f947a25 */ /* 0x040fe200078e0094 */
[----:B------:R-:W-:Y:S02]  /*19d0*/  @P0 IADD3 R127, R128, -0x40, RZ ;  /* 0xffffffc0807f0810 */ /* 0x000fe40007ffe0ff */
[----:B------:R-:W-:Y:S01]  /*19e0*/  SHF.R.S32.HI R118, RZ, 0x1f, R129 ;  /* 0x0000001fff767819 */ /* 0x000fe20000011481 */
[----:B------:R-:W-:Y:S01]  /*19f0*/  IMAD.WIDE.U32 R144, R79, c[0x0][0x290], R144 ;  /* 0x0000a4004f907a25 */ /* 0x000fe200078e0090 */
[----:B------:R-:W-:-:S02]  /*1a00*/  SHF.R.S32.HI R122, RZ, 0x1f, R131 ;  /* 0x0000001fff7a7819 */ /* 0x000fc40000011483 */
[----:B------:R-:W-:Y:S01]  /*1a10*/  SHF.R.S32.HI R120, RZ, 0x1f, R130 ;  /* 0x0000001fff787819 */ /* 0x000fe20000011482 */
[----:B------:R-:W-:Y:S01]  /*1a20*/  IMAD.IADD R87, R151, 0x1, R85 ;  /* 0x0000000197577824 */ /* 0x000fe200078e0255 */
[----:B------:R-:W-:Y:S01]  /*1a30*/  SHF.R.S32.HI R116, RZ, 0x1f, R126 ;  /* 0x0000001fff747819 */ /* 0x000fe2000001147e */
[----:B------:R-:W-:Y:S01]  /*1a40*/  IMAD.IADD R85, R85, 0x1, R147 ;  /* 0x0000000155557824 */ /* 0x000fe200078e0293 */
[----:B------:R-:W-:Y:S01]  /*1a50*/  SHF.R.S32.HI R114, RZ, 0x1f, R125 ;  /* 0x0000001fff727819 */ /* 0x000fe2000001147d */
[----:B------:R-:W-:Y:S02]  /*1a60*/  IMAD.IADD R86, R149, 0x1, R3 ;  /* 0x0000000195567824 */ /* 0x000fe400078e0203 */
[----:B------:R-:W-:Y:S02]  /*1a70*/  IMAD.IADD R84, R3, 0x1, R145 ;  /* 0x0000000103547824 */ /* 0x000fe400078e0291 */
[----:B------:R-:W-:Y:S02]  /*1a80*/  IMAD.SHL.U32 R121, R121, 0x2, RZ ;  /* 0x0000000279797824 */ /* 0x000fe400078e00ff */
[----:B------:R-:W-:-:S02]  /*1a90*/  IMAD.SHL.U32 R117, R117, 0x2, RZ ;  /* 0x0000000275757824 */ /* 0x000fc400078e00ff */
[----:B------:R-:W-:Y:S02]  /*1aa0*/  IMAD.SHL.U32 R113, R113, 0x2, RZ ;  /* 0x0000000271717824 */ /* 0x000fe400078e00ff */
.L_x_562:
        /* <DEDUP_REMOVED lines=8> */
[----:B------:R-:W-:Y:S04]  /*1b30*/  IMAD.IADD R88, R25, 0x1, R5 ;  /* 0x0000000119587824 */ /* 0x000fe800078e0205 */
[----:B------:R-:W-:Y:S01]  /*1b40*/  IMAD.X R0, R88, 0x1, R82, P0 ;  /* 0x0000000158007824 */ /* 0x000fe200000e0652 */
[C---:B------:R-:W-:Y:S04]  /*1b50*/  LEA R64, P0, R3.reuse, c[0x0][0x1c8], 0x1 ;  /* 0x0000720003407a11 */ /* 0x040fe800078008ff */
        /* <DEDUP_REMOVED lines=73> */
.L_x_542:
[----:B------:R-:W-:Y:S05]  /*1ff0*/  BSYNC B0 ;  /* 0x0000000000007941 */ /* 0x000fea0003800000 */
.L_x_541:
        /* <DEDUP_REMOVED lines=89> */
.L_x_545:
[----:B------:R-:W-:Y:S05]  /*2590*/  BSYNC B0 ;  /* 0x0000000000007941 */ /* 0x000fea0003800000 */
.L_x_544:
        /* <DEDUP_REMOVED lines=56> */
.L_x_547:
[----:B------:R-:W-:Y:S05]  /*2920*/  BSYNC B0 ;  /* 0x0000000000007941 */ /* 0x000fea0003800000 */
.L_x_546:
        /* <DEDUP_REMOVED lines=56> */
.L_x_549:
[----:B------:R-:W-:Y:S05]  /*2cb0*/  BSYNC B0 ;  /* 0x0000000000007941 */ /* 0x000fea0003800000 */
.L_x_548:
        /* <DEDUP_REMOVED lines=56> */
.L_x_551:
[----:B------:R-:W-:Y:S05]  /*3040*/  BSYNC B0 ;  /* 0x0000000000007941 */ /* 0x000fea0003800000 */
.L_x_550:
        /* <DEDUP_REMOVED lines=56> */
.L_x_553:
[----:B------:R-:W-:Y:S05]  /*33d0*/  BSYNC B0 ;  /* 0x0000000000007941 */ /* 0x000fea0003800000 */
.L_x_552:
        /* <DEDUP_REMOVED lines=56> */
.L_x_540:
        /* <DEDUP_REMOVED lines=47> */
.L_x_555:
[----:B------:R-:W-:Y:S05]  /*3a50*/  BSYNC B0 ;  /* 0x0000000000007941 */ /* 0x000fea0003800000 */
.L_x_554:
[----:B------:R-:W-:Y:S04]  /*3a60*/  IADD3 R143, P0, R160, R24, RZ ;  /* 0x00000018a08f7210 */ /* 0x000fe80007f1e0ff */
[----:B------:R-:W-:Y:S01]  /*3a70*/  IADD3.X R88, R109, R88, RZ, P0, !PT ;  /* 0x000000586d587210 */ /* 0x000fe200007fe4ff */
[----:B------:R-:W-:-:S05]  /*3a80*/  @P1 BRA `(.L_x_543) ;  /* 0x0000199000001947 */ /* 0x000fca0003800000 */
[----:B------:R-:W-:Y:S01]  /*3a90*/  ISETP.GE.AND P0, PT, R18, c[0x0][0x1d4], PT ;  /* 0x0000750012007a0c */ /* 0x000fe20003f06270 */
[----:B-----5:R-:W-:Y:S01]  /*3aa0*/  IMAD.MOV.U32 R8, RZ, RZ, R66 ;  /* 0x000000ffff087224 */ /* 0x020fe200078e0042 */
[----:B------:R-:W-:Y:S01]  /*3ab0*/  MOV R5, R65 ;  /* 0x0000004100057202 */ /* 0x000fe20000000f00 */
[----:B------:R-:W-:Y:S01]  /*3ac0*/  IMAD.MOV.U32 R7, RZ, RZ, R67 ;  /* 0x000000ffff077224 */ /* 0x000fe200078e0043 */
[----:B-1----:R-:W-:Y:S01]  /*3ad0*/  MOV R3, R23 ;  /* 0x0000001700037202 */ /* 0x002fe20000000f00 */
        /* <DEDUP_REMOVED lines=70> */
[--C-:B------:R-:W-:Y:S01]  /*3f40*/  IMAD.MOV.U32 R36, RZ, RZ, R39.reuse ;  /* 0x000000ffff247224 */ /* 0x100fe200078e0027 */
        /* <DEDUP_REMOVED lines=13> */
[C---:B------:R-:W-:Y:S01]  /*4020*/  @!P0 FMUL.FTZ R2, R43.reuse, R42 ;  /* 0x0000002a2b028220 */ /* 0x040fe20000410000 */
        /* <DEDUP_REMOVED lines=41> */
[C---:B------:R-:W-:Y:S01]  /*42c0*/  @!P0 FMUL.FTZ R8, R36.reuse, R39 ;  /* 0x0000002724088220 */ /* 0x040fe20000410000 */
[----:B------:R-:W-:Y:S01]  /*42d0*/  @!P0 MOV R72, R170 ;  /* 0x000000aa00488202 */ /* 0x000fe20000000f00 */
[----:B------:R-:W-:Y:S02]  /*42e0*/  @!P0 FFMA.FTZ R179, R36, R61, -R179 ;  /* 0x0000003d24b38223 */ /* 0x000fe400000108b3 */
[----:B------:R-:W-:Y:S02]  /*42f0*/  @!P0 FFMA.FTZ R7, R58, R59, R7 ;  /* 0x0000003b3a078223 */ /* 0x000fe40000010007 */
[----:B------:R-:W-:Y:S01]  /*4300*/  @!P0 FFMA.FTZ R8, R60, R61, R8 ;  /* 0x0000003d3c088223 */ /* 0x000fe20000010008 */
[----:B------:R-:W-:Y:S01]  /*4310*/  @!P0 F2FP.PACK_AB R179, R179, R176 ;  /* 0x000000b0b3b3823e */ /* 0x000fe200000000ff */
[----:B------:R-:W-:Y:S01]  /*4320*/  @!P0 IMAD.MOV.U32 R26, RZ, RZ, R174 ;  /* 0x000000ffff1a8224 */ /* 0x000fe200078e00ae */
[----:B------:R-:W-:Y:S01]  /*4330*/  @!P0 F2FP.PACK_AB R176, R6, R5 ;  /* 0x0000000506b0823e */ /* 0x000fe200000000ff */
[----:B------:R-:W-:Y:S01]  /*4340*/  @!P0 IMAD.MOV.U32 R73, RZ, RZ, R171 ;  /* 0x000000ffff498224 */ /* 0x000fe200078e00ab */
[----:B------:R-:W-:Y:S02]  /*4350*/  @!P0 MOV R27, R179 ;  /* 0x000000b3001b8202 */ /* 0x000fe40000000f00 */
[----:B------:R-:W-:Y:S02]  /*4360*/  @!P0 F2FP.PACK_AB R177, R8, R7 ;  /* 0x0000000708b1823e */ /* 0x000fe400000000ff */
[----:B------:R-:W-:Y:S01]  /*4370*/  @!P0 MOV R74, R176 ;  /* 0x000000b0004a8202 */ /* 0x000fe20000000f00 */
[----:B------:R1:W-:Y:S01]  /*4380*/  STG.E.128 [R168.64], R24 ;  /* 0x00000018a8007986 */ /* 0x0003e2000c101d06 */
[----:B------:R-:W-:Y:S07]  /*4390*/  @!P0 MOV R75, R177 ;  /* 0x000000b1004b8202 */ /* 0x000fee0000000f00 */
[----:B------:R1:W-:Y:S02]  /*43a0*/  @!P2 STG.E.128 [R166.64], R72 ;  /* 0x00000048a600a986 */ /* 0x0003e4000c101d06 */
.L_x_557:
[----:B------:R-:W-:Y:S05]  /*43b0*/  BSYNC B0 ;  /* 0x0000000000007941 */ /* 0x000fea0003800000 */
.L_x_556:
        /* <DEDUP_REMOVED lines=73> */
[--C-:B------:R-:W-:Y:S02]  /*4850*/  @!P0 HADD2.F32 R46, -RZ, R47.reuse.H0_H0 ;  /* 0x2000002fff2e8230 */ /* 0x100fe40000004100 */
[-C--:B------:R-:W-:Y:S01]  /*4860*/  @!P0 FMUL.FTZ R74, R48, R31.reuse ;  /* 0x0000001f304a8220 */ /* 0x080fe20000410000 */
[----:B------:R-:W-:Y:S01]  /*4870*/  @!P0 HADD2.F32 R47, -RZ, R47.H1_H1 ;  /* 0x3000002fff2f8230 */ /* 0x000fe20000004100 */
[----:B------:R-:W-:Y:S01]  /*4880*/  @!P0 FMUL.FTZ R7, R36, R31 ;  /* 0x0000001f24078220 */ /* 0x000fe20000410000 */
[----:B------:R-:W-:Y:S02]  /*4890*/  @!P0 HADD2.F32 R31, -RZ, R34.H0_H0 ;  /* 0x20000022ff1f8230 */ /* 0x000fe40000004100 */
        /* <DEDUP_REMOVED lines=28> */
[----:B------:R-:W-:Y:S01]  /*4a60*/  @!P0 IMAD.MOV.U32 R26, RZ, RZ, R167 ;  /* 0x000000ffff1a8224 */ /* 0x000fe200078e00a7 */
[----:B------:R-:W-:Y:S01]  /*4a70*/  @!P0 F2FP.PACK_AB R164, R6, R5 ;  /* 0x0000000506a4823e */ /* 0x000fe200000000ff */
[----:B------:R-:W-:Y:S01]  /*4a80*/  @!P0 IMAD.MOV.U32 R57, RZ, RZ, R73 ;  /* 0x000000ffff398224 */ /* 0x000fe200078e0049 */
[----:B------:R-:W-:Y:S02]  /*4a90*/  @!P0 F2FP.PACK_AB R165, R8, R7 ;  /* 0x0000000708a5823e */ /* 0x000fe400000000ff */
[----:B------:R1:W-:Y:S01]  /*4aa0*/  STG.E.128 [R60.64], R24 ;  /* 0x000000183c007986 */ /* 0x0003e2000c101d06 */
[----:B------:R-:W-:Y:S02]  /*4ab0*/  @!P0 MOV R56, R72 ;  /* 0x0000004800388202 */ /* 0x000fe40000000f00 */
[----:B------:R-:W-:Y:S02]  /*4ac0*/  @!P0 MOV R58, R164 ;  /* 0x000000a4003a8202 */ /* 0x000fe40000000f00 */
[----:B------:R-:W-:Y:S05]  /*4ad0*/  @!P0 MOV R59, R165 ;  /* 0x000000a5003b8202 */ /* 0x000fea0000000f00 */
[----:B------:R1:W-:Y:S02]  /*4ae0*/  @!P2 STG.E.128 [R54.64], R56 ;  /* 0x000000383600a986 */ /* 0x0003e4000c101d06 */
.L_x_559:
[----:B------:R-:W-:Y:S05]  /*4af0*/  BSYNC B0 ;  /* 0x0000000000007941 */ /* 0x000fea0003800000 */
.L_x_558:
[----:B------:R-:W-:Y:S11]  /*4b00*/  ISETP.GE.AND P0, PT, R12, c[0x0][0x1d4], PT ;  /* 0x000075000c007a0c */ /* 0x000ff60003f06270 */
[----:B------:R-:W-:Y:S02]  /*4b10*/  @!UPT UIADD3 URZ, URZ, URZ, URZ ;  /* 0x0000003f3f3ff290 */ /* 0x000fe4000fffe03f */
[----:B------:R-:W-:-:S05]  /*4b20*/  @P0 BRA `(.L_x_543) ;  /* 0x000008f000000947 */ /* 0x000fca0003800000 */
[----:B-1----:R-:W1:Y:S01]  /*4b30*/  LDS.128 R52, [R113+0x6100] ;  /* 0x0061000071347984 */ /* 0x002e620000000c00 */
[----:B------:R-:W-:Y:S04]  /*4b40*/  IADD3 R58, P1, P0, R158, R143, R130 ;  /* 0x0000008f9e3a7210 */ /* 0x000fe8000783e082 */
[----:B------:R-:W-:Y:S02]  /*4b50*/  IADD3.X R51, R97, R88, R120, P1, P0 ;  /* 0x0000005861337210 */ /* 0x000fe40000fe0478 */
[C---:B------:R-:W-:Y:S01]  /*4b60*/  LEA R56, P0, R58.reuse, c[0x0][0x1c8], 0x1 ;  /* 0x000072003a387a11 */ /* 0x040fe200078008ff */
[----:B------:R-:W2:Y:S03]  /*4b70*/  LDS.128 R24, [R115+0x6100] ;  /* 0x0061000073187984 */ /* 0x000ea60000000c00 */
[----:B------:R-:W-:Y:S02]  /*4b80*/  LEA.HI.X R57, R58, c[0x0][0x1cc], R51, 0x1, P0 ;  /* 0x000073003a397a11 */ /* 0x000fe400000f0c33 */
[----:B------:R-:W-:Y:S11]  /*4b90*/  ISETP.GE.AND P0, PT, R12, c[0x0][0x27c], PT ;  /* 0x00009f000c007a0c */ /* 0x000ff60003f06270 */
[----:B------:R-:W-:Y:S02]  /*4ba0*/  @!UPT UIADD3 URZ, URZ, URZ, URZ ;  /* 0x0000003f3f3ff290 */ /* 0x000fe4000fffe03f */
[----:B------:R-:W-:Y:S01]  /*4bb0*/  @!P0 HADD2.F32 R30, -RZ, R33.H1_H1 ;  /* 0x30000021ff1e8230 */ /* 0x000fe20000004100 */
[--C-:B------:R-:W-:Y:S01]  /*4bc0*/  @!P0 SHF.R.U32.HI R28, RZ, 0x10, R21.reuse ;  /* 0x00000010ff1c8819 */ /* 0x100fe20000011615 */
[--C-:B------:R-:W-:Y:S01]  /*4bd0*/  @!P0 HADD2.F32 R40, -RZ, R63.reuse.H1_H1 ;  /* 0x3000003fff288230 */ /* 0x100fe20000004100 */
[----:B------:R-:W-:Y:S01]  /*4be0*/  @!P0 SHF.R.U64 R21, R20, 0x10, R21 ;  /* 0x0000001014158819 */ /* 0x000fe20000001215 */
[----:B------:R-:W-:Y:S01]  /*4bf0*/  @!P0 HADD2.F32 R37, -RZ, R63.H0_H0 ;  /* 0x2000003fff258230 */ /* 0x000fe20000004100 */
[--C-:B------:R-:W-:Y:S01]  /*4c00*/  @!P0 SHF.R.U32.HI R20, RZ, 0x10, R23.reuse ;  /* 0x00000010ff148819 */ /* 0x100fe20000011617 */
[--C-:B------:R-:W-:Y:S01]  /*4c10*/  @!P0 HADD2.F32 R44, -RZ, R62.reuse.H1_H1 ;  /* 0x3000003eff2c8230 */ /* 0x100fe20000004100 */
[----:B------:R-:W-:Y:S01]  /*4c20*/  @!P0 SHF.R.U64 R22, R22, 0x10, R23 ;  /* 0x0000001016168819 */ /* 0x000fe20000001217 */
[----:B------:R-:W-:Y:S01]  /*4c30*/  @!P0 HADD2.F32 R47, -RZ, R62.H0_H0 ;  /* 0x2000003eff2f8230 */ /* 0x000fe20000004100 */
        /* <DEDUP_REMOVED lines=8> */
[----:B------:R-:W-:Y:S01]  /*4cc0*/  @!P0 MOV R36, R52 ;  /* 0x0000003400248202 */ /* 0x000fe20000000f00 */
[----:B------:R-:W-:Y:S01]  /*4cd0*/  @!P0 HADD2.F32 R43, -RZ, R43.H0_H0 ;  /* 0x2000002bff2b8230 */ /* 0x000fe20000004100 */
[----:B------:R-:W-:Y:S01]  /*4ce0*/  @!P0 SHF.R.U64 R46, R66, 0x10, R67 ;  /* 0x00000010422e8819 */ /* 0x000fe20000001243 */
[----:B------:R-:W-:Y:S01]  /*4cf0*/  @!P0 HADD2.F32 R38, -RZ, R35.H0_H0 ;  /* 0x20000023ff268230 */ /* 0x000fe20000004100 */
[----:B------:R-:W-:Y:S01]  /*4d00*/  @!P0 MOV R49, R55 ;  /* 0x0000003700318202 */ /* 0x000fe20000000f00 */
[----:B------:R-:W-:Y:S01]  /*4d10*/  @!P0 HADD2.F32 R42, -RZ, R45.H0_H0 ;  /* 0x2000002dff2a8230 */ /* 0x000fe20000004100 */
[----:B--2---:R-:W-:Y:S01]  /*4d20*/  @!P0 MOV R29, R25 ;  /* 0x00000019001d8202 */ /* 0x004fe20000000f00 */
[----:B------:R-:W-:Y:S01]  /*4d30*/  @!P0 HADD2.F32 R50, -RZ, R50.H0_H0 ;  /* 0x20000032ff328230 */ /* 0x000fe20000004100 */
[-C--:B------:R-:W-:Y:S01]  /*4d40*/  @!P0 FMUL.FTZ R51, R38, R30.reuse ;  /* 0x0000001e26338220 */ /* 0x080fe20000410000 */
[----:B------:R-:W-:Y:S02]  /*4d50*/  @!P0 HADD2.F32 R46, -RZ, R46.H0_H0 ;  /* 0x2000002eff2e8230 */ /* 0x000fe40000004100 */
[--C-:B------:R-:W-:Y:S02]  /*4d60*/  @!P0 HADD2.F32 R23, -RZ, R29.reuse.H0_H0 ;  /* 0x2000001dff178230 */ /* 0x100fe40000004100 */
[----:B------:R-:W-:Y:S02]  /*4d70*/  @!P0 HADD2.F32 R34, -RZ, R29.H1_H1 ;  /* 0x3000001dff228230 */ /* 0x000fe40000004100 */
[----:B------:R-:W-:Y:S01]  /*4d80*/  @!P0 HADD2.F32 R41, -RZ, R35.H1_H1 ;  /* 0x30000023ff298230 */ /* 0x000fe20000004100 */
[C---:B------:R-:W-:Y:S01]  /*4d90*/  @!P0 FMUL.FTZ R3, R23.reuse, R30 ;  /* 0x0000001e17038220 */ /* 0x040fe20000410000 */
[----:B------:R-:W-:Y:S01]  /*4da0*/  @!P0 MOV R30, R24 ;  /* 0x00000018001e8202 */ /* 0x000fe20000000f00 */
[----:B------:R-:W-:Y:S01]  /*4db0*/  @!P0 FFMA.FTZ R51, R23, R40, -R51 ;  /* 0x0000002817338223 */ /* 0x000fe20000010833 */
[----:B------:R-:W-:Y:S01]  /*4dc0*/  @!P0 HADD2.F32 R23, -RZ, R33.H0_H0 ;  /* 0x20000021ff178230 */ /* 0x000fe20000004100 */
[-C--:B------:R-:W-:Y:S01]  /*4dd0*/  @!P0 FMUL.FTZ R58, R41, R31.reuse ;  /* 0x0000001f293a8220 */ /* 0x080fe20000410000 */
[----:B------:R-:W-:Y:S01]  /*4de0*/  @!P0 HADD2.F32 R35, -RZ, R36.H0_H0 ;  /* 0x20000024ff238230 */ /* 0x000fe20000004100 */
[C---:B------:R-:W-:Y:S01]  /*4df0*/  @!P0 FMUL.FTZ R4, R34.reuse, R31 ;  /* 0x0000001f22048220 */ /* 0x040fe20000410000 */
[--C-:B------:R-:W-:Y:S01]  /*4e00*/  @!P0 HADD2.F32 R28, -RZ, R30.reuse.H0_H0 ;  /* 0x2000001eff1c8230 */ /* 0x100fe20000004100 */
[----:B------:R-:W-:Y:S01]  /*4e10*/  @!P0 FFMA.FTZ R58, R34, R43, -R58 ;  /* 0x0000002b223a8223 */ /* 0x000fe2000001083a */
[----:B------:R-:W-:Y:S01]  /*4e20*/  @!P0 HADD2.F32 R30, -RZ, R30.H1_H1 ;  /* 0x3000001eff1e8230 */ /* 0x000fe20000004100 */
[CC--:B------:R-:W-:Y:S01]  /*4e30*/  @!P0 FMUL.FTZ R59, R35.reuse, R23.reuse ;  /* 0x00000017233b8220 */ /* 0x0c0fe20000410000 */
[----:B------:R-:W-:Y:S01]  /*4e40*/  @!P0 HADD2.F32 R29, -RZ, R21.H0_H0 ;  /* 0x20000015ff1d8230 */ /* 0x000fe20000004100 */
[C---:B------:R-:W-:Y:S01]  /*4e50*/  @!P0 FMUL.FTZ R0, R28.reuse, R23 ;  /* 0x000000171c008220 */ /* 0x040fe20000410000 */
[----:B------:R-:W-:Y:S01]  /*4e60*/  @!P0 MOV R23, R26 ;  /* 0x0000001a00178202 */ /* 0x000fe20000000f00 */
[----:B------:R-:W-:Y:S01]  /*4e70*/  @!P0 FFMA.FTZ R59, R28, R37, -R59 ;  /* 0x000000251c3b8223 */ /* 0x000fe2000001083b */
[----:B------:R-:W-:Y:S01]  /*4e80*/  @!P0 HADD2.F32 R28, -RZ, R32.H1_H1 ;  /* 0x30000020ff1c8230 */ /* 0x000fe20000004100 */
[----:B------:R-:W-:Y:S01]  /*4e90*/  @!P0 FMUL.FTZ R2, R30, R29 ;  /* 0x0000001d1e028220 */ /* 0x000fe20000410000 */
[----:B------:R-:W-:Y:S01]  /*4ea0*/  @!P0 HADD2.F32 R36, -RZ, R36.H1_H1 ;  /* 0x30000024ff248230 */ /* 0x000fe20000004100 */
[----:B------:R-:W-:Y:S01]  /*4eb0*/  @!P0 FFMA.FTZ R0, R35, R37, R0 ;  /* 0x0000002523008223 */ /* 0x000fe20000010000 */
[--C-:B------:R-:W-:Y:S01]  /*4ec0*/  @!P0 HADD2.F32 R21, -RZ, R23.reuse.H0_H0 ;  /* 0x20000017ff158230 */ /* 0x100fe20000004100 */
[-C--:B------:R-:W-:Y:S01]  /*4ed0*/  @!P0 FMUL.FTZ R61, R42, R28.reuse ;  /* 0x0000001c2a3d8220 */ /* 0x080fe20000410000 */
[----:B------:R-:W-:Y:S01]  /*4ee0*/  @!P0 F2FP.PACK_AB R51, R58, R51 ;  /* 0x000000333a33823e */ /* 0x000fe200000000ff */
[----:B------:R-:W-:Y:S01]  /*4ef0*/  @!P0 FMUL.FTZ R60, R36, R29 ;  /* 0x0000001d243c8220 */ /* 0x000fe20000410000 */
[----:B------:R-:W-:Y:S01]  /*4f00*/  @!P0 HADD2.F32 R29, -RZ, R23.H1_H1 ;  /* 0x30000017ff1d8230 */ /* 0x000fe20000004100 */
[C---:B------:R-:W-:Y:S01]  /*4f10*/  @!P0 FMUL.FTZ R5, R21.reuse, R28 ;  /* 0x0000001c15058220 */ /* 0x040fe20000410000 */
[----:B------:R-:W-:Y:S01]  /*4f20*/  @!P0 MOV R28, R27 ;  /* 0x0000001b001c8202 */ /* 0x000fe20000000f00 */
[----:B------:R-:W-:Y:S01]  /*4f30*/  @!P0 FFMA.FTZ R61, R21, R44, -R61 ;  /* 0x0000002c153d8223 */ /* 0x000fe2000001083d */
[----:B------:R-:W-:Y:S01]  /*4f40*/  @!P0 HADD2.F32 R21, -RZ, R32.H0_H0 ;  /* 0x20000020ff158230 */ /* 0x000fe20000004100 */
[-C--:B------:R-:W-:Y:S01]  /*4f50*/  @!P0 FFMA.FTZ R60, R30, R39.reuse, -R60 ;  /* 0x000000271e3c8223 */ /* 0x080fe2000001083c */
[----:B------:R-:W-:Y:S01]  /*4f60*/  @!P0 HADD2.F32 R22, -RZ, R22.H0_H0 ;  /* 0x20000016ff168230 */ /* 0x000fe20000004100 */
[----:B------:R-:W-:Y:S01]  /*4f70*/  @!P0 FFMA.FTZ R2, R36, R39, R2 ;  /* 0x0000002724028223 */ /* 0x000fe20000010002 */
[--C-:B------:R-:W-:Y:S01]  /*4f80*/  @!P0 HADD2.F32 R48, -RZ, R49.reuse.H0_H0 ;  /* 0x20000031ff308230 */ /* 0x100fe20000004100 */
[----:B------:R-:W-:Y:S01]  /*4f90*/  @!P0 FFMA.FTZ R3, R38, R40, R3 ;  /* 0x0000002826038223 */ /* 0x000fe20000010003 */
[----:B------:R-:W-:Y:S01]  /*4fa0*/  @!P0 HADD2.F32 R49, -RZ, R49.H1_H1 ;  /* 0x30000031ff318230 */ /* 0x000fe20000004100 */
[----:B------:R-:W-:Y:S01]  /*4fb0*/  @!P0 FMUL.FTZ R6, R29, R22 ;  /* 0x000000161d068220 */ /* 0x000fe20000410000 */
[----:B------:R-:W-:Y:S01]  /*4fc0*/  @!P0 HADD2.F32 R45, -RZ, R45.H1_H1 ;  /* 0x3000002dff2d8230 */ /* 0x000fe20000004100 */
[----:B------:R-:W-:Y:S01]  /*4fd0*/  @!P0 FMUL.FTZ R69, R48, R21 ;  /* 0x0000001530458220 */ /* 0x000fe20000410000 */
[----:B------:R-:W-:Y:S01]  /*4fe0*/  @!P0 F2FP.PACK_AB R60, R60, R59 ;  /* 0x0000003b3c3c823e */ /* 0x000fe200000000ff */
[----:B------:R-:W-:Y:S01]  /*4ff0*/  @!P0 FMUL.FTZ R68, R49, R20 ;  /* 0x0000001431448220 */ /* 0x000fe20000410000 */
[----:B------:R-:W-:Y:S01]  /*5000*/  @!P0 MOV R25, R51 ;  /* 0x0000003300198202 */ /* 0x000fe20000000f00 */
[----:B------:R-:W-:Y:S01]  /*5010*/  @!P0 FMUL.FTZ R70, R45, R22 ;  /* 0x000000162d468220 */ /* 0x000fe20000410000 */
[----:B------:R-:W-:Y:S01]  /*5020*/  @!P0 F2FP.PACK_AB R51, R2, R0 ;  /* 0x000000000233823e */ /* 0x000fe200000000ff */
[----:B------:R-:W-:Y:S01]  /*5030*/  @!P0 FFMA.FTZ R4, R41, R43, R4 ;  /* 0x0000002b29048223 */ /* 0x000fe20000010004 */
[--C-:B------:R-:W-:Y:S01]  /*5040*/  @!P0 HADD2.F32 R30, -RZ, R28.reuse.H0_H0 ;  /* 0x2000001cff1e8230 */ /* 0x100fe20000004100 */
[----:B------:R-:W-:Y:S01]  /*5050*/  @!P0 FFMA.FTZ R70, R29, R46, -R70 ;  /* 0x0000002e1d468223 */ /* 0x000fe20000010846 */
[----:B------:R-:W-:Y:S01]  /*5060*/  @!P0 HADD2.F32 R23, -RZ, R28.H1_H1 ;  /* 0x3000001cff178230 */ /* 0x000fe20000004100 */
[----:B------:R-:W-:Y:S01]  /*5070*/  @!P0 FFMA.FTZ R5, R42, R44, R5 ;  /* 0x0000002c2a058223 */ /* 0x000fe20000010005 */
[----:B------:R-:W-:Y:S01]  /*5080*/  @!P0 F2FP.PACK_AB R58, R4, R3 ;  /* 0x00000003043a823e */ /* 0x000fe200000000ff */
[----:B------:R-:W-:Y:S01]  /*5090*/  @!P0 FFMA.FTZ R69, R30, R47, -R69 ;  /* 0x0000002f1e458223 */ /* 0x000fe20000010845 */
[----:B------:R-:W-:Y:S01]  /*50a0*/  @!P0 F2FP.PACK_AB R61, R70, R61 ;  /* 0x0000003d463d823e */ /* 0x000fe200000000ff */
[C---:B------:R-:W-:Y:S01]  /*50b0*/  @!P0 FFMA.FTZ R68, R23.reuse, R50, -R68 ;  /* 0x0000003217448223 */ /* 0x040fe20000010844 */
[----:B------:R-:W-:Y:S01]  /*50c0*/  @!P0 MOV R53, R58 ;  /* 0x0000003a00358202 */ /* 0x000fe20000000f00 */
[----:B------:R-:W-:Y:S01]  /*50d0*/  @!P0 FMUL.FTZ R7, R30, R21 ;  /* 0x000000151e078220 */ /* 0x000fe20000410000 */
[----:B------:R-:W-:Y:S01]  /*50e0*/  @!P0 MOV R26, R61 ;  /* 0x0000003d001a8202 */ /* 0x000fe20000000f00 */
[----:B------:R-:W-:Y:S01]  /*50f0*/  @!P0 IMAD.MOV.U32 R24, RZ, RZ, R60 ;  /* 0x000000ffff188224 */ /* 0x000fe200078e003c */
[----:B------:R-:W-:Y:S01]  /*5100*/  @!P0 F2FP.PACK_AB R68, R68, R69 ;  /* 0x000000454444823e */ /* 0x000fe200000000ff */
[----:B------:R-:W-:Y:S02]  /*5110*/  @!P0 FMUL.FTZ R8, R23, R20 ;  /* 0x0000001417088220 */ /* 0x000fe40000410000 */
[----:B------:R-:W-:Y:S01]  /*5120*/  @!P0 FFMA.FTZ R6, R45, R46, R6 ;  /* 0x0000002e2d068223 */ /* 0x000fe20000010006 */
[----:B------:R-:W-:Y:S01]  /*5130*/  @!P0 MOV R27, R68 ;  /* 0x00000044001b8202 */ /* 0x000fe20000000f00 */
[----:B------:R-:W-:Y:S02]  /*5140*/  @!P0 FFMA.FTZ R7, R48, R47, R7 ;  /* 0x0000002f30078223 */ /* 0x000fe40000010007 */
[----:B------:R-:W-:Y:S01]  /*5150*/  @!P0 FFMA.FTZ R8, R49, R50, R8 ;  /* 0x0000003231088223 */ /* 0x000fe20000010008 */
[----:B------:R-:W-:Y:S01]  /*5160*/  @!P0 F2FP.PACK_AB R59, R6, R5 ;  /* 0x00000005063b823e */ /* 0x000fe200000000ff */
[----:B------:R1:W-:Y:S01]  /*5170*/  STG.E.128 [R56.64], R24 ;  /* 0x0000001838007986 */ /* 0x0003e2000c101d06 */
[----:B------:R-:W-:Y:S02]  /*5180*/  @!P0 IMAD.MOV.U32 R52, RZ, RZ, R51 ;  /* 0x000000ffff348224 */ /* 0x000fe400078e0033 */
[----:B------:R-:W-:Y:S02]  /*5190*/  @!P0 F2FP.PACK_AB R60, R8, R7 ;  /* 0x00000007083c823e */ /* 0x000fe400000000ff */
[----:B------:R-:W-:Y:S02]  /*51a0*/  @!P0 MOV R54, R59 ;  /* 0x0000003b00368202 */ /* 0x000fe40000000f00 */
[----:B------:R-:W-:Y:S02]  /*51b0*/  @!P0 MOV R55, R60 ;  /* 0x0000003c00378202 */ /* 0x000fe40000000f00 */
[----:B------:R-:W-:Y:S11]  /*51c0*/  ISETP.GE.AND P0, PT, R125, c[0x0][0x1d4], PT ;  /* 0x000075007d007a0c */ /* 0x000ff60003f06270 */
[----:B------:R-:W-:Y:S02]  /*51d0*/  @!UPT UIADD3 URZ, URZ, URZ, URZ ;  /* 0x0000003f3f3ff290 */ /* 0x000fe4000fffe03f */
[----:B------:R-:W-:-:S05]  /*51e0*/  @P0 BRA `(.L_x_543) ;  /* 0x0000023000000947 */ /* 0x000fca0003800000 */
[----:B------:R-:W-:Y:S04]  /*51f0*/  IADD3 R143, P1, P0, R158, R143, R125 ;  /* 0x0000008f9e8f7210 */ /* 0x000fe8000783e07d */
[----:B------:R-:W-:Y:S02]  /*5200*/  IADD3.X R88, R97, R88, R114, P1, P0 ;  /* 0x0000005861587210 */ /* 0x000fe40000fe0472 */
[C---:B------:R-:W-:Y:S04]  /*5210*/  LEA R2, P0, R143.reuse, c[0x0][0x1c8], 0x1 ;  /* 0x000072008f027a11 */ /* 0x040fe800078008ff */
[----:B------:R-:W-:Y:S05]  /*5220*/  LEA.HI.X R3, R143, c[0x0][0x1cc], R88, 0x1, P0 ;  /* 0x000073008f037a11 */ /* 0x000fea00000f0c58 */
[----:B------:R2:W-:Y:S01]  /*5230*/  STG.E.128 [R2.64], R52 ;  /* 0x0000003402007986 */ /* 0x0005e2000c101d06 */
[----:B------:R-:W-:-:S05]  /*5240*/  BRA `(.L_x_543) ;  /* 0x000001d000007947 */ /* 0x000fca0003800000 */
.L_x_539:
[----:B------:R-:W-:Y:S05]  /*5250*/  IMAD R0, R135, -0x40, R142 ;  /* 0xffffffc087007824 */ /* 0x000fea00078e028e */
[----:B------:R-:W-:Y:S04]  /*5260*/  IMNMX R0, R0, 0x40, PT ;  /* 0x0000004000007817 */ /* 0x000fe80003800200 */
[----:B------:R-:W-:Y:S11]  /*5270*/  ISETP.GE.AND P0, PT, R139, R0, PT ;  /* 0x000000008b00720c */ /* 0x000ff60003f06270 */
[----:B------:R-:W-:Y:S02]  /*5280*/  @!UPT UIADD3 URZ, URZ, URZ, URZ ;  /* 0x0000003f3f3ff290 */ /* 0x000fe4000fffe03f */
[----:B------:R-:W-:-:S05]  /*5290*/  @P0 BRA `(.L_x_543) ;  /* 0x0000018000000947 */ /* 0x000fca0003800000 */
[----:B------:R-:W-:Y:S11]  /*52a0*/  ISETP.GE.AND P0, PT, R18, c[0x0][0x1d4], PT ;  /* 0x0000750012007a0c */ /* 0x000ff60003f06270 */
[----:B------:R-:W-:Y:S02]  /*52b0*/  @!UPT UIADD3 URZ, URZ, URZ, URZ ;  /* 0x0000003f3f3ff290 */ /* 0x000fe4000fffe03f */
[----:B------:R-:W1:Y:S04]  /*52c0*/  @!P0 LDS.128 R20, [R128+0x6000] ;  /* 0x0060000080148984 */ /* 0x000e680000000c00 */
[----:B-1----:R-:W-:Y:S01]  /*52d0*/  @!P0 STG.E.128 [R64.64], R20 ;  /* 0x0000001440008986 */ /* 0x002fe2000c101d06 */
[----:B------:R-:W-:Y:S11]  /*52e0*/  ISETP.GE.AND P0, PT, R13, c[0x0][0x1d4], PT ;  /* 0x000075000d007a0c */ /* 0x000ff60003f06270 */
[----:B------:R-:W-:Y:S02]  /*52f0*/  @!UPT UIADD3 URZ, URZ, URZ, URZ ;  /* 0x0000003f3f3ff290 */ /* 0x000fe4000fffe03f */
[----:B------:R-:W1:Y:S04]  /*5300*/  @!P0 LDS.128 R4, [R127+0x6000] ;  /* 0x006000007f048984 */ /* 0x000e680000000c00 */
[----:B-1----:R-:W-:Y:S01]  /*5310*/  @!P0 STG.E.128 [R64.64+0x40], R4 ;  /* 0x0000400440008986 */ /* 0x002fe2000c101d06 */
        /* <DEDUP_REMOVED lines=15> */
[----:B-1----:R1:W-:Y:S02]  /*5410*/  @!P0 STG.E.128 [R64.64+0x140], R4 ;  /* 0x0001400440008986 */ /* 0x0023e4000c101d06 */
.L_x_543:
[----:B------:R-:W-:Y:S05]  /*5420*/  BSYNC B1 ;  /* 0x0000000000017941 */ /* 0x000fea0003800000 */
.L_x_538:
[C---:B-12---:R-:W-:Y:S01]  /*5430*/  IMAD.SHL.U32 R3, R135.reuse, 0x40, RZ ;  /* 0x0000004087037824 */ /* 0x046fe200078e00ff */
[----:B------:R-:W-:Y:S01]  /*5440*/  SHF.L.U64.HI R81, R135, 0x6, R81 ;  /* 0x0000000687517819 */ /* 0x000fe20000010251 */
[----:B------:R-:W-:Y:S02]  /*5450*/  BSSY B0, `(.L_x_560) ;  /* 0x000004a000007945 */ /* 0x000fe40003800000 */
[----:B------:R-:W-:Y:S01]  /*5460*/  IMAD.IADD R4, R94, 0x1, -R3 ;  /* 0x000000015e047824 */ /* 0x000fe200078e0a03 */
[----:B------:R-:W-:Y:S04]  /*5470*/  IADD3 R2, P0, R3, R96, RZ ;  /* 0x0000006003027210 */ /* 0x000fe80007f1e0ff */
[----:B------:R-:W-:Y:S02]  /*5480*/  IADD3.X R0, R81, R95, RZ, P0, !PT ;  /* 0x0000005f51007210 */ /* 0x000fe400007fe4ff */
[----:B------:R-:W-:Y:S11]  /*5490*/  ISETP.GE.AND P0, PT, R4, 0x21, PT ;  /* 0x000000210400780c */ /* 0x000ff60003f06270 */
[----:B------:R-:W-:Y:S02]  /*54a0*/  @!UPT UIADD3 URZ, URZ, URZ, URZ ;  /* 0x0000003f3f3ff290 */ /* 0x000fe4000fffe03f */
[----:B------:R-:W-:Y:S05]  /*54b0*/  @P0 IADD3 R6, P1, R2, 0x20, RZ ;  /* 0x0000002002060810 */ /* 0x000fea0007f3e0ff */
[----:B------:R-:W-:Y:S01]  /*54c0*/  @P0 IMAD.X R5, RZ, RZ, R0, P1 ;  /* 0x000000ffff050224 */ /* 0x000fe200008e0600 */
[----:B------:R-:W-:Y:S03]  /*54d0*/  ISETP.GE.AND P1, PT, R4, 0x1, PT ;  /* 0x000000010400780c */ /* 0x000fe60003f26270 */
[----:B------:R-:W-:Y:S04]  /*54e0*/  @P0 IMAD R5, R5, c[0x0][0x258], RZ ;  /* 0x0000960005050a24 */ /* 0x000fe800078e02ff */
[----:B------:R-:W-:Y:S06]  /*54f0*/  @P0 IMAD R5, R6, c[0x0][0x25c], R5 ;  /* 0x0000970006050a24 */ /* 0x000fec00078e0205 */
[-C--:B-----5:R-:W-:Y:S01]  /*5500*/  @P1 MOV R21, R93.reuse ;  /* 0x0000005d00151202 */ /* 0x0a0fe20000000f00 */
[----:B------:R-:W-:Y:S02]  /*5510*/  @P1 IMAD.MOV.U32 R20, RZ, RZ, R154 ;  /* 0x000000ffff141224 */ /* 0x000fe400078e009a */
[----:B------:R-:W-:Y:S01]  /*5520*/  @P1 IMAD R7, R0, c[0x0][0x258], RZ ;  /* 0x0000960000071a24 */ /* 0x000fe200078e02ff */
[----:B------:R-:W-:Y:S01]  /*5530*/  IADD3 R0, -R3, R142, RZ ;  /* 0x0000008e03007210 */ /* 0x000fe20007ffe1ff */
[----:B------:R-:W-:Y:S03]  /*5540*/  @P1 IMAD.WIDE.U32 R20, R2, c[0x0][0x258], R20 ;  /* 0x0000960002141a25 */ /* 0x000fe600078e0014 */
[----:B------:R-:W-:Y:S01]  /*5550*/  IMNMX R0, R0, 0x40, PT ;  /* 0x0000004000007817 */ /* 0x000fe20003800200 */
[----:B------:R-:W-:Y:S01]  /*5560*/  @P1 IMAD R7, R2, c[0x0][0x25c], R7 ;  /* 0x0000970002071a24 */ /* 0x000fe200078e0207 */
[C---:B------:R-:W-:Y:S03]  /*5570*/  @P1 LEA R22, P2, R20.reuse, c[0x0][0x250], 0x1 ;  /* 0x0000940014161a11 */ /* 0x040fe600078408ff */
[----:B------:R-:W-:Y:S01]  /*5580*/  @P1 IMAD.IADD R7, R21, 0x1, R7 ;  /* 0x0000000115071824 */ /* 0x000fe200078e0207 */
[----:B------:R-:W-:Y:S04]  /*5590*/  @P0 MOV R21, R93 ;  /* 0x0000005d00150202 */ /* 0x000fe80000000f00 */
[----:B------:R-:W-:Y:S01]  /*55a0*/  @P1 LEA.HI.X R23, R20, c[0x0][0x254], R7, 0x1, P2 ;  /* 0x0000950014171a11 */ /* 0x000fe200010f0c07 */
[----:B------:R-:W-:Y:S04]  /*55b0*/  @P0 IMAD.MOV.U32 R20, RZ, RZ, R154 ;  /* 0x000000ffff140224 */ /* 0x000fe800078e009a */
[----:B------:R-:W-:Y:S01]  /*55c0*/  @!PT LDS RZ, [RZ] ;  /* 0x00000000fffff984 */ /* 0x000fe20000000800 */
[----:B------:R-:W-:Y:S01]  /*55d0*/  @!PT LDS RZ, [RZ] ;  /* 0x00000000fffff984 */ /* 0x000fe20000000800 */
[----:B------:R-:W-:Y:S01]  /*55e0*/  @!PT LDS RZ, [RZ] ;  /* 0x00000000fffff984 */ /* 0x000fe20000000800 */
[----:B------:R1:W-:Y:S01]  /*55f0*/  @P1 LDGSTS.E.BYPASS.LTC128B.128 [R133+0x100], [R22.64], !P5 ;  /* 0x0010000016851fae */ /* 0x0003e2000e901d46 */
[----:B------:R-:W-:Y:S03]  /*5600*/  @P0 IMAD.WIDE.U32 R20, R6, c[0x0][0x258], R20 ;  /* 0x0000960006140a25 */ /* 0x000fe600078e0014 */
[----:B------:R1:W-:Y:S01]  /*5610*/  @P1 LDGSTS.E.BYPASS.LTC128B.128 [R133+0x2100], [R22.64+0x80], !P4 ;  /* 0x0210008016851fae */ /* 0x0003e2000e101d46 */
[----:B------:R-:W-:Y:S01]  /*5620*/  @P0 IMAD.IADD R5, R21, 0x1, R5 ;  /* 0x0000000115050824 */ /* 0x000fe200078e0205 */
[C---:B------:R-:W-:Y:S02]  /*5630*/  @P0 LEA R6, P2, R20.reuse, c[0x0][0x250], 0x1 ;  /* 0x0000940014060a11 */ /* 0x040fe400078408ff */
[----:B------:R1:W-:Y:S02]  /*5640*/  @P1 LDGSTS.E.BYPASS.LTC128B.128 [R133+0x4100], [R22.64+0x100], !P3 ;  /* 0x0410010016851fae */ /* 0x0003e4000d901d46 */
[----:B------:R-:W-:Y:S05]  /*5650*/  @P0 LEA.HI.X R7, R20, c[0x0][0x254], R5, 0x1, P2 ;  /* 0x0000950014070a11 */ /* 0x000fea00010f0c05 */
        /* <DEDUP_REMOVED lines=9> */
[----:B------:R-:W-:Y:S04]  /*56f0*/  IMAD.MOV.U32 R88, RZ, RZ, R152 ;  /* 0x000000ffff587224 */ /* 0x000fe800078e0098 */
[----:B------:R-:W-:Y:S02]  /*5700*/  IMAD.X R0, R81, 0x1, R90, P0 ;  /* 0x0000000151007824 */ /* 0x000fe400000e065a */
[C---:B------:R-:W-:Y:S04]  /*5710*/  IMAD.WIDE.U32 R24, R3.reuse, c[0x0][0x208], R88 ;  /* 0x0000820003187a25 */ /* 0x040fe800078e0058 */
[----:B------:R-:W-:Y:S01]  /*5720*/  IMAD R0, R0, c[0x0][0x208], RZ ;  /* 0x0000820000007a24 */ /* 0x000fe200078e02ff */
[C---:B------:R-:W-:Y:S03]  /*5730*/  LEA R2, P0, R24.reuse, c[0x0][0x1f8], 0x1 ;  /* 0x00007e0018027a11 */ /* 0x040fe600078008ff */
[----:B------:R-:W-:Y:S04]  /*5740*/  IMAD R0, R3, c[0x0][0x20c], R0 ;  /* 0x0000830003007a24 */ /* 0x000fe800078e0200 */
[----:B------:R-:W-:Y:S05]  /*5750*/  IMAD.IADD R0, R25, 0x1, R0 ;  /* 0x0000000119007824 */ /* 0x000fea00078e0200 */
[----:B------:R-:W-:Y:S02]  /*5760*/  LEA.HI.X R3, R24, c[0x0][0x1fc], R0, 0x1, P0 ;  /* 0x00007f0018037a11 */ /* 0x000fe400000f0c00 */
[----:B------:R-:W-:Y:S11]  /*5770*/  ISETP.GE.AND P0, PT, R18, c[0x0][0x1d4], PT ;  /* 0x0000750012007a0c */ /* 0x000ff60003f06270 */
[----:B------:R-:W-:Y:S02]  /*5780*/  @!UPT UIADD3 URZ, URZ, URZ, URZ ;  /* 0x0000003f3f3ff290 */ /* 0x000fe4000fffe03f */
[----:B------:R-:W1:Y:S04]  /*5790*/  @!P0 LDS.128 R20, [R128] ;  /* 0x0000000080148984 */ /* 0x000e680000000c00 */
[----:B-1----:R-:W-:Y:S01]  /*57a0*/  @!P0 STG.E.128 [R2.64], R20 ;  /* 0x0000001402008986 */ /* 0x002fe2000c101d06 */
[----:B------:R-:W-:Y:S11]  /*57b0*/  ISETP.GE.AND P0, PT, R13, c[0x0][0x1d4], PT ;  /* 0x000075000d007a0c */ /* 0x000ff60003f06270 */
[----:B------:R-:W-:Y:S02]  /*57c0*/  @!UPT UIADD3 URZ, URZ, URZ, URZ ;  /* 0x0000003f3f3ff290 */ /* 0x000fe4000fffe03f */
[----:B------:R-:W1:Y:S04]  /*57d0*/  @!P0 LDS.128 R4, [R127] ;  /* 0x000000007f048984 */ /* 0x000e680000000c00 */
        /* <DEDUP_REMOVED lines=17> */
.L_x_561:
[----:B-1----:R-:W-:Y:S05]  /*58f0*/  BSYNC B0 ;  /* 0x0000000000007941 */ /* 0x002fea0003800000 */
.L_x_560:
        /* <DEDUP_REMOVED lines=25> */
.L_x_537:
[----:B------:R-:W-:Y:S01]  /*5a90*/  ISETP.NE.AND P3, PT, R173, 0x1, PT ;  /* 0x00000001ad00780c */ /* 0x000fe20003f65270 */
[----:B------:R-:W-:Y:S01]  /*5aa0*/  IMAD.IADD R138, R138, 0x1, R141 ;  /* 0x000000018a8a7824 */ /* 0x000fe200078e028d */
[----:B-1----:R-:W-:Y:S01]  /*5ab0*/  IADD3 R2, R92, 0x7f, RZ ;  /* 0x0000007f5c027810 */ /* 0x002fe20007ffe0ff */
[----:B------:R-:W-:Y:S01]  /*5ac0*/  IMAD.MOV.U32 R98, RZ, RZ, RZ ;  /* 0x000000ffff627224 */ /* 0x000fe200078e00ff */
[----:B------:R-:W-:Y:S01]  /*5ad0*/  PLOP3.LUT P2, PT, PT, PT, PT, 0x80, 0x0 ;  /* 0x000000000000781c */ /* 0x000fe20003f4f070 */
[----:B------:R-:W-:Y:S01]  /*5ae0*/  CS2R R96, SRZ ;  /* 0x0000000000607805 */ /* 0x000fe2000001ff00 */
[----:B------:R-:W-:Y:S01]  /*5af0*/  CS2R R94, SRZ ;  /* 0x00000000005e7805 */ /* 0x000fe2000001ff00 */
[----:B------:R-:W-:Y:S01]  /*5b00*/  IMAD.MOV.U32 R93, RZ, RZ, RZ ;  /* 0x000000ffff5d7224 */ /* 0x000fe200078e00ff */
        /* <DEDUP_REMOVED lines=9> */
[----:B------:R-:W-:Y:S01]  /*5ba0*/  IMAD.MOV.U32 R81, RZ, RZ, RZ ;  /* 0x000000ffff517224 */ /* 0x000fe200078e00ff */
[----:B------:R-:W-:Y:S01]  /*5bb0*/  @P3 SHF.R.U32.HI R2, RZ, c[0x0][0x2cc], R0 ;  /* 0x0000b300ff023a19 */ /* 0x000fe20000011600 */
[----:B------:R-:W-:Y:S01]  /*5bc0*/  IMAD.MOV.U32 R6, RZ, RZ, RZ ;  /* 0x000000ffff067224 */ /* 0x000fe200078e00ff */
[----:B------:R-:W-:Y:S01]  /*5bd0*/  CS2R R72, SRZ ;  /* 0x0000000000487805 */ /* 0x000fe2000001ff00 */
[----:B------:R-:W-:Y:S01]  /*5be0*/  IMAD.MOV.U32 R4, RZ, RZ, RZ ;  /* 0x000000ffff047224 */ /* 0x000fe200078e00ff */
[----:B------:R-:W-:Y:S01]  /*5bf0*/  CS2R R70, SRZ ;  /* 0x0000000000467805 */ /* 0x000fe2000001ff00 */
[----:B------:R-:W-:Y:S01]  /*5c00*/  IMAD.IADD R99, R99, 0x1, R2 ;  /* 0x0000000163637824 */ /* 0x000fe200078e0202 */
[----:B------:R-:W-:Y:S01]  /*5c10*/  CS2R R68, SRZ ;  /* 0x0000000000447805 */ /* 0x000fe2000001ff00 */
[----:B------:R-:W-:Y:S01]  /*5c20*/  CS2R R2, SRZ ;  /* 0x0000000000027805 */ /* 0x000fe2000001ff00 */
[----:B------:R-:W-:Y:S01]  /*5c30*/  CS2R R66, SRZ ;  /* 0x0000000000427805 */ /* 0x000fe2000001ff00 */
[----:B------:R-:W-:Y:S01]  /*5c40*/  CS2R R64, SRZ ;  /* 0x0000000000407805 */ /* 0x000fe2000001ff00 */
[----:B------:R-:W-:Y:S01]  /*5c50*/  SHF.R.S32.HI R0, RZ, 0x1f, R99 ;  /* 0x0000001fff007819 */ /* 0x000fe20000011463 */
[----:B------:R-:W-:Y:S01]  /*5c60*/  CS2R R62, SRZ ;  /* 0x00000000003e7805 */ /* 0x000fe2000001ff00 */
[----:B------:R-:W-:Y:S01]  /*5c70*/  CS2R R60, SRZ ;  /* 0x00000000003c7805 */ /* 0x000fe2000001ff00 */
[----:B------:R-:W-:Y:S01]  /*5c80*/  CS2R R58, SRZ ;  /* 0x00000000003a7805 */ /* 0x000fe2000001ff00 */
[----:B------:R-:W-:Y:S01]  /*5c90*/  LEA.HI R0, R0, R99, RZ, 0x6 ;  /* 0x0000006300007211 */ /* 0x000fe200078f30ff */
[----:B------:R-:W-:Y:S01]  /*5ca0*/  CS2R R56, SRZ ;  /* 0x0000000000387805 */ /* 0x000fe2000001ff00 */
[----:B------:R-:W-:Y:S01]  /*5cb0*/  CS2R R54, SRZ ;  /* 0x0000000000367805 */ /* 0x000fe2000001ff00 */
[----:B------:R-:W-:Y:S01]  /*5cc0*/  CS2R R52, SRZ ;  /* 0x0000000000347805 */ /* 0x000fe2000001ff00 */
[----:B------:R-:W-:Y:S01]  /*5cd0*/  SHF.R.S32.HI R7, RZ, 0x6, R0 ;  /* 0x00000006ff077819 */ /* 0x000fe20000011400 */
[----:B------:R-:W-:Y:S01]  /*5ce0*/  CS2R R50, SRZ ;  /* 0x0000000000327805 */ /* 0x000fe2000001ff00 */
[----:B------:R-:W-:Y:S01]  /*5cf0*/  CS2R R48, SRZ ;  /* 0x0000000000307805 */ /* 0x000fe2000001ff00 */
[----:B------:R-:W-:Y:S01]  /*5d00*/  CS2R R46, SRZ ;  /* 0x00000000002e7805 */ /* 0x000fe2000001ff00 */
[----:B------:R-:W-:Y:S01]  /*5d10*/  IMNMX R7, R100, R7, PT ;  /* 0x0000000764077217 */ /* 0x000fe20003800200 */
[----:B------:R-:W-:Y:S01]  /*5d20*/  CS2R R44, SRZ ;  /* 0x00000000002c7805 */ /* 0x000fe2000001ff00 */
[----:B------:R-:W-:Y:S01]  /*5d30*/  CS2R R42, SRZ ;  /* 0x00000000002a7805 */ /* 0x000fe2000001ff00 */
[----:B------:R-:W-:Y:S01]  /*5d40*/  CS2R R40, SRZ ;  /* 0x0000000000287805 */ /* 0x000fe2000001ff00 */
[----:B------:R-:W-:Y:S01]  /*5d50*/  ISETP.GE.AND P0, PT, R7, 0x1, PT ;  /* 0x000000010700780c */ /* 0x000fe20003f06270 */
        /* <DEDUP_REMOVED lines=29> */
[CC--:B------:R-:W-:Y:S01]  /*5f30*/  LEA.HI R3, R77.reuse, R78.reuse, RZ, 0x3 ;  /* 0x0000004e4d037211 */ /* 0x0c0fe200078f18ff */
[----:B------:R-:W-:Y:S01]  /*5f40*/  IMAD R4, R80, c[0x0][0x1b8], RZ ;  /* 0x00006e0050047a24 */ /* 0x000fe200078e02ff */
[----:B------:R-:W-:Y:S01]  /*5f50*/  LEA.HI R9, R77, R78, RZ, 0x4 ;  /* 0x0000004e4d097211 */ /* 0x000fe200078f20ff */
[----:B------:R-:W-:Y:S01]  /*5f60*/  IMAD R5, R5, c[0x0][0x178], RZ ;  /* 0x00005e0005057a24 */ /* 0x000fe200078e02ff */
[----:B------:R-:W-:Y:S02]  /*5f70*/  SHF.R.S32.HI R45, RZ, 0x3, R3 ;  /* 0x00000003ff2d7819 */ /* 0x000fe40000011403 */
[----:B------:R-:W-:Y:S01]  /*5f80*/  LOP3.LUT R3, R3, 0xfffffff8, RZ, 0xc0, !PT ;  /* 0xfffffff803037812 */ /* 0x000fe200078ec0ff */
[----:B------:R-:W-:Y:S01]  /*5f90*/  IMAD R5, R140, c[0x0][0x17c], R5 ;  /* 0x00005f008c057a24 */ /* 0x000fe200078e0205 */
[----:B------:R-:W-:-:S02]  /*5fa0*/  SHF.R.S32.HI R6, RZ, 0x4, R9 ;  /* 0x00000004ff067819 */ /* 0x000fc40000011409 */
[----:B------:R-:W-:Y:S01]  /*5fb0*/  ISETP.NE.U32.AND P2, PT, RZ, c[0x0][0x348], PT ;  /* 0x0000d200ff007a0c */ /* 0x000fe20003f45070 */
[----:B------:R-:W-:Y:S01]  /*5fc0*/  IMAD.IADD R0, R78, 0x1, -R3 ;  /* 0x000000014e007824 */ /* 0x000fe200078e0a03 */
[----:B------:R-:W-:Y:S01]  /*5fd0*/  LEA.HI R47, R9, R6, RZ, 0x1 ;  /* 0x00000006092f7211 */ /* 0x000fe200078f08ff */
[----:B------:R-:W-:Y:S01]  /*5fe0*/  IMAD.IADD R25, R25, 0x1, R5 ;  /* 0x0000000119197824 */ /* 0x000fe200078e0205 */
[----:B------:R-:W-:Y:S01]  /*5ff0*/  LOP3.LUT R9, R9, 0xfffffff0, RZ, 0xc0, !PT ;  /* 0xfffffff009097812 */ /* 0x000fe200078ec0ff */
[C---:B------:R-:W-:Y:S01]  /*6000*/  IMAD R3, R199.reuse, c[0x0][0x1bc], R4 ;  /* 0x00006f00c7037a24 */ /* 0x040fe200078e0204 */
[----:B------:R-:W-:Y:S01]  /*6010*/  SHF.L.U32 R16, R0, 0x3, RZ ;  /* 0x0000000300107819 */ /* 0x000fe200000006ff */
[----:B------:R-:W-:Y:S01]  /*6020*/  IMAD.WIDE.U32 R24, R199, c[0x0][0x1b8], R24 ;  /* 0x00006e00c7187a25 */ /* 0x000fe200078e0018 */
[----:B------:R-:W-:Y:S02]  /*6030*/  LOP3.LUT R47, R47, 0xfffffffe, RZ, 0xc0, !PT ;  /* 0xfffffffe2f2f7812 */ /* 0x000fe400078ec0ff */
[----:B------:R-:W-:Y:S01]  /*6040*/  IADD3 R4, R16, 0x80, RZ ;  /* 0x0000008010047810 */ /* 0x000fe20007ffe0ff */
[----:B-1----:R-:W-:Y:S01]  /*6050*/  IMAD.SHL.U32 R11, R45, 0x40, RZ ;  /* 0x000000402d0b7824 */ /* 0x002fe200078e00ff */
[----:B------:R-:W-:Y:S01]  /*6060*/  ISETP.NE.AND.EX P2, PT, RZ, c[0x0][0x34c], PT, P2 ;  /* 0x0000d300ff007a0c */ /* 0x000fe20003f45320 */
[----:B------:R-:W-:Y:S01]  /*6070*/  IMAD.IADD R25, R25, 0x1, R3 ;  /* 0x0000000119197824 */ /* 0x000fe200078e0203 */
[----:B------:R-:W-:Y:S01]  /*6080*/  ISETP.GE.AND P1, PT, R4, c[0x0][0x1d4], PT ;  /* 0x0000750004007a0c */ /* 0x000fe20003f26270 */
[----:B------:R-:W-:Y:S01]  /*6090*/  IMAD R3, R0, 0x20, R45 ;  /* 0x0000002000037824 */ /* 0x000fe200078e022d */
[----:B------:R-:W-:Y:S01]  /*60a0*/  LOP3.LUT R11, R11, 0x1c0, RZ, 0xc0, !PT ;  /* 0x000001c00b0b7812 */ /* 0x000fe200078ec0ff */
[----:B------:R-:W-:Y:S01]  /*60b0*/  IMAD.IADD R14, R78, 0x1, -R9 ;  /* 0x000000014e0e7824 */ /* 0x000fe200078e0a09 */
[----:B------:R-:W-:Y:S01]  /*60c0*/  P2R R203, PR, RZ, 0x2 ;  /* 0x00000002ffcb7803 */ /* 0x000fe20000000000 */
[----:B------:R-:W-:Y:S01]  /*60d0*/  IMAD.IADD R4, R92, 0x1, R3 ;  /* 0x000000015c047824 */ /* 0x000fe200078e0203 */
[----:B------:R-:W-:Y:S01]  /*60e0*/  LOP3.LUT R5, R11, 0x38, R16, 0xf8, !PT ;  /* 0x000000380b057812 */ /* 0x000fe200078ef810 */
[----:B------:R-:W-:Y:S01]  /*60f0*/  IMAD.IADD R47, R6, 0x1, -R47 ;  /* 0x00000001062f7824 */ /* 0x000fe200078e0a2f */
[----:B------:R-:W-:-:S02]  /*6100*/  SHF.R.U32.HI R44, RZ, 0x3, R11 ;  /* 0x00000003ff2c7819 */ /* 0x000fc4000001160b */
[----:B------:R-:W-:Y:S02]  /*6110*/  SHF.R.S32.HI R9, RZ, 0x1f, R14 ;  /* 0x0000001fff097819 */ /* 0x000fe4000001140e */
[----:B------:R-:W-:Y:S01]  /*6120*/  LOP3.LUT R44, R5, R44, RZ, 0x3c, !PT ;  /* 0x0000002c052c7212 */ /* 0x000fe200078e3cff */
[----:B------:R-:W-:Y:S01]  /*6130*/  @P3 IMAD.HI.U32 R5, R4, c[0x0][0x2c8], RZ ;  /* 0x0000b20004053a27 */ /* 0x000fe200078e00ff */
[----:B------:R-:W-:Y:S02]  /*6140*/  SHF.R.S32.HI R3, RZ, 0x1f, R200 ;  /* 0x0000001fff037819 */ /* 0x000fe400000114c8 */
[----:B------:R-:W-:Y:S02]  /*6150*/  MOV R8, R4 ;  /* 0x0000000400087202 */ /* 0x000fe40000000f00 */
[----:B------:R-:W-:Y:S02]  /*6160*/  SHF.R.S32.HI R6, RZ, 0x1f, R138 ;  /* 0x0000001fff067819 */ /* 0x000fe4000001148a */
[----:B------:R-:W-:-:S02]  /*6170*/  IADD3 R21, P1, R45, R138, RZ ;  /* 0x0000008a2d157210 */ /* 0x000fc40007f3e0ff */
[----:B------:R-:W-:Y:S02]  /*6180*/  @P3 SHF.R.U32.HI R8, RZ, c[0x0][0x2cc], R5 ;  /* 0x0000b300ff083a19 */ /* 0x000fe40000011605 */
[----:B------:R-:W-:Y:S02]  /*6190*/  LEA.HI R9, R9, R14, RZ, 0x3 ;  /* 0x0000000e09097211 */ /* 0x000fe400078f18ff */
[----:B------:R-:W-:Y:S02]  /*61a0*/  SEL R5, R3, RZ, !P2 ;  /* 0x000000ff03057207 */ /* 0x000fe40005000000 */
[----:B------:R-:W-:Y:S02]  /*61b0*/  LEA.HI R11, R77, R78, RZ, 0x6 ;  /* 0x0000004e4d0b7211 */ /* 0x000fe400078f30ff */
[----:B------:R-:W-:Y:S01]  /*61c0*/  LEA.HI.X.SX32 R6, R45, R6, 0x1, P1 ;  /* 0x000000062d067211 */ /* 0x000fe200008f0eff */
[----:B------:R-:W-:Y:S01]  /*61d0*/  IMAD R5, R5, c[0x0][0x1c0], RZ ;  /* 0x0000700005057a24 */ /* 0x000fe200078e02ff */
[----:B------:R-:W-:Y:S01]  /*61e0*/  LOP3.LUT R13, R9, 0xfffffff8, RZ, 0xc0, !PT ;  /* 0xfffffff8090d7812 */ /* 0x000fe200078ec0ff */
[----:B------:R-:W-:Y:S01]  /*61f0*/  IMAD.SHL.U32 R11, R11, 0x8, RZ ;  /* 0x000000080b0b7824 */ /* 0x000fe200078e00ff */
[----:B------:R-:W-:Y:S01]  /*6200*/  SEL R18, R200, RZ, !P2 ;  /* 0x000000ffc8127207 */ /* 0x000fe20005000000 */
[----:B------:R-:W-:Y:S01]  /*6210*/  IMAD R12, R6, c[0x0][0x1e0], RZ ;  /* 0x00007800060c7a24 */ /* 0x000fe200078e02ff */
[----:B------:R-:W-:Y:S01]  /*6220*/  SHF.R.S32.HI R17, RZ, 0x1f, R16 ;  /* 0x0000001fff117819 */ /* 0x000fe20000011410 */
[----:B------:R-:W-:Y:S01]  /*6230*/  IMAD.IADD R13, R14, 0x1, -R13 ;  /* 0x000000010e0d7824 */ /* 0x000fe200078e0a0d */
[----:B------:R-:W-:Y:S01]  /*6240*/  LOP3.LUT R44, R44, 0xfffffe00, R11, 0xf8, !PT ;  /* 0xfffffe002c2c7812 */ /* 0x000fe200078ef80b */
[----:B------:R-:W-:Y:S01]  /*6250*/  IMAD R6, R6, c[0x0][0x208], RZ ;  /* 0x0000820006067a24 */ /* 0x000fe200078e02ff */
[----:B------:R-:W-:Y:S01]  /*6260*/  SHF.R.S32.HI R11, RZ, 0x1f, R8 ;  /* 0x0000001fff0b7819 */ /* 0x000fe20000011408 */
[C---:B------:R-:W-:Y:S01]  /*6270*/  IMAD R10, R18.reuse, c[0x0][0x1c4], R5 ;  /* 0x00007100120a7a24 */ /* 0x040fe200078e0205 */
[C---:B------:R-:W-:Y:S01]  /*6280*/  LOP3.LUT P4, RZ, R13.reuse, 0x4, RZ, 0xc0, !PT ;  /* 0x000000040dff7812 */ /* 0x040fe2000788c0ff */
[----:B------:R-:W-:Y:S01]  /*6290*/  IMAD.WIDE.U32 R18, R18, c[0x0][0x1c0], R24 ;  /* 0x0000700012127a25 */ /* 0x000fe200078e0018 */
[----:B------:R-:W-:-:S02]  /*62a0*/  LOP3.LUT P3, RZ, R13, 0x2, RZ, 0xc0, !PT ;  /* 0x000000020dff7812 */ /* 0x000fc4000786c0ff */
[----:B------:R-:W-:Y:S01]  /*62b0*/  ISETP.NE.U32.AND P1, PT, RZ, c[0x0][0x350], PT ;  /* 0x0000d400ff007a0c */ /* 0x000fe20003f25070 */
[----:B------:R-:W-:Y:S01]  /*62c0*/  IMAD.MOV R5, RZ, RZ, -R8 ;  /* 0x000000ffff057224 */ /* 0x000fe200078e0a08 */
[----:B------:R-:W-:Y:S01]  /*62d0*/  IADD3 R19, R19, R10, RZ ;  /* 0x0000000a13137210 */ /* 0x000fe20007ffe0ff */
[C---:B------:R-:W-:Y:S01]  /*62e0*/  IMAD R12, R21.reuse, c[0x0][0x1e4], R12 ;  /* 0x00007900150c7a24 */ /* 0x040fe200078e020c */
[----:B------:R-:W-:Y:S01]  /*62f0*/  ISETP.NE.AND.EX P1, PT, RZ, c[0x0][0x354], PT, P1 ;  /* 0x0000d500ff007a0c */ /* 0x000fe20003f25310 */
[C---:B------:R-:W-:Y:S01]  /*6300*/  IMAD R6, R21.reuse, c[0x0][0x20c], R6 ;  /* 0x0000830015067a24 */ /* 0x040fe200078e0206 */
[C---:B------:R-:W-:Y:S01]  /*6310*/  IADD3 R14, R16.reuse, 0x40, RZ ;  /* 0x00000040100e7810 */ /* 0x040fe20007ffe0ff */
[C-C-:B------:R-:W-:Y:S01]  /*6320*/  IMAD.WIDE.U32 R22, R21.reuse, c[0x0][0x1e0], R16.reuse ;  /* 0x0000780015167a25 */ /* 0x140fe200078e0010 */
[----:B------:R-:W-:Y:S02]  /*6330*/  ISETP.GE.AND P5, PT, R16, c[0x0][0x1d4], PT ;  /* 0x0000750010007a0c */ /* 0x000fe40003fa6270 */
[----:B------:R-:W-:Y:S01]  /*6340*/  ISETP.GE.AND P6, PT, R14, c[0x0][0x1d4], PT ;  /* 0x000075000e007a0c */ /* 0x000fe20003fc6270 */
[----:B------:R-:W-:-:S04]  /*6350*/  IMAD.WIDE.U32 R20, R21, c[0x0][0x208], R16 ;  /* 0x0000820015147a25 */ /* 0x000fc800078e0010 */
[----:B------:R-:W-:Y:S02]  /*6360*/  IMAD R5, R5, c[0x0][0x2c4], R4 ;  /* 0x0000b10005057a24 */ /* 0x000fe400078e0204 */
[----:B------:R-:W-:Y:S02]  /*6370*/  IMAD.SHL.U32 R13, R13, 0x40, RZ ;  /* 0x000000400d0d7824 */ /* 0x000fe400078e00ff */
[----:B------:R-:W-:Y:S02]  /*6380*/  IMAD R11, R11, c[0x0][0x1b0], RZ ;  /* 0x00006c000b0b7a24 */ /* 0x000fe400078e02ff */
[----:B------:R-:W-:Y:S01]  /*6390*/  IMAD.IADD R23, R23, 0x1, R12 ;  /* 0x0000000117177824 */ /* 0x000fe200078e020c */
[----:B------:R-:W-:Y:S01]  /*63a0*/  LOP3.LUT R13, R13, 0x1c0, RZ, 0xc0, !PT ;  /* 0x000001c00d0d7812 */ /* 0x000fe200078ec0ff */
[----:B------:R-:W-:Y:S02]  /*63b0*/  IMAD R4, R80, c[0x0][0x1e8], RZ ;  /* 0x00007a0050047a24 */ /* 0x000fe400078e02ff */
[----:B------:R-:W-:-:S02]  /*63c0*/  IMAD.SHL.U32 R10, R47, 0x8, RZ ;  /* 0x000000082f0a7824 */ /* 0x000fc400078e00ff */
[----:B------:R-:W-:Y:S01]  /*63d0*/  IMAD.IADD R21, R21, 0x1, R6 ;  /* 0x0000000115157824 */ /* 0x000fe200078e0206 */
[----:B------:R-:W-:Y:S01]  /*63e0*/  SHF.R.S32.HI R6, RZ, 0x1f, R5 ;  /* 0x0000001fff067819 */ /* 0x000fe20000011405 */
[C---:B------:R-:W-:Y:S01]  /*63f0*/  IMAD R11, R8.reuse, c[0x0][0x1b4], R11 ;  /* 0x00006d00080b7a24 */ /* 0x040fe200078e020b */
[----:B------:R-:W-:Y:S01]  /*6400*/  LOP3.LUT R10, R13, 0x8, R10, 0xf8, !PT ;  /* 0x000000080d0a7812 */ /* 0x000fe200078ef80a */
[----:B------:R-:W-:Y:S01]  /*6410*/  IMAD.WIDE.U32 R18, R8, c[0x0][0x1b0], R18 ;  /* 0x00006c0008127a25 */ /* 0x000fe200078e0012 */
[----:B------:R-:W-:-:S03]  /*6420*/  SHF.R.U32.HI R13, RZ, 0x3, R13 ;  /* 0x00000003ff0d7819 */ /* 0x000fc6000001160d */
[C---:B------:R-:W-:Y:S02]  /*6430*/  IMAD R4, R199.reuse, c[0x0][0x1ec], R4 ;  /* 0x00007b00c7047a24 */ /* 0x040fe400078e0204 */
[----:B------:R-:W-:-:S04]  /*6440*/  IMAD.WIDE.U32 R208, R199, c[0x0][0x1e8], R22 ;  /* 0x00007a00c7d07a25 */ /* 0x000fc800078e0016 */
[----:B------:R-:W-:Y:S01]  /*6450*/  IMAD.IADD R19, R19, 0x1, R11 ;  /* 0x0000000113137824 */ /* 0x000fe200078e020b */
[----:B------:R-:W-:Y:S01]  /*6460*/  IADD3 R209, R4, R209, RZ ;  /* 0x000000d104d17210 */ /* 0x000fe20007ffe0ff */
[----:B------:R-:W-:Y:S01]  /*6470*/  IMAD R6, R6, c[0x0][0x1a8], RZ ;  /* 0x00006a0006067a24 */ /* 0x000fe200078e02ff */
[----:B------:R-:W-:Y:S01]  /*6480*/  LOP3.LUT R4, R10, R13, RZ, 0x3c, !PT ;  /* 0x0000000d0a047212 */ /* 0x000fe200078e3cff */
[----:B------:R-:W-:Y:S02]  /*6490*/  IMAD.SHL.U32 R9, R9, 0x40, RZ ;  /* 0x0000004009097824 */ /* 0x000fe400078e00ff */
[C---:B------:R-:W-:Y:S02]  /*64a0*/  IMAD R6, R5.reuse, c[0x0][0x1ac], R6 ;  /* 0x00006b0005067a24 */ /* 0x040fe400078e0206 */
[----:B------:R-:W-:Y:S01]  /*64b0*/  IMAD.WIDE.U32 R18, R5, c[0x0][0x1a8], R18 ;  /* 0x00006a0005127a25 */ /* 0x000fe200078e0012 */
[----:B------:R-:W-:-:S03]  /*64c0*/  LOP3.LUT R4, R4, 0xfffffe00, R9, 0xf8, !PT ;  /* 0xfffffe0004047812 */ /* 0x000fc600078ef809 */
[----:B------:R-:W-:Y:S02]  /*64d0*/  IMAD.IADD R6, R19, 0x1, R6 ;  /* 0x0000000113067824 */ /* 0x000fe400078e0206 */
[----:B------:R-:W-:Y:S02]  /*64e0*/  IMAD R9, R175, c[0x0][0x2c4], RZ ;  /* 0x0000b100af097a24 */ /* 0x000fe400078e02ff */
[----:B------:R-:W-:Y:S02]  /*64f0*/  IMAD.IADD R12, R92, 0x1, R45 ;  /* 0x000000015c0c7824 */ /* 0x000fe400078e022d */
[----:B------:R-:W-:Y:S02]  /*6500*/  IMAD R80, R80, c[0x0][0x210], RZ ;  /* 0x0000840050507a24 */ /* 0x000fe400078e02ff */
[----:B------:R-:W-:-:S04]  /*6510*/  IMAD.WIDE.U32 R20, R199, c[0x0][0x210], R20 ;  /* 0x00008400c7147a25 */ /* 0x000fc800078e0014 */
[----:B------:R-:W-:-:S04]  /*6520*/  IMAD R80, R199, c[0x0][0x214], R80 ;  /* 0x00008500c7507a24 */ /* 0x000fc800078e0250 */
[----:B------:R-:W-:Y:S01]  /*6530*/  IMAD.IADD R81, R80, 0x1, R21 ;  /* 0x0000000150517824 */ /* 0x000fe200078e0215 */
[----:B------:R-:W-:Y:S02]  /*6540*/  MOV R80, R20 ;  /* 0x0000001400507202 */ /* 0x000fe40000000f00 */
[--C-:B--2---:R-:W-:Y:S01]  /*6550*/  @P0 SHF.R.S32.HI R11, RZ, 0x1f, R2.reuse ;  /* 0x0000001fff0b0819 */ /* 0x104fe20000011402 */
[----:B------:R-:W-:Y:S01]  /*6560*/  @P0 IMAD.MOV.U32 R10, RZ, RZ, R2 ;  /* 0x000000ffff0a0224 */ /* 0x000fe200078e0002 */
[----:B------:R-:W-:Y:S01]  /*6570*/  @!P0 MOV R11, R3 ;  /* 0x00000003000b8202 */ /* 0x000fe20000000f00 */
[----:B------:R-:W-:Y:S01]  /*6580*/  @!P0 IMAD.MOV.U32 R10, RZ, RZ, R200 ;  /* 0x000000ffff0a8224 */ /* 0x000fe200078e00c8 */
[C---:B------:R-:W-:Y:S01]  /*6590*/  LEA R13, P0, R18.reuse, c[0x0][0x160], 0x1 ;  /* 0x00005800120d7a11 */ /* 0x040fe200078008ff */
[----:B------:R-:W-:Y:S01]  /*65a0*/  IMAD.MOV.U32 R3, RZ, RZ, 0x20 ;  /* 0x00000020ff037424 */ /* 0x000fe200078e00ff */
[----:B------:R-:W-:Y:S02]  /*65b0*/  SEL R2, R11, RZ, !P1 ;  /* 0x000000ff0b027207 */ /* 0x000fe40004800000 */
[----:B------:R-:W-:-:S02]  /*65c0*/  LEA.HI.X R11, R18, c[0x0][0x164], R6, 0x1, P0 ;  /* 0x00005900120b7a11 */ /* 0x000fc400000f0c06 */
[----:B------:R-:W-:Y:S01]  /*65d0*/  ISETP.GE.AND P0, PT, R12, R9, PT ;  /* 0x000000090c00720c */ /* 0x000fe20003f06270 */
[----:B------:R-:W-:Y:S01]  /*65e0*/  IMAD R6, R2, c[0x0][0x1f0], RZ ;  /* 0x00007c0002067a24 */ /* 0x000fe200078e02ff */
[----:B------:R-:W-:Y:S01]  /*65f0*/  SEL R205, R10, RZ, !P1 ;  /* 0x000000ff0acd7207 */ /* 0x000fe20004800000 */
[----:B------:R-:W-:Y:S01]  /*6600*/  IMAD R2, R2, c[0x0][0x218], RZ ;  /* 0x0000860002027a24 */ /* 0x000fe200078e02ff */
[----:B------:R-:W-:Y:S01]  /*6610*/  SHF.L.U32 R10, R0, 0x3, RZ ;  /* 0x00000003000a7819 */ /* 0x000fe200000006ff */
[----:B------:R1:W2:Y:S01]  /*6620*/  SHFL.IDX PT, R18, R13, RZ, 0x181f ;  /* 0x00181fff0d127589 */ /* 0x0002a200000e0000 */
[----:B------:R-:W-:Y:S01]  /*6630*/  SEL R3, R3, 0xffffffe0, !P4 ;  /* 0xffffffe003037807 */ /* 0x000fe20006000000 */
[C---:B------:R-:W-:Y:S01]  /*6640*/  IMAD R211, R205.reuse, c[0x0][0x21c], R2 ;  /* 0x00008700cdd37a24 */ /* 0x040fe200078e0202 */
[C---:B------:R-:W-:Y:S01]  /*6650*/  IADD3 R5, R10.reuse, 0x80, RZ ;  /* 0x000000800a057810 */ /* 0x040fe20007ffe0ff */
[----:B------:R-:W-:Y:S01]  /*6660*/  IMAD.MOV.U32 R2, RZ, RZ, 0x10 ;  /* 0x00000010ff027424 */ /* 0x000fe200078e00ff */
[----:B------:R1:W3:Y:S01]  /*6670*/  SHFL.IDX PT, R19, R11, RZ, 0x181f ;  /* 0x00181fff0b137589 */ /* 0x0002e200000e0000 */
[C---:B------:R-:W-:Y:S01]  /*6680*/  IMAD R213, R205.reuse, c[0x0][0x1f4], R6 ;  /* 0x00007d00cdd57a24 */ /* 0x040fe200078e0206 */
[----:B------:R-:W-:Y:S01]  /*6690*/  ISETP.GE.AND P2, PT, R10, c[0x0][0x198], PT ;  /* 0x000066000a007a0c */ /* 0x000fe20003f46270 */
[----:B------:R-:W-:Y:S01]  /*66a0*/  IMAD.WIDE.U32 R208, R205, c[0x0][0x1f0], R208 ;  /* 0x00007c00cdd07a25 */ /* 0x000fe200078e00d0 */
[----:B------:R-:W-:-:S02]  /*66b0*/  SEL R2, R2, 0xfffffff0, !P3 ;  /* 0xfffffff002027807 */ /* 0x000fc40005800000 */
[----:B------:R-:W-:Y:S01]  /*66c0*/  ISETP.GE.AND P1, PT, R14, c[0x0][0x198], PT ;  /* 0x000066000e007a0c */ /* 0x000fe20003f26270 */
[----:B------:R-:W-:Y:S01]  /*66d0*/  IMAD.WIDE.U32 R204, R205, c[0x0][0x218], R80 ;  /* 0x00008600cdcc7a25 */ /* 0x000fe200078e0050 */
[----:B------:R-:W-:-:S03]  /*66e0*/  ISETP.GE.AND P3, PT, R5, c[0x0][0x198], PT ;  /* 0x0000660005007a0c */ /* 0x000fc60003f66270 */
[----:B------:R-:W-:Y:S02]  /*66f0*/  IMAD.IADD R213, R209, 0x1, R213 ;  /* 0x00000001d1d57824 */ /* 0x000fe400078e02d5 */
[----:B------:R-:W-:Y:S01]  /*6700*/  IMAD.IADD R211, R205, 0x1, R211 ;  /* 0x00000001cdd37824 */ /* 0x000fe200078e02d3 */
[----:B------:R-:W-:Y:S05]  /*6710*/  @P0 BRA `(.L_x_565) ;  /* 0x000000f000000947 */ /* 0x000fea0003800000 */
[----:B------:R-:W-:Y:S02]  /*6720*/  SHF.R.S32.HI R15, RZ, 0x1f, R14 ;  /* 0x0000001fff0f7819 */ /* 0x000fe4000001140e */
[----:B------:R-:W-:Y:S02]  /*6730*/  SHF.R.S32.HI R6, RZ, 0x1f, R5 ;  /* 0x0000001fff067819 */ /* 0x000fe40000011405 */
[----:B------:R-:W-:Y:S02]  /*6740*/  LEA.HI R8, R15, R14, RZ, 0x3 ;  /* 0x0000000e0f087211 */ /* 0x000fe400078f18ff */
[----:B------:R-:W-:Y:S01]  /*6750*/  LEA.HI R6, R6, R5, RZ, 0x3 ;  /* 0x0000000506067211 */ /* 0x000fe200078f18ff */
[----:B------:R-:W-:Y:S01]  /*6760*/  IMAD.SHL.U32 R5, R44, 0x2, RZ ;  /* 0x000000022c057824 */ /* 0x000fe200078e00ff */
[----:B--2---:R-:W-:-:S02]  /*6770*/  LEA R20, P0, R10, R18, 0x1 ;  /* 0x000000120a147211 */ /* 0x004fc400078008ff */
        /* <DEDUP_REMOVED lines=9> */
.L_x_565:
[----:B------:R-:W-:Y:S05]  /*6810*/  BSYNC B0 ;  /* 0x0000000000007941 */ /* 0x000fea0003800000 */
.L_x_564:
[----:B------:R-:W-:Y:S01]  /*6820*/  IADD3 R6, R12, 0x20, RZ ;  /* 0x000000200c067810 */ /* 0x000fe20007ffe0ff */
[----:B--23--:R2:W3:Y:S01]  /*6830*/  SHFL.IDX PT, R19, R11, 0x1, 0x181f ;  /* 0x00381f000b137f89 */ /* 0x00c4e200000e0000 */
[----:B------:R-:W-:Y:S02]  /*6840*/  BSSY B0, `(.L_x_566) ;  /* 0x0000014000007945 */ /* 0x000fe40003800000 */
[----:B------:R-:W-:Y:S01]  /*6850*/  ISETP.GE.AND P0, PT, R6, R9, PT ;  /* 0x000000090600720c */ /* 0x000fe20003f06270 */
        /* <DEDUP_REMOVED lines=18> */
.L_x_567:
[----:B------:R-:W-:Y:S05]  /*6980*/  BSYNC B0 ;  /* 0x0000000000007941 */ /* 0x000fea0003800000 */
.L_x_566:
[----:B---3--:R-:W-:Y:S01]  /*6990*/  IADD3 R6, R12, 0x40, RZ ;  /* 0x000000400c067810 */ /* 0x008fe20007ffe0ff */
[----:B------:R3:W1:Y:S01]  /*69a0*/  SHFL.IDX PT, R19, R11, 0x2, 0x181f ;  /* 0x00581f000b137f89 */ /* 0x00066200000e0000 */
[----:B------:R-:W-:Y:S02]  /*69b0*/  BSSY B0, `(.L_x_568) ;  /* 0x0000014000007945 */ /* 0x000fe40003800000 */
[----:B------:R-:W-:Y:S01]  /*69c0*/  ISETP.GE.AND P0, PT, R6, R9, PT ;  /* 0x000000090600720c */ /* 0x000fe20003f06270 */
        /* <DEDUP_REMOVED lines=18> */
.L_x_569:
[----:B------:R-:W-:Y:S05]  /*6af0*/  BSYNC B0 ;  /* 0x0000000000007941 */ /* 0x000fea0003800000 */
.L_x_568:
[----:B-1--4-:R-:W1:Y:S01]  /*6b00*/  SHFL.IDX PT, R18, R13, 0x3, 0x181f ;  /* 0x00781f000d127f89 */ /* 0x012e6200000e0000 */
[----:B------:R-:W-:Y:S01]  /*6b10*/  IADD3 R12, R12, 0x60, RZ ;  /* 0x000000600c0c7810 */ /* 0x000fe20007ffe0ff */
[----:B------:R-:W-:Y:S01]  /*6b20*/  IMAD.IADD R6, R172, 0x1, -R45 ;  /* 0x00000001ac067824 */ /* 0x000fe200078e0a2d */
[----:B------:R-:W-:Y:S01]  /*6b30*/  IADD3 R85, R7, -0x1, RZ ;  /* 0xffffffff07557810 */ /* 0x000fe20007ffe0ff */
[----:B------:R4:W2:Y:S01]  /*6b40*/  SHFL.IDX PT, R19, R11, 0x3, 0x181f ;  /* 0x00781f000b137f89 */ /* 0x0008a200000e0000 */
[----:B------:R-:W-:Y:S01]  /*6b50*/  ISETP.GE.AND P0, PT, R12, R9, PT ;  /* 0x000000090c00720c */ /* 0x000fe20003f06270 */
[----:B------:R-:W-:Y:S01]  /*6b60*/  IMAD.MOV.U32 R68, RZ, RZ, 0x6 ;  /* 0x00000006ff447424 */ /* 0x000fe200078e00ff */
[----:B------:R-:W-:Y:S01]  /*6b70*/  SHF.R.S32.HI R52, RZ, 0x1f, R85 ;  /* 0x0000001fff347819 */ /* 0x000fe20000011455 */
[----:B------:R-:W-:Y:S01]  /*6b80*/  IMAD.MOV.U32 R212, RZ, RZ, R208 ;  /* 0x000000ffffd47224 */ /* 0x000fe200078e00d0 */
[----:B------:R-:W-:Y:S01]  /*6b90*/  LEA.HI R84, R77, R78, RZ, 0x5 ;  /* 0x0000004e4d547211 */ /* 0x000fe200078f28ff */
[----:B------:R-:W-:Y:S01]  /*6ba0*/  IMAD.MOV.U32 R201, RZ, RZ, 0x5 ;  /* 0x00000005ffc97424 */ /* 0x000fe200078e00ff */
[----:B------:R-:W-:-:S02]  /*6bb0*/  SEL R46, RZ, 0x1, P5 ;  /* 0x00000001ff2e7807 */ /* 0x000fc40002800000 */
[----:B------:R-:W-:-:S05]  /*6bc0*/  SHF.R.S32.HI R87, RZ, 0x5, R84 ;  /* 0x00000005ff577819 */ /* 0x000fca0000011454 */
[----:B------:R-:W-:Y:S01]  /*6bd0*/  @!P0 SHF.R.S32.HI R15, RZ, 0x1f, R14 ;  /* 0x0000001fff0f8819 */ /* 0x000fe2000001140e */
[----:B------:R-:W-:-:S03]  /*6be0*/  @!P0 IMAD.SHL.U32 R16, R44, 0x2, RZ ;  /* 0x000000022c108824 */ /* 0x000fc600078e00ff */
[----:B------:R-:W-:Y:S02]  /*6bf0*/  @!P0 LEA.HI R14, R15, R14, RZ, 0x3 ;  /* 0x0000000e0f0e8211 */ /* 0x000fe400078f18ff */
[----:B-1----:R-:W-:Y:S02]  /*6c00*/  @!P0 LEA R20, P4, R10, R18, 0x1 ;  /* 0x000000120a148211 */ /* 0x002fe400078808ff */
[----:B--234-:R-:W-:Y:S02]  /*6c10*/  @!P0 LOP3.LUT R11, R14, 0xfffffff8, RZ, 0xc0, !PT ;  /* 0xfffffff80e0b8812 */ /* 0x01cfe400078ec0ff */
[C---:B------:R-:W-:Y:S02]  /*6c20*/  @!P0 LEA.HI.X R21, R10.reuse, R19, R17, 0x1, P4 ;  /* 0x000000130a158211 */ /* 0x040fe400020f0c11 */
[----:B------:R-:W-:Y:S01]  /*6c30*/  @!P0 IADD3 R10, R10, 0x80, RZ ;  /* 0x000000800a0a8810 */ /* 0x000fe20007ffe0ff */
[----:B------:R-:W-:Y:S01]  /*6c40*/  @!P0 IMAD.WIDE R12, R11, 0x2, R18 ;  /* 0x000000020b0c8825 */ /* 0x000fe200078e0212 */
[----:B------:R-:W-:Y:S01]  /*6c50*/  ISETP.NE.AND P4, PT, R203, RZ, PT ;  /* 0x000000ffcb00720c */ /* 0x000fe20003f85270 */
[----:B------:R-:W-:Y:S01]  /*6c60*/  @!PT LDS RZ, [RZ] ;  /* 0x00000000fffff984 */ /* 0x000fe20000000800 */
[----:B------:R1:W-:Y:S01]  /*6c70*/  @!P0 LDGSTS.E.BYPASS.LTC128B.128 [R16+0xf100], [R20.64], !P2 ;  /* 0x0f10000014108fae */ /* 0x0003e2000d101d46 */
[----:B------:R-:W-:Y:S01]  /*6c80*/  @!P0 SHF.R.S32.HI R5, RZ, 0x1f, R10 ;  /* 0x0000001fff058819 */ /* 0x000fe2000001140a */
[----:B------:R-:W-:-:S02]  /*6c90*/  IMAD R11, R85, -0x40, R6 ;  /* 0xffffffc0550b7824 */ /* 0x000fc400078e0206 */
[----:B------:R2:W-:Y:S01]  /*6ca0*/  @!P0 LDGSTS.E.BYPASS.LTC128B.128 [R16+0x13100], [R12.64], !P1 ;  /* 0x131000000c108fae */ /* 0x0005e2000c901d46 */
[----:B------:R-:W-:Y:S01]  /*6cb0*/  @!P0 LEA.HI R5, R5, R10, RZ, 0x3 ;  /* 0x0000000a05058211 */ /* 0x000fe200078f18ff */
[----:B------:R-:W-:Y:S01]  /*6cc0*/  IMAD.MOV.U32 R10, RZ, RZ, c[0x0][0x1e0] ;  /* 0x00007800ff0a7624 */ /* 0x000fe200078e00ff */
[----:B------:R-:W-:Y:S02]  /*6cd0*/  ISETP.GE.AND P1, PT, R11, 0x1, PT ;  /* 0x000000010b00780c */ /* 0x000fe40003f26270 */
[----:B------:R-:W-:Y:S01]  /*6ce0*/  @!P0 LOP3.LUT R5, R5, 0xfffffff8, RZ, 0xc0, !PT ;  /* 0xfffffff805058812 */ /* 0x000fe200078ec0ff */
[C---:B------:R-:W-:Y:S01]  /*6cf0*/  IMAD.SHL.U32 R202, R10.reuse, 0x20, RZ ;  /* 0x000000200aca7824 */ /* 0x040fe200078e00ff */
[C---:B------:R-:W-:Y:S02]  /*6d00*/  SHF.L.U64.HI R6, R10.reuse, R68, c[0x0][0x1e4] ;  /* 0x000079000a067619 */ /* 0x040fe40000010244 */
[----:B------:R-:W-:Y:S01]  /*6d10*/  SHF.L.U64.HI R201, R10, R201, c[0x0][0x1e4] ;  /* 0x000079000ac97619 */ /* 0x000fe200000102c9 */
[----:B------:R-:W-:-:S04]  /*6d20*/  @!P0 IMAD.WIDE R18, R5, 0x2, R18 ;  /* 0x0000000205128825 */ /* 0x000fc800078e0212 */
[----:B------:R-:W-:Y:S01]  /*6d30*/  IMAD.SHL.U32 R5, R10, 0x40, RZ ;  /* 0x000000400a057824 */ /* 0x000fe200078e00ff */
[----:B------:R1:W-:Y:S01]  /*6d40*/  @!P0 LDGSTS.E.BYPASS.LTC128B.128 [R16+0x17100], [R18.64], !P3 ;  /* 0x1710000012108fae */ /* 0x0003e2000d901d46 */
[----:B------:R-:W-:Y:S01]  /*6d50*/  IMAD R8, R6, R85, RZ ;  /* 0x0000005506087224 */ /* 0x000fe200078e02ff */
[----:B------:R-:W-:Y:S01]  /*6d60*/  ISETP.GE.AND P0, PT, R11, 0x21, PT ;  /* 0x000000210b00780c */ /* 0x000fe20003f06270 */
[-C--:B------:R-:W-:Y:S01]  /*6d70*/  IMAD.WIDE.U32 R14, R85, R5.reuse, R212 ;  /* 0x00000005550e7225 */ /* 0x080fe200078e00d4 */
[----:B------:R-:W0:Y:S03]  /*6d80*/  LDGDEPBAR ;  /* 0x00000000000079af */ /* 0x000e260000000000 */
[----:B------:R-:W-:-:S04]  /*6d90*/  IMAD R8, R52, R5, R8 ;  /* 0x0000000534087224 */ /* 0x000fc800078e0208 */
[----:B------:R-:W-:Y:S01]  /*6da0*/  IMAD.IADD R8, R15, 0x1, R8 ;  /* 0x000000010f087824 */ /* 0x000fe200078e0208 */
[----:B------:R-:W-:Y:S01]  /*6db0*/  BAR.SYNC.DEFER_BLOCKING 0x0 ;  /* 0x0000000000007b1d */ /* 0x000fe20000010000 */
[----:B--2---:R-:W-:-:S04]  /*6dc0*/  @P1 LEA R12, P2, R14, c[0x0][0x1c8], 0x1 ;  /* 0x000072000e0c1a11 */ /* 0x004fc800078408ff */
[----:B------:R-:W-:Y:S02]  /*6dd0*/  @P1 LEA.HI.X R13, R14, c[0x0][0x1cc], R8, 0x1, P2 ;  /* 0x000073000e0d1a11 */ /* 0x000fe400010f0c08 */
[----:B------:R-:W-:-:S05]  /*6de0*/  @P0 IADD3 R10, P2, R202, R14, RZ ;  /* 0x0000000eca0a0210 */ /* 0x000fca0007f5e0ff */
[----:B------:R-:W-:Y:S01]  /*6df0*/  @P0 IMAD.X R11, R201, 0x1, R8, P2 ;  /* 0x00000001c90b0824 */ /* 0x000fe200010e0608 */
[----:B------:R-:W-:Y:S01]  /*6e00*/  @P0 LEA R14, P2, R10, c[0x0][0x1c8], 0x1 ;  /* 0x000072000a0e0a11 */ /* 0x000fe200078408ff */
[----:B------:R-:W-:-:S03]  /*6e10*/  @P0 IMAD.SHL.U32 R8, R44, 0x2, RZ ;  /* 0x000000022c080824 */ /* 0x000fc600078e00ff */
[----:B------:R-:W-:Y:S01]  /*6e20*/  @P0 LEA.HI.X R15, R10, c[0x0][0x1cc], R11, 0x1, P2 ;  /* 0x000073000a0f0a11 */ /* 0x000fe200010f0c0b */
[----:B------:R-:W-:-:S05]  /*6e30*/  @P1 IMAD.SHL.U32 R10, R44, 0x2, RZ ;  /* 0x000000022c0a1824 */ /* 0x000fca00078e00ff */
        /* <DEDUP_REMOVED lines=8> */
[----:B------:R1:W-:Y:S01]  /*6ec0*/  @P0 LDGSTS.E.BYPASS.LTC128B.128 [R8+0xb100], [R14.64+0x100], !P4 ;  /* 0x0b1001000e080fae */ /* 0x0003e2000e101d46 */
[----:B------:R-:W-:-:S03]  /*6ed0*/  ISETP.LT.AND P0, PT, RZ, c[0x0][0x27c], PT ;  /* 0x00009f00ff007a0c */ /* 0x000fc60003f01270 */
[----:B------:R-:W0:Y:S10]  /*6ee0*/  LDGDEPBAR ;  /* 0x00000000000079af */ /* 0x000e340000000000 */
[----:B------:R-:W-:Y:S05]  /*6ef0*/  @P0 BRA `(.L_x_570) ;  /* 0x0000002000000947 */ /* 0x000fea0003800000 */
[----:B------:R-:W-:-:S04]  /*6f00*/  DEPBAR.LE SB0, 0x1 ;  /* 0x000080400000791a */ /* 0x000fc80000000000 */
[----:B------:R-:W-:Y:S05]  /*6f10*/  BRA `(.L_x_571) ;  /* 0x00006e6000007947 */ /* 0x000fea0003800000 */
.L_x_570:
[----:B------:R-:W-:Y:S01]  /*6f20*/  ULDC.U8 UR4, c[0x0][0x298] ;  /* 0x0000a60000047ab9 */ /* 0x000fe20000000000 */
[----:B-1---5:R-:W-:Y:S01]  /*6f30*/  SHF.R.S32.HI R18, RZ, 0x1f, R79 ;  /* 0x0000001fff127819 */ /* 0x022fe2000001144f */
[----:B------:R-:W-:Y:S01]  /*6f40*/  IMAD.WIDE.U32 R14, R79, c[0x0][0x280], RZ ;  /* 0x0000a0004f0e7a25 */ /* 0x000fe200078e00ff */
        /* <DEDUP_REMOVED lines=11> */
[----:B------:R-:W-:-:S02]  /*7000*/  IADD3 R8, R92, R89, RZ ;  /* 0x000000595c087210 */ /* 0x000fc40007ffe0ff */
[----:B------:R-:W-:Y:S01]  /*7010*/  IADD3 R17, R17, R15, RZ ;  /* 0x0000000f11117210 */ /* 0x000fe20007ffe0ff */
[----:B------:R-:W-:Y:S01]  /*7020*/  IMAD.IADD R19, R18, 0x1, R21 ;  /* 0x0000000112137824 */ /* 0x000fe200078e0215 */
[C---:B------:R-:W-:Y:S01]  /*7030*/  SHF.L.U32 R57, R90.reuse, 0x3, RZ ;  /* 0x000000035a397819 */ /* 0x040fe200000006ff */
[----:B------:R-:W-:Y:S01]  /*7040*/  IMAD R13, R90, 0x40, R8 ;  /* 0x000000405a0d7824 */ /* 0x000fe200078e0208 */
[----:B------:R-:W-:Y:S05]  /*7050*/  @!P0 BRA `(.L_x_572) ;  /* 0x0000351000008947 */ /* 0x000fea0003800000 */
[----:B------:R-:W-:Y:S01]  /*7060*/  ISETP.NE.AND P1, PT, R173, 0x1, PT ;  /* 0x00000001ad00780c */ /* 0x000fe20003f25270 */
[----:B------:R-:W-:Y:S01]  /*7070*/  IMAD.MOV.U32 R16, RZ, RZ, R14 ;  /* 0x000000ffff107224 */ /* 0x000fe200078e000e */
[----:B------:R-:W-:Y:S01]  /*7080*/  MOV R18, R20 ;  /* 0x0000001400127202 */ /* 0x000fe20000000f00 */
[----:B------:R-:W-:Y:S01]  /*7090*/  BSSY B0, `(.L_x_573) ;  /* 0x0000062000007945 */ /* 0x000fe20003800000 */
        /* <DEDUP_REMOVED lines=14> */
[----:B------:R-:W-:-:S04]  /*7180*/  @P1 SHF.R.U32.HI R13, RZ, c[0x0][0x2cc], R10 ;  /* 0x0000b300ff0d1a19 */ /* 0x000fc8000001160a */
[----:B------:R-:W-:Y:S01]  /*7190*/  SHF.R.S32.HI R12, RZ, 0x1f, R13 ;  /* 0x0000001fff0c7819 */ /* 0x000fe2000001140d */
[----:B------:R-:W-:-:S04]  /*71a0*/  IMAD.WIDE.U32 R18, R13, c[0x0][0x290], R18 ;  /* 0x0000a4000d127a25 */ /* 0x000fc800078e0012 */
[C---:B------:R-:W-:Y:S02]  /*71b0*/  IMAD R10, R12.reuse, c[0x0][0x280], RZ ;  /* 0x0000a0000c0a7a24 */ /* 0x040fe400078e02ff */
[----:B------:R-:W-:Y:S02]  /*71c0*/  IMAD R12, R12, c[0x0][0x290], RZ ;  /* 0x0000a4000c0c7a24 */ /* 0x000fe400078e02ff */
[----:B------:R-:W-:-:S04]  /*71d0*/  IMAD.WIDE.U32 R16, R13, c[0x0][0x280], R16 ;  /* 0x0000a0000d107a25 */ /* 0x000fc800078e0010 */
[C---:B------:R-:W-:Y:S01]  /*71e0*/  IMAD R11, R13.reuse, c[0x0][0x294], R12 ;  /* 0x0000a5000d0b7a24 */ /* 0x040fe200078e020c */
[----:B------:R-:W-:Y:S01]  /*71f0*/  LEA R15, P1, R16, c[0x0][0x270], 0x1 ;  /* 0x00009c00100f7a11 */ /* 0x000fe200078208ff */
[----:B------:R-:W-:Y:S01]  /*7200*/  IMAD R10, R13, c[0x0][0x284], R10 ;  /* 0x0000a1000d0a7a24 */ /* 0x000fe200078e020a */
[C---:B------:R-:W-:Y:S02]  /*7210*/  LEA R13, P0, R18.reuse, c[0x0][0x288], 0x1 ;  /* 0x0000a200120d7a11 */ /* 0x040fe400078008ff */
[----:B------:R-:W-:Y:S01]  /*7220*/  IADD3 R11, R19, R11, RZ ;  /* 0x0000000b130b7210 */ /* 0x000fe20007ffe0ff */
[----:B------:R-:W-:Y:S01]  /*7230*/  IMAD.IADD R10, R17, 0x1, R10 ;  /* 0x00000001110a7824 */ /* 0x000fe200078e020a */
[----:B------:R1:W2:Y:S02]  /*7240*/  SHFL.IDX PT, R24, R15, RZ, 0x1c1f ;  /* 0x001c1fff0f187589 */ /* 0x0002a400000e0000 */
[----:B------:R-:W-:Y:S02]  /*7250*/  LEA.HI.X R14, R18, c[0x0][0x28c], R11, 0x1, P0 ;  /* 0x0000a300120e7a11 */ /* 0x000fe400000f0c0b */
[----:B------:R-:W-:Y:S01]  /*7260*/  ISETP.GE.AND P0, PT, R8, R9, PT ;  /* 0x000000090800720c */ /* 0x000fe20003f06270 */
[----:B------:R1:W3:Y:S01]  /*7270*/  SHFL.IDX PT, R22, R13, RZ, 0x1c1f ;  /* 0x001c1fff0d167589 */ /* 0x0002e200000e0000 */
[----:B------:R-:W-:Y:S01]  /*7280*/  LEA.HI.X R16, R16, c[0x0][0x274], R10, 0x1, P1 ;  /* 0x00009d0010107a11 */ /* 0x000fe200008f0c0a */
[----:B------:R-:W-:-:S02]  /*7290*/  CS2R R18, SRZ ;  /* 0x0000000000127805 */ /* 0x000fc4000001ff00 */
[----:B------:R1:W4:Y:S04]  /*72a0*/  SHFL.IDX PT, R23, R14, RZ, 0x1c1f ;  /* 0x001c1fff0e177589 */ /* 0x00032800000e0000 */
[----:B------:R1:W1:Y:S04]  /*72b0*/  SHFL.IDX PT, R25, R16, RZ, 0x1c1f ;  /* 0x001c1fff10197589 */ /* 0x00026800000e0000 */
[----:B------:R-:W-:Y:S05]  /*72c0*/  @P0 BRA `(.L_x_574) ;  /* 0x000003e000000947 */ /* 0x000fea0003800000 */
[C---:B------:R-:W-:Y:S01]  /*72d0*/  IADD3 R17, R90.reuse, 0x10, RZ ;  /* 0x000000105a117810 */ /* 0x040fe20007ffe0ff */
[----:B------:R-:W-:Y:S01]  /*72e0*/  CS2R R96, SRZ ;  /* 0x0000000000607805 */ /* 0x000fe2000001ff00 */
[----:B------:R-:W-:-:S02]  /*72f0*/  IADD3 R11, R90, 0x20, RZ ;  /* 0x000000205a0b7810 */ /* 0x000fc40007ffe0ff */
[----:B------:R-:W-:Y:S02]  /*7300*/  ISETP.GE.AND P1, PT, R17, c[0x0][0x27c], PT ;  /* 0x00009f0011007a0c */ /* 0x000fe40003f26270 */
        /* <DEDUP_REMOVED lines=9> */
[----:B------:R-:W-:Y:S01]  /*73a0*/  CS2R R94, SRZ ;  /* 0x00000000005e7805 */ /* 0x000fe2000001ff00 */
[----:B------:R-:W-:Y:S01]  /*73b0*/  CS2R R110, SRZ ;  /* 0x00000000006e7805 */ /* 0x000fe2000001ff00 */
[----:B------:R-:W-:Y:S01]  /*73c0*/  CS2R R108, SRZ ;  /* 0x00000000006c7805 */ /* 0x000fe2000001ff00 */
[----:B------:R1:W5:Y:S01]  /*73d0*/  @!P2 LD.E.64 R96, [R26.64] ;  /* 0x000000061a60a980 */ /* 0x000362000c101b00 */
[----:B---34-:R-:W-:Y:S01]  /*73e0*/  @!P2 IMAD.WIDE R32, R90, 0x2, R22 ;  /* 0x000000025a20a825 */ /* 0x018fe200078e0216 */
[----:B------:R-:W-:Y:S01]  /*73f0*/  CS2R R100, SRZ ;  /* 0x0000000000647805 */ /* 0x000fe2000001ff00 */
[----:B------:R-:W-:-:S02]  /*7400*/  CS2R R98, SRZ ;  /* 0x0000000000627805 */ /* 0x000fc4000001ff00 */
[C---:B------:R-:W-:Y:S01]  /*7410*/  @!P1 IMAD.WIDE R20, R17.reuse, 0x2, R24 ;  /* 0x0000000211149825 */ /* 0x040fe200078e0218 */
[C---:B------:R-:W-:Y:S01]  /*7420*/  IADD3 R12, R90.reuse, 0x30, RZ ;  /* 0x000000305a0c7810 */ /* 0x040fe20007ffe0ff */
[----:B------:R2:W5:Y:S02]  /*7430*/  @!P2 LD.E.64 R94, [R32.64] ;  /* 0x00000006205ea980 */ /* 0x000564000c101b00 */
[----:B------:R-:W-:Y:S01]  /*7440*/  @!P1 IMAD.WIDE R30, R17, 0x2, R22 ;  /* 0x00000002111e9825 */ /* 0x000fe200078e0216 */
[----:B------:R-:W-:Y:S01]  /*7450*/  IADD3 R10, R90, 0x50, RZ ;  /* 0x000000505a0a7810 */ /* 0x000fe20007ffe0ff */
[----:B------:R3:W5:Y:S02]  /*7460*/  @!P1 LD.E.64 R110, [R20.64] ;  /* 0x00000006146e9980 */ /* 0x000764000c101b00 */
[C---:B------:R-:W-:Y:S01]  /*7470*/  @!P0 IMAD.WIDE R28, R11.reuse, 0x2, R24 ;  /* 0x000000020b1c8825 */ /* 0x040fe200078e0218 */
[----:B------:R-:W-:Y:S01]  /*7480*/  ISETP.GE.AND P2, PT, R12, c[0x0][0x27c], PT ;  /* 0x00009f000c007a0c */ /* 0x000fe20003f46270 */
[----:B------:R4:W5:Y:S04]  /*7490*/  @!P1 LD.E.64 R108, [R30.64] ;  /* 0x000000061e6c9980 */ /* 0x000968000c101b00 */
[----:B------:R2:W5:Y:S01]  /*74a0*/  @!P0 LD.E.64 R100, [R28.64] ;  /* 0x000000061c648980 */ /* 0x000562000c101b00 */
[----:B-1----:R-:W-:Y:S01]  /*74b0*/  @!P0 IMAD.WIDE R26, R11, 0x2, R22 ;  /* 0x000000020b1a8825 */ /* 0x002fe200078e0216 */
[----:B------:R-:W-:-:S04]  /*74c0*/  IADD3 R11, R90, 0x40, RZ ;  /* 0x000000405a0b7810 */ /* 0x000fc80007ffe0ff */
[----:B------:R1:W5:Y:S01]  /*74d0*/  @!P0 LD.E.64 R98, [R26.64] ;  /* 0x000000061a628980 */ /* 0x000362000c101b00 */
[----:B------:R-:W-:Y:S02]  /*74e0*/  ISETP.GE.AND P1, PT, R11, c[0x0][0x27c], PT ;  /* 0x00009f000b007a0c */ /* 0x000fe40003f26270 */
[----:B------:R-:W-:Y:S02]  /*74f0*/  ISETP.GE.AND P0, PT, R10, c[0x0][0x27c], PT ;  /* 0x00009f000a007a0c */ /* 0x000fe40003f06270 */
[----:B---3--:R-:W-:-:S04]  /*7500*/  @!P2 SHF.R.S32.HI R21, RZ, 0x1f, R12 ;  /* 0x0000001fff15a819 */ /* 0x008fc8000001140c */
[----:B------:R-:W-:-:S05]  /*7510*/  @!P2 LEA.HI R12, R21, R12, RZ, 0x2 ;  /* 0x0000000c150ca211 */ /* 0x000fca00078f10ff */
[----:B------:R-:W-:Y:S02]  /*7520*/  @!P1 SHF.R.S32.HI R20, RZ, 0x1f, R11 ;  /* 0x0000001fff149819 */ /* 0x000fe4000001140b */
[----:B------:R-:W-:Y:S02]  /*7530*/  @!P0 SHF.R.S32.HI R17, RZ, 0x1f, R10 ;  /* 0x0000001fff118819 */ /* 0x000fe4000001140a */
[----:B------:R-:W-:Y:S02]  /*7540*/  @!P1 LEA.HI R11, R20, R11, RZ, 0x2 ;  /* 0x0000000b140b9211 */ /* 0x000fe400078f10ff */
[----:B------:R-:W-:Y:S02]  /*7550*/  @!P0 LEA.HI R10, R17, R10, RZ, 0x2 ;  /* 0x0000000a110a8211 */ /* 0x000fe400078f10ff */
[----:B------:R-:W-:Y:S02]  /*7560*/  @!P2 LOP3.LUT R12, R12, 0xfffffffc, RZ, 0xc0, !PT ;  /* 0xfffffffc0c0ca812 */ /* 0x000fe400078ec0ff */
[----:B------:R-:W-:-:S02]  /*7570*/  @!P1 LOP3.LUT R11, R11, 0xfffffffc, RZ, 0xc0, !PT ;  /* 0xfffffffc0b0b9812 */ /* 0x000fc400078ec0ff */
[----:B------:R-:W-:Y:S01]  /*7580*/  @!P0 LOP3.LUT R10, R10, 0xfffffffc, RZ, 0xc0, !PT ;  /* 0xfffffffc0a0a8812 */ /* 0x000fe200078ec0ff */
[--C-:B----4-:R-:W-:Y:S01]  /*7590*/  @!P2 IMAD.WIDE R30, R12, 0x2, R24.reuse ;  /* 0x000000020c1ea825 */ /* 0x110fe200078e0218 */
[----:B------:R-:W-:Y:S01]  /*75a0*/  CS2R R82, SRZ ;  /* 0x0000000000527805 */ /* 0x000fe2000001ff00 */
[----:B------:R-:W-:Y:S01]  /*75b0*/  CS2R R80, SRZ ;  /* 0x0000000000507805 */ /* 0x000fe2000001ff00 */
[----:B------:R-:W-:Y:S01]  /*75c0*/  CS2R R72, SRZ ;  /* 0x0000000000487805 */ /* 0x000fe2000001ff00 */
[C-C-:B------:R-:W-:Y:S01]  /*75d0*/  @!P1 IMAD.WIDE R20, R11.reuse, 0x2, R24.reuse ;  /* 0x000000020b149825 */ /* 0x140fe200078e0218 */
[----:B------:R-:W-:Y:S01]  /*75e0*/  CS2R R66, SRZ ;  /* 0x0000000000427805 */ /* 0x000fe2000001ff00 */
[----:B------:R-:W-:Y:S01]  /*75f0*/  CS2R R70, SRZ ;  /* 0x0000000000467805 */ /* 0x000fe2000001ff00 */
[----:B------:R-:W-:Y:S01]  /*7600*/  CS2R R64, SRZ ;  /* 0x0000000000407805 */ /* 0x000fe2000001ff00 */
[----:B------:R-:W-:Y:S01]  /*7610*/  @!P0 IMAD.WIDE R24, R10, 0x2, R24 ;  /* 0x000000020a188825 */ /* 0x000fe200078e0218 */
[----:B------:R3:W5:Y:S03]  /*7620*/  @!P2 LD.E.64 R82, [R30.64] ;  /* 0x000000061e52a980 */ /* 0x000766000c101b00 */
[--C-:B--2---:R-:W-:Y:S01]  /*7630*/  @!P1 IMAD.WIDE R28, R11, 0x2, R22.reuse ;  /* 0x000000020b1c9825 */ /* 0x104fe200078e0216 */
[----:B------:R3:W5:Y:S03]  /*7640*/  @!P1 LD.E.64 R72, [R20.64] ;  /* 0x0000000614489980 */ /* 0x000766000c101b00 */
[--C-:B-1----:R-:W-:Y:S01]  /*7650*/  @!P2 IMAD.WIDE R26, R12, 0x2, R22.reuse ;  /* 0x000000020c1aa825 */ /* 0x102fe200078e0216 */
[----:B------:R3:W5:Y:S03]  /*7660*/  @!P0 LD.E.64 R66, [R24.64] ;  /* 0x0000000618428980 */ /* 0x000766000c101b00 */
[----:B------:R-:W-:Y:S01]  /*7670*/  @!P0 IMAD.WIDE R10, R10, 0x2, R22 ;  /* 0x000000020a0a8825 */ /* 0x000fe200078e0216 */
[----:B------:R3:W5:Y:S04]  /*7680*/  @!P2 LD.E.64 R80, [R26.64] ;  /* 0x000000061a50a980 */ /* 0x000768000c101b00 */
[----:B------:R3:W5:Y:S04]  /*7690*/  @!P1 LD.E.64 R70, [R28.64] ;  /* 0x000000061c469980 */ /* 0x000768000c101b00 */
[----:B------:R3:W5:Y:S02]  /*76a0*/  @!P0 LD.E.64 R64, [R10.64] ;  /* 0x000000060a408980 */ /* 0x000764000c101b00 */
.L_x_574:
[----:B------:R-:W-:Y:S05]  /*76b0*/  BSYNC B0 ;  /* 0x0000000000007941 */ /* 0x000fea0003800000 */
.L_x_573:
[----:B---3--:R-:W-:Y:S01]  /*76c0*/  IADD3 R10, R8, 0x40, RZ ;  /* 0x00000040080a7810 */ /* 0x008fe20007ffe0ff */
[----:B-----5:R-:W-:Y:S01]  /*76d0*/  IMAD.MOV.U32 R8, RZ, RZ, R66 ;  /* 0x000000ffff087224 */ /* 0x020fe200078e0042 */
[----:B-1----:R1:W3:Y:S01]  /*76e0*/  SHFL.IDX PT, R25, R16, 0x1, 0x1c1f ;  /* 0x003c1f0010197f89 */ /* 0x0022e200000e0000 */
[----:B------:R-:W-:Y:S01]  /*76f0*/  IMAD.MOV.U32 R12, RZ, RZ, R67 ;  /* 0x000000ffff0c7224 */ /* 0x000fe200078e0043 */
[----:B------:R-:W-:Y:S01]  /*7700*/  ISETP.GE.AND P0, PT, R10, R9, PT ;  /* 0x000000090a00720c */ /* 0x000fe20003f06270 */
[----:B------:R-:W-:Y:S01]  /*7710*/  IMAD.MOV.U32 R11, RZ, RZ, R72 ;  /* 0x000000ffff0b7224 */ /* 0x000fe200078e0048 */
[----:B--2---:R2:W4:Y:S01]  /*7720*/  SHFL.IDX PT, R24, R15, 0x1, 0x1c1f ;  /* 0x003c1f000f187f89 */ /* 0x00452200000e0000 */
[----:B------:R-:W-:Y:S01]  /*7730*/  IMAD.MOV.U32 R10, RZ, RZ, R73 ;  /* 0x000000ffff0a7224 */ /* 0x000fe200078e0049 */
[----:B------:R-:W-:Y:S01]  /*7740*/  PRMT R53, R12, 0x5410, R8 ;  /* 0x000054100c357816 */ /* 0x000fe20000000008 */
[----:B------:R-:W-:Y:S01]  /*7750*/  IMAD.MOV.U32 R8, RZ, RZ, R82 ;  /* 0x000000ffff087224 */ /* 0x000fe200078e0052 */
[----:B------:R2:W1:Y:S01]  /*7760*/  SHFL.IDX PT, R21, R14, 0x1, 0x1c1f ;  /* 0x003c1f000e157f89 */ /* 0x00046200000e0000 */
[----:B------:R-:W-:Y:S01]  /*7770*/  IMAD.MOV.U32 R12, RZ, RZ, R83 ;  /* 0x000000ffff0c7224 */ /* 0x000fe200078e0053 */
[----:B------:R-:W-:Y:S01]  /*7780*/  PRMT R58, R10, 0x5410, R11 ;  /* 0x000054100a3a7816 */ /* 0x000fe2000000000b */
[----:B------:R-:W-:Y:S01]  /*7790*/  IMAD.MOV.U32 R10, RZ, RZ, R101 ;  /* 0x000000ffff0a7224 */ /* 0x000fe200078e0065 */
[----:B------:R-:W-:Y:S01]  /*77a0*/  PRMT R62, R62, 0x5410, R8 ;  /* 0x000054103e3e7816 */ /* 0x000fe20000000008 */
[----:B------:R-:W-:Y:S01]  /*77b0*/  IMAD.MOV.U32 R8, RZ, RZ, R110 ;  /* 0x000000ffff087224 */ /* 0x000fe200078e006e */
[----:B------:R-:W-:Y:S01]  /*77c0*/  MOV R11, R100 ;  /* 0x00000064000b7202 */ /* 0x000fe20000000f00 */
[----:B------:R2:W1:Y:S01]  /*77d0*/  SHFL.IDX PT, R20, R13, 0x1, 0x1c1f ;  /* 0x003c1f000d147f89 */ /* 0x00046200000e0000 */
        /* <DEDUP_REMOVED lines=32> */
[----:B-1----:R-:W-:Y:S01]  /*79e0*/  CS2R R16, SRZ ;  /* 0x0000000000107805 */ /* 0x002fe2000001ff00 */
        /* <DEDUP_REMOVED lines=8> */
[C---:B--23--:R-:W-:Y:S01]  /*7a70*/  IADD3 R13, R90.reuse, 0x10, RZ ;  /* 0x000000105a0d7810 */ /* 0x04cfe20007ffe0ff */
        /* <DEDUP_REMOVED lines=8> */
[----:B------:R-:W-:Y:S01]  /*7b00*/  @!P2 IMAD.WIDE R14, R90, 0x2, R24 ;  /* 0x000000025a0ea825 */ /* 0x000fe200078e0218 */
[----:B------:R-:W-:Y:S02]  /*7b10*/  @!P0 LEA.HI R8, R8, R11, RZ, 0x2 ;  /* 0x0000000b08088211 */ /* 0x000fe400078f10ff */
[----:B------:R-:W-:Y:S02]  /*7b20*/  @!P1 LOP3.LUT R10, R10, 0xfffffffc, RZ, 0xc0, !PT ;  /* 0xfffffffc0a0a9812 */ /* 0x000fe400078ec0ff */
[----:B------:R-:W-:Y:S01]  /*7b30*/  @!P0 LOP3.LUT R8, R8, 0xfffffffc, RZ, 0xc0, !PT ;  /* 0xfffffffc08088812 */ /* 0x000fe200078ec0ff */
[----:B------:R-:W-:Y:S01]  /*7b40*/  CS2R R54, SRZ ;  /* 0x0000000000367805 */ /* 0x000fe2000001ff00 */
[----:B------:R-:W-:Y:S01]  /*7b50*/  CS2R R50, SRZ ;  /* 0x0000000000327805 */ /* 0x000fe2000001ff00 */
[----:B------:R-:W-:Y:S01]  /*7b60*/  CS2R R42, SRZ ;  /* 0x00000000002a7805 */ /* 0x000fe2000001ff00 */
[----:B------:R-:W-:Y:S01]  /*7b70*/  @!P2 IMAD.WIDE R28, R90, 0x2, R20 ;  /* 0x000000025a1ca825 */ /* 0x000fe200078e0214 */
[----:B------:R1:W5:Y:S01]  /*7b80*/  @!P2 LD.E.64 R60, [R14.64] ;  /* 0x000000060e3ca980 */ /* 0x000362000c101b00 */
[----:B------:R-:W-:Y:S01]  /*7b90*/  CS2R R38, SRZ ;  /* 0x0000000000267805 */ /* 0x000fe2000001ff00 */
[----:B------:R-:W-:Y:S01]  /*7ba0*/  CS2R R36, SRZ ;  /* 0x0000000000247805 */ /* 0x000fe2000001ff00 */
[----:B------:R-:W-:Y:S01]  /*7bb0*/  @!P1 IMAD.WIDE R22, R10, 0x2, R24 ;  /* 0x000000020a169825 */ /* 0x000fe200078e0218 */
[----:B------:R-:W-:Y:S01]  /*7bc0*/  IADD3 R13, R90, 0x40, RZ ;  /* 0x000000405a0d7810 */ /* 0x000fe20007ffe0ff */
[----:B------:R2:W5:Y:S02]  /*7bd0*/  @!P2 LD.E.64 R54, [R28.64] ;  /* 0x000000061c36a980 */ /* 0x000564000c101b00 */
[----:B------:R-:W-:Y:S01]  /*7be0*/  @!P1 IMAD.WIDE R26, R10, 0x2, R20 ;  /* 0x000000020a1a9825 */ /* 0x000fe200078e0214 */
[----:B------:R-:W-:Y:S01]  /*7bf0*/  IADD3 R11, R90, 0x50, RZ ;  /* 0x000000505a0b7810 */ /* 0x000fe20007ffe0ff */
[----:B------:R3:W5:Y:S02]  /*7c00*/  @!P1 LD.E.64 R50, [R22.64] ;  /* 0x0000000616329980 */ /* 0x000764000c101b00 */
[----:B------:R-:W-:-:S02]  /*7c10*/  @!P0 IMAD.WIDE R18, R8, 0x2, R24 ;  /* 0x0000000208128825 */ /* 0x000fc400078e0218 */
[----:B------:R4:W5:Y:S02]  /*7c20*/  @!P1 LD.E.64 R42, [R26.64] ;  /* 0x000000061a2a9980 */ /* 0x000964000c101b00 */
[----:B------:R-:W-:Y:S01]  /*7c30*/  @!P0 IMAD.WIDE R16, R8, 0x2, R20 ;  /* 0x0000000208108825 */ /* 0x000fe200078e0214 */
[----:B------:R-:W-:Y:S01]  /*7c40*/  ISETP.GE.AND P1, PT, R13, c[0x0][0x27c], PT ;  /* 0x00009f000d007a0c */ /* 0x000fe20003f26270 */
[----:B------:R2:W5:Y:S04]  /*7c50*/  @!P0 LD.E.64 R38, [R18.64] ;  /* 0x0000000612268980 */ /* 0x000568000c101b00 */
[----:B------:R2:W5:Y:S01]  /*7c60*/  @!P0 LD.E.64 R36, [R16.64] ;  /* 0x0000000610248980 */ /* 0x000562000c101b00 */
[----:B-1----:R-:W-:Y:S02]  /*7c70*/  IADD3 R15, R90, 0x30, RZ ;  /* 0x000000305a0f7810 */ /* 0x002fe40007ffe0ff */
[----:B------:R-:W-:-:S02]  /*7c80*/  ISETP.GE.AND P0, PT, R11, c[0x0][0x27c], PT ;  /* 0x00009f000b007a0c */ /* 0x000fc40003f06270 */
[----:B------:R-:W-:-:S03]  /*7c90*/  ISETP.GE.AND P2, PT, R15, c[0x0][0x27c], PT ;  /* 0x00009f000f007a0c */ /* 0x000fc60003f46270 */
[----:B------:R-:W-:-:S04]  /*7ca0*/  @!P1 SHF.R.S32.HI R10, RZ, 0x1f, R13 ;  /* 0x0000001fff0a9819 */ /* 0x000fc8000001140d */
[----:B------:R-:W-:-:S04]  /*7cb0*/  @!P1 LEA.HI R10, R10, R13, RZ, 0x2 ;  /* 0x0000000d0a0a9211 */ /* 0x000fc800078f10ff */
[----:B------:R-:W-:Y:S02]  /*7cc0*/  @!P0 SHF.R.S32.HI R8, RZ, 0x1f, R11 ;  /* 0x0000001fff088819 */ /* 0x000fe4000001140b */
[----:B------:R-:W-:Y:S02]  /*7cd0*/  @!P2 SHF.R.S32.HI R12, RZ, 0x1f, R15 ;  /* 0x0000001fff0ca819 */ /* 0x000fe4000001140f */
[----:B------:R-:W-:Y:S02]  /*7ce0*/  @!P0 LEA.HI R8, R8, R11, RZ, 0x2 ;  /* 0x0000000b08088211 */ /* 0x000fe400078f10ff */
[----:B------:R-:W-:Y:S02]  /*7cf0*/  @!P2 LEA.HI R12, R12, R15, RZ, 0x2 ;  /* 0x0000000f0c0ca211 */ /* 0x000fe400078f10ff */
[----:B------:R-:W-:Y:S02]  /*7d00*/  @!P1 LOP3.LUT R10, R10, 0xfffffffc, RZ, 0xc0, !PT ;  /* 0xfffffffc0a0a9812 */ /* 0x000fe400078ec0ff */
[----:B------:R-:W-:-:S02]  /*7d10*/  @!P2 LOP3.LUT R11, R12, 0xfffffffc, RZ, 0xc0, !PT ;  /* 0xfffffffc0c0ba812 */ /* 0x000fc400078ec0ff */
[----:B------:R-:W-:Y:S01]  /*7d20*/  @!P0 LOP3.LUT R8, R8, 0xfffffffc, RZ, 0xc0, !PT ;  /* 0xfffffffc08088812 */ /* 0x000fe200078ec0ff */
[C-C-:B------:R-:W-:Y:S01]  /*7d30*/  @!P1 IMAD.WIDE R12, R10.reuse, 0x2, R24.reuse ;  /* 0x000000020a0c9825 */ /* 0x140fe200078e0218 */
[----:B------:R-:W-:Y:S01]  /*7d40*/  CS2R R32, SRZ ;  /* 0x0000000000207805 */ /* 0x000fe2000001ff00 */
[----:B------:R-:W-:Y:S01]  /*7d50*/  CS2R R30, SRZ ;  /* 0x00000000001e7805 */ /* 0x000fe2000001ff00 */
[----:B----4-:R-:W-:Y:S01]  /*7d60*/  CS2R R26, SRZ ;  /* 0x00000000001a7805 */ /* 0x010fe2000001ff00 */
[C---:B--2---:R-:W-:Y:S01]  /*7d70*/  @!P2 IMAD.WIDE R28, R11.reuse, 0x2, R24 ;  /* 0x000000020b1ca825 */ /* 0x044fe200078e0218 */
[----:B------:R-:W-:Y:S01]  /*7d80*/  CS2R R18, SRZ ;  /* 0x0000000000127805 */ /* 0x000fe2000001ff00 */
[----:B---3--:R-:W-:Y:S01]  /*7d90*/  CS2R R22, SRZ ;  /* 0x0000000000167805 */ /* 0x008fe2000001ff00 */
[----:B------:R-:W-:Y:S01]  /*7da0*/  CS2R R16, SRZ ;  /* 0x0000000000107805 */ /* 0x000fe2000001ff00 */
        /* <DEDUP_REMOVED lines=9> */
[----:B------:R1:W5:Y:S02]  /*7e40*/  @!P0 LD.E.64 R16, [R20.64] ;  /* 0x0000000614108980 */ /* 0x000364000c101b00 */
.L_x_576:
[----:B--23--:R-:W-:Y:S05]  /*7e50*/  BSYNC B0 ;  /* 0x0000000000007941 */ /* 0x00cfea0003800000 */
.L_x_575:
[----:B-1---5:R-:W-:Y:S01]  /*7e60*/  IMAD.MOV.U32 R11, RZ, RZ, R18 ;  /* 0x000000ffff0b7224 */ /* 0x022fe200078e0012 */
[----:B------:R-:W-:-:S04]  /*7e70*/  DEPBAR.LE SB0, 0x1 ;  /* 0x000080400000791a */ /* 0x000fc80000000000 */
[----:B------:R-:W-:Y:S01]  /*7e80*/  IMAD.MOV.U32 R8, RZ, RZ, R19 ;  /* 0x000000ffff087224 */ /* 0x000fe200078e0013 */
[----:B------:R-:W-:Y:S01]  /*7e90*/  BSSY B1, `(.L_x_577) ;  /* 0x0000152000017945 */ /* 0x000fe20003800000 */
[----:B------:R-:W-:Y:S02]  /*7ea0*/  IMAD.MOV.U32 R10, RZ, RZ, R26 ;  /* 0x000000ffff0a7224 */ /* 0x000fe400078e001a */
[----:B------:R-:W-:Y:S01]  /*7eb0*/  IMAD.MOV.U32 R12, RZ, RZ, R17 ;  /* 0x000000ffff0c7224 */ /* 0x000fe200078e0011 */
[----:B------:R-:W-:Y:S01]  /*7ec0*/  PRMT R14, R8, 0x5410, R11 ;  /* 0x00005410080e7816 */ /* 0x000fe2000000000b */
[----:B------:R-:W-:Y:S02]  /*7ed0*/  IMAD.MOV.U32 R11, RZ, RZ, R27 ;  /* 0x000000ffff0b7224 */ /* 0x000fe400078e001b */
[----:B------:R-:W-:Y:S02]  /*7ee0*/  IMAD.MOV.U32 R8, RZ, RZ, R32 ;  /* 0x000000ffff087224 */ /* 0x000fe400078e0020 */
[----:B------:R-:W-:Y:S01]  /*7ef0*/  IMAD.IADD R48, R9, 0x1, -R92 ;  /* 0x0000000109307824 */ /* 0x000fe200078e0a5c */
[----:B------:R-:W-:Y:S01]  /*7f00*/  PRMT R21, R11, 0x5410, R10 ;  /* 0x000054100b157816 */ /* 0x000fe2000000000a */
[----:B------:R-:W-:-:S02]  /*7f10*/  IMAD.MOV.U32 R10, RZ, RZ, R33 ;  /* 0x000000ffff0a7224 */ /* 0x000fc400078e0021 */
[----:B------:R-:W-:Y:S01]  /*7f20*/  IMAD.MOV.U32 R11, RZ, RZ, R39 ;  /* 0x000000ffff0b7224 */ /* 0x000fe200078e0027 */
[----:B------:R-:W-:Y:S01]  /*7f30*/  IMNMX R48, R48, 0x80, PT ;  /* 0x0000008030307817 */ /* 0x000fe20003800200 */
[----:B------:R-:W-:Y:S01]  /*7f40*/  IMAD.MOV.U32 R9, RZ, RZ, R54 ;  /* 0x000000ffff097224 */ /* 0x000fe200078e0036 */
[----:B------:R-:W-:Y:S01]  /*7f50*/  PRMT R25, R10, 0x5410, R8 ;  /* 0x000054100a197816 */ /* 0x000fe20000000008 */
[----:B------:R-:W-:Y:S01]  /*7f60*/  IMAD.MOV.U32 R8, RZ, RZ, R38 ;  /* 0x000000ffff087224 */ /* 0x000fe200078e0026 */
[----:B------:R-:W-:Y:S01]  /*7f70*/  PRMT R28, R28, 0x5410, R11 ;  /* 0x000054101c1c7816 */ /* 0x000fe2000000000b */
[----:B------:R-:W-:Y:S01]  /*7f80*/  IMAD.MOV.U32 R10, RZ, RZ, R50 ;  /* 0x000000ffff0a7224 */ /* 0x000fe200078e0032 */
[----:B------:R-:W-:Y:S01]  /*7f90*/  BAR.SYNC.DEFER_BLOCKING 0x0 ;  /* 0x0000000000007b1d */ /* 0x000fe20000010000 */
[----:B------:R-:W-:Y:S01]  /*7fa0*/  IMAD.MOV.U32 R11, RZ, RZ, R61 ;  /* 0x000000ffff0b7224 */ /* 0x000fe200078e003d */
[----:B------:R-:W-:Y:S01]  /*7fb0*/  PRMT R29, R8, 0x7610, R29 ;  /* 0x00007610081d7816 */ /* 0x000fe2000000001d */
[----:B------:R-:W-:Y:S01]  /*7fc0*/  IMAD.MOV.U32 R8, RZ, RZ, R51 ;  /* 0x000000ffff087224 */ /* 0x000fe200078e0033 */
[----:B------:R-:W-:-:S04]  /*7fd0*/  ISETP.GE.AND P0, PT, R89, R48, PT ;  /* 0x000000305900720c */ /* 0x000fc80003f06270 */
        /* <DEDUP_REMOVED lines=18> */
[----:B------:R-:W-:Y:S01]  /*8100*/  LOP3.LUT P1, RZ, R10, 0x4, RZ, 0xc0, !PT ;  /* 0x000000040aff7812 */ /* 0x000fe2000782c0ff */
[----:B------:R-:W-:Y:S01]  /*8110*/  IMAD.MOV.U32 R10, RZ, RZ, R42 ;  /* 0x000000ffff0a7224 */ /* 0x000fe200078e002a */
[----:B------:R-:W-:Y:S01]  /*8120*/  PRMT R28, R11, 0x7610, R28 ;  /* 0x000076100b1c7816 */ /* 0x000fe2000000001c */
[----:B------:R-:W-:Y:S01]  /*8130*/  IMAD.MOV.U32 R11, RZ, RZ, R37 ;  /* 0x000000ffff0b7224 */ /* 0x000fe200078e0025 */
[----:B------:R-:W-:-:S02]  /*8140*/  LOP3.LUT R8, R8, 0x1c0, RZ, 0xc0, !PT ;  /* 0x000001c008087812 */ /* 0x000fc400078ec0ff */
[----:B------:R-:W-:Y:S01]  /*8150*/  PRMT R35, R35, 0x5410, R10 ;  /* 0x0000541023237816 */ /* 0x000fe2000000000a */
[----:B------:R-:W-:Y:S01]  /*8160*/  IMAD.MOV.U32 R10, RZ, RZ, R43 ;  /* 0x000000ffff0a7224 */ /* 0x000fe200078e002b */
[----:B------:R-:W-:Y:S02]  /*8170*/  LOP3.LUT R57, R8, 0x18, R57, 0xf8, !PT ;  /* 0x0000001808397812 */ /* 0x000fe400078ef839 */
[----:B------:R-:W-:Y:S02]  /*8180*/  SHF.R.U32.HI R8, RZ, 0x3, R8 ;  /* 0x00000003ff087819 */ /* 0x000fe40000011608 */
[----:B------:R-:W-:Y:S02]  /*8190*/  PRMT R29, R29, 0x5410, R11 ;  /* 0x000054101d1d7816 */ /* 0x000fe4000000000b */
[----:B------:R-:W-:Y:S02]  /*81a0*/  LOP3.LUT R8, R57, R8, RZ, 0x3c, !PT ;  /* 0x0000000839087212 */ /* 0x000fe400078e3cff */
[----:B------:R-:W-:-:S03]  /*81b0*/  PRMT R35, R10, 0x7610, R35 ;  /* 0x000076100a237816 */ /* 0x000fc60000000023 */
[----:B------:R-:W-:Y:S02]  /*81c0*/  IMAD R15, R87, 0x200, R8 ;  /* 0x00000200570f7824 */ /* 0x000fe400078e0208 */
[----:B------:R-:W-:-:S03]  /*81d0*/  IMAD.MOV.U32 R8, RZ, RZ, R55 ;  /* 0x000000ffff087224 */ /* 0x000fc600078e0037 */
        /* <DEDUP_REMOVED lines=10> */
[----:B------:R-:W-:Y:S01]  /*8280*/  SHF.R.U32.HI R91, RZ, 0x10, R95 ;  /* 0x00000010ff5b7819 */ /* 0x000fe2000001165f */
[--C-:B------:R-:W-:Y:S01]  /*8290*/  HADD2.F32 R103, -RZ, R79.reuse.H1_H1 ;  /* 0x3000004fff677230 */ /* 0x100fe20000004100 */
[--C-:B------:R-:W-:Y:S01]  /*82a0*/  SHF.R.U64 R57, R96, 0x10, R97.reuse ;  /* 0x0000001060397819 */ /* 0x100fe20000001261 */
[----:B------:R-:W-:Y:S01]  /*82b0*/  HADD2.F32 R79, -RZ, R79.H0_H0 ;  /* 0x2000004fff4f7230 */ /* 0x000fe20000004100 */
[----:B------:R-:W-:Y:S01]  /*82c0*/  SHF.R.U32.HI R86, RZ, 0x10, R97 ;  /* 0x00000010ff567819 */ /* 0x000fe20000011661 */
[----:B------:R-:W-:Y:S01]  /*82d0*/  HADD2.F32 R96, -RZ, R91.H0_H0 ;  /* 0x2000005bff607230 */ /* 0x000fe20000004100 */
[----:B------:R-:W-:Y:S01]  /*82e0*/  SHF.R.U64 R88, R94, 0x10, R95 ;  /* 0x000000105e587819 */ /* 0x000fe2000000125f */
[----:B------:R-:W-:Y:S02]  /*82f0*/  HADD2.F32 R97, -RZ, R76.H1_H1 ;  /* 0x3000004cff617230 */ /* 0x000fe40000004100 */
        /* <DEDUP_REMOVED lines=32> */
[----:B------:R1:W-:Y:S02]  /*8500*/  STS.128 [R15], R8 ;  /* 0x000000080f007388 */ /* 0x0003e40000000c00 */
.L_x_580:
[----:B------:R-:W-:Y:S05]  /*8510*/  BSYNC B0 ;  /* 0x0000000000007941 */ /* 0x000fea0003800000 */
.L_x_579:
[----:B-1----:R-:W-:Y:S01]  /*8520*/  IADD3 R8, R90, 0x10, RZ ;  /* 0x000000105a087810 */ /* 0x002fe20007ffe0ff */
[----:B------:R-:W-:Y:S03]  /*8530*/  BSSY B0, `(.L_x_581) ;  /* 0x000002d000007945 */ /* 0x000fe60003800000 */
[----:B------:R-:W-:-:S13]  /*8540*/  ISETP.GE.AND P0, PT, R8, c[0x0][0x27c], PT ;  /* 0x00009f0008007a0c */ /* 0x000fda0003f06270 */
[----:B------:R-:W-:Y:S05]  /*8550*/  @P0 BRA `(.L_x_582) ;  /* 0x000002a000000947 */ /* 0x000fea0003800000 */
[----:B------:R-:W1:Y:S01]  /*8560*/  LDS.128 R8, [R12] ;  /* 0x000000000c087984 */ /* 0x000e620000000c00 */
[--C-:B------:R-:W-:Y:S01]  /*8570*/  SHF.R.U64 R76, R108, 0x10, R109.reuse ;  /* 0x000000106c4c7819 */ /* 0x100fe2000000126d */
[----:B------:R-:W-:Y:S01]  /*8580*/  HADD2.F32 R93, -RZ, R74.H1_H1 ;  /* 0x3000004aff5d7230 */ /* 0x000fe20000004100 */
[----:B------:R-:W-:Y:S01]  /*8590*/  SHF.R.U32.HI R108, RZ, 0x10, R109 ;  /* 0x00000010ff6c7819 */ /* 0x000fe2000001166d */
[--C-:B------:R-:W-:Y:S01]  /*85a0*/  HADD2.F32 R95, -RZ, R75.reuse.H1_H1 ;  /* 0x3000004bff5f7230 */ /* 0x100fe20000004100 */
        /* <DEDUP_REMOVED lines=24> */
[----:B------:R-:W-:Y:S02]  /*8730*/  FMUL.FTZ R79, R8, R79 ;  /* 0x0000004f084f7220 */ /* 0x000fe40000410000 */
        /* <DEDUP_REMOVED lines=12> */
.L_x_582:
[----:B------:R-:W-:Y:S05]  /*8800*/  BSYNC B0 ;  /* 0x0000000000007941 */ /* 0x000fea0003800000 */
.L_x_581:
        /* <DEDUP_REMOVED lines=20> */
[----:B------:R-:W-:Y:S01]  /*8950*/  FMUL.FTZ R94, R11, R98 ;  /* 0x000000620b5e7220 */ /* 0x000fe20000410000 */
[--C-:B------:R-:W-:Y:S01]  /*8960*/  HADD2.F32 R8, -RZ, R10.reuse.H0_H0 ;  /* 0x2000000aff087230 */ /* 0x100fe20000004100 */
[----:B------:R-:W-:Y:S01]  /*8970*/  FMUL.FTZ R93, R79, R88 ;  /* 0x000000584f5d7220 */ /* 0x000fe20000410000 */
[--C-:B------:R-:W-:Y:S01]  /*8980*/  HADD2.F32 R86, -RZ, R9.reuse.H0_H0 ;  /* 0x20000009ff567230 */ /* 0x100fe20000004100 */
[C---:B------:R-:W-:Y:S01]  /*8990*/  FMUL.FTZ R98, R75.reuse, R98 ;  /* 0x000000624b627220 */ /* 0x040fe20000410000 */
[----:B------:R-:W-:Y:S01]  /*89a0*/  HADD2.F32 R10, -RZ, R10.H1_H1 ;  /* 0x3000000aff0a7230 */ /* 0x000fe20000004100 */
[----:B------:R-:W-:Y:S01]  /*89b0*/  FFMA.FTZ R94, R75, R100, -R94 ;  /* 0x000000644b5e7223 */ /* 0x000fe2000001085e */
        /* <DEDUP_REMOVED lines=19> */
.L_x_584:
[----:B------:R-:W-:Y:S05]  /*8af0*/  BSYNC B0 ;  /* 0x0000000000007941 */ /* 0x000fea0003800000 */
.L_x_583:
        /* <DEDUP_REMOVED lines=29> */
[----:B------:R-:W-:Y:S01]  /*8cd0*/  FFMA.FTZ R88, R75, R81, R88 ;  /* 0x000000514b587223 */ /* 0x000fe20000010058 */
[----:B------:R-:W-:Y:S01]  /*8ce0*/  HADD2.F32 R62, -RZ, R57.H0_H0 ;  /* 0x20000039ff3e7230 */ /* 0x000fe20000004100 */
[----:B------:R-:W-:-:S02]  /*8cf0*/  FMUL.FTZ R57, R10, R59 ;  /* 0x0000003b0a397220 */ /* 0x000fc40000410000 */
[----:B------:R-:W-:Y:S02]  /*8d00*/  FMUL.FTZ R75, R9, R63 ;  /* 0x0000003f094b7220 */ /* 0x000fe40000410000 */
[----:B------:R-:W-:Y:S02]  /*8d10*/  FMUL.FTZ R59, R8, R59 ;  /* 0x0000003b083b7220 */ /* 0x000fe40000410000 */
[C---:B------:R-:W-:Y:S02]  /*8d20*/  FMUL.FTZ R63, R76.reuse, R63 ;  /* 0x0000003f4c3f7220 */ /* 0x040fe40000410000 */
[----:B------:R-:W-:Y:S02]  /*8d30*/  FFMA.FTZ R75, R76, R62, -R75 ;  /* 0x0000003e4c4b7223 */ /* 0x000fe4000001084b */
[----:B------:R-:W-:Y:S02]  /*8d40*/  FFMA.FTZ R11, R11, R86, R80 ;  /* 0x000000560b0b7223 */ /* 0x000fe40000010050 */
[----:B------:R-:W-:-:S02]  /*8d50*/  FFMA.FTZ R83, R74, R81, -R83 ;  /* 0x000000514a537223 */ /* 0x000fc40000010853 */
        /* <DEDUP_REMOVED lines=8> */
.L_x_586:
[----:B------:R-:W-:Y:S05]  /*8de0*/  BSYNC B0 ;  /* 0x0000000000007941 */ /* 0x000fea0003800000 */
.L_x_585:
        /* <DEDUP_REMOVED lines=9> */
[--C-:B------:R-:W-:Y:S02]  /*8e80*/  SHF.R.U64 R57, R72, 0x10, R73.reuse ;  /* 0x0000001048397819 */ /* 0x100fe40000001249 */
        /* <DEDUP_REMOVED lines=19> */
[-C--:B------:R-:W-:Y:S01]  /*8fc0*/  FFMA.FTZ R75, R63, R76.reuse, -R75 ;  /* 0x0000004c3f4b7223 */ /* 0x080fe2000001084b */
[----:B------:R-:W-:Y:S01]  /*8fd0*/  HADD2.F32 R59, -RZ, R58.H0_H0 ;  /* 0x2000003aff3b7230 */ /* 0x000fe20000004100 */
[----:B------:R-:W-:Y:S01]  /*8fe0*/  FFMA.FTZ R74, R69, R76, R74 ;  /* 0x0000004c454a7223 */ /* 0x000fe2000001004a */
[----:B------:R-:W-:Y:S01]  /*8ff0*/  HADD2.F32 R58, -RZ, R57.H0_H0 ;  /* 0x20000039ff3a7230 */ /* 0x000fe20000004100 */
[----:B------:R-:W-:-:S02]  /*9000*/  FMUL.FTZ R57, R10, R11 ;  /* 0x0000000b0a397220 */ /* 0x000fc40000410000 */
[-C--:B------:R-:W-:Y:S02]  /*9010*/  FMUL.FTZ R62, R9, R56.reuse ;  /* 0x00000038093e7220 */ /* 0x080fe40000410000 */
[C---:B------:R-:W-:Y:S02]  /*9020*/  FMUL.FTZ R11, R8.reuse, R11 ;  /* 0x0000000b080b7220 */ /* 0x040fe40000410000 */
[C---:B------:R-:W-:Y:S02]  /*9030*/  FMUL.FTZ R56, R71.reuse, R56 ;  /* 0x0000003847387220 */ /* 0x040fe40000410000 */
[----:B------:R-:W-:Y:S01]  /*9040*/  FFMA.FTZ R57, R8, R59, -R57 ;  /* 0x0000003b08397223 */ /* 0x000fe20000010839 */
[----:B------:R-:W-:Y:S01]  /*9050*/  F2FP.PACK_AB R8, R74, R75 ;  /* 0x0000004b4a08723e */ /* 0x000fe200000000ff */
[----:B------:R-:W-:Y:S01]  /*9060*/  FFMA.FTZ R10, R10, R59, R11 ;  /* 0x0000003b0a0a7223 */ /* 0x000fe2000001000b */
[----:B------:R-:W-:Y:S01]  /*9070*/  F2FP.PACK_AB R11, R70, R73 ;  /* 0x00000049460b723e */ /* 0x000fe200000000ff */
[----:B------:R-:W-:-:S02]  /*9080*/  FFMA.FTZ R62, R71, R58, -R62 ;  /* 0x0000003a473e7223 */ /* 0x000fc4000001083e */
[----:B------:R-:W-:Y:S01]  /*9090*/  FFMA.FTZ R9, R9, R58, R56 ;  /* 0x0000003a09097223 */ /* 0x000fe20000010038 */
[----:B------:R-:W-:-:S04]  /*90a0*/  F2FP.PACK_AB R10, R10, R57 ;  /* 0x000000390a0a723e */ /* 0x000fc800000000ff */
[----:B------:R-:W-:-:S05]  /*90b0*/  F2FP.PACK_AB R9, R9, R62 ;  /* 0x0000003e0909723e */ /* 0x000fca00000000ff */
[----:B------:R1:W-:Y:S02]  /*90c0*/  STS.128 [R15+0x8000], R8 ;  /* 0x008000080f007388 */ /* 0x0003e40000000c00 */
.L_x_588:
[----:B------:R-:W-:Y:S05]  /*90d0*/  BSYNC B0 ;  /* 0x0000000000007941 */ /* 0x000fea0003800000 */
.L_x_587:
[----:B-1----:R-:W-:-:S04]  /*90e0*/  IADD3 R8, R90, 0x50, RZ ;  /* 0x000000505a087810 */ /* 0x002fc80007ffe0ff */
        /* <DEDUP_REMOVED lines=21> */
[----:B------:R-:W-:Y:S01]  /*9240*/  HADD2.F32 R10, -RZ, R10.H1_H1 ;  /* 0x3000000aff0a7230 */ /* 0x000fe20000004100 */
[-C--:B------:R-:W-:Y:S01]  /*9250*/  FFMA.FTZ R67, R58, R66.reuse, -R67 ;  /* 0x000000423a437223 */ /* 0x080fe20000010843 */
[--C-:B------:R-:W-:Y:S01]  /*9260*/  HADD2.F32 R63, -RZ, R9.reuse.H0_H0 ;  /* 0x20000009ff3f7230 */ /* 0x100fe20000004100 */
[----:B------:R-:W-:Y:S01]  /*9270*/  FFMA.FTZ R64, R11, R66, R64 ;  /* 0x000000420b407223 */ /* 0x000fe20000010040 */
[----:B------:R-:W-:Y:S01]  /*9280*/  HADD2.F32 R9, -RZ, R9.H1_H1 ;  /* 0x30000009ff097230 */ /* 0x000fe20000004100 */
[----:B------:R-:W-:Y:S01]  /*9290*/  FMUL.FTZ R11, R10, R49 ;  /* 0x000000310a0b7220 */ /* 0x000fe20000410000 */
[----:B------:R-:W-:Y:S01]  /*92a0*/  HADD2.F32 R58, -RZ, R57.H0_H0 ;  /* 0x20000039ff3a7230 */ /* 0x000fe20000004100 */
[----:B------:R-:W-:-:S02]  /*92b0*/  FMUL.FTZ R70, R62, R65 ;  /* 0x000000413e467220 */ /* 0x000fc40000410000 */
[C---:B------:R-:W-:Y:S02]  /*92c0*/  FMUL.FTZ R49, R8.reuse, R49 ;  /* 0x0000003108317220 */ /* 0x040fe40000410000 */
[-C--:B------:R-:W-:Y:S02]  /*92d0*/  FMUL.FTZ R57, R9, R58.reuse ;  /* 0x0000003a09397220 */ /* 0x080fe40000410000 */
[----:B------:R-:W-:Y:S02]  /*92e0*/  FMUL.FTZ R65, R59, R65 ;  /* 0x000000413b417220 */ /* 0x000fe40000410000 */
[----:B------:R-:W-:Y:S02]  /*92f0*/  FMUL.FTZ R58, R63, R58 ;  /* 0x0000003a3f3a7220 */ /* 0x000fe40000410000 */
[----:B------:R-:W-:Y:S01]  /*9300*/  FFMA.FTZ R8, R8, R53, -R11 ;  /* 0x0000003508087223 */ /* 0x000fe2000001080b */
[----:B------:R-:W-:Y:S01]  /*9310*/  F2FP.PACK_AB R11, R64, R67 ;  /* 0x00000043400b723e */ /* 0x000fe200000000ff */
[----:B------:R-:W-:-:S02]  /*9320*/  FFMA.FTZ R49, R10, R53, R49 ;  /* 0x000000350a317223 */ /* 0x000fc40000010031 */
[-C--:B------:R-:W-:Y:S02]  /*9330*/  FFMA.FTZ R70, R59, R69.reuse, -R70 ;  /* 0x000000453b467223 */ /* 0x080fe40000010846 */
[----:B------:R-:W-:Y:S01]  /*9340*/  FFMA.FTZ R65, R62, R69, R65 ;  /* 0x000000453e417223 */ /* 0x000fe20000010041 */
[----:B------:R-:W-:Y:S01]  /*9350*/  F2FP.PACK_AB R10, R49, R8 ;  /* 0x00000008310a723e */ /* 0x000fe200000000ff */
[-C--:B------:R-:W-:Y:S02]  /*9360*/  FFMA.FTZ R57, R63, R56.reuse, -R57 ;  /* 0x000000383f397223 */ /* 0x080fe40000010839 */
[----:B------:R-:W-:Y:S01]  /*9370*/  FFMA.FTZ R58, R9, R56, R58 ;  /* 0x00000038093a7223 */ /* 0x000fe2000001003a */
[----:B------:R-:W-:-:S04]  /*9380*/  F2FP.PACK_AB R8, R65, R70 ;  /* 0x000000464108723e */ /* 0x000fc800000000ff */
[----:B------:R-:W-:-:S05]  /*9390*/  F2FP.PACK_AB R9, R58, R57 ;  /* 0x000000393a09723e */ /* 0x000fca00000000ff */
[----:B------:R1:W-:Y:S02]  /*93a0*/  STS.128 [R12+0x8000], R8 ;  /* 0x008000080c007388 */ /* 0x0003e40000000c00 */
.L_x_578:
[----:B------:R-:W-:Y:S05]  /*93b0*/  BSYNC B1 ;  /* 0x0000000000017941 */ /* 0x000fea0003800000 */
.L_x_577:
[----:B------:R-:W-:-:S04]  /*93c0*/  IADD3 R89, R89, 0x40, RZ ;  /* 0x0000004059597810 */ /* 0x000fc80007ffe0ff */
[----:B------:R-:W-:-:S13]  /*93d0*/  ISETP.GE.AND P0, PT, R89, R48, PT ;  /* 0x000000305900720c */ /* 0x000fda0003f06270 */
        /* <DEDUP_REMOVED lines=46> */
.L_x_591:
[----:B------:R-:W-:Y:S05]  /*96c0*/  BSYNC B0 ;  /* 0x0000000000007941 */ /* 0x000fea0003800000 */
.L_x_590:
        /* <DEDUP_REMOVED lines=46> */
.L_x_593:
[----:B------:R-:W-:Y:S05]  /*99b0*/  BSYNC B0 ;  /* 0x0000000000007941 */ /* 0x000fea0003800000 */
.L_x_592:
        /* <DEDUP_REMOVED lines=46> */
.L_x_595:
[----:B------:R-:W-:Y:S05]  /*9ca0*/  BSYNC B0 ;  /* 0x0000000000007941 */ /* 0x000fea0003800000 */
.L_x_594:
        /* <DEDUP_REMOVED lines=46> */
.L_x_597:
[----:B------:R-:W-:Y:S05]  /*9f90*/  BSYNC B0 ;  /* 0x0000000000007941 */ /* 0x000fea0003800000 */
.L_x_596:
        /* <DEDUP_REMOVED lines=46> */
.L_x_599:
[----:B------:R-:W-:Y:S05]  /*a280*/  BSYNC B0 ;  /* 0x0000000000007941 */ /* 0x000fea0003800000 */
.L_x_598:
[----:B------:R-:W-:-:S04]  /*a290*/  IADD3 R90, R90, 0x50, RZ ;  /* 0x000000505a5a7810 */ /* 0x000fc80007ffe0ff */
[----:B------:R-:W-:-:S13]  /*a2a0*/  ISETP.GE.AND P0, PT, R90, c[0x0][0x27c], PT ;  /* 0x00009f005a007a0c */ /* 0x000fda0003f06270 */
[----:B------:R-:W-:Y:S05]  /*a2b0*/  @P0 BRA `(.L_x_589) ;  /* 0x00003ab000000947 */ /* 0x000fea0003800000 */
[----:B-1----:R-:W1:Y:S01]  /*a2c0*/  LDS.128 R8, [R12+0xa000] ;  /* 0x00a000000c087984 */ /* 0x002e620000000c00 */
        /* <DEDUP_REMOVED lines=42> */
.L_x_572:
[----:B------:R-:W-:Y:S01]  /*a570*/  ISETP.NE.AND P0, PT, R173, 0x1, PT ;  /* 0x00000001ad00780c */ /* 0x000fe20003f05270 */
[----:B------:R-:W-:Y:S01]  /*a580*/  IMAD.MOV.U32 R11, RZ, RZ, R19 ;  /* 0x000000ffff0b7224 */ /* 0x000fe200078e0013 */
[----:B------:R-:W-:Y:S01]  /*a590*/  BSSY B0, `(.L_x_600) ;  /* 0x0000048000007945 */ /* 0x000fe20003800000 */
[----:B------:R-:W-:Y:S01]  /*a5a0*/  IMAD.MOV.U32 R15, RZ, RZ, R17 ;  /* 0x000000ffff0f7224 */ /* 0x000fe200078e0011 */
        /* <DEDUP_REMOVED lines=14> */
[----:B------:R-:W-:-:S02]  /*a690*/  @P0 SHF.R.U32.HI R13, RZ, c[0x0][0x2cc], R10 ;  /* 0x0000b300ff0d0a19 */ /* 0x000fc4000001160a */
[----:B------:R-:W-:Y:S02]  /*a6a0*/  MOV R10, R20 ;  /* 0x00000014000a7202 */ /* 0x000fe40000000f00 */
        /* <DEDUP_REMOVED lines=11> */
[----:B------:R-:W-:Y:S02]  /*a760*/  IADD3 R18, R15, R18, RZ ;  /* 0x000000120f127210 */ /* 0x000fe40007ffe0ff */
[----:B------:R-:W-:Y:S02]  /*a770*/  LEA.HI.X R16, R10, c[0x0][0x28c], R16, 0x1, P0 ;  /* 0x0000a3000a107a11 */ /* 0x000fe400000f0c10 */
[----:B------:R-:W-:Y:S02]  /*a780*/  ISETP.GE.AND P0, PT, R8, R9, PT ;  /* 0x000000090800720c */ /* 0x000fe40003f06270 */
[----:B------:R-:W-:Y:S01]  /*a790*/  LEA.HI.X R18, R14, c[0x0][0x274], R18, 0x1, P1 ;  /* 0x00009d000e127a11 */ /* 0x000fe200008f0c12 */
[----:B------:R1:W3:Y:S04]  /*a7a0*/  SHFL.IDX PT, R15, R16, RZ, 0x1c1f ;  /* 0x001c1fff100f7589 */ /* 0x0002e800000e0000 */
[----:B------:R1:W4:Y:S04]  /*a7b0*/  SHFL.IDX PT, R14, R13, RZ, 0x1c1f ;  /* 0x001c1fff0d0e7589 */ /* 0x00032800000e0000 */
[----:B------:R1:W1:Y:S02]  /*a7c0*/  SHFL.IDX PT, R21, R18, RZ, 0x1c1f ;  /* 0x001c1fff12157589 */ /* 0x00026400000e0000 */
[----:B------:R-:W-:Y:S05]  /*a7d0*/  @P0 BRA `(.L_x_601) ;  /* 0x0000023000000947 */ /* 0x000fea0003800000 */
[C---:B--2---:R-:W-:Y:S01]  /*a7e0*/  IADD3 R12, R57.reuse, 0x20, RZ ;  /* 0x00000020390c7810 */ /* 0x044fe20007ffe0ff */
        /* <DEDUP_REMOVED lines=9> */
[----:B-1----:R-:W-:Y:S01]  /*a880*/  @!P2 IMAD.WIDE R22, R57, 0x2, R20 ;  /* 0x000000023916a825 */ /* 0x002fe200078e0214 */
[----:B------:R-:W-:Y:S02]  /*a890*/  @!P0 LEA.HI R10, R10, R19, RZ, 0x3 ;  /* 0x000000130a0a8211 */ /* 0x000fe400078f18ff */
[----:B------:R-:W-:Y:S02]  /*a8a0*/  @!P1 LOP3.LUT R11, R11, 0xfffffff8, RZ, 0xc0, !PT ;  /* 0xfffffff80b0b9812 */ /* 0x000fe400078ec0ff */
[----:B------:R-:W-:Y:S01]  /*a8b0*/  @!P0 LOP3.LUT R10, R10, 0xfffffff8, RZ, 0xc0, !PT ;  /* 0xfffffff80a0a8812 */ /* 0x000fe200078ec0ff */
[----:B------:R1:W5:Y:S01]  /*a8c0*/  @!P2 LD.E.128 R80, [R22.64] ;  /* 0x000000061650a980 */ /* 0x000362000c101d00 */
[----:B------:R-:W-:Y:S01]  /*a8d0*/  CS2R R74, SRZ ;  /* 0x00000000004a7805 */ /* 0x000fe2000001ff00 */
[----:B---34-:R-:W-:Y:S01]  /*a8e0*/  @!P1 IMAD.WIDE R24, R11, 0x2, R14 ;  /* 0x000000020b189825 */ /* 0x018fe200078e020e */
        /* <DEDUP_REMOVED lines=8> */
[----:B------:R-:W-:-:S02]  /*a970*/  CS2R R40, SRZ ;  /* 0x0000000000287805 */ /* 0x000fc4000001ff00 */
[----:B------:R2:W5:Y:S01]  /*a980*/  @!P1 LD.E.128 R60, [R24.64] ;  /* 0x00000006183c9980 */ /* 0x000562000c101d00 */
[----:B-1----:R-:W-:-:S04]  /*a990*/  @!P1 IMAD.WIDE R22, R11, 0x2, R20 ;  /* 0x000000020b169825 */ /* 0x002fc800078e0214 */
[C---:B------:R-:W-:Y:S01]  /*a9a0*/  @!P0 IMAD.WIDE R20, R10.reuse, 0x2, R20 ;  /* 0x000000020a148825 */ /* 0x040fe200078e0214 */
[----:B------:R2:W5:Y:S03]  /*a9b0*/  @!P1 LD.E.128 R64, [R22.64] ;  /* 0x0000000616409980 */ /* 0x000566000c101d00 */
[--C-:B------:R-:W-:Y:S01]  /*a9c0*/  @!P0 IMAD.WIDE R10, R10, 0x2, R14.reuse ;  /* 0x000000020a0a8825 */ /* 0x100fe200078e020e */
[----:B------:R2:W5:Y:S03]  /*a9d0*/  @!P0 LD.E.128 R48, [R20.64] ;  /* 0x0000000614308980 */ /* 0x000566000c101d00 */
[----:B------:R-:W-:Y:S01]  /*a9e0*/  @!P2 IMAD.WIDE R14, R57, 0x2, R14 ;  /* 0x00000002390ea825 */ /* 0x000fe200078e020e */
[----:B------:R2:W5:Y:S04]  /*a9f0*/  @!P0 LD.E.128 R40, [R10.64] ;  /* 0x000000060a288980 */ /* 0x000568000c101d00 */
[----:B------:R2:W5:Y:S02]  /*aa00*/  @!P2 LD.E.128 R72, [R14.64] ;  /* 0x000000060e48a980 */ /* 0x000564000c101d00 */
.L_x_601:
[----:B--2---:R-:W-:Y:S05]  /*aa10*/  BSYNC B0 ;  /* 0x0000000000007941 */ /* 0x004fea0003800000 */
.L_x_600:
[----:B------:R-:W-:Y:S01]  /*aa20*/  IADD3 R10, R8, 0x40, RZ ;  /* 0x00000040080a7810 */ /* 0x000fe20007ffe0ff */
[----:B-----5:R-:W-:Y:S01]  /*aa30*/  IMAD.MOV.U32 R8, RZ, RZ, R50 ;  /* 0x000000ffff087224 */ /* 0x020fe200078e0032 */
[----:B------:R2:W4:Y:S01]  /*aa40*/  SHFL.IDX PT, R55, R18, 0x1, 0x1c1f ;  /* 0x003c1f0012377f89 */ /* 0x00052200000e0000 */
[----:B------:R-:W-:Y:S01]  /*aa50*/  IMAD.MOV.U32 R12, RZ, RZ, R51 ;  /* 0x000000ffff0c7224 */ /* 0x000fe200078e0033 */
[----:B------:R-:W-:Y:S01]  /*aa60*/  ISETP.GE.AND P0, PT, R10, R9, PT ;  /* 0x000000090a00720c */ /* 0x000fe20003f06270 */
[----:B------:R-:W-:Y:S01]  /*aa70*/  IMAD.MOV.U32 R11, RZ, RZ, R48 ;  /* 0x000000ffff0b7224 */ /* 0x000fe200078e0030 */
[----:B------:R-:W3:Y:S01]  /*aa80*/  SHFL.IDX PT, R54, R17, 0x1, 0x1c1f ;  /* 0x003c1f0011367f89 */ /* 0x000ee200000e0000 */
[----:B------:R-:W-:Y:S01]  /*aa90*/  IMAD.MOV.U32 R10, RZ, RZ, R49 ;  /* 0x000000ffff0a7224 */ /* 0x000fe200078e0031 */
[----:B------:R-:W-:Y:S01]  /*aaa0*/  PRMT R95, R12, 0x5410, R8 ;  /* 0x000054100c5f7816 */ /* 0x000fe20000000008 */
[----:B------:R-:W-:Y:S01]  /*aab0*/  IMAD.MOV.U32 R8, RZ, RZ, R66 ;  /* 0x000000ffff087224 */ /* 0x000fe200078e0042 */
[----:B---3--:R3:W1:Y:S01]  /*aac0*/  SHFL.IDX PT, R15, R16, 0x1, 0x1c1f ;  /* 0x003c1f00100f7f89 */ /* 0x00866200000e0000 */
[----:B------:R-:W-:Y:S01]  /*aad0*/  IMAD.MOV.U32 R12, RZ, RZ, R67 ;  /* 0x000000ffff0c7224 */ /* 0x000fe200078e0043 */
[----:B------:R-:W-:Y:S01]  /*aae0*/  PRMT R94, R10, 0x5410, R11 ;  /* 0x000054100a5e7816 */ /* 0x000fe2000000000b */
[----:B------:R-:W-:Y:S01]  /*aaf0*/  IMAD.MOV.U32 R10, RZ, RZ, R65 ;  /* 0x000000ffff0a7224 */ /* 0x000fe200078e0041 */
[----:B------:R-:W-:Y:S01]  /*ab00*/  PRMT R99, R99, 0x5410, R8 ;  /* 0x0000541063637816 */ /* 0x000fe20000000008 */
[----:B------:R-:W-:Y:S01]  /*ab10*/  IMAD.MOV.U32 R8, RZ, RZ, R82 ;  /* 0x000000ffff087224 */ /* 0x000fe200078e0052 */
[----:B------:R-:W-:Y:S01]  /*ab20*/  MOV R11, R64 ;  /* 0x00000040000b7202 */ /* 0x000fe20000000f00 */
[----:B----4-:R4:W1:Y:S01]  /*ab30*/  SHFL.IDX PT, R14, R13, 0x1, 0x1c1f ;  /* 0x003c1f000d0e7f89 */ /* 0x01086200000e0000 */
        /* <DEDUP_REMOVED lines=33> */
[----:B-1----:R-:W-:Y:S01]  /*ad50*/  CS2R R20, SRZ ;  /* 0x0000000000147805 */ /* 0x002fe2000001ff00 */
[----:B------:R-:W-:Y:S01]  /*ad60*/  PRMT R103, R11, 0x5410, R12 ;  /* 0x000054100b677816 */ /* 0x000fe2000000000c */
[----:B--2---:R-:W-:Y:S01]  /*ad70*/  CS2R R18, SRZ ;  /* 0x0000000000127805 */ /* 0x004fe2000001ff00 */
[----:B------:R-:W-:Y:S01]  /*ad80*/  PRMT R102, R8, 0x5410, R10 ;  /* 0x0000541008667816 */ /* 0x000fe2000000000a */
[----:B---3--:R-:W-:Y:S01]  /*ad90*/  CS2R R16, SRZ ;  /* 0x0000000000107805 */ /* 0x008fe2000001ff00 */
[----:B------:R-:W-:Y:S01]  /*ada0*/  CS2R R34, SRZ ;  /* 0x0000000000227805 */ /* 0x000fe2000001ff00 */
[----:B------:R-:W-:Y:S01]  /*adb0*/  CS2R R32, SRZ ;  /* 0x0000000000207805 */ /* 0x000fe2000001ff00 */
[----:B------:R-:W-:Y:S05]  /*adc0*/  @P0 BRA `(.L_x_603) ;  /* 0x0000023000000947 */ /* 0x000fea0003800000 */
[C---:B----4-:R-:W-:Y:S01]  /*add0*/  IADD3 R13, R57.reuse, 0x20, RZ ;  /* 0x00000020390d7810 */ /* 0x050fe20007ffe0ff */
        /* <DEDUP_REMOVED lines=9> */
[C-C-:B------:R-:W-:Y:S01]  /*ae70*/  @!P2 IMAD.WIDE R20, R57.reuse, 0x2, R54.reuse ;  /* 0x000000023914a825 */ /* 0x140fe200078e0236 */
[----:B------:R-:W-:Y:S02]  /*ae80*/  @!P0 LEA.HI R8, R8, R11, RZ, 0x3 ;  /* 0x0000000b08088211 */ /* 0x000fe400078f18ff */
[----:B------:R-:W-:Y:S02]  /*ae90*/  @!P1 LOP3.LUT R10, R10, 0xfffffff8, RZ, 0xc0, !PT ;  /* 0xfffffff80a0a9812 */ /* 0x000fe400078ec0ff */
[----:B------:R-:W-:Y:S01]  /*aea0*/  @!P0 LOP3.LUT R8, R8, 0xfffffff8, RZ, 0xc0, !PT ;  /* 0xfffffff808088812 */ /* 0x000fe200078ec0ff */
[----:B------:R1:W5:Y:S01]  /*aeb0*/  @!P2 LD.E.128 R36, [R20.64] ;  /* 0x000000061424a980 */ /* 0x000362000c101d00 */
[----:B------:R-:W-:Y:S01]  /*aec0*/  CS2R R34, SRZ ;  /* 0x0000000000227805 */ /* 0x000fe2000001ff00 */
[C---:B------:R-:W-:Y:S01]  /*aed0*/  @!P1 IMAD.WIDE R12, R10.reuse, 0x2, R54 ;  /* 0x000000020a0c9825 */ /* 0x040fe200078e0236 */
[----:B------:R-:W-:Y:S01]  /*aee0*/  CS2R R32, SRZ ;  /* 0x0000000000207805 */ /* 0x000fe2000001ff00 */
[----:B------:R-:W-:Y:S01]  /*aef0*/  CS2R R26, SRZ ;  /* 0x00000000001a7805 */ /* 0x000fe2000001ff00 */
[----:B------:R-:W-:Y:S01]  /*af00*/  CS2R R24, SRZ ;  /* 0x0000000000187805 */ /* 0x000fe2000001ff00 */
[----:B------:R-:W-:Y:S01]  /*af10*/  CS2R R18, SRZ ;  /* 0x0000000000127805 */ /* 0x000fe2000001ff00 */
[----:B------:R-:W-:Y:S01]  /*af20*/  CS2R R16, SRZ ;  /* 0x0000000000107805 */ /* 0x000fe2000001ff00 */
[--C-:B------:R-:W-:Y:S01]  /*af30*/  @!P1 IMAD.WIDE R10, R10, 0x2, R14.reuse ;  /* 0x000000020a0a9825 */ /* 0x100fe200078e020e */
[----:B------:R-:W-:Y:S01]  /*af40*/  CS2R R30, SRZ ;  /* 0x00000000001e7805 */ /* 0x000fe2000001ff00 */
[----:B------:R-:W-:Y:S01]  /*af50*/  CS2R R28, SRZ ;  /* 0x00000000001c7805 */ /* 0x000fe2000001ff00 */
[----:B------:R-:W-:Y:S01]  /*af60*/  CS2R R22, SRZ ;  /* 0x0000000000167805 */ /* 0x000fe2000001ff00 */
[C---:B------:R-:W-:Y:S01]  /*af70*/  @!P0 IMAD.WIDE R58, R8.reuse, 0x2, R14 ;  /* 0x00000002083a8825 */ /* 0x040fe200078e020e */
[----:B------:R2:W5:Y:S03]  /*af80*/  @!P1 LD.E.128 R24, [R12.64] ;  /* 0x000000060c189980 */ /* 0x000566000c101d00 */
[----:B------:R-:W-:Y:S01]  /*af90*/  @!P0 IMAD.WIDE R54, R8, 0x2, R54 ;  /* 0x0000000208368825 */ /* 0x000fe200078e0236 */
[----:B------:R2:W5:Y:S03]  /*afa0*/  @!P1 LD.E.128 R16, [R10.64] ;  /* 0x000000060a109980 */ /* 0x000566000c101d00 */
[----:B------:R-:W-:Y:S01]  /*afb0*/  @!P2 IMAD.WIDE R14, R57, 0x2, R14 ;  /* 0x00000002390ea825 */ /* 0x000fe200078e020e */
[----:B------:R2:W5:Y:S01]  /*afc0*/  @!P0 LD.E.128 R28, [R54.64] ;  /* 0x00000006361c8980 */ /* 0x000562000c101d00 */
[----:B-1----:R-:W-:-:S03]  /*afd0*/  CS2R R20, SRZ ;  /* 0x0000000000147805 */ /* 0x002fc6000001ff00 */
[----:B------:R2:W5:Y:S04]  /*afe0*/  @!P2 LD.E.128 R32, [R14.64] ;  /* 0x000000060e20a980 */ /* 0x000568000c101d00 */
[----:B------:R2:W5:Y:S02]  /*aff0*/  @!P0 LD.E.128 R20, [R58.64] ;  /* 0x000000063a148980 */ /* 0x000564000c101d00 */
.L_x_603:
[----:B----4-:R-:W-:Y:S05]  /*b000*/  BSYNC B0 ;  /* 0x0000000000007941 */ /* 0x010fea0003800000 */
.L_x_602:
[----:B-----5:R-:W-:Y:S01]  /*b010*/  IMAD.MOV.U32 R8, RZ, RZ, R30 ;  /* 0x000000ffff087224 */ /* 0x020fe200078e001e */
[----:B------:R-:W-:-:S04]  /*b020*/  DEPBAR.LE SB0, 0x1 ;  /* 0x000080400000791a */ /* 0x000fc80000000000 */
[----:B--2---:R-:W-:Y:S01]  /*b030*/  IMAD.MOV.U32 R12, RZ, RZ, R31 ;  /* 0x000000ffff0c7224 */ /* 0x004fe200078e001f */
[----:B------:R-:W-:Y:S01]  /*b040*/  BSSY B1, `(.L_x_604) ;  /* 0x000017a000017945 */ /* 0x000fe20003800000 */
[----:B------:R-:W-:Y:S02]  /*b050*/  IMAD.MOV.U32 R11, RZ, RZ, R28 ;  /* 0x000000ffff0b7224 */ /* 0x000fe400078e001c */
[----:B------:R-:W-:Y:S01]  /*b060*/  IMAD.MOV.U32 R10, RZ, RZ, R29 ;  /* 0x000000ffff0a7224 */ /* 0x000fe200078e001d */
[----:B------:R-:W-:Y:S01]  /*b070*/  PRMT R56, R12, 0x5410, R8 ;  /* 0x000054100c387816 */ /* 0x000fe20000000008 */
[----:B------:R-:W-:Y:S01]  /*b080*/  IMAD.MOV.U32 R8, RZ, RZ, R26 ;  /* 0x000000ffff087224 */ /* 0x000fe200078e001a */
[----:B------:R-:W-:Y:S01]  /*b090*/  MOV R12, R27 ;  /* 0x0000001b000c7202 */ /* 0x000fe20000000f00 */
[----:B------:R-:W-:Y:S01]  /*b0a0*/  IMAD.IADD R88, R9, 0x1, -R92 ;  /* 0x0000000109587824 */ /* 0x000fe200078e0a5c */
[----:B------:R-:W-:Y:S01]  /*b0b0*/  PRMT R55, R10, 0x5410, R11 ;  /* 0x000054100a377816 */ /* 0x000fe2000000000b */
[----:B------:R-:W-:Y:S01]  /*b0c0*/  IMAD.MOV.U32 R11, RZ, RZ, R24 ;  /* 0x000000ffff0b7224 */ /* 0x000fe200078e0018 */
[----:B------:R-:W-:Y:S01]  /*b0d0*/  PRMT R70, R70, 0x5410, R8 ;  /* 0x0000541046467816 */ /* 0x000fe20000000008 */
[----:B------:R-:W-:Y:S01]  /*b0e0*/  IMAD.MOV.U32 R10, RZ, RZ, R25 ;  /* 0x000000ffff0a7224 */ /* 0x000fe200078e0019 */
[----:B------:R-:W-:Y:S01]  /*b0f0*/  IMNMX R88, R88, 0x80, PT ;  /* 0x0000008058587817 */ /* 0x000fe20003800200 */
        /* <DEDUP_REMOVED lines=9> */
[----:B------:R-:W-:Y:S01]  /*b190*/  BAR.SYNC.DEFER_BLOCKING 0x0 ;  /* 0x0000000000007b1d */ /* 0x000fe20000010000 */
[----:B------:R-:W-:-:S02]  /*b1a0*/  ISETP.GE.AND P0, PT, R89, R88, PT ;  /* 0x000000585900720c */ /* 0x000fc40003f06270 */
        /* <DEDUP_REMOVED lines=17> */
[----:B------:R-:W-:Y:S02]  /*b2c0*/  PRMT R54, R12, 0x7610, R54 ;  /* 0x000076100c367816 */ /* 0x000fe40000000036 */
        /* <DEDUP_REMOVED lines=108> */
.L_x_607:
[----:B------:R-:W-:Y:S05]  /*b990*/  BSYNC B0 ;  /* 0x0000000000007941 */ /* 0x000fea0003800000 */
.L_x_606:
[----:B-1----:R-:W-:Y:S01]  /*b9a0*/  IADD3 R12, R57, 0x20, RZ ;  /* 0x00000020390c7810 */ /* 0x002fe20007ffe0ff */
[----:B------:R-:W-:Y:S03]  /*b9b0*/  BSSY B0, `(.L_x_608) ;  /* 0x0000071000007945 */ /* 0x000fe60003800000 */
[----:B------:R-:W-:-:S13]  /*b9c0*/  ISETP.GE.AND P0, PT, R12, c[0x0][0x27c], PT ;  /* 0x00009f000c007a0c */ /* 0x000fda0003f06270 */
[----:B------:R-:W-:Y:S05]  /*b9d0*/  @P0 BRA `(.L_x_609) ;  /* 0x000006e000000947 */ /* 0x000fea0003800000 */
[----:B------:R-:W-:Y:S01]  /*b9e0*/  SHF.R.S32.HI R11, RZ, 0x1f, R12 ;  /* 0x0000001fff0b7819 */ /* 0x000fe2000001140c */
[----:B------:R-:W-:Y:S01]  /*b9f0*/  HADD2.F32 R108, -RZ, R97.H0_H0 ;  /* 0x20000061ff6c7230 */ /* 0x000fe20000004100 */
[----:B------:R-:W-:Y:S01]  /*ba00*/  MOV R8, c[0x0][0x27c] ;  /* 0x00009f0000087a02 */ /* 0x000fe20000000f00 */
[--C-:B------:R-:W-:Y:S01]  /*ba10*/  HADD2.F32 R82, -RZ, R96.reuse.H0_H0 ;  /* 0x20000060ff527230 */ /* 0x100fe20000004100 */
[CC--:B------:R-:W-:Y:S01]  /*ba20*/  LEA.HI R10, R11.reuse, R12.reuse, RZ, 0x3 ;  /* 0x0000000c0b0a7211 */ /* 0x0c0fe200078f18ff */
[----:B------:R-:W-:Y:S01]  /*ba30*/  HADD2.F32 R114, -RZ, R99.H0_H0 ;  /* 0x20000063ff727230 */ /* 0x000fe20000004100 */
        /* <DEDUP_REMOVED lines=8> */
[----:B------:R-:W-:Y:S01]  /*bac0*/  LOP3.LUT R9, R9, 0x1c0, RZ, 0xc0, !PT ;  /* 0x000001c009097812 */ /* 0x000fe200078ec0ff */
[----:B------:R-:W-:Y:S01]  /*bad0*/  HADD2.F32 R97, -RZ, R97.H1_H1 ;  /* 0x30000061ff617230 */ /* 0x000fe20000004100 */
[----:B------:R-:W-:Y:S01]  /*bae0*/  SHF.R.S32.HI R13, RZ, 0x1f, R8 ;  /* 0x0000001fff0d7819 */ /* 0x000fe20000011408 */
[----:B------:R-:W-:Y:S01]  /*baf0*/  HADD2.F32 R99, -RZ, R99.H1_H1 ;  /* 0x30000063ff637230 */ /* 0x000fe20000004100 */
[----:B------:R-:W-:-:S02]  /*bb00*/  LOP3.LUT R15, R9, 0x38, R10, 0xf8, !PT ;  /* 0x00000038090f7812 */ /* 0x000fc400078ef80a */
[----:B------:R-:W-:Y:S01]  /*bb10*/  LEA.HI R13, R13, R8, RZ, 0x3 ;  /* 0x000000080d0d7211 */ /* 0x000fe200078f18ff */
[----:B------:R-:W-:Y:S01]  /*bb20*/  IMAD.SHL.U32 R8, R8, 0x8, RZ ;  /* 0x0000000808087824 */ /* 0x000fe200078e00ff */
[----:B------:R-:W-:Y:S02]  /*bb30*/  SHF.R.U32.HI R10, RZ, 0x3, R9 ;  /* 0x00000003ff0a7819 */ /* 0x000fe40000011609 */
[----:B------:R-:W-:Y:S02]  /*bb40*/  SHF.L.U32 R13, R13, 0xa, RZ ;  /* 0x0000000a0d0d7819 */ /* 0x000fe400000006ff */
[----:B------:R-:W-:Y:S02]  /*bb50*/  LOP3.LUT R12, R11, 0x7fffe000, RZ, 0xc0, !PT ;  /* 0x7fffe0000b0c7812 */ /* 0x000fe400078ec0ff */
[----:B------:R-:W-:Y:S02]  /*bb60*/  LOP3.LUT R9, R9, 0x38, R8, 0xf8, !PT ;  /* 0x0000003809097812 */ /* 0x000fe400078ef808 */
[----:B------:R-:W-:-:S02]  /*bb70*/  LOP3.LUT R14, R13, 0x7fffe000, RZ, 0xc0, !PT ;  /* 0x7fffe0000d0e7812 */ /* 0x000fc400078ec0ff */
[----:B------:R-:W-:Y:S02]  /*bb80*/  LOP3.LUT R15, R15, R10, RZ, 0x3c, !PT ;  /* 0x0000000a0f0f7212 */ /* 0x000fe400078e3cff */
[----:B------:R-:W-:Y:S02]  /*bb90*/  LEA R12, R87, R12, 0x9 ;  /* 0x0000000c570c7211 */ /* 0x000fe400078e48ff */
[----:B------:R-:W-:Y:S01]  /*bba0*/  LOP3.LUT R8, R9, R10, RZ, 0x3c, !PT ;  /* 0x0000000a09087212 */ /* 0x000fe200078e3cff */
[----:B------:R-:W-:Y:S01]  /*bbb0*/  IMAD R9, R87, 0x200, R14 ;  /* 0x0000020057097824 */ /* 0x000fe200078e020e */
[----:B------:R-:W-:Y:S01]  /*bbc0*/  SHF.R.U32.HI R74, RZ, 0x10, R61 ;  /* 0x00000010ff4a7819 */ /* 0x000fe2000001163d */
[----:B------:R-:W-:Y:S01]  /*bbd0*/  IMAD.IADD R12, R12, 0x1, R15 ;  /* 0x000000010c0c7824 */ /* 0x000fe200078e020f */
[--C-:B------:R-:W-:Y:S02]  /*bbe0*/  SHF.R.U64 R64, R64, 0x10, R65.reuse ;  /* 0x0000001040407819 */ /* 0x100fe40000001241 */
        /* <DEDUP_REMOVED lines=12> */
[----:B------:R-:W-:-:S02]  /*bcb0*/  SHF.R.U64 R62, R62, 0x10, R63 ;  /* 0x000000103e3e7819 */ /* 0x000fc4000000123f */
[----:B------:R-:W-:Y:S01]  /*bcc0*/  SHF.R.U32.HI R63, RZ, 0x10, R63 ;  /* 0x00000010ff3f7819 */ /* 0x000fe2000001163f */
[----:B------:R-:W-:Y:S02]  /*bcd0*/  HADD2.F32 R116, -RZ, R66.H0_H0 ;  /* 0x20000042ff747230 */ /* 0x000fe40000004100 */
        /* <DEDUP_REMOVED lines=16> */
[----:B------:R-:W-:Y:S01]  /*bde0*/  HADD2.F32 R101, -RZ, R8.H0_H0 ;  /* 0x20000008ff657230 */ /* 0x000fe20000004100 */
[----:B------:R-:W-:Y:S01]  /*bdf0*/  FMUL.FTZ R9, R80, R96 ;  /* 0x0000006050097220 */ /* 0x000fe20000410000 */
[----:B------:R-:W-:Y:S01]  /*be00*/  HADD2.F32 R81, -RZ, R12.H1_H1 ;  /* 0x3000000cff517230 */ /* 0x000fe20000004100 */
[----:B------:R-:W-:Y:S01]  /*be10*/  FMUL.FTZ R66, R15, R100 ;  /* 0x000000640f427220 */ /* 0x000fe20000410000 */
[----:B------:R-:W-:Y:S01]  /*be20*/  HADD2.F32 R11, -RZ, R11.H1_H1 ;  /* 0x3000000bff0b7230 */ /* 0x000fe20000004100 */
[C---:B------:R-:W-:Y:S01]  /*be30*/  FMUL.FTZ R63, R101.reuse, R96 ;  /* 0x00000060653f7220 */ /* 0x040fe20000410000 */
[----:B------:R-:W-:Y:S01]  /*be40*/  HADD2.F32 R12, -RZ, R14.H0_H0 ;  /* 0x2000000eff0c7230 */ /* 0x000fe20000004100 */
[----:B------:R-:W-:Y:S01]  /*be50*/  FFMA.FTZ R101, R101, R98, R9 ;  /* 0x0000006265657223 */ /* 0x000fe20000010009 */
[----:B------:R-:W-:Y:S01]  /*be60*/  HADD2.F32 R102, -RZ, R8.H1_H1 ;  /* 0x30000008ff667230 */ /* 0x000fe20000004100 */
[----:B------:R-:W-:Y:S01]  /*be70*/  FMUL.FTZ R100, R11, R100 ;  /* 0x000000640b647220 */ /* 0x000fe20000410000 */
[----:B------:R-:W-:Y:S01]  /*be80*/  HADD2.F32 R8, -RZ, R10.H0_H0 ;  /* 0x2000000aff087230 */ /* 0x000fe20000004100 */
[C---:B------:R-:W-:Y:S01]  /*be90*/  FMUL.FTZ R82, R83.reuse, R82 ;  /* 0x0000005253527220 */ /* 0x040fe20000410000 */
[----:B------:R-:W-:Y:S01]  /*bea0*/  HADD2.F32 R14, -RZ, R14.H1_H1 ;  /* 0x3000000eff0e7230 */ /* 0x000fe20000004100 */
[----:B------:R-:W-:Y:S01]  /*beb0*/  FFMA.FTZ R104, R83, R106, R104 ;  /* 0x0000006a53687223 */ /* 0x000fe20000010068 */
[----:B------:R-:W-:Y:S01]  /*bec0*/  HADD2.F32 R83, -RZ, R62.H0_H0 ;  /* 0x2000003eff537230 */ /* 0x000fe20000004100 */
[----:B------:R-:W-:Y:S01]  /*bed0*/  FFMA.FTZ R11, R11, R116, R66 ;  /* 0x000000740b0b7223 */ /* 0x000fe20000010042 */
[----:B------:R-:W-:Y:S01]  /*bee0*/  HADD2.F32 R66, -RZ, R60.H0_H0 ;  /* 0x2000003cff427230 */ /* 0x000fe20000004100 */
[-C--:B------:R-:W-:Y:S01]  /*bef0*/  FMUL.FTZ R9, R12, R97.reuse ;  /* 0x000000610c097220 */ /* 0x080fe20000410000 */
[----:B------:R-:W-:Y:S01]  /*bf00*/  HADD2.F32 R10, -RZ, R10.H1_H1 ;  /* 0x3000000aff0a7230 */ /* 0x000fe20000004100 */
[C---:B------:R-:W-:Y:S01]  /*bf10*/  FMUL.FTZ R97, R8.reuse, R97 ;  /* 0x0000006108617220 */ /* 0x040fe20000410000 */
[----:B------:R-:W-:Y:S01]  /*bf20*/  F2FP.PACK_AB R11, R11, R112 ;  /* 0x000000700b0b723e */ /* 0x000fe200000000ff */
[----:B------:R-:W-:Y:S01]  /*bf30*/  FFMA.FTZ R60, R8, R99, R9 ;  /* 0x00000063083c7223 */ /* 0x000fe20000010009 */
[----:B------:R-:W-:Y:S01]  /*bf40*/  HADD2.F32 R9, -RZ, R61.H0_H0 ;  /* 0x2000003dff097230 */ /* 0x000fe20000004100 */
[----:B------:R-:W-:-:S02]  /*bf50*/  FMUL.FTZ R103, R81, R66 ;  /* 0x0000004251677220 */ /* 0x000fc40000410000 */
[-C--:B------:R-:W-:Y:S02]  /*bf60*/  FMUL.FTZ R61, R14, R83.reuse ;  /* 0x000000530e3d7220 */ /* 0x080fe40000410000 */
[----:B------:R-:W-:Y:S02]  /*bf70*/  FMUL.FTZ R66, R102, R66 ;  /* 0x0000004266427220 */ /* 0x000fe40000410000 */
[----:B------:R-:W-:Y:S02]  /*bf80*/  FMUL.FTZ R83, R10, R83 ;  /* 0x000000530a537220 */ /* 0x000fe40000410000 */
[----:B------:R-:W-:Y:S02]  /*bf90*/  FFMA.FTZ R97, R12, R99, -R97 ;  /* 0x000000630c617223 */ /* 0x000fe40000010861 */
        /* <DEDUP_REMOVED lines=15> */
[----:B------:R1:W-:Y:S01]  /*c090*/  STS.128 [R73+0xc100], R12 ;  /* 0x00c1000c49007388 */ /* 0x0003e20000000c00 */
[----:B------:R-:W-:-:S05]  /*c0a0*/  F2FP.PACK_AB R10, R61, R60 ;  /* 0x0000003c3d0a723e */ /* 0x000fca00000000ff */
[----:B------:R1:W-:Y:S02]  /*c0b0*/  STS.128 [R72+0xc100], R8 ;  /* 0x00c1000848007388 */ /* 0x0003e40000000c00 */
.L_x_609:
[----:B------:R-:W-:Y:S05]  /*c0c0*/  BSYNC B0 ;  /* 0x0000000000007941 */ /* 0x000fea0003800000 */
.L_x_608:
        /* <DEDUP_REMOVED lines=33> */
[----:B------:R-:W-:Y:S01]  /*c2e0*/  SHF.R.U64 R40, R40, 0x10, R41 ;  /* 0x0000001028287819 */ /* 0x000fe20000001229 */
[----:B------:R-:W-:Y:S01]  /*c2f0*/  IMAD.IADD R12, R12, 0x1, R15 ;  /* 0x000000010c0c7824 */ /* 0x000fe200078e020f */
[----:B------:R-:W-:Y:S02]  /*c300*/  SHF.R.U32.HI R62, RZ, 0x10, R41 ;  /* 0x00000010ff3e7819 */ /* 0x000fe40000011629 */
[----:B------:R-:W-:-:S02]  /*c310*/  IADD3 R8, R9, R8, RZ ;  /* 0x0000000809087210 */ /* 0x000fc40007ffe0ff */
[----:B------:R-:W-:Y:S01]  /*c320*/  SHF.L.U32 R61, R12, 0x1, RZ ;  /* 0x000000010c3d7819 */ /* 0x000fe200000006ff */
[----:B------:R-:W-:Y:S01]  /*c330*/  HADD2.F32 R62, -RZ, R62.H0_H0 ;  /* 0x2000003eff3e7230 */ /* 0x000fe20000004100 */
[--C-:B------:R-:W-:Y:S01]  /*c340*/  SHF.R.U64 R41, R50, 0x10, R51.reuse ;  /* 0x0000001032297819 */ /* 0x100fe20000001233 */
[----:B------:R-:W-:Y:S01]  /*c350*/  IMAD.SHL.U32 R60, R8, 0x2, RZ ;  /* 0x00000002083c7824 */ /* 0x000fe200078e00ff */
[----:B------:R-:W-:Y:S01]  /*c360*/  SHF.R.U32.HI R50, RZ, 0x10, R51 ;  /* 0x00000010ff327819 */ /* 0x000fe20000011633 */
[----:B------:R-:W1:Y:S01]  /*c370*/  LDS.128 R12, [R61+0xc100] ;  /* 0x00c100003d0c7984 */ /* 0x000e620000000c00 */
[--C-:B------:R-:W-:Y:S02]  /*c380*/  SHF.R.U64 R48, R48, 0x10, R49.reuse ;  /* 0x0000001030307819 */ /* 0x100fe40000001231 */
[----:B------:R-:W-:Y:S01]  /*c390*/  SHF.R.U32.HI R49, RZ, 0x10, R49 ;  /* 0x00000010ff317819 */ /* 0x000fe20000011631 */
[----:B------:R-:W2:Y:S01]  /*c3a0*/  LDS.128 R8, [R60+0xc100] ;  /* 0x00c100003c087984 */ /* 0x000ea20000000c00 */
[--C-:B------:R-:W-:Y:S01]  /*c3b0*/  SHF.R.U64 R42, R42, 0x10, R43.reuse ;  /* 0x000000102a2a7819 */ /* 0x100fe2000000122b */
[----:B------:R-:W-:Y:S01]  /*c3c0*/  HADD2.F32 R104, -RZ, R50.H0_H0 ;  /* 0x20000032ff687230 */ /* 0x000fe20000004100 */
[----:B------:R-:W-:Y:S01]  /*c3d0*/  SHF.R.U32.HI R43, RZ, 0x10, R43 ;  /* 0x00000010ff2b7819 */ /* 0x000fe2000001162b */
[----:B------:R-:W-:-:S02]  /*c3e0*/  HADD2.F32 R98, -RZ, R49.H0_H0 ;  /* 0x20000031ff627230 */ /* 0x000fc40000004100 */
        /* <DEDUP_REMOVED lines=26> */
[----:B------:R-:W-:Y:S01]  /*c590*/  FFMA.FTZ R80, R67, R82, R80 ;  /* 0x0000005243507223 */ /* 0x000fe20000010050 */
[----:B------:R-:W-:Y:S01]  /*c5a0*/  HADD2.F32 R14, -RZ, R14.H1_H1 ;  /* 0x3000000eff0e7230 */ /* 0x000fe20000004100 */
[----:B------:R-:W-:Y:S01]  /*c5b0*/  FMUL.FTZ R9, R12, R93 ;  /* 0x0000005d0c097220 */ /* 0x000fe20000410000 */
[----:B------:R-:W-:Y:S01]  /*c5c0*/  HADD2.F32 R43, -RZ, R40.H0_H0 ;  /* 0x20000028ff2b7230 */ /* 0x000fe20000004100 */
[----:B------:R-:W-:Y:S01]  /*c5d0*/  FMUL.FTZ R50, R15, R72 ;  /* 0x000000480f327220 */ /* 0x000fe20000410000 */
[----:B------:R-:W-:Y:S01]  /*c5e0*/  HADD2.F32 R67, -RZ, R42.H0_H0 ;  /* 0x2000002aff437230 */ /* 0x000fe20000004100 */
[C---:B------:R-:W-:Y:S01]  /*c5f0*/  FFMA.FTZ R40, R8.reuse, R95, R9 ;  /* 0x0000005f08287223 */ /* 0x040fe20000010009 */
[----:B------:R-:W-:Y:S01]  /*c600*/  HADD2.F32 R11, -RZ, R11.H1_H1 ;  /* 0x3000000bff0b7230 */ /* 0x000fe20000004100 */
[----:B------:R-:W-:Y:S01]  /*c610*/  FMUL.FTZ R93, R8, R93 ;  /* 0x0000005d085d7220 */ /* 0x000fe20000410000 */
[----:B------:R-:W-:Y:S01]  /*c620*/  HADD2.F32 R10, -RZ, R10.H1_H1 ;  /* 0x3000000aff0a7230 */ /* 0x000fe20000004100 */
[----:B------:R-:W-:Y:S01]  /*c630*/  FMUL.FTZ R75, R65, R43 ;  /* 0x0000002b414b7220 */ /* 0x000fe20000410000 */
[----:B------:R-:W-:Y:S01]  /*c640*/  HADD2.F32 R9, -RZ, R41.H0_H0 ;  /* 0x20000029ff097230 */ /* 0x000fe20000004100 */
[----:B------:R-:W-:-:S02]  /*c650*/  FMUL.FTZ R41, R14, R67 ;  /* 0x000000430e297220 */ /* 0x000fc40000410000 */
[----:B------:R-:W-:Y:S02]  /*c660*/  FMUL.FTZ R72, R11, R72 ;  /* 0x000000480b487220 */ /* 0x000fe40000410000 */
        /* <DEDUP_REMOVED lines=23> */
.L_x_605:
[----:B------:R-:W-:Y:S05]  /*c7e0*/  BSYNC B1 ;  /* 0x0000000000017941 */ /* 0x000fea0003800000 */
.L_x_604:
[----:B------:R-:W-:-:S04]  /*c7f0*/  IADD3 R89, R89, 0x40, RZ ;  /* 0x0000004059597810 */ /* 0x000fc80007ffe0ff */
[----:B------:R-:W-:-:S13]  /*c800*/  ISETP.GE.AND P0, PT, R89, R88, PT ;  /* 0x000000585900720c */ /* 0x000fda0003f06270 */
        /* <DEDUP_REMOVED lines=21> */
[----:B------:R-:W-:Y:S02]  /*c960*/  LOP3.LUT R12, R10, 0x38, R57, 0xf8, !PT ;  /* 0x000000380a0c7812 */ /* 0x000fe400078ef839 */
        /* <DEDUP_REMOVED lines=87> */
.L_x_611:
[----:B------:R-:W-:Y:S05]  /*cee0*/  BSYNC B0 ;  /* 0x0000000000007941 */ /* 0x000fea0003800000 */
.L_x_610:
        /* <DEDUP_REMOVED lines=13> */
[----:B------:R-:W-:Y:S01]  /*cfc0*/  HADD2.F32 R66, -RZ, R70.H0_H0 ;  /* 0x20000046ff427230 */ /* 0x000fe20000004100 */
[----:B------:R-:W-:Y:S01]  /*cfd0*/  LEA.HI R9, R8, R89, RZ, 0x3 ;  /* 0x0000005908097211 */ /* 0x000fe200078f18ff */
[----:B------:R-:W-:Y:S01]  /*cfe0*/  HADD2.F32 R50, -RZ, R69.H0_H0 ;  /* 0x20000045ff327230 */ /* 0x000fe20000004100 */
[----:B------:R-:W-:Y:S01]  /*cff0*/  LEA.HI R13, R13, R10, RZ, 0x1d ;  /* 0x0000000a0d0d7211 */ /* 0x000fe200078fe8ff */
[----:B------:R-:W-:Y:S01]  /*d000*/  HADD2.F32 R58, -RZ, R58.H1_H1 ;  /* 0x3000003aff3a7230 */ /* 0x000fe20000004100 */
[----:B------:R-:W-:Y:S01]  /*d010*/  LOP3.LUT R14, R14, 0x1c0, RZ, 0xc0, !PT ;  /* 0x000001c00e0e7812 */ /* 0x000fe200078ec0ff */
[----:B------:R-:W-:Y:S01]  /*d020*/  IMAD.SHL.U32 R9, R9, 0x40, RZ ;  /* 0x0000004009097824 */ /* 0x000fe200078e00ff */
[----:B------:R-:W-:Y:S01]  /*d030*/  SHF.R.S32.HI R8, RZ, 0x1f, R13 ;  /* 0x0000001fff087819 */ /* 0x000fe2000001140d */
[----:B------:R-:W-:Y:S01]  /*d040*/  IMAD.SHL.U32 R11, R13, 0x8, RZ ;  /* 0x000000080d0b7824 */ /* 0x000fe200078e00ff */
[----:B------:R-:W-:Y:S01]  /*d050*/  SHF.L.U32 R12, R12, 0x7, RZ ;  /* 0x000000070c0c7819 */ /* 0x000fe200000006ff */
[----:B------:R-:W-:Y:S01]  /*d060*/  HADD2.F32 R59, -RZ, R59.H1_H1 ;  /* 0x3000003bff3b7230 */ /* 0x000fe20000004100 */
[----:B------:R-:W-:Y:S01]  /*d070*/  LOP3.LUT R15, R14, 0x38, R15, 0xf8, !PT ;  /* 0x000000380e0f7812 */ /* 0x000fe200078ef80f */
[----:B------:R-:W-:Y:S01]  /*d080*/  HADD2.F32 R69, -RZ, R69.H1_H1 ;  /* 0x30000045ff457230 */ /* 0x000fe20000004100 */
[----:B------:R-:W-:-:S02]  /*d090*/  SHF.R.U32.HI R10, RZ, 0x3, R14 ;  /* 0x00000003ff0a7819 */ /* 0x000fc4000001160e */
[----:B------:R-:W-:Y:S02]  /*d0a0*/  LEA.HI R8, R8, R13, RZ, 0x3 ;  /* 0x0000000d08087211 */ /* 0x000fe400078f18ff */
[----:B------:R-:W-:Y:S02]  /*d0b0*/  LOP3.LUT R12, R12, 0x7fffe000, RZ, 0xc0, !PT ;  /* 0x7fffe0000c0c7812 */ /* 0x000fe400078ec0ff */
[----:B------:R-:W-:Y:S02]  /*d0c0*/  LOP3.LUT R15, R15, R10, RZ, 0x3c, !PT ;  /* 0x0000000a0f0f7212 */ /* 0x000fe400078e3cff */
[----:B------:R-:W-:Y:S02]  /*d0d0*/  LOP3.LUT R9, R9, 0xfffffe00, RZ, 0xc0, !PT ;  /* 0xfffffe0009097812 */ /* 0x000fe400078ec0ff */
[----:B------:R-:W-:Y:S02]  /*d0e0*/  LOP3.LUT R11, R14, 0x38, R11, 0xf8, !PT ;  /* 0x000000380e0b7812 */ /* 0x000fe400078ef80b */
[----:B------:R-:W-:-:S02]  /*d0f0*/  SHF.L.U32 R8, R8, 0xa, RZ ;  /* 0x0000000a08087819 */ /* 0x000fc400000006ff */
[----:B------:R-:W-:Y:S02]  /*d100*/  IADD3 R12, R15, R12, R9 ;  /* 0x0000000c0f0c7210 */ /* 0x000fe40007ffe009 */
[----:B------:R-:W-:Y:S02]  /*d110*/  LOP3.LUT R10, R11, R10, RZ, 0x3c, !PT ;  /* 0x0000000a0b0a7212 */ /* 0x000fe400078e3cff */
[----:B------:R-:W-:Y:S01]  /*d120*/  LOP3.LUT R8, R8, 0x7fffe000, RZ, 0xc0, !PT ;  /* 0x7fffe00008087812 */ /* 0x000fe200078ec0ff */
[----:B------:R-:W-:Y:S01]  /*d130*/  IMAD.SHL.U32 R33, R12, 0x2, RZ ;  /* 0x000000020c217824 */ /* 0x000fe200078e00ff */
[----:B------:R-:W-:Y:S02]  /*d140*/  SHF.R.U32.HI R34, RZ, 0x10, R17 ;  /* 0x00000010ff227819 */ /* 0x000fe40000011611 */
[----:B------:R-:W-:Y:S02]  /*d150*/  IADD3 R8, R10, R8, R9 ;  /* 0x000000080a087210 */ /* 0x000fe40007ffe009 */
[----:B------:R-:W1:Y:S01]  /*d160*/  LDS.128 R12, [R33+0xc100] ;  /* 0x00c10000210c7984 */ /* 0x000e620000000c00 */
[----:B------:R-:W-:Y:S01]  /*d170*/  SHF.R.U64 R24, R24, 0x10, R25 ;  /* 0x0000001018187819 */ /* 0x000fe20000001219 */
[----:B------:R-:W-:Y:S01]  /*d180*/  HADD2.F32 R34, -RZ, R34.H0_H0 ;  /* 0x20000022ff227230 */ /* 0x000fe20000004100 */
[----:B------:R-:W-:-:S02]  /*d190*/  SHF.L.U32 R32, R8, 0x1, RZ ;  /* 0x0000000108207819 */ /* 0x000fc400000006ff */
[----:B------:R-:W-:Y:S01]  /*d1a0*/  SHF.R.U32.HI R25, RZ, 0x10, R25 ;  /* 0x00000010ff197819 */ /* 0x000fe20000011619 */
[----:B------:R-:W-:Y:S01]  /*d1b0*/  HADD2.F32 R24, -RZ, R24.H0_H0 ;  /* 0x20000018ff187230 */ /* 0x000fe20000004100 */
[----:B------:R-:W-:Y:S01]  /*d1c0*/  SHF.R.U64 R18, R18, 0x10, R19 ;  /* 0x0000001012127819 */ /* 0x000fe20000001213 */
[----:B------:R-:W2:Y:S01]  /*d1d0*/  LDS.128 R8, [R32+0xc100] ;  /* 0x00c1000020087984 */ /* 0x000ea20000000c00 */
[----:B------:R-:W-:Y:S01]  /*d1e0*/  SHF.R.U64 R16, R16, 0x10, R17 ;  /* 0x0000001010107819 */ /* 0x000fe20000001211 */
[----:B------:R-:W-:Y:S01]  /*d1f0*/  HADD2.F32 R62, -RZ, R25.H0_H0 ;  /* 0x20000019ff3e7230 */ /* 0x000fe20000004100 */
[----:B------:R-:W-:Y:S02]  /*d200*/  SHF.R.U32.HI R19, RZ, 0x10, R19 ;  /* 0x00000010ff137819 */ /* 0x000fe40000011613 */
[--C-:B------:R-:W-:Y:S02]  /*d210*/  SHF.R.U64 R17, R26, 0x10, R27.reuse ;  /* 0x000000101a117819 */ /* 0x100fe4000000121b */
[----:B------:R-:W-:-:S05]  /*d220*/  SHF.R.U32.HI R26, RZ, 0x10, R27 ;  /* 0x00000010ff1a7819 */ /* 0x000fca000001161b */
[----:B------:R-:W-:Y:S02]  /*d230*/  HADD2.F32 R72, -RZ, R26.H0_H0 ;  /* 0x2000001aff487230 */ /* 0x000fe40000004100 */
[--C-:B-1----:R-:W-:Y:S02]  /*d240*/  HADD2.F32 R35, -RZ, R13.reuse.H1_H1 ;  /* 0x3000000dff237230 */ /* 0x102fe40000004100 */
[----:B------:R-:W-:Y:S02]  /*d250*/  HADD2.F32 R27, -RZ, R13.H0_H0 ;  /* 0x2000000dff1b7230 */ /* 0x000fe40000004100 */
[--C-:B------:R-:W-:Y:S01]  /*d260*/  HADD2.F32 R13, -RZ, R15.reuse.H0_H0 ;  /* 0x2000000fff0d7230 */ /* 0x100fe20000004100 */
[----:B------:R-:W-:Y:S01]  /*d270*/  FMUL.FTZ R25, R35, R34 ;  /* 0x0000002223197220 */ /* 0x000fe20000410000 */
[----:B------:R-:W-:Y:S01]  /*d280*/  HADD2.F32 R15, -RZ, R15.H1_H1 ;  /* 0x3000000fff0f7230 */ /* 0x000fe20000004100 */
[----:B------:R-:W-:Y:S01]  /*d290*/  FMUL.FTZ R48, R27, R38 ;  /* 0x000000261b307220 */ /* 0x000fe20000410000 */
[--C-:B--2---:R-:W-:Y:S01]  /*d2a0*/  HADD2.F32 R40, -RZ, R9.reuse.H1_H1 ;  /* 0x30000009ff287230 */ /* 0x104fe20000004100 */
[----:B------:R-:W-:Y:S01]  /*d2b0*/  FMUL.FTZ R64, R13, R60 ;  /* 0x0000003c0d407220 */ /* 0x000fe20000410000 */
[----:B------:R-:W-:-:S02]  /*d2c0*/  HADD2.F32 R39, -RZ, R9.H0_H0 ;  /* 0x20000009ff277230 */ /* 0x000fc40000004100 */
[--C-:B------:R-:W-:Y:S01]  /*d2d0*/  HADD2.F32 R9, -RZ, R11.reuse.H0_H0 ;  /* 0x2000000bff097230 */ /* 0x100fe20000004100 */
[C---:B------:R-:W-:Y:S01]  /*d2e0*/  FMUL.FTZ R34, R40.reuse, R34 ;  /* 0x0000002228227220 */ /* 0x040fe20000410000 */
[----:B------:R-:W-:Y:S01]  /*d2f0*/  HADD2.F32 R11, -RZ, R11.H1_H1 ;  /* 0x3000000bff0b7230 */ /* 0x000fe20000004100 */
[----:B------:R-:W-:Y:S01]  /*d300*/  FFMA.FTZ R25, R40, R62, R25 ;  /* 0x0000003e28197223 */ /* 0x000fe20000010019 */
[----:B------:R-:W-:Y:S01]  /*d310*/  HADD2.F32 R40, -RZ, R19.H0_H0 ;  /* 0x20000013ff287230 */ /* 0x000fe20000004100 */
[C---:B------:R-:W-:Y:S01]  /*d320*/  FMUL.FTZ R60, R9.reuse, R60 ;  /* 0x0000003c093c7220 */ /* 0x040fe20000410000 */
[--C-:B------:R-:W-:Y:S01]  /*d330*/  HADD2.F32 R36, -RZ, R12.reuse.H0_H0 ;  /* 0x2000000cff247230 */ /* 0x100fe20000004100 */
[----:B------:R-:W-:Y:S01]  /*d340*/  FFMA.FTZ R64, R9, R66, R64 ;  /* 0x0000004209407223 */ /* 0x000fe20000010040 */
[----:B------:R-:W-:Y:S01]  /*d350*/  HADD2.F32 R37, -RZ, R12.H1_H1 ;  /* 0x3000000cff257230 */ /* 0x000fe20000004100 */
[-C--:B------:R-:W-:Y:S01]  /*d360*/  FMUL.FTZ R26, R15, R40.reuse ;  /* 0x000000280f1a7220 */ /* 0x080fe20000410000 */
[----:B------:R-:W-:Y:S01]  /*d370*/  HADD2.F32 R12, -RZ, R14.H0_H0 ;  /* 0x2000000eff0c7230 */ /* 0x000fe20000004100 */
[----:B------:R-:W-:Y:S01]  /*d380*/  FMUL.FTZ R40, R11, R40 ;  /* 0x000000280b287220 */ /* 0x000fe20000410000 */
[--C-:B------:R-:W-:Y:S01]  /*d390*/  HADD2.F32 R41, -RZ, R8.reuse.H0_H0 ;  /* 0x20000008ff297230 */ /* 0x100fe20000004100 */
[C---:B------:R-:W-:Y:S01]  /*d3a0*/  FMUL.FTZ R38, R39.reuse, R38 ;  /* 0x0000002627267220 */ /* 0x040fe20000410000 */
[----:B------:R-:W-:Y:S01]  /*d3b0*/  HADD2.F32 R42, -RZ, R8.H1_H1 ;  /* 0x30000008ff2a7230 */ /* 0x000fe20000004100 */
[----:B------:R-:W-:Y:S01]  /*d3c0*/  FFMA.FTZ R48, R39, R50, R48 ;  /* 0x0000003227307223 */ /* 0x000fe20000010030 */
[----:B------:R-:W-:Y:S01]  /*d3d0*/  HADD2.F32 R8, -RZ, R10.H0_H0 ;  /* 0x2000000aff087230 */ /* 0x000fe20000004100 */
[----:B------:R-:W-:Y:S01]  /*d3e0*/  FMUL.FTZ R74, R36, R58 ;  /* 0x0000003a244a7220 */ /* 0x000fe20000410000 */
[----:B------:R-:W-:Y:S01]  /*d3f0*/  HADD2.F32 R9, -RZ, R70.H1_H1 ;  /* 0x30000046ff097230 */ /* 0x000fe20000004100 */
[----:B------:R-:W-:Y:S01]  /*d400*/  FFMA.FTZ R11, R11, R72, R26 ;  /* 0x000000480b0b7223 */ /* 0x000fe2000001001a */
[----:B------:R-:W-:Y:S01]  /*d410*/  HADD2.F32 R14, -RZ, R14.H1_H1 ;  /* 0x3000000eff0e7230 */ /* 0x000fe20000004100 */
[----:B------:R-:W-:Y:S01]  /*d420*/  FMUL.FTZ R19, R12, R59 ;  /* 0x0000003b0c137220 */ /* 0x000fe20000410000 */
[----:B------:R-:W-:Y:S01]  /*d430*/  HADD2.F32 R26, -RZ, R16.H0_H0 ;  /* 0x20000010ff1a7230 */ /* 0x000fe20000004100 */
[C---:B------:R-:W-:Y:S01]  /*d440*/  FMUL.FTZ R58, R41.reuse, R58 ;  /* 0x0000003a293a7220 */ /* 0x040fe20000410000 */
[----:B------:R-:W-:Y:S01]  /*d450*/  HADD2.F32 R39, -RZ, R18.H0_H0 ;  /* 0x20000012ff277230 */ /* 0x000fe20000004100 */
[----:B------:R-:W-:Y:S01]  /*d460*/  FFMA.FTZ R74, R41, R69, R74 ;  /* 0x00000045294a7223 */ /* 0x000fe2000001004a */
        /* <DEDUP_REMOVED lines=8> */
[----:B------:R-:W-:Y:S02]  /*d4f0*/  FMUL.FTZ R39, R10, R39 ;  /* 0x000000270a277220 */ /* 0x000fe40000410000 */
        /* <DEDUP_REMOVED lines=8> */
[----:B------:R-:W-:Y:S01]  /*d580*/  FFMA.FTZ R37, R37, R24, -R26 ;  /* 0x0000001825257223 */ /* 0x000fe2000001081a */
[----:B------:R-:W-:Y:S01]  /*d590*/  F2FP.PACK_AB R9, R25, R48 ;  /* 0x000000301909723e */ /* 0x000fe200000000ff */
[-C--:B------:R-:W-:Y:S02]  /*d5a0*/  FFMA.FTZ R14, R14, R41.reuse, -R39 ;  /* 0x000000290e0e7223 */ /* 0x080fe40000010827 */
        /* <DEDUP_REMOVED lines=8> */
.L_x_613:
[----:B------:R-:W-:Y:S05]  /*d630*/  BSYNC B0 ;  /* 0x0000000000007941 */ /* 0x000fea0003800000 */
.L_x_612:
[----:B-1----:R-:W-:-:S04]  /*d640*/  IADD3 R14, R57, 0x40, RZ ;  /* 0x00000040390e7810 */ /* 0x002fc80007ffe0ff */
[----:B------:R-:W-:-:S13]  /*d650*/  ISETP.GE.AND P0, PT, R14, c[0x0][0x27c], PT ;  /* 0x00009f000e007a0c */ /* 0x000fda0003f06270 */
[----:B------:R-:W-:Y:S05]  /*d660*/  @P0 BRA `(.L_x_589) ;  /* 0x0000070000000947 */ /* 0x000fea0003800000 */
[----:B------:R-:W-:Y:S01]  /*d670*/  SHF.R.S32.HI R13, RZ, 0x1f, R14 ;  /* 0x0000001fff0d7819 */ /* 0x000fe2000001140e */
[----:B------:R-:W-:Y:S01]  /*d680*/  IMAD.MOV.U32 R11, RZ, RZ, c[0x0][0x27c] ;  /* 0x00009f00ff0b7624 */ /* 0x000fe200078e00ff */
[----:B------:R-:W-:Y:S01]  /*d690*/  SHF.R.S32.HI R8, RZ, 0x1f, R89 ;  /* 0x0000001fff087819 */ /* 0x000fe20000011459 */
[----:B------:R-:W-:Y:S01]  /*d6a0*/  IMAD.SHL.U32 R12, R89, 0x40, RZ ;  /* 0x00000040590c7824 */ /* 0x000fe200078e00ff */
[----:B------:R-:W-:Y:S01]  /*d6b0*/  LEA.HI R9, R13, R14, RZ, 0x3 ;  /* 0x0000000e0d097211 */ /* 0x000fe200078f18ff */
[----:B------:R-:W-:Y:S01]  /*d6c0*/  HADD2.F32 R37, -RZ, R56.H0_H0 ;  /* 0x20000038ff257230 */ /* 0x000fe20000004100 */
[----:B------:R-:W-:Y:S01]  /*d6d0*/  LEA.HI R8, R8, R89, RZ, 0x3 ;  /* 0x0000005908087211 */ /* 0x000fe200078f18ff */
[----:B------:R-:W-:Y:S01]  /*d6e0*/  HADD2.F32 R38, -RZ, R53.H0_H0 ;  /* 0x20000035ff267230 */ /* 0x000fe20000004100 */
[----:B------:R-:W-:Y:S01]  /*d6f0*/  SHF.R.S32.HI R10, RZ, 0x3, R9 ;  /* 0x00000003ff0a7819 */ /* 0x000fe20000011409 */
[----:B------:R-:W-:Y:S01]  /*d700*/  HADD2.F32 R42, -RZ, R55.H0_H0 ;  /* 0x20000037ff2a7230 */ /* 0x000fe20000004100 */
[----:B------:R-:W-:Y:S01]  /*d710*/  LOP3.LUT R12, R12, 0x1c0, RZ, 0xc0, !PT ;  /* 0x000001c00c0c7812 */ /* 0x000fe200078ec0ff */
[----:B------:R-:W-:Y:S01]  /*d720*/  IMAD.SHL.U32 R8, R8, 0x40, RZ ;  /* 0x0000004008087824 */ /* 0x000fe200078e00ff */
[----:B------:R-:W-:Y:S01]  /*d730*/  LEA.HI R11, R11, R10, RZ, 0x1d ;  /* 0x0000000a0b0b7211 */ /* 0x000fe200078fe8ff */
[----:B------:R-:W-:Y:S01]  /*d740*/  HADD2.F32 R53, -RZ, R53.H1_H1 ;  /* 0x30000035ff357230 */ /* 0x000fe20000004100 */
[----:B------:R-:W-:Y:S01]  /*d750*/  LEA.HI R13, R13, R14, RZ, 0x6 ;  /* 0x0000000e0d0d7211 */ /* 0x000fe200078f30ff */
[----:B------:R-:W-:Y:S01]  /*d760*/  HADD2.F32 R55, -RZ, R55.H1_H1 ;  /* 0x30000037ff377230 */ /* 0x000fe20000004100 */
[----:B------:R-:W-:Y:S01]  /*d770*/  SHF.R.S32.HI R10, RZ, 0x1f, R11 ;  /* 0x0000001fff0a7819 */ /* 0x000fe2000001140b */
[----:B------:R-:W-:Y:S01]  /*d780*/  IMAD.SHL.U32 R15, R11, 0x8, RZ ;  /* 0x000000080b0f7824 */ /* 0x000fe200078e00ff */
[----:B------:R-:W-:-:S02]  /*d790*/  LOP3.LUT R14, R12, 0x38, R9, 0xf8, !PT ;  /* 0x000000380c0e7812 */ /* 0x000fc400078ef809 */
[----:B------:R-:W-:Y:S02]  /*d7a0*/  SHF.L.U32 R13, R13, 0x7, RZ ;  /* 0x000000070d0d7819 */ /* 0x000fe400000006ff */
[----:B------:R-:W-:Y:S02]  /*d7b0*/  SHF.R.U32.HI R9, RZ, 0x3, R12 ;  /* 0x00000003ff097819 */ /* 0x000fe4000001160c */
[----:B------:R-:W-:Y:S02]  /*d7c0*/  LEA.HI R10, R10, R11, RZ, 0x3 ;  /* 0x0000000b0a0a7211 */ /* 0x000fe400078f18ff */
[----:B------:R-:W-:Y:S02]  /*d7d0*/  LOP3.LUT R13, R13, 0x7fffe000, RZ, 0xc0, !PT ;  /* 0x7fffe0000d0d7812 */ /* 0x000fe400078ec0ff */
[----:B------:R-:W-:Y:S02]  /*d7e0*/  LOP3.LUT R8, R8, 0xfffffe00, RZ, 0xc0, !PT ;  /* 0xfffffe0008087812 */ /* 0x000fe400078ec0ff */
[----:B------:R-:W-:-:S02]  /*d7f0*/  LOP3.LUT R14, R14, R9, RZ, 0x3c, !PT ;  /* 0x000000090e0e7212 */ /* 0x000fc400078e3cff */
[----:B------:R-:W-:Y:S02]  /*d800*/  LOP3.LUT R12, R12, 0x38, R15, 0xf8, !PT ;  /* 0x000000380c0c7812 */ /* 0x000fe400078ef80f */
[----:B------:R-:W-:Y:S02]  /*d810*/  SHF.L.U32 R11, R10, 0xa, RZ ;  /* 0x0000000a0a0b7819 */ /* 0x000fe400000006ff */
[----:B------:R-:W-:Y:S02]  /*d820*/  IADD3 R13, R14, R13, R8 ;  /* 0x0000000d0e0d7210 */ /* 0x000fe40007ffe008 */
[----:B------:R-:W-:Y:S02]  /*d830*/  LOP3.LUT R10, R12, R9, RZ, 0x3c, !PT ;  /* 0x000000090c0a7212 */ /* 0x000fe400078e3cff */
[----:B------:R-:W-:Y:S01]  /*d840*/  LOP3.LUT R9, R11, 0x7fffe000, RZ, 0xc0, !PT ;  /* 0x7fffe0000b097812 */ /* 0x000fe200078ec0ff */
[----:B------:R-:W-:Y:S01]  /*d850*/  IMAD.SHL.U32 R17, R13, 0x2, RZ ;  /* 0x000000020d117824 */ /* 0x000fe200078e00ff */
[----:B------:R-:W-:-:S02]  /*d860*/  SHF.R.U64 R19, R22, 0x10, R23 ;  /* 0x0000001016137819 */ /* 0x000fc40000001217 */
[----:B------:R-:W-:Y:S02]  /*d870*/  IADD3 R9, R10, R9, R8 ;  /* 0x000000090a097210 */ /* 0x000fe40007ffe008 */
[----:B------:R-:W1:Y:S01]  /*d880*/  LDS.128 R12, [R17+0xc100] ;  /* 0x00c10000110c7984 */ /* 0x000e620000000c00 */
[--C-:B------:R-:W-:Y:S02]  /*d890*/  SHF.R.U64 R22, R28, 0x10, R29.reuse ;  /* 0x000000101c167819 */ /* 0x100fe4000000121d */
[----:B------:R-:W-:Y:S02]  /*d8a0*/  SHF.L.U32 R16, R9, 0x1, RZ ;  /* 0x0000000109107819 */ /* 0x000fe400000006ff */
[----:B------:R-:W-:Y:S01]  /*d8b0*/  SHF.R.U32.HI R28, RZ, 0x10, R29 ;  /* 0x00000010ff1c7819 */ /* 0x000fe2000001161d */
[----:B------:R-:W-:Y:S01]  /*d8c0*/  HADD2.F32 R29, -RZ, R54.H0_H0 ;  /* 0x20000036ff1d7230 */ /* 0x000fe20000004100 */
[----:B------:R-:W-:Y:S01]  /*d8d0*/  SHF.R.U32.HI R23, RZ, 0x10, R23 ;  /* 0x00000010ff177819 */ /* 0x000fe20000011617 */
[----:B------:R-:W2:Y:S01]  /*d8e0*/  LDS.128 R8, [R16+0xc100] ;  /* 0x00c1000010087984 */ /* 0x000ea20000000c00 */
[--C-:B------:R-:W-:Y:S01]  /*d8f0*/  SHF.R.U64 R18, R30, 0x10, R31.reuse ;  /* 0x000000101e127819 */ /* 0x100fe2000000121f */
[----:B------:R-:W-:Y:S01]  /*d900*/  HADD2.F32 R50, -RZ, R28.H0_H0 ;  /* 0x2000001cff327230 */ /* 0x000fe20000004100 */
[----:B------:R-:W-:Y:S01]  /*d910*/  SHF.R.U32.HI R30, RZ, 0x10, R31 ;  /* 0x00000010ff1e7819 */ /* 0x000fe2000001161f */
[----:B------:R-:W-:Y:S01]  /*d920*/  HADD2.F32 R36, -RZ, R23.H0_H0 ;  /* 0x20000017ff247230 */ /* 0x000fe20000004100 */
[--C-:B------:R-:W-:Y:S01]  /*d930*/  SHF.R.U64 R20, R20, 0x10, R21.reuse ;  /* 0x0000001014147819 */ /* 0x100fe20000001215 */
[----:B------:R-:W-:Y:S01]  /*d940*/  HADD2.F32 R22, -RZ, R22.H0_H0 ;  /* 0x20000016ff167230 */ /* 0x000fe20000004100 */
[----:B------:R-:W-:-:S03]  /*d950*/  SHF.R.U32.HI R21, RZ, 0x10, R21 ;  /* 0x00000010ff157819 */ /* 0x000fc60000011615 */
[----:B------:R-:W-:Y:S02]  /*d960*/  HADD2.F32 R20, -RZ, R20.H0_H0 ;  /* 0x20000014ff147230 */ /* 0x000fe40000004100 */
[----:B------:R-:W-:Y:S02]  /*d970*/  HADD2.F32 R48, -RZ, R21.H0_H0 ;  /* 0x20000015ff307230 */ /* 0x000fe40000004100 */
[----:B------:R-:W-:Y:S02]  /*d980*/  HADD2.F32 R21, -RZ, R56.H1_H1 ;  /* 0x30000038ff157230 */ /* 0x000fe40000004100 */
[--C-:B-1----:R-:W-:Y:S02]  /*d990*/  HADD2.F32 R24, -RZ, R15.reuse.H0_H0 ;  /* 0x2000000fff187230 */ /* 0x102fe40000004100 */
[----:B------:R-:W-:Y:S02]  /*d9a0*/  HADD2.F32 R15, -RZ, R15.H1_H1 ;  /* 0x3000000fff0f7230 */ /* 0x000fe40000004100 */
[----:B------:R-:W-:Y:S01]  /*d9b0*/  HADD2.F32 R25, -RZ, R13.H0_H0 ;  /* 0x2000000dff197230 */ /* 0x000fe20000004100 */
[----:B------:R-:W-:Y:S01]  /*d9c0*/  FMUL.FTZ R35, R24, R29 ;  /* 0x0000001d18237220 */ /* 0x000fe20000410000 */
[----:B------:R-:W-:-:S02]  /*d9d0*/  HADD2.F32 R26, -RZ, R12.H0_H0 ;  /* 0x2000000cff1a7230 */ /* 0x000fc40000004100 */
[--C-:B--2---:R-:W-:Y:S01]  /*d9e0*/  HADD2.F32 R32, -RZ, R11.reuse.H0_H0 ;  /* 0x2000000bff207230 */ /* 0x104fe20000004100 */
[----:B------:R-:W-:Y:S01]  /*d9f0*/  FMUL.FTZ R40, R25, R38 ;  /* 0x0000002619287220 */ /* 0x000fe20000410000 */
[----:B------:R-:W-:Y:S02]  /*da00*/  HADD2.F32 R11, -RZ, R11.H1_H1 ;  /* 0x3000000bff0b7230 */ /* 0x000fe40000004100 */
[----:B------:R-:W-:Y:S01]  /*da10*/  HADD2.F32 R27, -RZ, R12.H1_H1 ;  /* 0x3000000cff1b7230 */ /* 0x000fe20000004100 */
[C---:B------:R-:W-:Y:S01]  /*da20*/  FMUL.FTZ R29, R32.reuse, R29 ;  /* 0x0000001d201d7220 */ /* 0x040fe20000410000 */
[----:B------:R-:W-:Y:S01]  /*da30*/  HADD2.F32 R31, -RZ, R9.H0_H0 ;  /* 0x20000009ff1f7230 */ /* 0x000fe20000004100 */
[----:B------:R-:W-:Y:S01]  /*da40*/  FFMA.FTZ R35, R32, R37, R35 ;  /* 0x0000002520237223 */ /* 0x000fe20000010023 */
[----:B------:R-:W-:Y:S01]  /*da50*/  HADD2.F32 R32, -RZ, R30.H0_H0 ;  /* 0x2000001eff207230 */ /* 0x000fe20000004100 */
        /* <DEDUP_REMOVED lines=22> */
[----:B------:R-:W-:-:S02]  /*dbc0*/  FMUL.FTZ R28, R13, R48 ;  /* 0x000000300d1c7220 */ /* 0x000fc40000410000 */
[----:B------:R-:W-:Y:S02]  /*dbd0*/  FMUL.FTZ R23, R27, R20 ;  /* 0x000000141b177220 */ /* 0x000fe40000410000 */
[-C--:B------:R-:W-:Y:S02]  /*dbe0*/  FMUL.FTZ R8, R14, R31.reuse ;  /* 0x0000001f0e087220 */ /* 0x080fe40000410000 */
[----:B------:R-:W-:Y:S02]  /*dbf0*/  FMUL.FTZ R48, R9, R48 ;  /* 0x0000003009307220 */ /* 0x000fe40000410000 */
[----:B------:R-:W-:Y:S02]  /*dc00*/  FMUL.FTZ R20, R34, R20 ;  /* 0x0000001422147220 */ /* 0x000fe40000410000 */
[----:B------:R-:W-:Y:S02]  /*dc10*/  FMUL.FTZ R31, R10, R31 ;  /* 0x0000001f0a1f7220 */ /* 0x000fe40000410000 */
[----:B------:R-:W-:Y:S01]  /*dc20*/  FFMA.FTZ R21, R12, R21, -R11 ;  /* 0x000000150c157223 */ /* 0x000fe2000001080b */
[----:B------:R-:W-:Y:S01]  /*dc30*/  F2FP.PACK_AB R11, R30, R35 ;  /* 0x000000231e0b723e */ /* 0x000fe200000000ff */
[----:B------:R-:W-:-:S02]  /*dc40*/  FFMA.FTZ R29, R24, R37, -R29 ;  /* 0x00000025181d7223 */ /* 0x000fc4000001081d */
[----:B------:R-:W-:Y:S02]  /*dc50*/  FFMA.FTZ R36, R15, R32, -R36 ;  /* 0x000000200f247223 */ /* 0x000fe40000010824 */
[----:B------:R-:W-:Y:S02]  /*dc60*/  FFMA.FTZ R38, R25, R42, -R38 ;  /* 0x0000002a19267223 */ /* 0x000fe40000010826 */
[----:B------:R-:W-:Y:S01]  /*dc70*/  FFMA.FTZ R13, R13, R50, -R48 ;  /* 0x000000320d0d7223 */ /* 0x000fe20000010830 */
[----:B------:R-:W-:Y:S01]  /*dc80*/  F2FP.PACK_AB R15, R36, R29 ;  /* 0x0000001d240f723e */ /* 0x000fe200000000ff */
[----:B------:R-:W-:Y:S02]  /*dc90*/  FFMA.FTZ R53, R26, R55, -R53 ;  /* 0x000000371a357223 */ /* 0x000fe40000010835 */
[----:B------:R-:W-:Y:S01]  /*dca0*/  FFMA.FTZ R12, R27, R22, -R20 ;  /* 0x000000161b0c7223 */ /* 0x000fe20000010814 */
[----:B------:R-:W-:Y:S01]  /*dcb0*/  F2FP.PACK_AB R13, R13, R38 ;  /* 0x000000260d0d723e */ /* 0x000fe200000000ff */
[----:B------:R-:W-:-:S02]  /*dcc0*/  FFMA.FTZ R14, R14, R33, -R31 ;  /* 0x000000210e0e7223 */ /* 0x000fc4000001081f */
[----:B------:R-:W-:Y:S01]  /*dcd0*/  FFMA.FTZ R9, R9, R50, R28 ;  /* 0x0000003209097223 */ /* 0x000fe2000001001c */
[----:B------:R-:W-:Y:S01]  /*dce0*/  F2FP.PACK_AB R12, R12, R53 ;  /* 0x000000350c0c723e */ /* 0x000fe200000000ff */
[----:B------:R-:W-:Y:S01]  /*dcf0*/  FFMA.FTZ R23, R34, R22, R23 ;  /* 0x0000001622177223 */ /* 0x000fe20000010017 */
[----:B------:R-:W-:Y:S01]  /*dd00*/  F2FP.PACK_AB R14, R14, R21 ;  /* 0x000000150e0e723e */ /* 0x000fe200000000ff */
[----:B------:R-:W-:Y:S01]  /*dd10*/  FFMA.FTZ R10, R10, R33, R8 ;  /* 0x000000210a0a7223 */ /* 0x000fe20000010008 */
[----:B------:R-:W-:Y:S02]  /*dd20*/  F2FP.PACK_AB R9, R9, R40 ;  /* 0x000000280909723e */ /* 0x000fe400000000ff */
[----:B------:R-:W-:Y:S01]  /*dd30*/  F2FP.PACK_AB R8, R23, R54 ;  /* 0x000000361708723e */ /* 0x000fe200000000ff */
[----:B------:R1:W-:Y:S01]  /*dd40*/  STS.128 [R17+0xc100], R12 ;  /* 0x00c1000c11007388 */ /* 0x0003e20000000c00 */
[----:B------:R-:W-:-:S05]  /*dd50*/  F2FP.PACK_AB R10, R10, R19 ;  /* 0x000000130a0a723e */ /* 0x000fca00000000ff */
[----:B------:R1:W-:Y:S02]  /*dd60*/  STS.128 [R16+0xc100], R8 ;  /* 0x00c1000810007388 */ /* 0x0003e40000000c00 */
.L_x_589:
[----:B------:R-:W-:Y:S05]  /*dd70*/  BSYNC B2 ;  /* 0x0000000000027941 */ /* 0x000fea0003800000 */
.L_x_571:
[----:B-1----:R-:W-:Y:S01]  /*dd80*/  IMAD.SHL.U32 R8, R0, 0x40, RZ ;  /* 0x0000004000087824 */ /* 0x002fe200078e00ff */
[----:B------:R-:W-:-:S04]  /*dd90*/  DEPBAR.LE SB0, 0x0 ;  /* 0x000080000000791a */ /* 0x000fc80000000000 */
[----:B------:R-:W-:Y:S01]  /*dda0*/  IMAD.SHL.U32 R9, R45, 0x8, RZ ;  /* 0x000000082d097824 */ /* 0x000fe200078e00ff */
[----:B------:R-:W-:Y:S01]  /*ddb0*/  LOP3.LUT R8, R8, 0x1c0, RZ, 0xc0, !PT ;  /* 0x000001c008087812 */ /* 0x000fe200078ec0ff */
[----:B------:R-:W-:Y:S01]  /*ddc0*/  IMAD R52, R52, c[0x0][0x208], RZ ;  /* 0x0000820034347a24 */ /* 0x000fe200078e02ff */
[----:B------:R-:W-:Y:S01]  /*ddd0*/  LOP3.LUT P1, RZ, R0, 0x2, RZ, 0xc0, !PT ;  /* 0x0000000200ff7812 */ /* 0x000fe2000782c0ff */
[C---:B------:R-:W-:Y:S01]  /*dde0*/  IMAD.WIDE.U32 R12, R85.reuse, c[0x0][0x208], RZ ;  /* 0x00008200550c7a25 */ /* 0x040fe200078e00ff */
[----:B------:R-:W-:Y:S02]  /*ddf0*/  LOP3.LUT R9, R8, 0x8, R9, 0xf8, !PT ;  /* 0x0000000808097812 */ /* 0x000fe400078ef809 */
[----:B------:R-:W-:Y:S01]  /*de00*/  SHF.R.U32.HI R8, RZ, 0x3, R8 ;  /* 0x00000003ff087819 */ /* 0x000fe20000011608 */
[C---:B------:R-:W-:Y:S01]  /*de10*/  IMAD R15, R85.reuse, c[0x0][0x20c], R52 ;  /* 0x00008300550f7a24 */ /* 0x040fe200078e0234 */
[----:B------:R-:W-:Y:S01]  /*de20*/  SEL R11, RZ, 0x2, P6 ;  /* 0x00000002ff0b7807 */ /* 0x000fe20003000000 */
[----:B------:R-:W-:Y:S01]  /*de30*/  IMAD R76, R85, -0x40, R172 ;  /* 0xffffffc0554c7824 */ /* 0x000fe200078e02ac */
[----:B------:R-:W-:Y:S01]  /*de40*/  LOP3.LUT R8, R9, R8, RZ, 0x3c, !PT ;  /* 0x0000000809087212 */ /* 0x000fe200078e3cff */
[----:B------:R-:W-:Y:S01]  /*de50*/  IMAD.IADD R13, R13, 0x1, R15 ;  /* 0x000000010d0d7824 */ /* 0x000fe200078e020f */
[----:B------:R-:W-:Y:S01]  /*de60*/  SEL R9, RZ, 0x4, P4 ;  /* 0x00000004ff097807 */ /* 0x000fe20002000000 */
[----:B------:R-:W-:Y:S01]  /*de70*/  IMAD R198, R87, 0x400, R4 ;  /* 0x0000040057c67824 */ /* 0x000fe200078e0204 */
[----:B------:R-:W-:Y:S01]  /*de80*/  LEA.HI R77, R77, R78, RZ, 0x2 ;  /* 0x0000004e4d4d7211 */ /* 0x000fe200078f10ff */
[----:B------:R-:W-:Y:S01]  /*de90*/  IMAD R197, R47, 0x200, R8 ;  /* 0x000002002fc57824 */ /* 0x000fe200078e0208 */
[----:B------:R-:W-:Y:S01]  /*dea0*/  LEA R8, P0, R12, R204, 0x6 ;  /* 0x000000cc0c087211 */ /* 0x000fe200078030ff */
[----:B------:R-:W-:Y:S01]  /*deb0*/  IMAD.SHL.U32 R198, R198, 0x2, RZ ;  /* 0x00000002c6c67824 */ /* 0x000fe200078e00ff */
[----:B------:R-:W-:Y:S01]  /*dec0*/  BAR.SYNC.DEFER_BLOCKING 0x0 ;  /* 0x0000000000007b1d */ /* 0x000fe20000010000 */
[----:B------:R-:W-:Y:S01]  /*ded0*/  IMAD.SHL.U32 R197, R197, 0x2, RZ ;  /* 0x00000002c5c57824 */ /* 0x000fe200078e00ff */
[----:B------:R-:W-:Y:S01]  /*dee0*/  IADD3 R46, R9, R11, R46 ;  /* 0x0000000b092e7210 */ /* 0x000fe20007ffe02e */
[--C-:B------:R-:W-:Y:S01]  /*def0*/  IMAD R194, R2, 0x2, R198.reuse ;  /* 0x0000000202c27824 */ /* 0x100fe200078e02c6 */
[----:B------:R-:W-:Y:S01]  /*df00*/  LEA.HI.X R9, R12, R211, R13, 0x6, P0 ;  /* 0x000000d30c097211 */ /* 0x000fe200000f340d */
[----:B------:R-:W-:Y:S01]  /*df10*/  IMAD.IADD R12, R76, 0x1, -R45 ;  /* 0x000000014c0c7824 */ /* 0x000fe200078e0a2d */
[----:B------:R-:W-:Y:S01]  /*df20*/  IADD3 R10, R197, 0x6100, RZ ;  /* 0x00006100c50a7810 */ /* 0x000fe20007ffe0ff */
[----:B------:R-:W-:Y:S01]  /*df30*/  IMAD.SHL.U32 R206, R44, 0x2, RZ ;  /* 0x000000022cce7824 */ /* 0x000fe200078e00ff */
[----:B------:R-:W-:Y:S01]  /*df40*/  LEA R14, P0, R8, c[0x0][0x1f8], 0x1 ;  /* 0x00007e00080e7a11 */ /* 0x000fe200078008ff */
[----:B------:R-:W-:Y:S01]  /*df50*/  IMAD.MOV.U32 R207, RZ, RZ, c[0x0][0x208] ;  /* 0x00008200ffcf7624 */ /* 0x000fe200078e00ff */
[----:B------:R-:W-:Y:S01]  /*df60*/  LOP3.LUT P4, RZ, R46, 0x2, RZ, 0xc0, !PT ;  /* 0x000000022eff7812 */ /* 0x000fe2000788c0ff */
[----:B------:R-:W-:Y:S01]  /*df70*/  IMAD R193, R3, 0x2, R198 ;  /* 0x0000000203c17824 */ /* 0x000fe200078e02c6 */
[----:B------:R-:W-:Y:S01]  /*df80*/  IADD3 R196, R197, 0x6120, RZ ;  /* 0x00006120c5c47810 */ /* 0x000fe20007ffe0ff */
[----:B------:R-:W-:Y:S01]  /*df90*/  IMAD.SHL.U32 R80, R207, 0x40, RZ ;  /* 0x00000040cf507824 */ /* 0x000fe200078e00ff */
[----:B------:R-:W-:Y:S01]  /*dfa0*/  @P1 IADD3 R196, R10, -0x20, RZ ;  /* 0xffffffe00ac41810 */ /* 0x000fe20007ffe0ff */
[----:B------:R-:W-:Y:S01]  /*dfb0*/  IMAD R191, R3, 0x2, R194 ;  /* 0x0000000203bf7824 */ /* 0x000fe200078e02c2 */
[----:B------:R-:W-:Y:S01]  /*dfc0*/  ISETP.LT.OR P1, PT, R12, 0x1, P5 ;  /* 0x000000010c00780c */ /* 0x000fe20002f21670 */
[----:B------:R-:W-:Y:S01]  /*dfd0*/  IMAD.SHL.U32 R195, R4, 0x2, RZ ;  /* 0x0000000204c37824 */ /* 0x000fe200078e00ff */
[----:B------:R-:W-:-:S02]  /*dfe0*/  LEA.HI.X R15, R8, c[0x0][0x1fc], R9, 0x1, P0 ;  /* 0x00007f00080f7a11 */ /* 0x000fc400000f0c09 */
[----:B------:R-:W-:Y:S01]  /*dff0*/  ISETP.LT.OR P0, PT, R12, 0x1, !P4 ;  /* 0x000000010c00780c */ /* 0x000fe20006701670 */
[--C-:B------:R-:W-:Y:S01]  /*e000*/  IMAD R190, R2, 0x2, R195.reuse ;  /* 0x0000000202be7824 */ /* 0x100fe200078e02c3 */
[----:B------:R-:W-:Y:S01]  /*e010*/  LOP3.LUT P2, RZ, R46, 0x4, RZ, 0xc0, !PT ;  /* 0x000000042eff7812 */ /* 0x000fe2000784c0ff */
[----:B------:R-:W-:Y:S01]  /*e020*/  IMAD R189, R3, 0x2, R195 ;  /* 0x0000000203bd7824 */ /* 0x000fe200078e02c3 */
[----:B------:R-:W-:Y:S01]  /*e030*/  LDSM.16.M88.4 R48, [R198+0xc100] ;  /* 0x00c10000c630783b */ /* 0x000fe20000000200 */
[----:B------:R-:W-:Y:S01]  /*e040*/  SHF.L.U64.HI R207, R207, R68, c[0x0][0x20c] ;  /* 0x00008300cfcf7619 */ /* 0x000fe20000010244 */
[----:B------:R-:W-:Y:S01]  /*e050*/  IMAD R188, R3, 0x2, R190 ;  /* 0x0000000203bc7824 */ /* 0x000fe200078e02be */
[----:B------:R-:W-:Y:S01]  /*e060*/  ISETP.LT.OR P3, PT, R12, 0x21, P5 ;  /* 0x000000210c00780c */ /* 0x000fe20002f61670 */
[----:B------:R-:W1:Y:S01]  /*e070*/  LDSM.16.M88.4 R40, [R197+0x6100] ;  /* 0x00610000c528783b */ /* 0x000e620000000200 */
[----:B------:R-:W-:Y:S02]  /*e080*/  LOP3.LUT R77, R77, 0xfffffffc, RZ, 0xc0, !PT ;  /* 0xfffffffc4d4d7812 */ /* 0x000fe400078ec0ff */
[----:B------:R-:W-:Y:S01]  /*e090*/  IADD3 R217, R7, -0x2, RZ ;  /* 0xfffffffe07d97810 */ /* 0x000fe20007ffe0ff */
[----:B------:R-:W-:Y:S01]  /*e0a0*/  LDSM.16.M88.4 R56, [R194+0xc100] ;  /* 0x00c10000c238783b */ /* 0x000fe20000000200 */
[----:B------:R-:W-:-:S02]  /*e0b0*/  IADD3 R186, R196, 0x1000, RZ ;  /* 0x00001000c4ba7810 */ /* 0x000fc40007ffe0ff */
[C---:B------:R-:W-:Y:S01]  /*e0c0*/  IADD3 R182, R196.reuse, 0x2800, RZ ;  /* 0x00002800c4b67810 */ /* 0x040fe20007ffe0ff */
[----:B------:R-:W2:Y:S01]  /*e0d0*/  LDSM.16.M88.4 R32, [R197+0x6900] ;  /* 0x00690000c520783b */ /* 0x000ea20000000200 */
[C---:B------:R-:W-:Y:S02]  /*e0e0*/  IADD3 R180, R196.reuse, 0x3800, RZ ;  /* 0x00003800c4b47810 */ /* 0x040fe40007ffe0ff */
[C---:B------:R-:W-:Y:S01]  /*e0f0*/  IADD3 R178, R196.reuse, 0x4800, RZ ;  /* 0x00004800c4b27810 */ /* 0x040fe20007ffe0ff */
[----:B------:R-:W3:Y:S01]  /*e100*/  LDSM.16.M88.4 R24, [R197+0x7100] ;  /* 0x00710000c518783b */ /* 0x000ee20000000200 */
[----:B------:R-:W-:-:S03]  /*e110*/  IADD3 R176, R196, 0x5800, RZ ;  /* 0x00005800c4b07810 */ /* 0x000fc60007ffe0ff */
[----:B------:R-:W4:Y:S04]  /*e120*/  LDSM.16.M88.4 R60, [R197+0x7900] ;  /* 0x00790000c53c783b */ /* 0x000f280000000200 */
[----:B------:R-:W3:Y:S04]  /*e130*/  LDSM.16.M88.4 R8, [R196] ;  /* 0x00000000c408783b */ /* 0x000ee80000000200 */
[----:B------:R-:W3:Y:S04]  /*e140*/  LDSM.16.M88.4 R52, [R196+0x800] ;  /* 0x00080000c434783b */ /* 0x000ee80000000200 */
[----:B------:R-:W3:Y:S04]  /*e150*/  LDSM.16.M88.4 R72, [R196+0x1000] ;  /* 0x00100000c448783b */ /* 0x000ee80000000200 */
[----:B------:R-:W3:Y:S04]  /*e160*/  LDSM.16.M88.4 R64, [R196+0x1800] ;  /* 0x00180000c440783b */ /* 0x000ee80000000200 */
[----:B------:R-:W-:Y:S01]  /*e170*/  @!PT LDS RZ, [RZ] ;  /* 0x00000000fffff984 */ /* 0x000fe20000000800 */
[----:B------:R-:W-:Y:S01]  /*e180*/  @!PT LDS RZ, [RZ] ;  /* 0x00000000fffff984 */ /* 0x000fe20000000800 */
[----:B------:R-:W-:Y:S01]  /*e190*/  @!PT LDS RZ, [RZ] ;  /* 0x00000000fffff984 */ /* 0x000fe20000000800 */
[----:B------:R3:W-:Y:S01]  /*e1a0*/  LDGSTS.E.BYPASS.LTC128B.128 [R206+0x100], [R14.64], !P1 ;  /* 0x001000000ece7fae */ /* 0x0007e2000c901d46 */
[----:B------:R-:W-:-:S02]  /*e1b0*/  ISETP.LT.OR P1, PT, R12, 0x21, !P4 ;  /* 0x000000210c00780c */ /* 0x000fc40006721670 */
[----:B------:R-:W-:Y:S01]  /*e1c0*/  ISETP.NE.AND P4, PT, R173, 0x1, PT ;  /* 0x00000001ad00780c */ /* 0x000fe20003f85270 */
[----:B------:R3:W-:Y:S01]  /*e1d0*/  LDGSTS.E.BYPASS.LTC128B.128 [R206+0x2100], [R14.64+0x80], !P0 ;  /* 0x021000800ece7fae */ /* 0x0007e2000c101d46 */
[----:B------:R-:W-:Y:S01]  /*e1e0*/  ISETP.LT.OR P0, PT, R12, 0x1, !P2 ;  /* 0x000000010c00780c */ /* 0x000fe20005701670 */
[C---:B-1----:R-:W-:Y:S08]  /*e1f0*/  HMMA.16816.F32 R44, R48.reuse, R40, RZ ;  /* 0x00000028302c723c */ /* 0x042ff000000018ff */
[----:B------:R-:W-:Y:S04]  /*e200*/  HMMA.16816.F32 R40, R48, R42, RZ ;  /* 0x0000002a3028723c */ /* 0x000fe800000018ff */
[----:B------:R1:W-:Y:S01]  /*e210*/  LDGSTS.E.BYPASS.LTC128B.128 [R206+0x4100], [R14.64+0x100], !P0 ;  /* 0x041001000ece7fae */ /* 0x0003e2000c101d46 */
[----:B------:R-:W-:-:S03]  /*e220*/  IADD3 R80, P0, R80, R14, RZ ;  /* 0x0000000e50507210 */ /* 0x000fc60007f1e0ff */
[----:B--2---:R-:W-:Y:S02]  /*e230*/  HMMA.16816.F32 R36, R48, R32, RZ ;  /* 0x000000203024723c */ /* 0x004fe400000018ff */
[----:B------:R-:W-:Y:S01]  /*e240*/  IMAD.X R81, R207, 0x1, R15, P0 ;  /* 0x00000001cf517824 */ /* 0x000fe200000e060f */
[----:B------:R-:W-:Y:S01]  /*e250*/  LOP3.LUT P0, RZ, R0, 0x4, RZ, 0xc0, !PT ;  /* 0x0000000400ff7812 */ /* 0x000fe2000780c0ff */
[----:B------:R-:W-:-:S03]  /*e260*/  IMAD.MOV.U32 R0, RZ, RZ, 0x40 ;  /* 0x00000040ff007424 */ /* 0x000fc600078e00ff */
[----:B------:R2:W-:Y:S01]  /*e270*/  LDGSTS.E.BYPASS.LTC128B.128 [R206+0x1100], [R80.64], !P3 ;  /* 0x0110000050ce7fae */ /* 0x0005e2000d901d46 */
[C---:B------:R-:W-:Y:S01]  /*e280*/  HMMA.16816.F32 R32, R48.reuse, R34, RZ ;  /* 0x000000223020723c */ /* 0x040fe200000018ff */
[----:B------:R-:W-:Y:S02]  /*e290*/  SEL R0, R0, 0xffffffc0, !P0 ;  /* 0xffffffc000007807 */ /* 0x000fe40004000000 */
[----:B------:R-:W-:Y:S01]  /*e2a0*/  ISETP.LT.OR P0, PT, R12, 0x21, !P2 ;  /* 0x000000210c00780c */ /* 0x000fe20005701670 */
[----:B------:R2:W-:Y:S02]  /*e2b0*/  LDGSTS.E.BYPASS.LTC128B.128 [R206+0x3100], [R80.64+0x80], !P1 ;  /* 0x0310008050ce7fae */ /* 0x0005e4000c901d46 */
[----:B------:R-:W-:Y:S02]  /*e2c0*/  IMAD.IADD R192, R197, 0x1, R0 ;  /* 0x00000001c5c07824 */ /* 0x000fe400078e0200 */
[----:B---3--:R-:W-:Y:S01]  /*e2d0*/  HMMA.16816.F32 R28, R48, R24, RZ ;  /* 0x00000018301c723c */ /* 0x008fe200000018ff */
[----:B------:R-:W-:-:S07]  /*e2e0*/  IMAD.IADD R184, R0, 0x1, R196 ;  /* 0x0000000100b87824 */ /* 0x000fce00078e02c4 */
[----:B------:R2:W-:Y:S01]  /*e2f0*/  LDGSTS.E.BYPASS.LTC128B.128 [R206+0x5100], [R80.64+0x100], !P0 ;  /* 0x0510010050ce7fae */ /* 0x0005e2000c101d46 */
[C---:B------:R-:W-:Y:S03]  /*e300*/  HMMA.16816.F32 R24, R48.reuse, R26, RZ ;  /* 0x0000001a3018723c */ /* 0x040fe600000018ff */
[----:B------:R-:W-:Y:S04]  /*e310*/  LDSM.16.M88.4 R68, [R193+0xc100] ;  /* 0x00c10000c144783b */ /* 0x000fe80000000200 */
[----:B-1----:R-:W1:Y:S01]  /*e320*/  LDSM.16.M88.4 R12, [R192+0x6100] ;  /* 0x00610000c00c783b */ /* 0x002e620000000200 */
[C---:B----4-:R-:W-:Y:S03]  /*e330*/  HMMA.16816.F32 R20, R48.reuse, R60, RZ ;  /* 0x0000003c3014723c */ /* 0x050fe600000018ff */
[----:B------:R-:W3:Y:S04]  /*e340*/  LDSM.16.M88.4 R16, [R192+0x6900] ;  /* 0x00690000c010783b */ /* 0x000ee80000000200 */
[----:B------:R-:W0:Y:S01]  /*e350*/  LDGDEPBAR ;  /* 0x00000000000079af */ /* 0x000e220000000000 */
[----:B------:R-:W-:Y:S03]  /*e360*/  HMMA.16816.F32 R48, R48, R62, RZ ;  /* 0x0000003e3030723c */ /* 0x000fe600000018ff */
[----:B------:R-:W-:Y:S05]  /*e370*/  LDSM.16.M88.4 R60, [R192+0x7900] ;  /* 0x00790000c03c783b */ /* 0x000fea0000000200 */
[C---:B------:R-:W-:Y:S01]  /*e380*/  HMMA.16816.F32 R44, R56.reuse, R8, R44 ;  /* 0x00000008382c723c */ /* 0x040fe2000000182c */
[----:B--2---:R-:W-:Y:S07]  /*e390*/  LDSM.16.M88.4 R80, [R184] ;  /* 0x00000000b850783b */ /* 0x004fee0000000200 */
[C---:B------:R-:W-:Y:S01]  /*e3a0*/  HMMA.16816.F32 R40, R56.reuse, R10, R40 ;  /* 0x0000000a3828723c */ /* 0x040fe20000001828 */
[----:B------:R-:W2:Y:S07]  /*e3b0*/  LDSM.16.M88.4 R8, [R192+0x7100] ;  /* 0x00710000c008783b */ /* 0x000eae0000000200 */
[C---:B------:R-:W-:Y:S08]  /*e3c0*/  HMMA.16816.F32 R36, R56.reuse, R52, R36 ;  /* 0x000000343824723c */ /* 0x040ff00000001824 */
[C---:B------:R-:W-:Y:S01]  /*e3d0*/  HMMA.16816.F32 R32, R56.reuse, R54, R32 ;  /* 0x000000363820723c */ /* 0x040fe20000001820 */
[----:B------:R-:W4:Y:S07]  /*e3e0*/  LDSM.16.M88.4 R52, [R191+0xc100] ;  /* 0x00c10000bf34783b */ /* 0x000f2e0000000200 */
[C---:B------:R-:W-:Y:S08]  /*e3f0*/  HMMA.16816.F32 R28, R56.reuse, R72, R28 ;  /* 0x00000048381c723c */ /* 0x040ff0000000181c */
[C---:B------:R-:W-:Y:S01]  /*e400*/  HMMA.16816.F32 R24, R56.reuse, R74, R24 ;  /* 0x0000004a3818723c */ /* 0x040fe20000001818 */
[----:B------:R-:W-:Y:S07]  /*e410*/  LDSM.16.M88.4 R72, [R184+0x1800] ;  /* 0x00180000b848783b */ /* 0x000fee0000000200 */
[C---:B------:R-:W-:Y:S08]  /*e420*/  HMMA.16816.F32 R20, R56.reuse, R64, R20 ;  /* 0x000000403814723c */ /* 0x040ff00000001814 */
[----:B------:R-:W-:Y:S01]  /*e430*/  HMMA.16816.F32 R48, R56, R66, R48 ;  /* 0x000000423830723c */ /* 0x000fe20000001830 */
[----:B------:R-:W4:Y:S04]  /*e440*/  LDSM.16.M88.4 R56, [R184+0x800] ;  /* 0x00080000b838783b */ /* 0x000f280000000200 */
[----:B------:R-:W-:Y:S03]  /*e450*/  LDSM.16.M88.4 R64, [R197+0x8900] ;  /* 0x00890000c540783b */ /* 0x000fe60000000200 */
[C---:B-1----:R-:W-:Y:S08]  /*e460*/  HMMA.16816.F32 R44, R68.reuse, R12, R44 ;  /* 0x0000000c442c723c */ /* 0x042ff0000000182c */
[C---:B------:R-:W-:Y:S01]  /*e470*/  HMMA.16816.F32 R40, R68.reuse, R14, R40 ;  /* 0x0000000e4428723c */ /* 0x040fe20000001828 */
[----:B------:R-:W1:Y:S07]  /*e480*/  LDSM.16.M88.4 R12, [R184+0x1000] ;  /* 0x00100000b80c783b */ /* 0x000e6e0000000200 */
[C---:B---3--:R-:W-:Y:S08]  /*e490*/  HMMA.16816.F32 R36, R68.reuse, R16, R36 ;  /* 0x000000104424723c */ /* 0x048ff00000001824 */
[C---:B------:R-:W-:Y:S01]  /*e4a0*/  HMMA.16816.F32 R32, R68.reuse, R18, R32 ;  /* 0x000000124420723c */ /* 0x040fe20000001820 */
[----:B------:R-:W-:Y:S07]  /*e4b0*/  LDSM.16.M88.4 R16, [R197+0x8100] ;  /* 0x00810000c510783b */ /* 0x000fee0000000200 */
[C---:B--2---:R-:W-:Y:S08]  /*e4c0*/  HMMA.16816.F32 R28, R68.reuse, R8, R28 ;  /* 0x00000008441c723c */ /* 0x044ff0000000181c */
[C---:B------:R-:W-:Y:S01]  /*e4d0*/  HMMA.16816.F32 R24, R68.reuse, R10, R24 ;  /* 0x0000000a4418723c */ /* 0x040fe20000001818 */
[----:B------:R-:W2:Y:S07]  /*e4e0*/  LDSM.16.M88.4 R8, [R198+0x10100] ;  /* 0x01010000c608783b */ /* 0x000eae0000000200 */
[C---:B------:R-:W-:Y:S08]  /*e4f0*/  HMMA.16816.F32 R20, R68.reuse, R60, R20 ;  /* 0x0000003c4414723c */ /* 0x040ff00000001814 */
[----:B------:R-:W-:Y:S01]  /*e500*/  HMMA.16816.F32 R68, R68, R62, R48 ;  /* 0x0000003e4444723c */ /* 0x000fe20000001830 */
[----:B------:R-:W3:Y:S04]  /*e510*/  LDSM.16.M88.4 R60, [R197+0x9100] ;  /* 0x00910000c53c783b */ /* 0x000ee80000000200 */
[----:B------:R-:W2:Y:S03]  /*e520*/  LDSM.16.M88.4 R48, [R197+0x9900] ;  /* 0x00990000c530783b */ /* 0x000ea60000000200 */
[C---:B----4-:R-:W-:Y:S08]  /*e530*/  HMMA.16816.F32 R44, R52.reuse, R80, R44 ;  /* 0x00000050342c723c */ /* 0x050ff0000000182c */
[C---:B------:R-:W-:Y:S01]  /*e540*/  HMMA.16816.F32 R40, R52.reuse, R82, R40 ;  /* 0x000000523428723c */ /* 0x040fe20000001828 */
[----:B------:R-:W-:Y:S07]  /*e550*/  LDSM.16.M88.4 R80, [R184+0x3800] ;  /* 0x00380000b850783b */ /* 0x000fee0000000200 */
[C---:B------:R-:W-:Y:S08]  /*e560*/  HMMA.16816.F32 R36, R52.reuse, R56, R36 ;  /* 0x000000383424723c */ /* 0x040ff00000001824 */
[C---:B------:R-:W-:Y:S01]  /*e570*/  HMMA.16816.F32 R32, R52.reuse, R58, R32 ;  /* 0x0000003a3420723c */ /* 0x040fe20000001820 */
[----:B------:R-:W-:Y:S07]  /*e580*/  LDSM.16.M88.4 R56, [R196+0x2000] ;  /* 0x00200000c438783b */ /* 0x000fee0000000200 */
[C---:B-1----:R-:W-:Y:S08]  /*e590*/  HMMA.16816.F32 R28, R52.reuse, R12, R28 ;  /* 0x0000000c341c723c */ /* 0x042ff0000000181c */
[C---:B------:R-:W-:Y:S01]  /*e5a0*/  HMMA.16816.F32 R24, R52.reuse, R14, R24 ;  /* 0x0000000e3418723c */ /* 0x040fe20000001818 */
[----:B------:R-:W1:Y:S07]  /*e5b0*/  LDSM.16.M88.4 R12, [R194+0x10100] ;  /* 0x01010000c20c783b */ /* 0x000e6e0000000200 */
[C---:B------:R-:W-:Y:S08]  /*e5c0*/  HMMA.16816.F32 R20, R52.reuse, R72, R20 ;  /* 0x000000483414723c */ /* 0x040ff00000001814 */
[----:B------:R-:W-:Y:S01]  /*e5d0*/  HMMA.16816.F32 R68, R52, R74, R68 ;  /* 0x0000004a3444723c */ /* 0x000fe20000001844 */
[----:B------:R-:W4:Y:S04]  /*e5e0*/  LDSM.16.M88.4 R52, [R196+0x2800] ;  /* 0x00280000c434783b */ /* 0x000f280000000200 */
[----:B------:R-:W-:Y:S03]  /*e5f0*/  LDSM.16.M88.4 R72, [R191+0x10100] ;  /* 0x01010000bf48783b */ /* 0x000fe60000000200 */
        /* <DEDUP_REMOVED lines=8> */
[----:B------:R-:W-:Y:S07]  /*e680*/  LDSM.16.M88.4 R60, [R192+0x8900] ;  /* 0x00890000c03c783b */ /* 0x000fee0000000200 */
[C---:B------:R-:W-:Y:S08]  /*e690*/  HMMA.16816.F32 R20, R8.reuse, R48, R20 ;  /* 0x000000300814723c */ /* 0x040ff00000001814 */
[----:B------:R-:W-:Y:S01]  /*e6a0*/  HMMA.16816.F32 R68, R8, R50, R68 ;  /* 0x000000320844723c */ /* 0x000fe20000001844 */
[----:B------:R-:W-:Y:S04]  /*e6b0*/  LDSM.16.M88.4 R48, [R193+0x10100] ;  /* 0x01010000c130783b */ /* 0x000fe80000000200 */
[----:B------:R-:W3:Y:S03]  /*e6c0*/  LDSM.16.M88.4 R8, [R192+0x8100] ;  /* 0x00810000c008783b */ /* 0x000ee60000000200 */
        /* <DEDUP_REMOVED lines=9> */
[C---:B------:R-:W-:Y:S08]  /*e760*/  HMMA.16816.F32 R20, R12.reuse, R64, R20 ;  /* 0x000000400c14723c */ /* 0x040ff00000001814 */
[----:B------:R-:W-:Y:S01]  /*e770*/  HMMA.16816.F32 R68, R12, R66, R68 ;  /* 0x000000420c44723c */ /* 0x000fe20000001844 */
[----:B------:R-:W2:Y:S04]  /*e780*/  LDSM.16.M88.4 R12, [R184+0x2800] ;  /* 0x00280000b80c783b */ /* 0x000ea80000000200 */
[----:B------:R-:W-:Y:S03]  /*e790*/  LDSM.16.M88.4 R64, [R198+0x14100] ;  /* 0x01410000c640783b */ /* 0x000fe60000000200 */
[C---:B---3--:R-:W-:Y:S08]  /*e7a0*/  HMMA.16816.F32 R44, R48.reuse, R8, R44 ;  /* 0x00000008302c723c */ /* 0x048ff0000000182c */
[C---:B------:R-:W-:Y:S01]  /*e7b0*/  HMMA.16816.F32 R40, R48.reuse, R10, R40 ;  /* 0x0000000a3028723c */ /* 0x040fe20000001828 */
[----:B------:R-:W3:Y:S07]  /*e7c0*/  LDSM.16.M88.4 R8, [R184+0x3000] ;  /* 0x00300000b808783b */ /* 0x000eee0000000200 */
[C---:B------:R-:W-:Y:S08]  /*e7d0*/  HMMA.16816.F32 R36, R48.reuse, R60, R36 ;  /* 0x0000003c3024723c */ /* 0x040ff00000001824 */
[C---:B------:R-:W-:Y:S01]  /*e7e0*/  HMMA.16816.F32 R32, R48.reuse, R62, R32 ;  /* 0x0000003e3020723c */ /* 0x040fe20000001820 */
[----:B------:R-:W3:Y:S07]  /*e7f0*/  LDSM.16.M88.4 R60, [R197+0xa100] ;  /* 0x00a10000c53c783b */ /* 0x000eee0000000200 */
[C---:B-1----:R-:W-:Y:S08]  /*e800*/  HMMA.16816.F32 R28, R48.reuse, R56, R28 ;  /* 0x00000038301c723c */ /* 0x042ff0000000181c */
[C---:B------:R-:W-:Y:S01]  /*e810*/  HMMA.16816.F32 R24, R48.reuse, R58, R24 ;  /* 0x0000003a3018723c */ /* 0x040fe20000001818 */
[----:B------:R-:W1:Y:S07]  /*e820*/  LDSM.16.M88.4 R56, [R197+0xa900] ;  /* 0x00a90000c538783b */ /* 0x000e6e0000000200 */
[----:B----4-:R-:W-:Y:S08]  /*e830*/  HMMA.16816.F32 R20, R48, R52, R20 ;  /* 0x000000343014723c */ /* 0x010ff00000001814 */
[C---:B--2---:R-:W-:Y:S08]  /*e840*/  HMMA.16816.F32 R44, R72.reuse, R16, R44 ;  /* 0x00000010482c723c */ /* 0x044ff0000000182c */
[----:B------:R-:W-:Y:S01]  /*e850*/  HMMA.16816.F32 R40, R72, R18, R40 ;  /* 0x000000124828723c */ /* 0x000fe20000001828 */
[----:B------:R-:W-:Y:S07]  /*e860*/  LDSM.16.M88.4 R16, [R194+0x14100] ;  /* 0x01410000c210783b */ /* 0x000fee0000000200 */
[----:B------:R-:W-:Y:S01]  /*e870*/  HMMA.16816.F32 R68, R48, R54, R68 ;  /* 0x000000363044723c */ /* 0x000fe20000001844 */
[----:B------:R-:W2:Y:S04]  /*e880*/  LDSM.16.M88.4 R48, [R197+0xb900] ;  /* 0x00b90000c530783b */ /* 0x000ea80000000200 */
[----:B------:R-:W4:Y:S03]  /*e890*/  LDSM.16.M88.4 R52, [R197+0xb100] ;  /* 0x00b10000c534783b */ /* 0x000f260000000200 */
[C---:B------:R-:W-:Y:S08]  /*e8a0*/  HMMA.16816.F32 R36, R72.reuse, R12, R36 ;  /* 0x0000000c4824723c */ /* 0x040ff00000001824 */
[C---:B------:R-:W-:Y:S01]  /*e8b0*/  HMMA.16816.F32 R32, R72.reuse, R14, R32 ;  /* 0x0000000e4820723c */ /* 0x040fe20000001820 */
[----:B------:R-:W1:Y:S07]  /*e8c0*/  LDSM.16.M88.4 R12, [R196+0x4000] ;  /* 0x00400000c40c783b */ /* 0x000e6e0000000200 */
[C---:B---3--:R-:W-:Y:S08]  /*e8d0*/  HMMA.16816.F32 R28, R72.reuse, R8, R28 ;  /* 0x00000008481c723c */ /* 0x048ff0000000181c */
[C---:B------:R-:W-:Y:S01]  /*e8e0*/  HMMA.16816.F32 R24, R72.reuse, R10, R24 ;  /* 0x0000000a4818723c */ /* 0x040fe20000001818 */
[----:B------:R-:W3:Y:S07]  /*e8f0*/  LDSM.16.M88.4 R8, [R196+0x4800] ;  /* 0x00480000c408783b */ /* 0x000eee0000000200 */
[----:B------:R-:W-:Y:S08]  /*e900*/  HMMA.16816.F32 R20, R72, R80, R20 ;  /* 0x000000504814723c */ /* 0x000ff00000001814 */
[C---:B------:R-:W-:Y:S08]  /*e910*/  HMMA.16816.F32 R44, R64.reuse, R60, R44 ;  /* 0x0000003c402c723c */ /* 0x040ff0000000182c */
[C---:B------:R-:W-:Y:S01]  /*e920*/  HMMA.16816.F32 R40, R64.reuse, R62, R40 ;  /* 0x0000003e4028723c */ /* 0x040fe20000001828 */
[----:B------:R-:W-:Y:S07]  /*e930*/  LDSM.16.M88.4 R60, [R193+0x14100] ;  /* 0x01410000c13c783b */ /* 0x000fee0000000200 */
[C---:B-1----:R-:W-:Y:S08]  /*e940*/  HMMA.16816.F32 R36, R64.reuse, R56, R36 ;  /* 0x000000384024723c */ /* 0x042ff00000001824 */
[----:B------:R-:W-:Y:S01]  /*e950*/  HMMA.16816.F32 R32, R64, R58, R32 ;  /* 0x0000003a4020723c */ /* 0x000fe20000001820 */
[----:B------:R-:W1:Y:S07]  /*e960*/  LDSM.16.M88.4 R56, [R196+0x5800] ;  /* 0x00580000c438783b */ /* 0x000e6e0000000200 */
[----:B------:R-:W-:Y:S08]  /*e970*/  HMMA.16816.F32 R68, R72, R82, R68 ;  /* 0x000000524844723c */ /* 0x000ff00000001844 */
[C---:B--2---:R-:W-:Y:S08]  /*e980*/  HMMA.16816.F32 R20, R64.reuse, R48, R20 ;  /* 0x000000304014723c */ /* 0x044ff00000001814 */
[C---:B----4-:R-:W-:Y:S08]  /*e990*/  HMMA.16816.F32 R28, R64.reuse, R52, R28 ;  /* 0x00000034401c723c */ /* 0x050ff0000000181c */
[----:B------:R-:W-:Y:S01]  /*e9a0*/  HMMA.16816.F32 R24, R64, R54, R24 ;  /* 0x000000364018723c */ /* 0x000fe20000001818 */
[----:B------:R-:W2:Y:S07]  /*e9b0*/  LDSM.16.M88.4 R52, [R196+0x5000] ;  /* 0x00500000c434783b */ /* 0x000eae0000000200 */
[C---:B------:R-:W-:Y:S08]  /*e9c0*/  HMMA.16816.F32 R44, R16.reuse, R12, R44 ;  /* 0x0000000c102c723c */ /* 0x040ff0000000182c */
[C---:B------:R-:W-:Y:S01]  /*e9d0*/  HMMA.16816.F32 R40, R16.reuse, R14, R40 ;  /* 0x0000000e1028723c */ /* 0x040fe20000001828 */
[----:B------:R-:W4:Y:S07]  /*e9e0*/  LDSM.16.M88.4 R12, [R192+0xa900] ;  /* 0x00a90000c00c783b */ /* 0x000f2e0000000200 */
[C---:B---3--:R-:W-:Y:S08]  /*e9f0*/  HMMA.16816.F32 R36, R16.reuse, R8, R36 ;  /* 0x000000081024723c */ /* 0x048ff00000001824 */
[----:B------:R-:W-:Y:S01]  /*ea00*/  HMMA.16816.F32 R32, R16, R10, R32 ;  /* 0x0000000a1020723c */ /* 0x000fe20000001820 */
[----:B------:R-:W3:Y:S07]  /*ea10*/  LDSM.16.M88.4 R8, [R192+0xb900] ;  /* 0x00b90000c008783b */ /* 0x000eee0000000200 */
[----:B------:R-:W-:Y:S01]  /*ea20*/  HMMA.16816.F32 R68, R64, R50, R68 ;  /* 0x000000324044723c */ /* 0x000fe20000001844 */
[----:B------:R-:W3:Y:S04]  /*ea30*/  LDSM.16.M88.4 R48, [R192+0xa100] ;  /* 0x00a10000c030783b */ /* 0x000ee80000000200 */
[----:B------:R-:W3:Y:S03]  /*ea40*/  LDSM.16.M88.4 R64, [R192+0xb100] ;  /* 0x00b10000c040783b */ /* 0x000ee60000000200 */
[C---:B-1----:R-:W-:Y:S01]  /*ea50*/  HMMA.16816.F32 R72, R16.reuse, R56, R20 ;  /* 0x000000381048723c */ /* 0x042fe20000001814 */
[----:B------:R-:W-:Y:S07]  /*ea60*/  LDSM.16.M88.4 R20, [R191+0x14100] ;  /* 0x01410000bf14783b */ /* 0x000fee0000000200 */
[C---:B--2---:R-:W-:Y:S08]  /*ea70*/  HMMA.16816.F32 R28, R16.reuse, R52, R28 ;  /* 0x00000034101c723c */ /* 0x044ff0000000181c */
[C---:B------:R-:W-:Y:S01]  /*ea80*/  HMMA.16816.F32 R24, R16.reuse, R54, R24 ;  /* 0x000000361018723c */ /* 0x040fe20000001818 */
[----:B------:R-:W-:Y:S07]  /*ea90*/  LDSM.16.M88.4 R52, [R184+0x4000] ;  /* 0x00400000b834783b */ /* 0x000fee0000000200 */
[----:B------:R-:W-:Y:S07]  /*eaa0*/  HMMA.16816.F32 R68, R16, R58, R68 ;  /* 0x0000003a1044723c */ /* 0x000fee0000001844 */
[----:B------:R-:W-:Y:S01]  /*eab0*/  LOP3.LUT R17, R84, 0xffffffe0, RZ, 0xc0, !PT ;  /* 0xffffffe054117812 */ /* 0x000fe200078ec0ff */
[----:B----4-:R-:W-:Y:S04]  /*eac0*/  HMMA.16816.F32 R36, R60, R12, R36 ;  /* 0x0000000c3c24723c */ /* 0x010fe80000001824 */
[----:B------:R-:W-:-:S02]  /*ead0*/  IMAD.IADD R0, R78, 0x1, -R17 ;  /* 0x000000014e007824 */ /* 0x000fc400078e0a11 */
[----:B------:R-:W-:Y:S02]  /*eae0*/  IMAD.IADD R78, R78, 0x1, -R77 ;  /* 0x000000014e4e7824 */ /* 0x000fe400078e0a4d */
[----:B------:R-:W-:Y:S01]  /*eaf0*/  HMMA.16816.F32 R32, R60, R14, R32 ;  /* 0x0000000e3c20723c */ /* 0x000fe20000001820 */
[----:B------:R-:W1:Y:S02]  /*eb00*/  LDSM.16.M88.4 R12, [R184+0x4800] ;  /* 0x00480000b80c783b */ /* 0x000e640000000200 */
[----:B------:R-:W-:-:S04]  /*eb10*/  LEA.HI R17, R78, R78, RZ, 0x1 ;  /* 0x0000004e4e117211 */ /* 0x000fc800078f08ff */
[----:B------:R-:W-:Y:S01]  /*eb20*/  LOP3.LUT R17, R17, 0x1ffffffe, RZ, 0xc0, !PT ;  /* 0x1ffffffe11117812 */ /* 0x000fe200078ec0ff */
[----:B---3--:R-:W-:Y:S04]  /*eb30*/  HMMA.16816.F32 R72, R60, R8, R72 ;  /* 0x000000083c48723c */ /* 0x008fe80000001848 */
[----:B------:R-:W-:-:S03]  /*eb40*/  IMAD.IADD R17, R78, 0x1, -R17 ;  /* 0x000000014e117824 */ /* 0x000fc600078e0a11 */
[----:B------:R-:W-:Y:S01]  /*eb50*/  SHF.R.S32.HI R8, RZ, 0x1f, R87 ;  /* 0x0000001fff087819 */ /* 0x000fe20000011457 */
[----:B------:R-:W-:Y:S03]  /*eb60*/  HMMA.16816.F32 R44, R60, R48, R44 ;  /* 0x000000303c2c723c */ /* 0x000fe6000000182c */
[----:B------:R-:W-:-:S04]  /*eb70*/  LEA.HI R8, R8, R87, RZ, 0x3 ;  /* 0x0000005708087211 */ /* 0x000fc800078f18ff */
[----:B------:R-:W-:Y:S01]  /*eb80*/  SHF.R.S32.HI R49, RZ, 0x1f, R0 ;  /* 0x0000001fff317819 */ /* 0x000fe20000011400 */
[C---:B------:R-:W-:Y:S01]  /*eb90*/  HMMA.16816.F32 R68, R60.reuse, R10, R68 ;  /* 0x0000000a3c44723c */ /* 0x040fe20000001844 */
[----:B------:R-:W-:Y:S02]  /*eba0*/  LOP3.LUT R16, R8, 0xffffff8, RZ, 0xc0, !PT ;  /* 0x0ffffff808107812 */ /* 0x000fe400078ec0ff */
[----:B------:R-:W-:Y:S01]  /*ebb0*/  LEA.HI R49, R49, R0, RZ, 0x2 ;  /* 0x0000000031317211 */ /* 0x000fe200078f10ff */
[----:B------:R-:W-:Y:S02]  /*ebc0*/  LDSM.16.M88.4 R8, [R184+0x5000] ;  /* 0x00500000b808783b */ /* 0x000fe40000000200 */
[----:B------:R-:W-:Y:S01]  /*ebd0*/  IMAD.IADD R87, R87, 0x1, -R16 ;  /* 0x0000000157577824 */ /* 0x000fe200078e0a10 */
[C---:B------:R-:W-:Y:S01]  /*ebe0*/  LEA.HI.SX32 R16, R49.reuse, R92, 0x1e ;  /* 0x0000005c31107211 */ /* 0x040fe200078ff2ff */
[----:B------:R-:W-:Y:S01]  /*ebf0*/  HMMA.16816.F32 R40, R60, R50, R40 ;  /* 0x000000323c28723c */ /* 0x000fe20000001828 */
[----:B------:R-:W-:-:S03]  /*ec00*/  LOP3.LUT R219, R49, 0x7ffffffc, RZ, 0xc0, !PT ;  /* 0x7ffffffc31db7812 */ /* 0x000fc600078ec0ff */
[----:B------:R-:W-:Y:S02]  /*ec10*/  IMAD R16, R87, 0x10, R16 ;  /* 0x0000001057107824 */ /* 0x000fe400078e0210 */
[----:B------:R-:W-:Y:S02]  /*ec20*/  IMAD.IADD R219, R0, 0x1, -R219 ;  /* 0x0000000100db7824 */ /* 0x000fe400078e0adb */
[----:B------:R-:W-:Y:S01]  /*ec30*/  IMAD R174, R17, 0x8, R16 ;  /* 0x0000000811ae7824 */ /* 0x000fe200078e0210 */
[----:B------:R-:W-:Y:S01]  /*ec40*/  HMMA.16816.F32 R28, R60, R64, R28 ;  /* 0x000000403c1c723c */ /* 0x000fe2000000181c */
[----:B------:R-:W-:Y:S01]  /*ec50*/  LDSM.16.M88.4 R16, [R184+0x5800] ;  /* 0x00580000b810783b */ /* 0x000fe20000000200 */
[----:B------:R-:W-:Y:S01]  /*ec60*/  IMAD.SHL.U32 R219, R219, 0x2, RZ ;  /* 0x00000002dbdb7824 */ /* 0x000fe200078e00ff */
[----:B------:R-:W-:-:S04]  /*ec70*/  DEPBAR.LE SB0, 0x0 ;  /* 0x000080000000791a */ /* 0x000fc80000000000 */
[----:B------:R-:W-:Y:S01]  /*ec80*/  @P4 IMAD.HI.U32 R50, R174, c[0x0][0x2c8], RZ ;  /* 0x0000b200ae324a27 */ /* 0x000fe200078e00ff */
[----:B-1----:R-:W-:Y:S03]  /*ec90*/  HMMA.16816.F32 R36, R20, R12, R36 ;  /* 0x0000000c1424723c */ /* 0x002fe60000001824 */
[----:B------:R-:W-:Y:S01]  /*eca0*/  IMAD.MOV.U32 R48, RZ, RZ, R174 ;  /* 0x000000ffff307224 */ /* 0x000fe200078e00ae */
[----:B------:R-:W-:Y:S01]  /*ecb0*/  @P4 SHF.R.U32.HI R48, RZ, c[0x0][0x2cc], R50 ;  /* 0x0000b300ff304a19 */ /* 0x000fe20000011632 */
[----:B------:R-:W-:-:S03]  /*ecc0*/  IMAD.IADD R76, R76, 0x1, -R219 ;  /* 0x000000014c4c7824 */ /* 0x000fc600078e0adb */
[C---:B------:R-:W-:Y:S01]  /*ecd0*/  HMMA.16816.F32 R32, R20.reuse, R14, R32 ;  /* 0x0000000e1420723c */ /* 0x040fe20000001820 */
[----:B------:R-:W-:Y:S04]  /*ece0*/  SHFL.IDX PT, R12, R48, RZ, 0x1c1f ;  /* 0x001c1fff300c7589 */ /* 0x000fe800000e0000 */
[----:B------:R-:W1:Y:S02]  /*ecf0*/  SHFL.IDX PT, R13, R48, 0x1, 0x1c1f ;  /* 0x003c1f00300d7f89 */ /* 0x000e6400000e0000 */
[----:B------:R-:W-:Y:S01]  /*ed00*/  IMAD.MOV.U32 R14, RZ, RZ, -0x40 ;  /* 0xffffffc0ff0e7424 */ /* 0x000fe200078e00ff */
[----:B------:R-:W-:Y:S03]  /*ed10*/  HMMA.16816.F32 R44, R20, R52, R44 ;  /* 0x00000034142c723c */ /* 0x000fe6000000182c */
[----:B------:R-:W-:-:S05]  /*ed20*/  IMAD R85, R85, R14, 0x1 ;  /* 0x0000000155557424 */ /* 0x000fca00078e020e */
[----:B------:R-:W-:Y:S01]  /*ed30*/  IADD3 R0, -R219, R85, R172 ;  /* 0x00000055db007210 */ /* 0x000fe20007ffe1ac */
[----:B------:R-:W-:Y:S04]  /*ed40*/  HMMA.16816.F32 R24, R60, R66, R24 ;  /* 0x000000423c18723c */ /* 0x000fe80000001818 */
[----:B------:R-:W-:-:S04]  /*ed50*/  IMAD.IADD R0, R0, 0x1, -R175 ;  /* 0x0000000100007824 */ /* 0x000fc800078e0aaf */
[----:B------:R-:W-:Y:S01]  /*ed60*/  HMMA.16816.F32 R40, R20, R54, R40 ;  /* 0x000000361428723c */ /* 0x000fe20000001828 */
[----:B-1----:R-:W-:-:S07]  /*ed70*/  IMAD.IADD R13, R0, 0x1, R13 ;  /* 0x00000001000d7824 */ /* 0x002fce00078e020d */
[C---:B------:R-:W-:Y:S07]  /*ed80*/  HMMA.16816.F32 R28, R20.reuse, R8, R28 ;  /* 0x00000008141c723c */ /* 0x040fee000000181c */
[----:B------:R-:W-:Y:S01]  /*ed90*/  IMAD.IADD R9, R0, 0x1, R12 ;  /* 0x0000000100097824 */ /* 0x000fe200078e020c */
[C---:B------:R-:W-:Y:S01]  /*eda0*/  IMNMX R0, R76.reuse, R13, PT ;  /* 0x0000000d4c007217 */ /* 0x040fe20003800200 */
[----:B------:R-:W-:Y:S03]  /*edb0*/  HMMA.16816.F32 R24, R20, R10, R24 ;  /* 0x0000000a1418723c */ /* 0x000fe60000001818 */
[----:B------:R-:W-:Y:S01]  /*edc0*/  IMNMX R8, R76, R9, PT ;  /* 0x000000094c087217 */ /* 0x000fe20003800200 */
[----:B------:R-:W-:Y:S01]  /*edd0*/  BAR.SYNC.DEFER_BLOCKING 0x0 ;  /* 0x0000000000007b1d */ /* 0x000fe20000010000 */
[----:B------:R-:W-:-:S02]  /*ede0*/  ISETP.GT.AND P2, PT, R0, RZ, PT ;  /* 0x000000ff0000720c */ /* 0x000fc40003f44270 */
[C---:B------:R-:W-:Y:S01]  /*edf0*/  ISETP.GT.AND P0, PT, R8.reuse, RZ, PT ;  /* 0x000000ff0800720c */ /* 0x040fe20003f04270 */
[C---:B------:R-:W-:Y:S01]  /*ee00*/  HMMA.16816.F32 R72, R20.reuse, R16, R72 ;  /* 0x000000101448723c */ /* 0x040fe20000001848 */
[----:B------:R-:W-:Y:S02]  /*ee10*/  ISETP.GT.AND P1, PT, R8, 0x1, PT ;  /* 0x000000010800780c */ /* 0x000fe40003f24270 */
[----:B------:R-:W-:Y:S02]  /*ee20*/  FSEL R44, R44, -INF , P0 ;  /* 0xff8000002c2c7808 */ /* 0x000fe40000000000 */
[C---:B------:R-:W-:Y:S02]  /*ee30*/  ISETP.GT.AND P3, PT, R8.reuse, 0x8, PT ;  /* 0x000000080800780c */ /* 0x040fe40003f64270 */
[----:B------:R-:W-:Y:S01]  /*ee40*/  ISETP.GT.AND P0, PT, R8, 0x9, PT ;  /* 0x000000090800780c */ /* 0x000fe20003f04270 */
[----:B------:R-:W-:Y:S01]  /*ee50*/  HMMA.16816.F32 R68, R20, R18, R68 ;  /* 0x000000121444723c */ /* 0x000fe20000001844 */
[----:B------:R-:W-:-:S02]  /*ee60*/  FSEL R49, R45, -INF , P1 ;  /* 0xff8000002d317808 */ /* 0x000fc40000800000 */
[----:B------:R-:W-:Y:S02]  /*ee70*/  FSEL R45, R40, -INF , P3 ;  /* 0xff800000282d7808 */ /* 0x000fe40001800000 */
[----:B------:R-:W-:Y:S02]  /*ee80*/  FSEL R41, R41, -INF , P0 ;  /* 0xff80000029297808 */ /* 0x000fe40000000000 */
[----:B------:R-:W-:Y:S02]  /*ee90*/  FMNMX.FTZ R10, R44, R49, !PT ;  /* 0x000000312c0a7209 */ /* 0x000fe40007810000 */
[----:B------:R-:W-:Y:S02]  /*eea0*/  ISETP.GT.AND P0, PT, R0, 0x9, PT ;  /* 0x000000090000780c */ /* 0x000fe40003f04270 */
[----:B------:R-:W-:Y:S02]  /*eeb0*/  FSEL R46, R46, -INF , P2 ;  /* 0xff8000002e2e7808 */ /* 0x000fe40001000000 */
[----:B------:R-:W-:-:S02]  /*eec0*/  ISETP.GT.AND P2, PT, R8, 0x10, PT ;  /* 0x000000100800780c */ /* 0x000fc40003f44270 */
[----:B------:R-:W-:Y:S02]  /*eed0*/  FMNMX.FTZ R10, R45, R10, !PT ;  /* 0x0000000a2d0a7209 */ /* 0x000fe40007810000 */
[----:B------:R-:W-:Y:S02]  /*eee0*/  FSEL R43, R43, -INF , P0 ;  /* 0xff8000002b2b7808 */ /* 0x000fe40000000000 */
[----:B------:R-:W-:Y:S02]  /*eef0*/  ISETP.GT.AND P0, PT, R8, 0x11, PT ;  /* 0x000000110800780c */ /* 0x000fe40003f04270 */
[----:B------:R-:W-:Y:S02]  /*ef00*/  FSEL R21, R36, -INF , P2 ;  /* 0xff80000024157808 */ /* 0x000fe40001000000 */
[----:B------:R-:W-:Y:S02]  /*ef10*/  FMNMX.FTZ R10, R41, R10, !PT ;  /* 0x0000000a290a7209 */ /* 0x000fe40007810000 */
[----:B------:R-:W-:-:S02]  /*ef20*/  ISETP.GT.AND P1, PT, R0, 0x8, PT ;  /* 0x000000080000780c */ /* 0x000fc40003f24270 */
[----:B------:R-:W-:Y:S02]  /*ef30*/  FSEL R19, R37, -INF , P0 ;  /* 0xff80000025137808 */ /* 0x000fe40000000000 */
[----:B------:R-:W-:Y:S02]  /*ef40*/  ISETP.GT.AND P0, PT, R0, 0x11, PT ;  /* 0x000000110000780c */ /* 0x000fe40003f04270 */
[----:B------:R-:W-:Y:S02]  /*ef50*/  ISETP.GT.AND P2, PT, R8, 0x18, PT ;  /* 0x000000180800780c */ /* 0x000fe40003f44270 */
[----:B------:R-:W-:Y:S02]  /*ef60*/  FMNMX.FTZ R10, R21, R10, !PT ;  /* 0x0000000a150a7209 */ /* 0x000fe40007810000 */
[----:B------:R-:W-:Y:S02]  /*ef70*/  FSEL R23, R42, -INF , P1 ;  /* 0xff8000002a177808 */ /* 0x000fe40000800000 */
[----:B------:R-:W-:-:S02]  /*ef80*/  ISETP.GT.AND P1, PT, R0, 0x10, PT ;  /* 0x000000100000780c */ /* 0x000fc40003f24270 */
[----:B------:R-:W-:Y:S02]  /*ef90*/  FSEL R13, R39, -INF , P0 ;  /* 0xff800000270d7808 */ /* 0x000fe40000000000 */
[----:B------:R-:W-:Y:S02]  /*efa0*/  ISETP.GT.AND P0, PT, R8, 0x19, PT ;  /* 0x000000190800780c */ /* 0x000fe40003f04270 */
[----:B------:R-:W-:Y:S02]  /*efb0*/  FSEL R17, R32, -INF , P2 ;  /* 0xff80000020117808 */ /* 0x000fe40001000000 */
[----:B------:R-:W-:Y:S02]  /*efc0*/  FMNMX.FTZ R10, R19, R10, !PT ;  /* 0x0000000a130a7209 */ /* 0x000fe40007810000 */
[----:B------:R-:W-:Y:S02]  /*efd0*/  ISETP.GT.AND P3, PT, R0, 0x1, PT ;  /* 0x000000010000780c */ /* 0x000fe40003f64270 */
[----:B------:R-:W-:-:S02]  /*efe0*/  FSEL R15, R38, -INF , P1 ;  /* 0xff800000260f7808 */ /* 0x000fc40000800000 */
[C---:B------:R-:W-:Y:S02]  /*eff0*/  ISETP.GT.AND P1, PT, R8.reuse, 0x20, PT ;  /* 0x000000200800780c */ /* 0x040fe40003f24270 */
[----:B------:R-:W-:Y:S02]  /*f000*/  FSEL R33, R33, -INF , P0 ;  /* 0xff80000021217808 */ /* 0x000fe40000000000 */
[----:B------:R-:W-:Y:S02]  /*f010*/  FMNMX.FTZ R10, R17, R10, !PT ;  /* 0x0000000a110a7209 */ /* 0x000fe40007810000 */
[----:B------:R-:W-:Y:S02]  /*f020*/  FSEL R47, R47, -INF , P3 ;  /* 0xff8000002f2f7808 */ /* 0x000fe40001800000 */
        /* <DEDUP_REMOVED lines=8> */
[----:B------:R-:W-:Y:S02]  /*f0b0*/  ISETP.GT.AND P0, PT, R8, 0x29, PT ;  /* 0x000000290800780c */ /* 0x000fe40003f04270 */
[----:B------:R-:W-:Y:S02]  /*f0c0*/  FSEL R157, R24, -INF , P1 ;  /* 0xff800000189d7808 */ /* 0x000fe40000800000 */
[----:B------:R-:W-:Y:S02]  /*f0d0*/  ISETP.GT.AND P1, PT, R8, 0x30, PT ;  /* 0x000000300800780c */ /* 0x000fe40003f24270 */
[----:B------:R-:W-:Y:S02]  /*f0e0*/  FMNMX.FTZ R12, R215, R10, !PT ;  /* 0x0000000ad70c7209 */ /* 0x000fe40007810000 */
[----:B------:R-:W-:Y:S02]  /*f0f0*/  FMNMX.FTZ R10, R43, R14, !PT ;  /* 0x0000000e2b0a7209 */ /* 0x000fe40007810000 */
[----:B------:R-:W-:-:S02]  /*f100*/  FSEL R187, R25, -INF , P0 ;  /* 0xff80000019bb7808 */ /* 0x000fc40000000000 */
[----:B------:R-:W-:Y:S02]  /*f110*/  ISETP.GT.AND P0, PT, R8, 0x31, PT ;  /* 0x000000310800780c */ /* 0x000fe40003f04270 */
[----:B------:R-:W-:Y:S02]  /*f120*/  FSEL R181, R72, -INF , P1 ;  /* 0xff80000048b57808 */ /* 0x000fe40000800000 */
[C---:B------:R-:W-:Y:S02]  /*f130*/  ISETP.GT.AND P1, PT, R0.reuse, 0x18, PT ;  /* 0x000000180000780c */ /* 0x040fe40003f24270 */
[----:B------:R-:W-:Y:S02]  /*f140*/  FMNMX.FTZ R10, R15, R10, !PT ;  /* 0x0000000a0f0a7209 */ /* 0x000fe40007810000 */
[----:B------:R-:W-:Y:S02]  /*f150*/  FSEL R179, R73, -INF , P0 ;  /* 0xff80000049b37808 */ /* 0x000fe40000000000 */
[----:B------:R-:W-:-:S02]  /*f160*/  ISETP.GT.AND P0, PT, R0, 0x19, PT ;  /* 0x000000190000780c */ /* 0x000fc40003f04270 */
[----:B------:R-:W-:Y:S02]  /*f170*/  FSEL R11, R34, -INF , P1 ;  /* 0xff800000220b7808 */ /* 0x000fe40000800000 */
[----:B------:R-:W-:Y:S02]  /*f180*/  FMNMX.FTZ R10, R13, R10, !PT ;  /* 0x0000000a0d0a7209 */ /* 0x000fe40007810000 */
[----:B------:R-:W-:Y:S02]  /*f190*/  FSEL R9, R35, -INF , P0 ;  /* 0xff80000023097808 */ /* 0x000fe40000000000 */
[----:B------:R-:W-:Y:S02]  /*f1a0*/  ISETP.GT.AND P1, PT, R0, 0x20, PT ;  /* 0x000000200000780c */ /* 0x000fe40003f24270 */
[----:B------:R-:W-:Y:S02]  /*f1b0*/  FMNMX.FTZ R10, R11, R10, !PT ;  /* 0x0000000a0b0a7209 */ /* 0x000fe40007810000 */
[----:B------:R-:W-:-:S02]  /*f1c0*/  FMNMX.FTZ R12, R157, R12, !PT ;  /* 0x0000000c9d0c7209 */ /* 0x000fc40007810000 */
[C---:B------:R-:W-:Y:S02]  /*f1d0*/  ISETP.GT.AND P3, PT, R8.reuse, 0x38, PT ;  /* 0x000000380800780c */ /* 0x040fe40003f64270 */
[----:B------:R-:W-:Y:S02]  /*f1e0*/  ISETP.GT.AND P2, PT, R8, 0x39, PT ;  /* 0x000000390800780c */ /* 0x000fe40003f44270 */
[----:B------:R-:W-:Y:S02]  /*f1f0*/  ISETP.GT.AND P0, PT, R0, 0x21, PT ;  /* 0x000000210000780c */ /* 0x000fe40003f04270 */
[----:B------:R-:W-:Y:S02]  /*f200*/  FSEL R163, R30, -INF , P1 ;  /* 0xff8000001ea37808 */ /* 0x000fe40000800000 */
[----:B------:R-:W-:Y:S02]  /*f210*/  FMNMX.FTZ R10, R9, R10, !PT ;  /* 0x0000000a090a7209 */ /* 0x000fe40007810000 */
[----:B------:R-:W-:-:S02]  /*f220*/  FMNMX.FTZ R8, R187, R12, !PT ;  /* 0x0000000cbb087209 */ /* 0x000fc40007810000 */
[----:B------:R-:W-:Y:S02]  /*f230*/  FSEL R185, R31, -INF , P0 ;  /* 0xff8000001fb97808 */ /* 0x000fe40000000000 */
[C---:B------:R-:W-:Y:S02]  /*f240*/  ISETP.GT.AND P1, PT, R0.reuse, 0x28, PT ;  /* 0x000000280000780c */ /* 0x040fe40003f24270 */
[----:B------:R-:W-:Y:S02]  /*f250*/  FMNMX.FTZ R10, R163, R10, !PT ;  /* 0x0000000aa30a7209 */ /* 0x000fe40007810000 */
[----:B------:R-:W-:Y:S02]  /*f260*/  FMNMX.FTZ R8, R181, R8, !PT ;  /* 0x00000008b5087209 */ /* 0x000fe40007810000 */
[----:B------:R-:W-:Y:S02]  /*f270*/  ISETP.GT.AND P0, PT, R0, 0x29, PT ;  /* 0x000000290000780c */ /* 0x000fe40003f04270 */
[----:B------:R-:W-:-:S02]  /*f280*/  FSEL R183, R26, -INF , P1 ;  /* 0xff8000001ab77808 */ /* 0x000fc40000800000 */
[----:B------:R-:W-:Y:S02]  /*f290*/  FMNMX.FTZ R10, R185, R10, !PT ;  /* 0x0000000ab90a7209 */ /* 0x000fe40007810000 */
[----:B------:R-:W-:Y:S02]  /*f2a0*/  FSEL R171, R68, -INF , P3 ;  /* 0xff80000044ab7808 */ /* 0x000fe40001800000 */
[----:B------:R-:W-:Y:S02]  /*f2b0*/  FMNMX.FTZ R8, R179, R8, !PT ;  /* 0x00000008b3087209 */ /* 0x000fe40007810000 */
[----:B------:R-:W-:Y:S02]  /*f2c0*/  FSEL R177, R27, -INF , P0 ;  /* 0xff8000001bb17808 */ /* 0x000fe40000000000 */
[----:B------:R-:W-:Y:S02]  /*f2d0*/  ISETP.GT.AND P1, PT, R0, 0x30, PT ;  /* 0x000000300000780c */ /* 0x000fe40003f24270 */
[----:B------:R-:W-:-:S02]  /*f2e0*/  FMNMX.FTZ R10, R183, R10, !PT ;  /* 0x0000000ab70a7209 */ /* 0x000fc40007810000 */
[----:B------:R-:W-:Y:S02]  /*f2f0*/  FSEL R169, R69, -INF , P2 ;  /* 0xff80000045a97808 */ /* 0x000fe40001000000 */
[----:B------:R-:W-:Y:S02]  /*f300*/  FMNMX.FTZ R8, R171, R8, !PT ;  /* 0x00000008ab087209 */ /* 0x000fe40007810000 */
[----:B------:R-:W-:Y:S02]  /*f310*/  ISETP.GT.AND P0, PT, R0, 0x31, PT ;  /* 0x000000310000780c */ /* 0x000fe40003f04270 */
[----:B------:R-:W-:Y:S02]  /*f320*/  FSEL R167, R74, -INF , P1 ;  /* 0xff8000004aa77808 */ /* 0x000fe40000800000 */
[----:B------:R-:W-:Y:S02]  /*f330*/  FMNMX.FTZ R10, R177, R10, !PT ;  /* 0x0000000ab10a7209 */ /* 0x000fe40007810000 */
[----:B------:R-:W-:-:S02]  /*f340*/  FMNMX.FTZ R8, R169, R8, !PT ;  /* 0x00000008a9087209 */ /* 0x000fc40007810000 */
[----:B------:R-:W-:Y:S02]  /*f350*/  FSEL R165, R75, -INF , P0 ;  /* 0xff8000004ba57808 */ /* 0x000fe40000000000 */
[C---:B------:R-:W-:Y:S01]  /*f360*/  ISETP.GT.AND P1, PT, R0.reuse, 0x38, PT ;  /* 0x000000380000780c */ /* 0x040fe20003f24270 */
[----:B------:R-:W1:Y:S01]  /*f370*/  SHFL.BFLY PT, R25, R8, 0x2, 0x1f ;  /* 0x0c401f0008197f89 */ /* 0x000e6200000e0000 */
[----:B------:R-:W-:Y:S02]  /*f380*/  FMNMX.FTZ R10, R167, R10, !PT ;  /* 0x0000000aa70a7209 */ /* 0x000fe40007810000 */
[----:B------:R-:W-:Y:S02]  /*f390*/  ISETP.GT.AND P0, PT, R0, 0x39, PT ;  /* 0x000000390000780c */ /* 0x000fe40003f04270 */
[----:B------:R-:W-:Y:S02]  /*f3a0*/  FSEL R161, R70, -INF , P1 ;  /* 0xff80000046a17808 */ /* 0x000fe40000800000 */
[----:B------:R-:W-:-:S02]  /*f3b0*/  FMNMX.FTZ R10, R165, R10, !PT ;  /* 0x0000000aa50a7209 */ /* 0x000fc40007810000 */
[----:B------:R-:W-:Y:S02]  /*f3c0*/  FSEL R159, R71, -INF , P0 ;  /* 0xff800000479f7808 */ /* 0x000fe40000000000 */
[----:B------:R-:W-:Y:S02]  /*f3d0*/  FMNMX.FTZ R10, R161, R10, !PT ;  /* 0x0000000aa10a7209 */ /* 0x000fe40007810000 */
[----:B------:R-:W-:Y:S02]  /*f3e0*/  ISETP.GE.AND P0, PT, R7, 0x2, PT ;  /* 0x000000020700780c */ /* 0x000fe40003f06270 */
[----:B------:R-:W-:Y:S02]  /*f3f0*/  FMNMX.FTZ R10, R159, R10, !PT ;  /* 0x0000000a9f0a7209 */ /* 0x000fe40007810000 */
[----:B------:R-:W-:-:S03]  /*f400*/  ISETP.NE.AND P3, PT, R203, RZ, PT ;  /* 0x000000ffcb00720c */ /* 0x000fc60003f65270 */
[----:B------:R-:W2:Y:S01]  /*f410*/  SHFL.BFLY PT, R27, R10, 0x2, 0x1f ;  /* 0x0c401f000a1b7f89 */ /* 0x000ea200000e0000 */
[----:B-1----:R-:W-:-:S05]  /*f420*/  FMNMX.FTZ R25, R8, R25, !PT ;  /* 0x0000001908197209 */ /* 0x002fca0007810000 */
[----:B------:R-:W-:Y:S01]  /*f430*/  @P0 SHF.R.S32.HI R8, RZ, 0x1f, R217 ;  /* 0x0000001fff080819 */ /* 0x000fe200000114d9 */
[----:B------:R-:W-:Y:S01]  /*f440*/  @P0 IMAD R6, R6, R217, RZ ;  /* 0x000000d906060224 */ /* 0x000fe200078e02ff */
[----:B------:R-:W1:Y:S03]  /*f450*/  SHFL.BFLY PT, R0, R25, 0x1, 0x1f ;  /* 0x0c201f0019007f89 */ /* 0x000e6600000e0000 */
[----:B------:R-:W-:Y:S01]  /*f460*/  @P0 IMAD R6, R8, R5, R6 ;  /* 0x0000000508060224 */ /* 0x000fe200078e0206 */
[----:B--2---:R-:W-:-:S05]  /*f470*/  FMNMX.FTZ R132, R10, R27, !PT ;  /* 0x0000001b0a847209 */ /* 0x004fca0007810000 */
[----:B------:R-:W2:Y:S01]  /*f480*/  SHFL.BFLY PT, R7, R132, 0x1, 0x1f ;  /* 0x0c201f0084077f89 */ /* 0x000ea200000e0000 */
[----:B-1----:R-:W-:Y:S01]  /*f490*/  FMNMX.FTZ R0, R25, R0, !PT ;  /* 0x0000000019007209 */ /* 0x002fe20007810000 */
[----:B------:R-:W-:-:S03]  /*f4a0*/  @P0 IMAD.WIDE.U32 R24, R217, R5, R212 ;  /* 0x00000005d9180225 */ /* 0x000fc600078e00d4 */
[C---:B------:R-:W-:Y:S01]  /*f4b0*/  FSETP.NEU.FTZ.AND P1, PT, R0.reuse, -INF , PT ;  /* 0xff8000000000780b */ /* 0x040fe20003f3d000 */
[----:B------:R-:W-:Y:S02]  /*f4c0*/  FMUL.FTZ R166, R0, c[0x0][0x2d0] ;  /* 0x0000b40000a67a20 */ /* 0x000fe40000410000 */
[----:B------:R-:W-:-:S03]  /*f4d0*/  @P0 IMAD.IADD R5, R25, 0x1, R6 ;  /* 0x0000000119050824 */ /* 0x000fc600078e0206 */
[----:B------:R-:W-:Y:S02]  /*f4e0*/  FSEL R166, R166, RZ, P1 ;  /* 0x000000ffa6a67208 */ /* 0x000fe40000800000 */
[----:B------:R-:W-:-:S03]  /*f4f0*/  @P0 LEA R26, P1, R24, c[0x0][0x1c8], 0x1 ;  /* 0x00007200181a0a11 */ /* 0x000fc600078208ff */
[--C-:B------:R-:W-:Y:S01]  /*f500*/  FFMA.FTZ R135, R41, c[0x0][0x2d0], -R166.reuse ;  /* 0x0000b40029877a23 */ /* 0x100fe200000108a6 */
[----:B------:R-:W-:Y:S01]  /*f510*/  @P0 LEA.HI.X R27, R24, c[0x0][0x1cc], R5, 0x1, P1 ;  /* 0x00007300181b0a11 */ /* 0x000fe200008f0c05 */
[--C-:B------:R-:W-:Y:S01]  /*f520*/  FFMA.FTZ R154, R44, c[0x0][0x2d0], -R166.reuse ;  /* 0x0000b4002c9a7a23 */ /* 0x100fe200000108a6 */
[----:B------:R-:W-:Y:S01]  /*f530*/  @P0 LEA R6, P1, R202, R26, 0x1 ;  /* 0x0000001aca060211 */ /* 0x000fe200078208ff */
[--C-:B------:R-:W-:Y:S01]  /*f540*/  FFMA.FTZ R151, R49, c[0x0][0x2d0], -R166.reuse ;  /* 0x0000b40031977a23 */ /* 0x100fe200000108a6 */
[----:B--2---:R-:W-:Y:S01]  /*f550*/  FMNMX.FTZ R132, R132, R7, !PT ;  /* 0x0000000784847209 */ /* 0x004fe20007810000 */
[----:B------:R1:W-:Y:S01]  /*f560*/  @P0 LDGSTS.E.BYPASS.LTC128B.128 [R206+0x6100], [R26.64], !P5 ;  /* 0x061000001ace0fae */ /* 0x0003e2000e901d46 */
[----:B------:R-:W-:Y:S01]  /*f570*/  @P0 LEA.HI.X R7, R202, R27, R201, 0x1, P1 ;  /* 0x0000001bca070211 */ /* 0x000fe200008f0cc9 */
[--C-:B------:R-:W-:Y:S01]  /*f580*/  FFMA.FTZ R152, R45, c[0x0][0x2d0], -R166.reuse ;  /* 0x0000b4002d987a23 */ /* 0x100fe200000108a6 */
[C---:B------:R-:W-:Y:S01]  /*f590*/  FSETP.NEU.FTZ.AND P1, PT, R132.reuse, -INF , PT ;  /* 0xff8000008400780b */ /* 0x040fe20003f3d000 */
[----:B------:R-:W-:Y:S01]  /*f5a0*/  FMUL.FTZ R158, R132, c[0x0][0x2d0] ;  /* 0x0000b400849e7a20 */ /* 0x000fe20000410000 */
[----:B------:R1:W-:Y:S01]  /*f5b0*/  @P0 LDGSTS.E.BYPASS.LTC128B.128 [R206+0x8100], [R26.64+0x80], !P6 ;  /* 0x081000801ace0fae */ /* 0x0003e2000f101d46 */
[----:B------:R-:W-:Y:S01]  /*f5c0*/  MUFU.EX2 R154, R154 ;  /* 0x0000009a009a7308 */ /* 0x000fe20000000800 */
[----:B------:R-:W-:-:S02]  /*f5d0*/  FFMA.FTZ R133, R19, c[0x0][0x2d0], -R166 ;  /* 0x0000b40013857a23 */ /* 0x000fc400000108a6 */
[----:B------:R-:W-:Y:S01]  /*f5e0*/  FSEL R158, R158, RZ, P1 ;  /* 0x000000ff9e9e7208 */ /* 0x000fe20000800000 */
[----:B------:R1:W-:Y:S01]  /*f5f0*/  @P0 LDGSTS.E.BYPASS.LTC128B.128 [R206+0xa100], [R26.64+0x100], !P3 ;  /* 0x0a1001001ace0fae */ /* 0x0003e2000d901d46 */
[--C-:B------:R-:W-:Y:S02]  /*f600*/  FFMA.FTZ R3, R17, c[0x0][0x2d0], -R166.reuse ;  /* 0x0000b40011037a23 */ /* 0x100fe400000108a6 */
[----:B------:R-:W-:Y:S01]  /*f610*/  FFMA.FTZ R148, R21, c[0x0][0x2d0], -R166 ;  /* 0x0000b40015947a23 */ /* 0x000fe200000108a6 */
[----:B------:R2:W-:Y:S01]  /*f620*/  @P0 LDGSTS.E.BYPASS.LTC128B.128 [R206+0x7100], [R6.64], !P5 ;  /* 0x0710000006ce0fae */ /* 0x0005e2000e901d46 */
[--C-:B------:R-:W-:Y:S01]  /*f630*/  FFMA.FTZ R149, R43, c[0x0][0x2d0], -R158.reuse ;  /* 0x0000b4002b957a23 */ /* 0x100fe2000001089e */
[----:B------:R-:W3:Y:S01]  /*f640*/  MUFU.EX2 R151, R151 ;  /* 0x0000009700977308 */ /* 0x000ee20000000800 */
[--C-:B------:R-:W-:Y:S01]  /*f650*/  FFMA.FTZ R153, R46, c[0x0][0x2d0], -R158.reuse ;  /* 0x0000b4002e997a23 */ /* 0x100fe2000001089e */
[----:B------:R2:W-:Y:S01]  /*f660*/  @P0 LDGSTS.E.BYPASS.LTC128B.128 [R206+0x9100], [R6.64+0x80], !P6 ;  /* 0x0910008006ce0fae */ /* 0x0005e2000f101d46 */
[----:B------:R-:W-:-:S02]  /*f670*/  FFMA.FTZ R156, R47, c[0x0][0x2d0], -R158 ;  /* 0x0000b4002f9c7a23 */ /* 0x000fc4000001089e */
[----:B------:R-:W-:Y:S01]  /*f680*/  FFMA.FTZ R150, R23, c[0x0][0x2d0], -R158 ;  /* 0x0000b40017967a23 */ /* 0x000fe2000001089e */
[----:B------:R2:W-:Y:S01]  /*f690*/  @P0 LDGSTS.E.BYPASS.LTC128B.128 [R206+0xb100], [R6.64+0x100], !P3 ;  /* 0x0b10010006ce0fae */ /* 0x0005e2000d901d46 */
[----:B------:R-:W-:Y:S01]  /*f6a0*/  FFMA.FTZ R2, R33, c[0x0][0x2d0], -R166 ;  /* 0x0000b40021027a23 */ /* 0x000fe200000108a6 */
[----:B------:R-:W-:Y:S01]  /*f6b0*/  MUFU.EX2 R152, R152 ;  /* 0x0000009800987308 */ /* 0x000fe20000000800 */
[--C-:B------:R-:W-:Y:S01]  /*f6c0*/  FFMA.FTZ R134, R15, c[0x0][0x2d0], -R158.reuse ;  /* 0x0000b4000f867a23 */ /* 0x100fe2000001089e */
[----:B------:R-:W4:Y:S01]  /*f6d0*/  LDSM.16.MT88.4 R40, [R195+0x2100] ;  /* 0x00210000c328783b */ /* 0x000f220000004200 */
[--C-:B------:R-:W-:Y:S02]  /*f6e0*/  FFMA.FTZ R95, R13, c[0x0][0x2d0], -R158.reuse ;  /* 0x0000b4000d5f7a23 */ /* 0x100fe4000001089e */
[--C-:B------:R-:W-:Y:S01]  /*f6f0*/  FFMA.FTZ R93, R11, c[0x0][0x2d0], -R158.reuse ;  /* 0x0000b4000b5d7a23 */ /* 0x100fe2000001089e */
[----:B------:R-:W1:Y:S01]  /*f700*/  LDSM.16.MT88.4 R124, [R195+0x100] ;  /* 0x00010000c37c783b */ /* 0x000e620000004200 */
[----:B------:R-:W-:Y:S01]  /*f710*/  FFMA.FTZ R94, R9, c[0x0][0x2d0], -R158 ;  /* 0x0000b400095e7a23 */ /* 0x000fe2000001089e */
[----:B------:R-:W2:Y:S01]  /*f720*/  MUFU.EX2 R135, R135 ;  /* 0x0000008700877308 */ /* 0x000ea20000000800 */
[----:B---3--:R-:W-:Y:S01]  /*f730*/  F2FP.PACK_AB R96, R151, R154 ;  /* 0x0000009a9760723e */ /* 0x008fe200000000ff */
[----:B------:R-:W3:Y:S01]  /*f740*/  LDSM.16.MT88.4 R104, [R190+0x100] ;  /* 0x00010000be68783b */ /* 0x000ee20000004200 */
[----:B------:R-:W-:-:S02]  /*f750*/  FFMA.FTZ R155, R155, c[0x0][0x2d0], -R166 ;  /* 0x0000b4009b9b7a23 */ /* 0x000fc400000108a6 */
[--C-:B------:R-:W-:Y:S01]  /*f760*/  FFMA.FTZ R160, R215, c[0x0][0x2d0], -R166.reuse ;  /* 0x0000b400d7a07a23 */ /* 0x100fe200000108a6 */
[----:B------:R-:W1:Y:S01]  /*f770*/  LDSM.16.MT88.4 R112, [R189+0x100] ;  /* 0x00010000bd70783b */ /* 0x000e620000004200 */
[--C-:B------:R-:W-:Y:S01]  /*f780*/  FFMA.FTZ R157, R157, c[0x0][0x2d0], -R166.reuse ;  /* 0x0000b4009d9d7a23 */ /* 0x100fe200000108a6 */
[----:B------:R-:W-:Y:S01]  /*f790*/  MUFU.EX2 R153, R153 ;  /* 0x0000009900997308 */ /* 0x000fe20000000800 */
[----:B------:R-:W-:Y:S01]  /*f7a0*/  FFMA.FTZ R162, R187, c[0x0][0x2d0], -R166 ;  /* 0x0000b400bba27a23 */ /* 0x000fe200000108a6 */
[----:B------:R-:W1:Y:S01]  /*f7b0*/  LDSM.16.MT88.4 R120, [R188+0x100] ;  /* 0x00010000bc78783b */ /* 0x000e620000004200 */
[--C-:B------:R-:W-:Y:S01]  /*f7c0*/  FFMA.FTZ R163, R163, c[0x0][0x2d0], -R158.reuse ;  /* 0x0000b400a3a37a23 */ /* 0x100fe2000001089e */
[C---:B------:R-:W-:Y:S01]  /*f7d0*/  IADD3 R187, R196.reuse, 0x800, RZ ;  /* 0x00000800c4bb7810 */ /* 0x040fe20007ffe0ff */
[--C-:B------:R-:W-:Y:S01]  /*f7e0*/  FFMA.FTZ R168, R185, c[0x0][0x2d0], -R158.reuse ;  /* 0x0000b400b9a87a23 */ /* 0x100fe2000001089e */
[----:B------:R-:W1:Y:S01]  /*f7f0*/  LDSM.16.MT88.4 R48, [R190+0x2100] ;  /* 0x00210000be30783b */ /* 0x000e620000004200 */
[--C-:B------:R-:W-:Y:S01]  /*f800*/  FFMA.FTZ R164, R183, c[0x0][0x2d0], -R158.reuse ;  /* 0x0000b400b7a47a23 */ /* 0x100fe2000001089e */
[----:B------:R-:W4:Y:S01]  /*f810*/  MUFU.EX2 R156, R156 ;  /* 0x0000009c009c7308 */ /* 0x000f220000000800 */
[----:B--2---:R-:W-:Y:S01]  /*f820*/  F2FP.PACK_AB R98, R135, R152 ;  /* 0x000000988762723e */ /* 0x004fe200000000ff */
[----:B------:R-:W2:Y:S01]  /*f830*/  LDSM.16.MT88.4 R56, [R189+0x2100] ;  /* 0x00210000bd38783b */ /* 0x000ea20000004200 */
[----:B------:R-:W-:Y:S01]  /*f840*/  FFMA.FTZ R177, R177, c[0x0][0x2d0], -R158 ;  /* 0x0000b400b1b17a23 */ /* 0x000fe2000001089e */
[C---:B------:R-:W-:Y:S01]  /*f850*/  IADD3 R185, R196.reuse, 0x1800, RZ ;  /* 0x00001800c4b97810 */ /* 0x040fe20007ffe0ff */
[--C-:B------:R-:W-:Y:S01]  /*f860*/  FFMA.FTZ R170, R181, c[0x0][0x2d0], -R166.reuse ;  /* 0x0000b400b5aa7a23 */ /* 0x100fe200000108a6 */
[----:B------:R-:W1:Y:S01]  /*f870*/  LDSM.16.MT88.4 R64, [R188+0x2100] ;  /* 0x00210000bc40783b */ /* 0x000e620000004200 */
[--C-:B------:R-:W-:Y:S01]  /*f880*/  FFMA.FTZ R179, R179, c[0x0][0x2d0], -R166.reuse ;  /* 0x0000b400b3b37a23 */ /* 0x100fe200000108a6 */
[----:B------:R-:W-:Y:S01]  /*f890*/  MUFU.EX2 R150, R150 ;  /* 0x0000009600967308 */ /* 0x000fe20000000800 */
[--C-:B------:R-:W-:Y:S01]  /*f8a0*/  FFMA.FTZ R171, R171, c[0x0][0x2d0], -R166.reuse ;  /* 0x0000b400abab7a23 */ /* 0x100fe200000108a6 */
[----:B------:R-:W1:Y:S01]  /*f8b0*/  LDSM.16.MT88.4 R72, [R195+0x4100] ;  /* 0x00410000c348783b */ /* 0x000e620000004200 */
[----:B------:R-:W-:Y:S01]  /*f8c0*/  FFMA.FTZ R214, R169, c[0x0][0x2d0], -R166 ;  /* 0x0000b400a9d67a23 */ /* 0x000fe200000108a6 */
[----:B------:R-:W-:Y:S01]  /*f8d0*/  IADD3 R183, R196, 0x2000, RZ ;  /* 0x00002000c4b77810 */ /* 0x000fe20007ffe0ff */
[--C-:B------:R-:W-:Y:S01]  /*f8e0*/  FFMA.FTZ R166, R167, c[0x0][0x2d0], -R158.reuse ;  /* 0x0000b400a7a67a23 */ /* 0x100fe2000001089e */
[----:B------:R-:W1:Y:S01]  /*f8f0*/  LDSM.16.MT88.4 R80, [R190+0x4100] ;  /* 0x00410000be50783b */ /* 0x000e620000004200 */
[--C-:B------:R-:W-:Y:S01]  /*f900*/  FFMA.FTZ R165, R165, c[0x0][0x2d0], -R158.reuse ;  /* 0x0000b400a5a57a23 */ /* 0x100fe2000001089e */
[----:B------:R-:W3:Y:S01]  /*f910*/  MUFU.EX2 R149, R149 ;  /* 0x0000009500957308 */ /* 0x000ee20000000800 */
[----:B----4-:R-:W-:Y:S01]  /*f920*/  F2FP.PACK_AB R97, R156, R153 ;  /* 0x000000999c61723e */ /* 0x010fe200000000ff */
[----:B------:R-:W4:Y:S01]  /*f930*/  LDSM.16.MT88.4 R88, [R189+0x4100] ;  /* 0x00410000bd58783b */ /* 0x000f220000004200 */
[--C-:B------:R-:W-:Y:S01]  /*f940*/  FFMA.FTZ R161, R161, c[0x0][0x2d0], -R158.reuse ;  /* 0x0000b400a1a17a23 */ /* 0x100fe2000001089e */
[----:B------:R-:W-:Y:S01]  /*f950*/  IADD3 R181, R196, 0x3000, RZ ;  /* 0x00003000c4b57810 */ /* 0x000fe20007ffe0ff */
[----:B------:R-:W-:Y:S01]  /*f960*/  FFMA.FTZ R158, R159, c[0x0][0x2d0], -R158 ;  /* 0x0000b4009f9e7a23 */ /* 0x000fe2000001089e */
[----:B------:R-:W2:Y:S01]  /*f970*/  LDSM.16.MT88.4 R4, [R188+0x4100] ;  /* 0x00410000bc04783b */ /* 0x000ea20000004200 */
[----:B------:R-:W-:Y:S01]  /*f980*/  FADD.FTZ R151, R154, R151 ;  /* 0x000000979a977221 */ /* 0x000fe20000010000 */
[----:B------:R-:W-:Y:S01]  /*f990*/  MUFU.EX2 R148, R148 ;  /* 0x0000009400947308 */ /* 0x000fe20000000800 */
[----:B------:R-:W-:Y:S01]  /*f9a0*/  FADD.FTZ R153, R153, R156 ;  /* 0x0000009c99997221 */ /* 0x000fe20000010000 */
[----:B------:R-:W2:Y:S01]  /*f9b0*/  LDSM.16.MT88.4 R16, [R195+0x2900] ;  /* 0x00290000c310783b */ /* 0x000ea20000004200 */
[----:B------:R-:W-:-:S03]  /*f9c0*/  FADD.FTZ R152, R152, R151 ;  /* 0x0000009798987221 */ /* 0x000fc60000010000 */
[----:B------:R-:W2:Y:S01]  /*f9d0*/  LDSM.16.MT88.4 R20, [R195+0x4900] ;  /* 0x00490000c314783b */ /* 0x000ea20000004200 */
[----:B------:R-:W-:Y:S01]  /*f9e0*/  FADD.FTZ R135, R135, R152 ;  /* 0x0000009887877221 */ /* 0x000fe20000010000 */
[----:B---3--:R-:W-:Y:S01]  /*f9f0*/  F2FP.PACK_AB R99, R149, R150 ;  /* 0x000000969563723e */ /* 0x008fe200000000ff */
[----:B------:R-:W3:Y:S01]  /*fa00*/  MUFU.EX2 R133, R133 ;  /* 0x0000008500857308 */ /* 0x000ee20000000800 */
[----:B------:R-:W2:Y:S01]  /*fa10*/  LDSM.16.MT88.4 R12, [R188+0x2900] ;  /* 0x00290000bc0c783b */ /* 0x000ea20000004200 */
[----:B------:R-:W-:-:S03]  /*fa20*/  FADD.FTZ R150, R150, R153 ;  /* 0x0000009996967221 */ /* 0x000fc60000010000 */
[----:B------:R-:W2:Y:S01]  /*fa30*/  LDSM.16.MT88.4 R144, [R195+0x900] ;  /* 0x00090000c390783b */ /* 0x000ea20000004200 */
[C---:B------:R-:W-:Y:S01]  /*fa40*/  HMMA.16816.F32 R36, R96.reuse, R40, RZ ;  /* 0x000000286024723c */ /* 0x040fe200000018ff */
[----:B------:R-:W-:Y:S01]  /*fa50*/  FADD.FTZ R149, R149, R150 ;  /* 0x0000009695957221 */ /* 0x000fe20000010000 */
[----:B------:R-:W-:Y:S01]  /*fa60*/  MUFU.EX2 R3, R3 ;  /* 0x0000000300037308 */ /* 0x000fe20000000800 */
[----:B------:R-:W-:Y:S04]  /*fa70*/  LDSM.16.MT88.4 R140, [R190+0x900] ;  /* 0x00090000be8c783b */ /* 0x000fe80000004200 */
[----:B------:R-:W-:Y:S01]  /*fa80*/  LDSM.16.MT88.4 R136, [R189+0x900] ;  /* 0x00090000bd88783b */ /* 0x000fe20000004200 */
[C---:B------:R-:W-:Y:S02]  /*fa90*/  HMMA.16816.F32 R40, R96.reuse, R42, RZ ;  /* 0x0000002a6028723c */ /* 0x040fe400000018ff */
[----:B------:R-:W-:Y:S01]  /*faa0*/  MUFU.EX2 R2, R2 ;  /* 0x0000000200027308 */ /* 0x000fe20000000800 */
[----:B------:R-:W-:Y:S04]  /*fab0*/  LDSM.16.MT88.4 R32, [R188+0x900] ;  /* 0x00090000bc20783b */ /* 0x000fe80000004200 */
[----:B------:R-:W-:Y:S01]  /*fac0*/  LDSM.16.MT88.4 R28, [R190+0x2900] ;  /* 0x00290000be1c783b */ /* 0x000fe20000004200 */
[C---:B-1----:R-:W-:Y:S02]  /*fad0*/  HMMA.16816.F32 R128, R96.reuse, R124, RZ ;  /* 0x0000007c6080723c */ /* 0x042fe400000018ff */
[----:B------:R-:W-:Y:S01]  /*fae0*/  MUFU.EX2 R134, R134 ;  /* 0x0000008600867308 */ /* 0x000fe20000000800 */
[----:B------:R-:W-:Y:S04]  /*faf0*/  LDSM.16.MT88.4 R24, [R189+0x2900] ;  /* 0x00290000bd18783b */ /* 0x000fe80000004200 */
[----:B------:R-:W0:Y:S01]  /*fb00*/  LDGDEPBAR ;  /* 0x00000000000079af */ /* 0x000e220000000000 */
        /* <DEDUP_REMOVED lines=8> */
[C---:B--2---:R-:W-:Y:S02]  /*fb90*/  HMMA.16816.F32 R52, R96.reuse, R56, RZ ;  /* 0x000000386034723c */ /* 0x044fe400000018ff */
[----:B------:R-:W2:Y:S06]  /*fba0*/  MUFU.EX2 R160, R160 ;  /* 0x000000a000a07308 */ /* 0x000eac0000000800 */
[C---:B------:R-:W-:Y:S02]  /*fbb0*/  HMMA.16816.F32 R60, R96.reuse, R64, RZ ;  /* 0x00000040603c723c */ /* 0x040fe400000018ff */
[----:B------:R-:W-:Y:S06]  /*fbc0*/  MUFU.EX2 R157, R157 ;  /* 0x0000009d009d7308 */ /* 0x000fec0000000800 */
[C---:B------:R-:W-:Y:S02]  /*fbd0*/  HMMA.16816.F32 R68, R96.reuse, R72, RZ ;  /* 0x000000486044723c */ /* 0x040fe400000018ff */
[----:B------:R-:W1:Y:S06]  /*fbe0*/  MUFU.EX2 R162, R162 ;  /* 0x000000a200a27308 */ /* 0x000e6c0000000800 */
[C---:B-----5:R-:W-:Y:S02]  /*fbf0*/  HMMA.16816.F32 R76, R96.reuse, R80, RZ ;  /* 0x00000050604c723c */ /* 0x060fe400000018ff */
[----:B------:R-:W-:Y:S06]  /*fc00*/  MUFU.EX2 R163, R163 ;  /* 0x000000a300a37308 */ /* 0x000fec0000000800 */
[C---:B----4-:R-:W-:Y:S02]  /*fc10*/  HMMA.16816.F32 R84, R96.reuse, R88, RZ ;  /* 0x000000586054723c */ /* 0x050fe400000018ff */
        /* <DEDUP_REMOVED lines=20> */
[----:B------:R-:W2:Y:S06]  /*fd60*/  MUFU.EX2 R158, R158 ;  /* 0x0000009e009e7308 */ /* 0x000eac0000000800 */
[C---:B------:R-:W-:Y:S07]  /*fd70*/  HMMA.16816.F32 R8, R96.reuse, R4, RZ ;  /* 0x000000046008723c */ /* 0x040fee00000018ff */
[----:B---3--:R-:W-:Y:S01]  /*fd80*/  F2FP.PACK_AB R4, R133, R148 ;  /* 0x000000948504723e */ /* 0x008fe200000000ff */
[----:B------:R-:W-:Y:S01]  /*fd90*/  HMMA.16816.F32 R96, R96, R6, RZ ;  /* 0x000000066060723c */ /* 0x000fe200000018ff */
[----:B-1----:R-:W-:-:S06]  /*fda0*/  F2FP.PACK_AB R5, R95, R134 ;  /* 0x000000865f05723e */ /* 0x002fcc00000000ff */
[----:B------:R-:W-:Y:S02]  /*fdb0*/  F2FP.PACK_AB R6, R2, R3 ;  /* 0x000000030206723e */ /* 0x000fe400000000ff */
[----:B------:R-:W-:-:S07]  /*fdc0*/  F2FP.PACK_AB R7, R94, R93 ;  /* 0x0000005d5e07723e */ /* 0x000fce00000000ff */
[C---:B------:R-:W-:Y:S08]  /*fdd0*/  HMMA.16816.F32 R36, R4.reuse, R16, R36 ;  /* 0x000000100424723c */ /* 0x040ff00000001824 */
[C---:B------:R-:W-:Y:S01]  /*fde0*/  HMMA.16816.F32 R40, R4.reuse, R18, R40 ;  /* 0x000000120428723c */ /* 0x040fe20000001828 */
[----:B------:R-:W1:Y:S07]  /*fdf0*/  LDSM.16.MT88.4 R16, [R190+0x4900] ;  /* 0x00490000be10783b */ /* 0x000e6e0000004200 */
[C---:B------:R-:W-:Y:S08]  /*fe00*/  HMMA.16816.F32 R68, R4.reuse, R20, R68 ;  /* 0x000000140444723c */ /* 0x040ff00000001844 */
[C---:B------:R-:W-:Y:S01]  /*fe10*/  HMMA.16816.F32 R72, R4.reuse, R22, R72 ;  /* 0x000000160448723c */ /* 0x040fe20000001848 */
[----:B------:R-:W3:Y:S07]  /*fe20*/  LDSM.16.MT88.4 R20, [R188+0x4900] ;  /* 0x00490000bc14783b */ /* 0x000eee0000004200 */
[C---:B------:R-:W-:Y:S08]  /*fe30*/  HMMA.16816.F32 R60, R4.reuse, R12, R60 ;  /* 0x0000000c043c723c */ /* 0x040ff0000000183c */
[C---:B------:R-:W-:Y:S01]  /*fe40*/  HMMA.16816.F32 R64, R4.reuse, R14, R64 ;  /* 0x0000000e0440723c */ /* 0x040fe20000001840 */
[----:B------:R-:W2:Y:S07]  /*fe50*/  LDSM.16.MT88.4 R12, [R189+0x4900] ;  /* 0x00490000bd0c783b */ /* 0x000eae0000004200 */
[C---:B------:R-:W-:Y:S08]  /*fe60*/  HMMA.16816.F32 R128, R4.reuse, R144, R128 ;  /* 0x000000900480723c */ /* 0x040ff00000001880 */
[C---:B-1----:R-:W-:Y:S08]  /*fe70*/  HMMA.16816.F32 R76, R4.reuse, R16, R76 ;  /* 0x00000010044c723c */ /* 0x042ff0000000184c */
[C---:B------:R-:W-:Y:S01]  /*fe80*/  HMMA.16816.F32 R80, R4.reuse, R18, R80 ;  /* 0x000000120450723c */ /* 0x040fe20000001850 */
[----:B------:R-:W1:Y:S07]  /*fe90*/  LDSM.16.MT88.4 R16, [R195+0x3100] ;  /* 0x00310000c310783b */ /* 0x000e6e0000004200 */
        /* <DEDUP_REMOVED lines=21> */
[----:B------:R-:W-:Y:S01]  /*fff0*/  HMMA.16816.F32 R88, R4, R14, R88 ;  /* 0x0000000e0458723c */ /* 0x000fe20000001858 */
[----:B------:R-:W2:Y:S06]  /*10000*/  LDSM.16.MT88.4 R12, [R188+0x3100] ;  /* 0x00310000bc0c783b */ /* 0x000eac0000004200 */
[----:B------:R-:W-:-:S02]  /*10010*/  F2FP.PACK_AB R4, R160, R155 ;  /* 0x0000009ba004723e */ /* 0x000fc400000000ff */
[----:B------:R-:W-:Y:S02]  /*10020*/  F2FP.PACK_AB R6, R162, R157 ;  /* 0x0000009da206723e */ /* 0x000fe400000000ff */
[----:B----4-:R-:W-:Y:S02]  /*10030*/  F2FP.PACK_AB R5, R168, R163 ;  /* 0x000000a3a805723e */ /* 0x010fe400000000ff */
[----:B------:R-:W-:-:S07]  /*10040*/  F2FP.PACK_AB R7, R177, R164 ;  /* 0x000000a4b107723e */ /* 0x000fce00000000ff */
        /* <DEDUP_REMOVED lines=9> */
[C---:B------:R-:W-:Y:S08]  /*100e0*/  HMMA.16816.F32 R108, R4.reuse, R136, R108 ;  /* 0x00000088046c723c */ /* 0x040ff0000000186c */
[C---:B-1----:R-:W-:Y:S08]  /*100f0*/  HMMA.16816.F32 R76, R4.reuse, R16, R76 ;  /* 0x00000010044c723c */ /* 0x042ff0000000184c */
[C---:B------:R-:W-:Y:S01]  /*10100*/  HMMA.16816.F32 R80, R4.reuse, R18, R80 ;  /* 0x000000120450723c */ /* 0x040fe20000001850 */
[----:B------:R-:W1:Y:S07]  /*10110*/  LDSM.16.MT88.4 R16, [R189+0x1900] ;  /* 0x00190000bd10783b */ /* 0x000e6e0000004200 */
[C---:B------:R-:W-:Y:S01]  /*10120*/  HMMA.16816.F32 R112, R4.reuse, R138, R112 ;  /* 0x0000008a0470723c */ /* 0x040fe20000001870 */
[----:B------:R-:W-:Y:S07]  /*10130*/  LDSM.16.MT88.4 R136, [R188+0x1900] ;  /* 0x00190000bc88783b */ /* 0x000fee0000004200 */
        /* <DEDUP_REMOVED lines=18> */
[C---:B--2---:R-:W-:Y:S08]  /*10260*/  HMMA.16816.F32 R84, R4.reuse, R12, R84 ;  /* 0x0000000c0454723c */ /* 0x044ff00000001854 */
[----:B------:R-:W-:Y:S01]  /*10270*/  HMMA.16816.F32 R88, R4, R14, R88 ;  /* 0x0000000e0458723c */ /* 0x000fe20000001858 */
[----:B------:R-:W2:Y:S06]  /*10280*/  LDSM.16.MT88.4 R12, [R189+0x3900] ;  /* 0x00390000bd0c783b */ /* 0x000eac0000004200 */
[----:B------:R-:W-:-:S02]  /*10290*/  F2FP.PACK_AB R4, R179, R170 ;  /* 0x000000aab304723e */ /* 0x000fc400000000ff */
[----:B------:R-:W-:Y:S02]  /*102a0*/  F2FP.PACK_AB R6, R214, R171 ;  /* 0x000000abd606723e */ /* 0x000fe400000000ff */
[----:B------:R-:W-:Y:S02]  /*102b0*/  F2FP.PACK_AB R5, R165, R166 ;  /* 0x000000a6a505723e */ /* 0x000fe400000000ff */
[----:B------:R-:W-:-:S07]  /*102c0*/  F2FP.PACK_AB R7, R158, R161 ;  /* 0x000000a19e07723e */ /* 0x000fce00000000ff */
[C---:B-1----:R-:W-:Y:S08]  /*102d0*/  HMMA.16816.F32 R108, R4.reuse, R16, R108 ;  /* 0x00000010046c723c */ /* 0x042ff0000000186c */
[C---:B------:R-:W-:Y:S01]  /*102e0*/  HMMA.16816.F32 R112, R4.reuse, R18, R112 ;  /* 0x000000120470723c */ /* 0x040fe20000001870 */
[----:B------:R-:W1:Y:S07]  /*102f0*/  LDSM.16.MT88.4 R16, [R190+0x5900] ;  /* 0x00590000be10783b */ /* 0x000e6e0000004200 */
[C---:B---3--:R-:W-:Y:S08]  /*10300*/  HMMA.16816.F32 R68, R4.reuse, R20, R68 ;  /* 0x000000140444723c */ /* 0x048ff00000001844 */
[C---:B------:R-:W-:Y:S01]  /*10310*/  HMMA.16816.F32 R72, R4.reuse, R22, R72 ;  /* 0x000000160448723c */ /* 0x040fe20000001848 */
[----:B------:R-:W3:Y:S07]  /*10320*/  LDSM.16.MT88.4 R20, [R188+0x5900] ;  /* 0x00590000bc14783b */ /* 0x000eee0000004200 */
[C---:B----4-:R-:W-:Y:S07]  /*10330*/  HMMA.16816.F32 R60, R4.reuse, R24, R60 ;  /* 0x00000018043c723c */ /* 0x050fee000000183c */
[----:B------:R-:W-:Y:S01]  /*10340*/  FADD.FTZ R24, R134, R149 ;  /* 0x0000009586187221 */ /* 0x000fe20000010000 */
[----:B--2---:R-:W-:Y:S03]  /*10350*/  HMMA.16816.F32 R52, R4, R12, R52 ;  /* 0x0000000c0434723c */ /* 0x004fe60000001834 */
[----:B------:R-:W-:-:S04]  /*10360*/  FADD.FTZ R24, R95, R24 ;  /* 0x000000185f187221 */ /* 0x000fc80000010000 */
[----:B------:R-:W-:Y:S01]  /*10370*/  FADD.FTZ R93, R93, R24 ;  /* 0x000000185d5d7221 */ /* 0x000fe20000010000 */
[----:B------:R-:W-:Y:S01]  /*10380*/  HMMA.16816.F32 R56, R4, R14, R56 ;  /* 0x0000000e0438723c */ /* 0x000fe20000001838 */
[----:B------:R-:W2:Y:S02]  /*10390*/  LDSM.16.MT88.4 R12, [R189+0x5900] ;  /* 0x00590000bd0c783b */ /* 0x000ea40000004200 */
[----:B------:R-:W-:-:S05]  /*103a0*/  FADD.FTZ R94, R94, R93 ;  /* 0x0000005d5e5e7221 */ /* 0x000fca0000010000 */
[C---:B-1----:R-:W-:Y:S07]  /*103b0*/  HMMA.16816.F32 R76, R4.reuse, R16, R76 ;  /* 0x00000010044c723c */ /* 0x042fee000000184c */
[----:B------:R-:W-:Y:S01]  /*103c0*/  FADD.FTZ R16, R148, R135 ;  /* 0x0000008794107221 */ /* 0x000fe20000010000 */
[----:B------:R-:W-:Y:S03]  /*103d0*/  HMMA.16816.F32 R128, R4, R144, R128 ;  /* 0x000000900480723c */ /* 0x000fe60000001880 */
[----:B------:R-:W-:-:S04]  /*103e0*/  FADD.FTZ R16, R133, R16 ;  /* 0x0000001085107221 */ /* 0x000fc80000010000 */
[----:B------:R-:W-:Y:S01]  /*103f0*/  FADD.FTZ R3, R3, R16 ;  /* 0x0000001003037221 */ /* 0x000fe20000010000 */
[C---:B------:R-:W-:Y:S03]  /*10400*/  HMMA.16816.F32 R124, R4.reuse, R146, R124 ;  /* 0x00000092047c723c */ /* 0x040fe6000000187c */
[----:B------:R-:W-:Y:S02]  /*10410*/  FADD.FTZ R2, R2, R3 ;  /* 0x0000000302027221 */ /* 0x000fe40000010000 */
[----:B------:R-:W-:Y:S02]  /*10420*/  FADD.FTZ R3, R163, R94 ;  /* 0x0000005ea3037221 */ /* 0x000fe40000010000 */
[----:B------:R-:W-:Y:S01]  /*10430*/  FADD.FTZ R155, R155, R2 ;  /* 0x000000029b9b7221 */ /* 0x000fe20000010000 */
[----:B------:R-:W-:Y:S01]  /*10440*/  HMMA.16816.F32 R100, R4, R140, R100 ;  /* 0x0000008c0464723c */ /* 0x000fe20000001864 */
[----:B------:R-:W-:-:S04]  /*10450*/  @P4 IMAD.HI.U32 R2, R92, c[0x0][0x2c8], RZ ;  /* 0x0000b2005c024a27 */ /* 0x000fc800078e00ff */
[----:B------:R-:W-:Y:S01]  /*10460*/  FADD.FTZ R160, R160, R155 ;  /* 0x0000009ba0a07221 */ /* 0x000fe20000010000 */
[----:B------:R-:W-:Y:S01]  /*10470*/  @P4 SHF.R.U32.HI R92, RZ, c[0x0][0x2cc], R2 ;  /* 0x0000b300ff5c4a19 */ /* 0x000fe20000011602 */
[----:B------:R-:W-:Y:S01]  /*10480*/  FADD.FTZ R3, R168, R3 ;  /* 0x00000003a8037221 */ /* 0x000fe20000010000 */
[C---:B------:R-:W-:Y:S01]  /*10490*/  HMMA.16816.F32 R104, R4.reuse, R142, R104 ;  /* 0x0000008e0468723c */ /* 0x040fe20000001868 */
[----:B------:R-:W-:Y:S01]  /*104a0*/  FADD.FTZ R157, R157, R160 ;  /* 0x000000a09d9d7221 */ /* 0x000fe20000010000 */
[----:B------:R-:W-:Y:S01]  /*104b0*/  IADD3 R2, R92, R172, -R175 ;  /* 0x000000ac5c027210 */ /* 0x000fe20007ffe8af */
[----:B------:R-:W-:Y:S02]  /*104c0*/  FADD.FTZ R164, R164, R3 ;  /* 0x00000003a4a47221 */ /* 0x000fe40000010000 */
[----:B------:R-:W-:Y:S02]  /*104d0*/  FADD.FTZ R3, R162, R157 ;  /* 0x0000009da2037221 */ /* 0x000fe40000010000 */
[----:B------:R-:W-:Y:S01]  /*104e0*/  FADD.FTZ R177, R177, R164 ;  /* 0x000000a4b1b17221 */ /* 0x000fe20000010000 */
[C---:B---3--:R-:W-:Y:S07]  /*104f0*/  HMMA.16816.F32 R92, R4.reuse, R20, R8 ;  /* 0x00000014045c723c */ /* 0x048fee0000001808 */
[----:B------:R-:W-:Y:S01]  /*10500*/  FADD.FTZ R8, R170, R3 ;  /* 0x00000003aa087221 */ /* 0x000fe20000010000 */
[----:B------:R-:W-:Y:S01]  /*10510*/  SHF.R.S32.HI R3, RZ, 0x1f, R2 ;  /* 0x0000001fff037819 */ /* 0x000fe20000011402 */
[----:B------:R-:W-:Y:S01]  /*10520*/  FADD.FTZ R10, R166, R177 ;  /* 0x000000b1a60a7221 */ /* 0x000fe20000010000 */
[C---:B------:R-:W-:Y:S01]  /*10530*/  HMMA.16816.F32 R116, R4.reuse, R136, R116 ;  /* 0x000000880474723c */ /* 0x040fe20000001874 */
[----:B------:R-:W-:Y:S01]  /*10540*/  FADD.FTZ R8, R179, R8 ;  /* 0x00000008b3087221 */ /* 0x000fe20000010000 */
[----:B------:R-:W-:Y:S01]  /*10550*/  LEA.HI R2, R3, R2, RZ, 0x6 ;  /* 0x0000000203027211 */ /* 0x000fe200078f30ff */
[----:B------:R-:W-:Y:S01]  /*10560*/  FADD.FTZ R10, R165, R10 ;  /* 0x0000000aa50a7221 */ /* 0x000fe20000010000 */
[----:B------:R-:W-:Y:S01]  /*10570*/  IADD3 R179, R196, 0x4000, RZ ;  /* 0x00004000c4b37810 */ /* 0x000fe20007ffe0ff */
[----:B------:R-:W-:Y:S01]  /*10580*/  FADD.FTZ R171, R171, R8 ;  /* 0x00000008abab7221 */ /* 0x000fe20000010000 */
[----:B------:R-:W-:Y:S01]  /*10590*/  SHF.R.S32.HI R2, RZ, 0x6, R2 ;  /* 0x00000006ff027819 */ /* 0x000fe20000011402 */
[----:B------:R-:W-:Y:S01]  /*105a0*/  FADD.FTZ R161, R161, R10 ;  /* 0x0000000aa1a17221 */ /* 0x000fe20000010000 */
[----:B------:R-:W-:Y:S01]  /*105b0*/  HMMA.16816.F32 R120, R4, R138, R120 ;  /* 0x0000008a0478723c */ /* 0x000fe20000001878 */
[----:B------:R-:W-:Y:S01]  /*105c0*/  FADD.FTZ R214, R214, R171 ;  /* 0x000000abd6d67221 */ /* 0x000fe20000010000 */
[----:B------:R-:W-:Y:S01]  /*105d0*/  IMNMX R230, RZ, R2, !PT ;  /* 0x00000002ffe67217 */ /* 0x000fe20007800200 */
[----:B------:R-:W-:Y:S01]  /*105e0*/  FADD.FTZ R215, R158, R161 ;  /* 0x000000a19ed77221 */ /* 0x000fe20000010000 */
[----:B------:R-:W-:-:S02]  /*105f0*/  IADD3 R177, R196, 0x5000, RZ ;  /* 0x00005000c4b17810 */ /* 0x000fc40007ffe0ff */
[----:B------:R-:W-:Y:S02]  /*10600*/  ISETP.GE.AND P0, PT, R217, R230, PT ;  /* 0x000000e6d900720c */ /* 0x000fe40003f06270 */
[C---:B------:R-:W-:Y:S08]  /*10610*/  HMMA.16816.F32 R36, R4.reuse, R32, R36 ;  /* 0x000000200424723c */ /* 0x040ff00000001824 */
[C---:B------:R-:W-:Y:S08]  /*10620*/  HMMA.16816.F32 R40, R4.reuse, R34, R40 ;  /* 0x000000220428723c */ /* 0x040ff00000001828 */
[C---:B------:R-:W-:Y:S08]  /*10630*/  HMMA.16816.F32 R44, R4.reuse, R28, R44 ;  /* 0x0000001c042c723c */ /* 0x040ff0000000182c */
[C---:B------:R-:W-:Y:S08]  /*10640*/  HMMA.16816.F32 R48, R4.reuse, R30, R48 ;  /* 0x0000001e0430723c */ /* 0x040ff00000001830 */
[C---:B------:R-:W-:Y:S08]  /*10650*/  HMMA.16816.F32 R64, R4.reuse, R26, R64 ;  /* 0x0000001a0440723c */ /* 0x040ff00000001840 */
[C---:B------:R-:W-:Y:S08]  /*10660*/  HMMA.16816.F32 R80, R4.reuse, R18, R80 ;  /* 0x000000120450723c */ /* 0x040ff00000001850 */
[C---:B--2---:R-:W-:Y:S08]  /*10670*/  HMMA.16816.F32 R84, R4.reuse, R12, R84 ;  /* 0x0000000c0454723c */ /* 0x044ff00000001854 */
[C---:B------:R-:W-:Y:S08]  /*10680*/  HMMA.16816.F32 R88, R4.reuse, R14, R88 ;  /* 0x0000000e0458723c */ /* 0x040ff00000001858 */
[----:B------:R-:W-:Y:S01]  /*10690*/  HMMA.16816.F32 R96, R4, R22, R96 ;  /* 0x000000160460723c */ /* 0x000fe20000001860 */
[----:B------:R-:W-:Y:S07]  /*106a0*/  @!P0 BRA `(.L_x_614) ;  /* 0x00002ed000008947 */ /* 0x000fee0003800000 */
[----:B------:R-:W-:Y:S01]  /*106b0*/  IADD3 RZ, P0, R208, 0x80, RZ ;  /* 0x00000080d0ff7810 */ /* 0x000fe20007f1e0ff */
[----:B------:R-:W-:Y:S01]  /*106c0*/  IMAD.MOV.U32 R2, RZ, RZ, R132 ;  /* 0x000000ffff027224 */ /* 0x000fe200078e0084 */
[----:B------:R-:W-:Y:S01]  /*106d0*/  IADD3 R222, P1, R204, 0x40, RZ ;  /* 0x00000040ccde7810 */ /* 0x000fe20007f3e0ff */
[----:B------:R-:W-:Y:S01]  /*106e0*/  IMAD.MOV.U32 R3, RZ, RZ, R0 ;  /* 0x000000ffff037224 */ /* 0x000fe200078e0000 */
[----:B------:R-:W-:Y:S01]  /*106f0*/  IADD3 R224, P2, R208, 0x40, RZ ;  /* 0x00000040d0e07810 */ /* 0x000fe20007f5e0ff */
[----:B------:R-:W-:Y:S01]  /*10700*/  IMAD.X R228, RZ, RZ, R213, P0 ;  /* 0x000000ffffe47224 */ /* 0x000fe200000e06d5 */
[----:B------:R-:W-:Y:S01]  /*10710*/  IADD3 R221, P0, R204, 0x80, RZ ;  /* 0x00000080ccdd7810 */ /* 0x000fe20007f1e0ff */
[----:B------:R-:W-:Y:S01]  /*10720*/  IMAD.MOV.U32 R227, RZ, RZ, c[0x0][0x208] ;  /* 0x00008200ffe37624 */ /* 0x000fe200078e00ff */
[----:B------:R-:W-:Y:S01]  /*10730*/  MOV R229, R217 ;  /* 0x000000d900e57202 */ /* 0x000fe20000000f00 */
[----:B------:R-:W-:Y:S01]  /*10740*/  @P4 IMAD.HI.U32 R226, R174, c[0x0][0x2c8], RZ ;  /* 0x0000b200aee24a27 */ /* 0x000fe200078e00ff */
[----:B------:R-:W-:-:S02]  /*10750*/  IADD3 R220, R208, 0x80, RZ ;  /* 0x00000080d0dc7810 */ /* 0x000fc40007ffe0ff */
[----:B------:R-:W-:Y:S01]  /*10760*/  MOV R232, c[0x0][0x20c] ;  /* 0x0000830000e87a02 */ /* 0x000fe20000000f00 */
[----:B------:R-:W-:Y:S01]  /*10770*/  IMAD.MOV.U32 R225, RZ, RZ, -0x40 ;  /* 0xffffffc0ffe17424 */ /* 0x000fe200078e00ff */
[----:B------:R-:W-:Y:S01]  /*10780*/  IADD3.X R223, RZ, R213, RZ, P2, !PT ;  /* 0x000000d5ffdf7210 */ /* 0x000fe200017fe4ff */
[----:B------:R-:W-:Y:S01]  /*10790*/  IMAD.X R218, RZ, RZ, R211, P1 ;  /* 0x000000ffffda7224 */ /* 0x000fe200008e06d3 */
[----:B------:R-:W-:Y:S02]  /*107a0*/  IADD3.X R216, RZ, R211, RZ, P0, !PT ;  /* 0x000000d3ffd87210 */ /* 0x000fe400007fe4ff */
.L_x_615:
[----:B------:R-:W-:Y:S04]  /*107b0*/  DEPBAR.LE SB0, 0x0 ;  /* 0x000080000000791a */ /* 0x000fe80000000000 */
[----:B------:R-:W-:Y:S01]  /*107c0*/  BAR.SYNC.DEFER_BLOCKING 0x0 ;  /* 0x0000000000007b1d */ /* 0x000fe20000010000 */
[----:B------:R-:W-:Y:S02]  /*107d0*/  ISETP.GE.AND P0, PT, R229, RZ, PT ;  /* 0x000000ffe500720c */ /* 0x000fe40003f06270 */
[----:B------:R-:W-:Y:S11]  /*107e0*/  ISETP.NE.AND P4, PT, R203, RZ, PT ;  /* 0x000000ffcb00720c */ /* 0x000ff60003f85270 */
[----:B------:R-:W-:Y:S01]  /*107f0*/  @P0 SHF.R.S32.HI R17, RZ, 0x1f, R229 ;  /* 0x0000001fff110819 */ /* 0x000fe200000114e5 */
[----:B------:R-:W-:Y:S04]  /*10800*/  @P0 IMAD.WIDE.U32 R8, R229, c[0x0][0x208], RZ ;  /* 0x00008200e5080a25 */ /* 0x000fe800078e00ff */
[----:B------:R-:W-:Y:S02]  /*10810*/  @P0 IMAD R17, R17, c[0x0][0x208], RZ ;  /* 0x0000820011110a24 */ /* 0x000fe400078e02ff */
[C---:B------:R-:W-:Y:S02]  /*10820*/  @P0 IMAD.SHL.U32 R15, R8.reuse, 0x40, RZ ;  /* 0x00000040080f0824 */ /* 0x040fe400078e00ff */
[----:B------:R-:W-:Y:S01]  /*10830*/  @P0 IMAD R17, R229, c[0x0][0x20c], R17 ;  /* 0x00008300e5110a24 */ /* 0x000fe200078e0211 */
[----:B------:R-:W-:Y:S02]  /*10840*/  LDSM.16.M88.4 R136, [R198+0xc100] ;  /* 0x00c10000c688783b */ /* 0x000fe40000000200 */
[----:B------:R-:W-:Y:S01]  /*10850*/  @P0 IADD3 R11, P1, R15, R222, RZ ;  /* 0x000000de0f0b0210 */ /* 0x000fe20007f3e0ff */
[----:B------:R-:W-:Y:S01]  /*10860*/  @P0 IMAD.IADD R17, R9, 0x1, R17 ;  /* 0x0000000109110824 */ /* 0x000fe200078e0211 */
[-C--:B------:R-:W-:Y:S04]  /*10870*/  @P0 IADD3 R9, P2, R15, R204.reuse, RZ ;  /* 0x000000cc0f090210 */ /* 0x080fe80007f5e0ff */
[----:B------:R-:W1:Y:S01]  /*10880*/  LDSM.16.M88.4 R140, [R197+0x6100] ;  /* 0x00610000c58c783b */ /* 0x000e620000000200 */
[----:B------:R-:W-:Y:S02]  /*10890*/  @P0 SHF.L.U64.HI R17, R8, 0x6, R17 ;  /* 0x0000000608110819 */ /* 0x000fe40000010211 */
[----:B------:R-:W-:Y:S02]  /*108a0*/  @P0 LEA R28, P3, R9, c[0x0][0x1f8], 0x1 ;  /* 0x00007e00091c0a11 */ /* 0x000fe400078608ff */
[C---:B------:R-:W-:Y:S01]  /*108b0*/  @P0 IADD3.X R8, R17.reuse, R211, RZ, P2, !PT ;  /* 0x000000d311080210 */ /* 0x040fe200017fe4ff */
[----:B------:R-:W-:Y:S01]  /*108c0*/  @P0 IMAD.X R0, R17, 0x1, R218, P1 ;  /* 0x0000000111000824 */ /* 0x000fe200008e06da */
[----:B------:R-:W-:Y:S01]  /*108d0*/  @P0 LEA R32, P2, R11, c[0x0][0x1f8], 0x1 ;  /* 0x00007e000b200a11 */ /* 0x000fe200078408ff */
[----:B------:R-:W2:Y:S01]  /*108e0*/  LDSM.16.M88.4 R144, [R197+0x6900] ;  /* 0x00690000c590783b */ /* 0x000ea20000000200 */
[----:B------:R-:W-:Y:S02]  /*108f0*/  @P0 LEA.HI.X R29, R9, c[0x0][0x1fc], R8, 0x1, P3 ;  /* 0x00007f00091d0a11 */ /* 0x000fe400018f0c08 */
[----:B------:R-:W-:Y:S02]  /*10900*/  @P0 LEA R9, P1, R227, R15, 0x5 ;  /* 0x0000000fe3090211 */ /* 0x000fe400078228ff */
[----:B------:R-:W-:Y:S02]  /*10910*/  @P0 LEA.HI.X R33, R11, c[0x0][0x1fc], R0, 0x1, P2 ;  /* 0x00007f000b210a11 */ /* 0x000fe400010f0c00 */
[----:B------:R-:W-:Y:S01]  /*10920*/  @P0 LEA.HI.X R13, R227, R17, R232, 0x5, P1 ;  /* 0x00000011e30d0211 */ /* 0x000fe200008f2ce8 */
[----:B------:R-:W3:Y:S01]  /*10930*/  LDSM.16.M88.4 R148, [R197+0x7100] ;  /* 0x00710000c594783b */ /* 0x000ee20000000200 */
[----:B------:R-:W-:Y:S02]  /*10940*/  @P0 IADD3 R11, P1, R9, R204, RZ ;  /* 0x000000cc090b0210 */ /* 0x000fe40007f3e0ff */
[-C--:B------:R-:W-:Y:S02]  /*10950*/  @P0 IADD3 R15, P2, R15, R221.reuse, RZ ;  /* 0x000000dd0f0f0210 */ /* 0x080fe40007f5e0ff */
[----:B------:R-:W-:Y:S01]  /*10960*/  ISETP.NE.AND P3, PT, R173, 0x1, PT ;  /* 0x00000001ad00780c */ /* 0x000fe20003f65270 */
[----:B------:R-:W-:Y:S01]  /*10970*/  @P0 IMAD.X R0, R13, 0x1, R211, P1 ;  /* 0x000000010d000824 */ /* 0x000fe200008e06d3 */
[----:B------:R-:W-:Y:S01]  /*10980*/  @P0 LEA R238, P1, R11, c[0x0][0x1f8], 0x1 ;  /* 0x00007e000bee0a11 */ /* 0x000fe200078208ff */
[----:B------:R-:W4:Y:S01]  /*10990*/  LDSM.16.M88.4 R152, [R197+0x7900] ;  /* 0x00790000c598783b */ /* 0x000f220000000200 */
[----:B------:R-:W-:Y:S02]  /*109a0*/  @P0 IADD3.X R8, R17, R216, RZ, P2, !PT ;  /* 0x000000d811080210 */ /* 0x000fe400017fe4ff */
[----:B------:R-:W-:Y:S02]  /*109b0*/  @P0 LEA R240, P2, R15, c[0x0][0x1f8], 0x1 ;  /* 0x00007e000ff00a11 */ /* 0x000fe400078408ff */
[----:B------:R-:W-:Y:S02]  /*109c0*/  @P0 LEA.HI.X R239, R11, c[0x0][0x1fc], R0, 0x1, P1 ;  /* 0x00007f000bef0a11 */ /* 0x000fe400008f0c00 */
[----:B------:R-:W-:Y:S01]  /*109d0*/  @P0 LEA.HI.X R241, R15, c[0x0][0x1fc], R8, 0x1, P2 ;  /* 0x00007f000ff10a11 */ /* 0x000fe200010f0c08 */
[----:B------:R-:W-:Y:S01]  /*109e0*/  LDSM.16.M88.4 R132, [R194+0xc100] ;  /* 0x00c10000c284783b */ /* 0x000fe20000000200 */
[C---:B------:R-:W-:Y:S02]  /*109f0*/  @P0 IADD3 R12, P1, R9.reuse, R221, RZ ;  /* 0x000000dd090c0210 */ /* 0x040fe40007f3e0ff */
[----:B------:R-:W-:Y:S04]  /*10a00*/  @P0 IADD3 R0, P2, R9, R222, RZ ;  /* 0x000000de09000210 */ /* 0x000fe80007f5e0ff */
[C---:B------:R-:W-:Y:S01]  /*10a10*/  @P0 IADD3.X R15, R13.reuse, R218, RZ, P2, !PT ;  /* 0x000000da0d0f0210 */ /* 0x040fe200017fe4ff */
[C---:B-1----:R-:W-:Y:S01]  /*10a20*/  HMMA.16816.F32 R4, R136.reuse, R140, RZ ;  /* 0x0000008c8804723c */ /* 0x042fe200000018ff */
[----:B------:R-:W1:Y:S02]  /*10a30*/  LDSM.16.M88.4 R156, [R196] ;  /* 0x00000000c49c783b */ /* 0x000e640000000200 */
[----:B------:R-:W-:Y:S01]  /*10a40*/  @P0 LEA R236, P2, R0, c[0x0][0x1f8], 0x1 ;  /* 0x00007e0000ec0a11 */ /* 0x000fe200078408ff */
[----:B------:R-:W-:Y:S01]  /*10a50*/  @P0 IMAD.X R13, R13, 0x1, R216, P1 ;  /* 0x000000010d0d0824 */ /* 0x000fe200008e06d8 */
[----:B------:R-:W-:Y:S02]  /*10a60*/  @P0 LEA R234, P1, R12, c[0x0][0x1f8], 0x1 ;  /* 0x00007e000cea0a11 */ /* 0x000fe400078208ff */
[----:B------:R-:W-:Y:S01]  /*10a70*/  @P0 LEA.HI.X R237, R0, c[0x0][0x1fc], R15, 0x1, P2 ;  /* 0x00007f0000ed0a11 */ /* 0x000fe200010f0c0f */
[C---:B------:R-:W-:Y:S01]  /*10a80*/  HMMA.16816.F32 R8, R136.reuse, R142, RZ ;  /* 0x0000008e8808723c */ /* 0x040fe200000018ff */
[----:B------:R-:W5:Y:S03]  /*10a90*/  LDSM.16.M88.4 R160, [R187] ;  /* 0x00000000bba0783b */ /* 0x000f660000000200 */
[----:B------:R-:W-:Y:S04]  /*10aa0*/  @P0 LEA.HI.X R235, R12, c[0x0][0x1fc], R13, 0x1, P1 ;  /* 0x00007f000ceb0a11 */ /* 0x000fe800008f0c0d */
[C---:B--2---:R-:W-:Y:S01]  /*10ab0*/  HMMA.16816.F32 R12, R136.reuse, R144, RZ ;  /* 0x00000090880c723c */ /* 0x044fe200000018ff */
[----:B------:R-:W2:Y:S07]  /*10ac0*/  LDSM.16.M88.4 R140, [R186] ;  /* 0x00000000ba8c783b */ /* 0x000eae0000000200 */
[C---:B------:R-:W-:Y:S01]  /*10ad0*/  HMMA.16816.F32 R16, R136.reuse, R146, RZ ;  /* 0x000000928810723c */ /* 0x040fe200000018ff */
[----:B------:R-:W1:Y:S07]  /*10ae0*/  LDSM.16.M88.4 R164, [R185] ;  /* 0x00000000b9a4783b */ /* 0x000e6e0000000200 */
[C---:B---3--:R-:W-:Y:S01]  /*10af0*/  HMMA.16816.F32 R20, R136.reuse, R148, RZ ;  /* 0x000000948814723c */ /* 0x048fe200000018ff */
[----:B------:R-:W-:Y:S01]  /*10b00*/  @!PT LDS RZ, [RZ] ;  /* 0x00000000fffff984 */ /* 0x000fe20000000800 */
[----:B------:R-:W-:Y:S01]  /*10b10*/  @!PT LDS RZ, [RZ] ;  /* 0x00000000fffff984 */ /* 0x000fe20000000800 */
[----:B------:R-:W-:Y:S01]  /*10b20*/  @!PT LDS RZ, [RZ] ;  /* 0x00000000fffff984 */ /* 0x000fe20000000800 */
[----:B------:R4:W-:Y:S07]  /*10b30*/  @P0 LDGSTS.E.BYPASS.LTC128B.128 [R206+0x100], [R28.64], !P5 ;  /* 0x001000001cce0fae */ /* 0x0009ee000e901d46 */
[C---:B------:R-:W-:Y:S01]  /*10b40*/  HMMA.16816.F32 R24, R136.reuse, R150, RZ ;  /* 0x000000968818723c */ /* 0x040fe200000018ff */
[----:B------:R3:W-:Y:S08]  /*10b50*/  @P0 LDGSTS.E.BYPASS.LTC128B.128 [R206+0x2100], [R32.64], !P6 ;  /* 0x0210000020ce0fae */ /* 0x0007f0000f101d46 */
[----:B------:R1:W-:Y:S08]  /*10b60*/  @P0 LDGSTS.E.BYPASS.LTC128B.128 [R206+0x4100], [R240.64], !P4 ;  /* 0x04100000f0ce0fae */ /* 0x0003f0000e101d46 */
[----:B------:R2:W-:Y:S01]  /*10b70*/  @P0 LDGSTS.E.BYPASS.LTC128B.128 [R206+0x1100], [R238.64], !P5 ;  /* 0x01100000eece0fae */ /* 0x0005e2000e901d46 */
[C---:B----4-:R-:W-:Y:S07]  /*10b80*/  HMMA.16816.F32 R28, R136.reuse, R152, RZ ;  /* 0x00000098881c723c */ /* 0x050fee00000018ff */
[----:B------:R4:W-:Y:S01]  /*10b90*/  @P0 LDGSTS.E.BYPASS.LTC128B.128 [R206+0x3100], [R236.64], !P6 ;  /* 0x03100000ecce0fae */ /* 0x0009e2000f101d46 */
[----:B---3--:R-:W-:Y:S07]  /*10ba0*/  HMMA.16816.F32 R32, R136, R154, RZ ;  /* 0x0000009a8820723c */ /* 0x008fee00000018ff */
[----:B------:R3:W-:Y:S01]  /*10bb0*/  @P0 LDGSTS.E.BYPASS.LTC128B.128 [R206+0x5100], [R234.64], !P4 ;  /* 0x05100000eace0fae */ /* 0x0007e2000e101d46 */
[C---:B-1----:R-:W-:Y:S07]  /*10bc0*/  HMMA.16816.F32 R4, R132.reuse, R156, R4 ;  /* 0x0000009c8404723c */ /* 0x042fee0000001804 */
[----:B------:R-:W-:Y:S01]  /*10bd0*/  LDSM.16.M88.4 R144, [R193+0xc100] ;  /* 0x00c10000c190783b */ /* 0x000fe20000000200 */
[C---:B------:R-:W-:Y:S07]  /*10be0*/  HMMA.16816.F32 R8, R132.reuse, R158, R8 ;  /* 0x0000009e8408723c */ /* 0x040fee0000001808 */
[----:B------:R-:W0:Y:S01]  /*10bf0*/  LDGDEPBAR ;  /* 0x00000000000079af */ /* 0x000e220000000000 */
[C---:B-----5:R-:W-:Y:S07]  /*10c00*/  HMMA.16816.F32 R12, R132.reuse, R160, R12 ;  /* 0x000000a0840c723c */ /* 0x060fee000000180c */
[----:B------:R-:W1:Y:S01]  /*10c10*/  LDSM.16.M88.4 R168, [R192+0x6100] ;  /* 0x00610000c0a8783b */ /* 0x000e620000000200 */
[C---:B------:R-:W-:Y:S07]  /*10c20*/  HMMA.16816.F32 R16, R132.reuse, R162, R16 ;  /* 0x000000a28410723c */ /* 0x040fee0000001810 */
[----:B------:R-:W5:Y:S01]  /*10c30*/  LDSM.16.M88.4 R136, [R192+0x6900] ;  /* 0x00690000c088783b */ /* 0x000f620000000200 */
[C---:B--2---:R-:W-:Y:S07]  /*10c40*/  HMMA.16816.F32 R20, R132.reuse, R140, R20 ;  /* 0x0000008c8414723c */ /* 0x044fee0000001814 */
[----:B------:R-:W2:Y:S01]  /*10c50*/  LDSM.16.M88.4 R148, [R192+0x7100] ;  /* 0x00710000c094783b */ /* 0x000ea20000000200 */
[C---:B------:R-:W-:Y:S07]  /*10c60*/  HMMA.16816.F32 R24, R132.reuse, R142, R24 ;  /* 0x0000008e8418723c */ /* 0x040fee0000001818 */
[----:B------:R-:W2:Y:S01]  /*10c70*/  LDSM.16.M88.4 R152, [R192+0x7900] ;  /* 0x00790000c098783b */ /* 0x000ea20000000200 */
[C---:B------:R-:W-:Y:S07]  /*10c80*/  HMMA.16816.F32 R28, R132.reuse, R164, R28 ;  /* 0x000000a4841c723c */ /* 0x040fee000000181c */
[----:B------:R-:W-:Y:S01]  /*10c90*/  LDSM.16.M88.4 R156, [R191+0xc100] ;  /* 0x00c10000bf9c783b */ /* 0x000fe20000000200 */
[----:B------:R-:W-:Y:S07]  /*10ca0*/  HMMA.16816.F32 R32, R132, R166, R32 ;  /* 0x000000a68420723c */ /* 0x000fee0000001820 */
[----:B------:R-:W3:Y:S01]  /*10cb0*/  LDSM.16.M88.4 R160, [R184] ;  /* 0x00000000b8a0783b */ /* 0x000ee20000000200 */
[C---:B-1----:R-:W-:Y:S07]  /*10cc0*/  HMMA.16816.F32 R4, R144.reuse, R168, R4 ;  /* 0x000000a89004723c */ /* 0x042fee0000001804 */
[----:B------:R-:W1:Y:S01]  /*10cd0*/  LDSM.16.M88.4 R132, [R184+0x800] ;  /* 0x00080000b884783b */ /* 0x000e620000000200 */
[C---:B------:R-:W-:Y:S07]  /*10ce0*/  HMMA.16816.F32 R8, R144.reuse, R170, R8 ;  /* 0x000000aa9008723c */ /* 0x040fee0000001808 */
[----:B------:R-:W1:Y:S01]  /*10cf0*/  LDSM.16.M88.4 R140, [R184+0x1000] ;  /* 0x00100000b88c783b */ /* 0x000e620000000200 */
[C---:B-----5:R-:W-:Y:S07]  /*10d00*/  HMMA.16816.F32 R12, R144.reuse, R136, R12 ;  /* 0x00000088900c723c */ /* 0x060fee000000180c */
[----:B------:R-:W5:Y:S01]  /*10d10*/  LDSM.16.M88.4 R164, [R184+0x1800] ;  /* 0x00180000b8a4783b */ /* 0x000f620000000200 */
[C---:B------:R-:W-:Y:S07]  /*10d20*/  HMMA.16816.F32 R16, R144.reuse, R138, R16 ;  /* 0x0000008a9010723c */ /* 0x040fee0000001810 */
[----:B------:R-:W-:Y:S01]  /*10d30*/  LDSM.16.M88.4 R136, [R198+0x10100] ;  /* 0x01010000c688783b */ /* 0x000fe20000000200 */
[C---:B--2---:R-:W-:Y:S07]  /*10d40*/  HMMA.16816.F32 R20, R144.reuse, R148, R20 ;  /* 0x000000949014723c */ /* 0x044fee0000001814 */
[----:B------:R-:W-:Y:S01]  /*10d50*/  LDSM.16.M88.4 R168, [R182] ;  /* 0x00000000b6a8783b */ /* 0x000fe20000000200 */
[C---:B------:R-:W-:Y:S07]  /*10d60*/  HMMA.16816.F32 R24, R144.reuse, R150, R24 ;  /* 0x000000969018723c */ /* 0x040fee0000001818 */
[----:B------:R-:W-:Y:S01]  /*10d70*/  LDSM.16.M88.4 R148, [R197+0x8900] ;  /* 0x00890000c594783b */ /* 0x000fe20000000200 */
[C---:B------:R-:W-:Y:S08]  /*10d80*/  HMMA.16816.F32 R28, R144.reuse, R152, R28 ;  /* 0x00000098901c723c */ /* 0x040ff0000000181c */
[----:B------:R-:W-:Y:S01]  /*10d90*/  HMMA.16816.F32 R32, R144, R154, R32 ;  /* 0x0000009a9020723c */ /* 0x000fe20000001820 */
[----:B------:R-:W2:Y:S07]  /*10da0*/  LDSM.16.M88.4 R144, [R197+0x8100] ;  /* 0x00810000c590783b */ /* 0x000eae0000000200 */
[C---:B---3--:R-:W-:Y:S01]  /*10db0*/  HMMA.16816.F32 R4, R156.reuse, R160, R4 ;  /* 0x000000a09c04723c */ /* 0x048fe20000001804 */
[----:B------:R-:W3:Y:S07]  /*10dc0*/  LDSM.16.M88.4 R152, [R197+0x9100] ;  /* 0x00910000c598783b */ /* 0x000eee0000000200 */
[C---:B------:R-:W-:Y:S01]  /*10dd0*/  HMMA.16816.F32 R8, R156.reuse, R162, R8 ;  /* 0x000000a29c08723c */ /* 0x040fe20000001808 */
[----:B------:R-:W2:Y:S07]  /*10de0*/  LDSM.16.M88.4 R160, [R197+0x9900] ;  /* 0x00990000c5a0783b */ /* 0x000eae0000000200 */
[C---:B-1----:R-:W-:Y:S08]  /*10df0*/  HMMA.16816.F32 R12, R156.reuse, R132, R12 ;  /* 0x000000849c0c723c */ /* 0x042ff0000000180c */
[C---:B------:R-:W-:Y:S01]  /*10e00*/  HMMA.16816.F32 R16, R156.reuse, R134, R16 ;  /* 0x000000869c10723c */ /* 0x040fe20000001810 */
[----:B------:R-:W-:Y:S07]  /*10e10*/  LDSM.16.M88.4 R132, [R194+0x10100] ;  /* 0x01010000c284783b */ /* 0x000fee0000000200 */
[C---:B------:R-:W-:Y:S08]  /*10e20*/  HMMA.16816.F32 R20, R156.reuse, R140, R20 ;  /* 0x0000008c9c14723c */ /* 0x040ff00000001814 */
[C---:B------:R-:W-:Y:S01]  /*10e30*/  HMMA.16816.F32 R24, R156.reuse, R142, R24 ;  /* 0x0000008e9c18723c */ /* 0x040fe20000001818 */
[----:B------:R-:W1:Y:S07]  /*10e40*/  LDSM.16.M88.4 R140, [R183] ;  /* 0x00000000b78c783b */ /* 0x000e6e0000000200 */
[C---:B-----5:R-:W-:Y:S08]  /*10e50*/  HMMA.16816.F32 R28, R156.reuse, R164, R28 ;  /* 0x000000a49c1c723c */ /* 0x060ff0000000181c */
[----:B------:R-:W-:Y:S01]  /*10e60*/  HMMA.16816.F32 R32, R156, R166, R32 ;  /* 0x000000a69c20723c */ /* 0x000fe20000001820 */
[----:B------:R-:W-:Y:S07]  /*10e70*/  LDSM.16.M88.4 R156, [R192+0x9100] ;  /* 0x00910000c09c783b */ /* 0x000fee0000000200 */
[C---:B--2---:R-:W-:Y:S01]  /*10e80*/  HMMA.16816.F32 R4, R136.reuse, R144, R4 ;  /* 0x000000908804723c */ /* 0x044fe20000001804 */
[----:B------:R-:W-:Y:S07]  /*10e90*/  LDSM.16.M88.4 R164, [R184+0x3000] ;  /* 0x00300000b8a4783b */ /* 0x000fee0000000200 */
[C---:B------:R-:W-:Y:S01]  /*10ea0*/  HMMA.16816.F32 R8, R136.reuse, R146, R8 ;  /* 0x000000928808723c */ /* 0x040fe20000001808 */
[----:B------:R-:W2:Y:S07]  /*10eb0*/  LDSM.16.M88.4 R144, [R181] ;  /* 0x00000000b590783b */ /* 0x000eae0000000200 */
[C---:B------:R-:W-:Y:S08]  /*10ec0*/  HMMA.16816.F32 R12, R136.reuse, R148, R12 ;  /* 0x00000094880c723c */ /* 0x040ff0000000180c */
[C---:B------:R-:W-:Y:S01]  /*10ed0*/  HMMA.16816.F32 R16, R136.reuse, R150, R16 ;  /* 0x000000968810723c */ /* 0x040fe20000001810 */
[----:B------:R-:W5:Y:S07]  /*10ee0*/  LDSM.16.M88.4 R148, [R180] ;  /* 0x00000000b494783b */ /* 0x000f6e0000000200 */
[C---:B---3--:R-:W-:Y:S08]  /*10ef0*/  HMMA.16816.F32 R20, R136.reuse, R152, R20 ;  /* 0x000000988814723c */ /* 0x048ff00000001814 */
[C---:B------:R-:W-:Y:S01]  /*10f00*/  HMMA.16816.F32 R24, R136.reuse, R154, R24 ;  /* 0x0000009a8818723c */ /* 0x040fe20000001818 */
[----:B------:R-:W-:Y:S07]  /*10f10*/  LDSM.16.M88.4 R152, [R192+0x8100] ;  /* 0x00810000c098783b */ /* 0x000fee0000000200 */
[C---:B------:R-:W-:Y:S08]  /*10f20*/  HMMA.16816.F32 R28, R136.reuse, R160, R28 ;  /* 0x000000a0881c723c */ /* 0x040ff0000000181c */
[----:B------:R-:W-:Y:S01]  /*10f30*/  HMMA.16816.F32 R32, R136, R162, R32 ;  /* 0x000000a28820723c */ /* 0x000fe20000001820 */
[----:B------:R-:W3:Y:S07]  /*10f40*/  LDSM.16.M88.4 R136, [R193+0x10100] ;  /* 0x01010000c188783b */ /* 0x000eee0000000200 */
[C---:B-1----:R-:W-:Y:S01]  /*10f50*/  HMMA.16816.F32 R4, R132.reuse, R140, R4 ;  /* 0x0000008c8404723c */ /* 0x042fe20000001804 */
[----:B------:R-:W-:Y:S07]  /*10f60*/  LDSM.16.M88.4 R160, [R192+0x9900] ;  /* 0x00990000c0a0783b */ /* 0x000fee0000000200 */
[C---:B------:R-:W-:Y:S01]  /*10f70*/  HMMA.16816.F32 R8, R132.reuse, R142, R8 ;  /* 0x0000008e8408723c */ /* 0x040fe20000001808 */
[----:B------:R-:W1:Y:S07]  /*10f80*/  LDSM.16.M88.4 R140, [R192+0x8900] ;  /* 0x00890000c08c783b */ /* 0x000e6e0000000200 */
[C---:B------:R-:W-:Y:S08]  /*10f90*/  HMMA.16816.F32 R12, R132.reuse, R168, R12 ;  /* 0x000000a8840c723c */ /* 0x040ff0000000180c */
[C---:B------:R-:W-:Y:S08]  /*10fa0*/  HMMA.16816.F32 R16, R132.reuse, R170, R16 ;  /* 0x000000aa8410723c */ /* 0x040ff00000001810 */
[C---:B--2---:R-:W-:Y:S08]  /*10fb0*/  HMMA.16816.F32 R20, R132.reuse, R144, R20 ;  /* 0x000000908414723c */ /* 0x044ff00000001814 */
[C---:B------:R-:W-:Y:S01]  /*10fc0*/  HMMA.16816.F32 R24, R132.reuse, R146, R24 ;  /* 0x000000928418723c */ /* 0x040fe20000001818 */
[----:B------:R-:W-:Y:S07]  /*10fd0*/  LDSM.16.M88.4 R144, [R184+0x2000] ;  /* 0x00200000b890783b */ /* 0x000fee0000000200 */
[C---:B-----5:R-:W-:Y:S08]  /*10fe0*/  HMMA.16816.F32 R28, R132.reuse, R148, R28 ;  /* 0x00000094841c723c */ /* 0x060ff0000000181c */
[----:B------:R-:W-:Y:S01]  /*10ff0*/  HMMA.16816.F32 R32, R132, R150, R32 ;  /* 0x000000968420723c */ /* 0x000fe20000001820 */
[----:B------:R-:W2:Y:S07]  /*11000*/  LDSM.16.M88.4 R132, [R191+0x10100] ;  /* 0x01010000bf84783b */ /* 0x000eae0000000200 */
[C---:B---3--:R-:W-:Y:S01]  /*11010*/  HMMA.16816.F32 R4, R136.reuse, R152, R4 ;  /* 0x000000988804723c */ /* 0x048fe20000001804 */
[----:B------:R-:W3:Y:S07]  /*11020*/  LDSM.16.M88.4 R148, [R184+0x2800] ;  /* 0x00280000b894783b */ /* 0x000eee0000000200 */
[C---:B------:R-:W-:Y:S01]  /*11030*/  HMMA.16816.F32 R8, R136.reuse, R154, R8 ;  /* 0x0000009a8808723c */ /* 0x040fe20000001808 */
[----:B------:R-:W-:Y:S07]  /*11040*/  LDSM.16.M88.4 R152, [R198+0x14100] ;  /* 0x01410000c698783b */ /* 0x000fee0000000200 */
        /* <DEDUP_REMOVED lines=10> */
[----:B------:R-:W-:Y:S07]  /*110f0*/  LDSM.16.M88.4 R160, [R194+0x14100] ;  /* 0x01410000c2a0783b */ /* 0x000fee0000000200 */
[C---:B------:R-:W-:Y:S01]  /*11100*/  HMMA.16816.F32 R8, R132.reuse, R146, R8 ;  /* 0x000000928408723c */ /* 0x040fe20000001808 */
[----:B------:R-:W2:Y:S07]  /*11110*/  LDSM.16.M88.4 R144, [R197+0xb100] ;  /* 0x00b10000c590783b */ /* 0x000eae0000000200 */
[C---:B---3--:R-:W-:Y:S08]  /*11120*/  HMMA.16816.F32 R12, R132.reuse, R148, R12 ;  /* 0x00000094840c723c */ /* 0x048ff0000000180c */
[C---:B------:R-:W-:Y:S01]  /*11130*/  HMMA.16816.F32 R16, R132.reuse, R150, R16 ;  /* 0x000000968410723c */ /* 0x040fe20000001810 */
[----:B------:R-:W3:Y:S07]  /*11140*/  LDSM.16.M88.4 R148, [R197+0xb900] ;  /* 0x00b90000c594783b */ /* 0x000eee0000000200 */
[C---:B------:R-:W-:Y:S08]  /*11150*/  HMMA.16816.F32 R20, R132.reuse, R164, R20 ;  /* 0x000000a48414723c */ /* 0x040ff00000001814 */
[C---:B------:R-:W-:Y:S01]  /*11160*/  HMMA.16816.F32 R24, R132.reuse, R166, R24 ;  /* 0x000000a68418723c */ /* 0x040fe20000001818 */
[----:B------:R-:W2:Y:S07]  /*11170*/  LDSM.16.M88.4 R164, [R179] ;  /* 0x00000000b3a4783b */ /* 0x000eae0000000200 */
[C---:B-1----:R-:W-:Y:S08]  /*11180*/  HMMA.16816.F32 R28, R132.reuse, R140, R28 ;  /* 0x0000008c841c723c */ /* 0x042ff0000000181c */
[----:B------:R-:W-:Y:S01]  /*11190*/  HMMA.16816.F32 R32, R132, R142, R32 ;  /* 0x0000008e8420723c */ /* 0x000fe20000001820 */
[----:B------:R-:W1:Y:S07]  /*111a0*/  LDSM.16.M88.4 R132, [R178] ;  /* 0x00000000b284783b */ /* 0x000e6e0000000200 */
[C---:B-----5:R-:W-:Y:S01]  /*111b0*/  HMMA.16816.F32 R4, R152.reuse, R156, R4 ;  /* 0x0000009c9804723c */ /* 0x060fe20000001804 */
[----:B------:R-:W5:Y:S07]  /*111c0*/  LDSM.16.M88.4 R140, [R177] ;  /* 0x00000000b18c783b */ /* 0x000f6e0000000200 */
[C---:B------:R-:W-:Y:S01]  /*111d0*/  HMMA.16816.F32 R8, R152.reuse, R158, R8 ;  /* 0x0000009e9808723c */ /* 0x040fe20000001808 */
[----:B------:R-:W-:Y:S07]  /*111e0*/  LDSM.16.M88.4 R156, [R192+0xb900] ;  /* 0x00b90000c09c783b */ /* 0x000fee0000000200 */
[C---:B------:R-:W-:Y:S08]  /*111f0*/  HMMA.16816.F32 R12, R152.reuse, R136, R12 ;  /* 0x00000088980c723c */ /* 0x040ff0000000180c */
[C---:B------:R-:W-:Y:S01]  /*11200*/  HMMA.16816.F32 R16, R152.reuse, R138, R16 ;  /* 0x0000008a9810723c */ /* 0x040fe20000001810 */
[----:B------:R-:W1:Y:S07]  /*11210*/  LDSM.16.M88.4 R136, [R176] ;  /* 0x00000000b088783b */ /* 0x000e6e0000000200 */
[C---:B--2---:R-:W-:Y:S08]  /*11220*/  HMMA.16816.F32 R20, R152.reuse, R144, R20 ;  /* 0x000000909814723c */ /* 0x044ff00000001814 */
[C---:B------:R-:W-:Y:S01]  /*11230*/  HMMA.16816.F32 R24, R152.reuse, R146, R24 ;  /* 0x000000929818723c */ /* 0x040fe20000001818 */
[----:B------:R-:W-:Y:S07]  /*11240*/  LDSM.16.M88.4 R144, [R193+0x14100] ;  /* 0x01410000c190783b */ /* 0x000fee0000000200 */
[C---:B---3--:R-:W-:Y:S08]  /*11250*/  HMMA.16816.F32 R28, R152.reuse, R148, R28 ;  /* 0x00000094981c723c */ /* 0x048ff0000000181c */
[----:B------:R-:W-:Y:S01]  /*11260*/  HMMA.16816.F32 R32, R152, R150, R32 ;  /* 0x000000969820723c */ /* 0x000fe20000001820 */
[----:B------:R-:W2:Y:S07]  /*11270*/  LDSM.16.M88.4 R148, [R192+0xa100] ;  /* 0x00a10000c094783b */ /* 0x000eae0000000200 */
[C---:B------:R-:W-:Y:S01]  /*11280*/  HMMA.16816.F32 R4, R160.reuse, R164, R4 ;  /* 0x000000a4a004723c */ /* 0x040fe20000001804 */
[----:B------:R-:W3:Y:S07]  /*11290*/  LDSM.16.M88.4 R152, [R192+0xa900] ;  /* 0x00a90000c098783b */ /* 0x000eee0000000200 */
[C---:B------:R-:W-:Y:S01]  /*112a0*/  HMMA.16816.F32 R8, R160.reuse, R166, R8 ;  /* 0x000000a6a008723c */ /* 0x040fe20000001808 */
[----:B------:R-:W-:Y:S07]  /*112b0*/  LDSM.16.M88.4 R164, [R184+0x4000] ;  /* 0x00400000b8a4783b */ /* 0x000fee0000000200 */
[C---:B-1----:R-:W-:Y:S08]  /*112c0*/  HMMA.16816.F32 R12, R160.reuse, R132, R12 ;  /* 0x00000084a00c723c */ /* 0x042ff0000000180c */
[C---:B------:R-:W-:Y:S01]  /*112d0*/  HMMA.16816.F32 R16, R160.reuse, R134, R16 ;  /* 0x00000086a010723c */ /* 0x040fe20000001810 */
[----:B------:R-:W1:Y:S07]  /*112e0*/  LDSM.16.M88.4 R132, [R192+0xb100] ;  /* 0x00b10000c084783b */ /* 0x000e6e0000000200 */
[C---:B-----5:R-:W-:Y:S08]  /*112f0*/  HMMA.16816.F32 R20, R160.reuse, R140, R20 ;  /* 0x0000008ca014723c */ /* 0x060ff00000001814 */
[C---:B------:R-:W-:Y:S01]  /*11300*/  HMMA.16816.F32 R24, R160.reuse, R142, R24 ;  /* 0x0000008ea018723c */ /* 0x040fe20000001818 */
[----:B------:R-:W5:Y:S07]  /*11310*/  LDSM.16.M88.4 R140, [R191+0x14100] ;  /* 0x01410000bf8c783b */ /* 0x000f6e0000000200 */
[C---:B------:R-:W-:Y:S08]  /*11320*/  HMMA.16816.F32 R28, R160.reuse, R136, R28 ;  /* 0x00000088a01c723c */ /* 0x040ff0000000181c */
[----:B------:R-:W-:Y:S01]  /*11330*/  HMMA.16816.F32 R32, R160, R138, R32 ;  /* 0x0000008aa020723c */ /* 0x000fe20000001820 */
[----:B------:R-:W-:Y:S07]  /*11340*/  LDSM.16.M88.4 R136, [R184+0x5000] ;  /* 0x00500000b888783b */ /* 0x000fee0000000200 */
[C---:B--2---:R-:W-:Y:S08]  /*11350*/  HMMA.16816.F32 R4, R144.reuse, R148, R4 ;  /* 0x000000949004723c */ /* 0x044ff00000001804 */
[C---:B------:R-:W-:Y:S08]  /*11360*/  HMMA.16816.F32 R8, R144.reuse, R150, R8 ;  /* 0x000000969008723c */ /* 0x040ff00000001808 */
[C---:B---3--:R-:W-:Y:S08]  /*11370*/  HMMA.16816.F32 R12, R144.reuse, R152, R12 ;  /* 0x00000098900c723c */ /* 0x048ff0000000180c */
[C---:B------:R-:W-:Y:S08]  /*11380*/  HMMA.16816.F32 R16, R144.reuse, R154, R16 ;  /* 0x0000009a9010723c */ /* 0x040ff00000001810 */
[C---:B-1----:R-:W-:Y:S08]  /*11390*/  HMMA.16816.F32 R20, R144.reuse, R132, R20 ;  /* 0x000000849014723c */ /* 0x042ff00000001814 */
[C---:B------:R-:W-:Y:S01]  /*113a0*/  HMMA.16816.F32 R24, R144.reuse, R134, R24 ;  /* 0x000000869018723c */ /* 0x040fe20000001818 */
[----:B------:R-:W1:Y:S07]  /*113b0*/  LDSM.16.M88.4 R132, [R184+0x4800] ;  /* 0x00480000b884783b */ /* 0x000e6e0000000200 */
[C---:B------:R-:W-:Y:S07]  /*113c0*/  HMMA.16816.F32 R28, R144.reuse, R156, R28 ;  /* 0x0000009c901c723c */ /* 0x040fee000000181c */
[----:B------:R-:W-:Y:S01]  /*113d0*/  MOV R157, R174 ;  /* 0x000000ae009d7202 */ /* 0x000fe20000000f00 */
[----:B------:R-:W-:Y:S01]  /*113e0*/  HMMA.16816.F32 R32, R144, R158, R32 ;  /* 0x0000009e9020723c */ /* 0x000fe20000001820 */
[----:B------:R-:W-:Y:S01]  /*113f0*/  LDSM.16.M88.4 R144, [R184+0x5800] ;  /* 0x00580000b890783b */ /* 0x000fe20000000200 */
[----:B------:R-:W-:Y:S04]  /*11400*/  DEPBAR.LE SB0, 0x0 ;  /* 0x000080000000791a */ /* 0x000fe80000000000 */
[----:B------:R-:W-:Y:S01]  /*11410*/  @P3 SHF.R.U32.HI R157, RZ, c[0x0][0x2cc], R226 ;  /* 0x0000b300ff9d3a19 */ /* 0x000fe200000116e2 */
[----:B------:R-:W-:Y:S01]  /*11420*/  IMAD R158, R229, R225, 0x1 ;  /* 0x00000001e59e7424 */ /* 0x000fe200078e02e1 */
[C---:B-----5:R-:W-:Y:S03]  /*11430*/  HMMA.16816.F32 R4, R140.reuse, R164, R4 ;  /* 0x000000a48c04723c */ /* 0x060fe60000001804 */
[----:B------:R-:W2:Y:S02]  /*11440*/  SHFL.IDX PT, R156, R157, RZ, 0x1c1f ;  /* 0x001c1fff9d9c7589 */ /* 0x000ea400000e0000 */
[----:B------:R-:W-:Y:S03]  /*11450*/  IADD3 R158, R172, R158, -R219 ;  /* 0x0000009eac9e7210 */ /* 0x000fe60007ffe8db */
[C---:B------:R-:W-:Y:S03]  /*11460*/  HMMA.16816.F32 R8, R140.reuse, R166, R8 ;  /* 0x000000a68c08723c */ /* 0x040fe60000001808 */
[----:B------:R-:W3:Y:S01]  /*11470*/  SHFL.IDX PT, R0, R157, 0x1, 0x1c1f ;  /* 0x003c1f009d007f89 */ /* 0x000ee200000e0000 */
[----:B------:R-:W-:Y:S04]  /*11480*/  IMAD.IADD R159, R158, 0x1, -R175 ;  /* 0x000000019e9f7824 */ /* 0x000fe800078e0aaf */
[C---:B-1----:R-:W-:Y:S03]  /*11490*/  HMMA.16816.F32 R12, R140.reuse, R132, R12 ;  /* 0x000000848c0c723c */ /* 0x042fe6000000180c */
[----:B------:R-:W-:Y:S05]  /*114a0*/  BAR.SYNC.DEFER_BLOCKING 0x0 ;  /* 0x0000000000007b1d */ /* 0x000fea0000010000 */
[C---:B------:R-:W-:Y:S04]  /*114b0*/  HMMA.16816.F32 R16, R140.reuse, R134, R16 ;  /* 0x000000868c10723c */ /* 0x040fe80000001810 */
[C---:B--2---:R-:W-:Y:S04]  /*114c0*/  IADD3 R132, R159.reuse, R156, RZ ;  /* 0x0000009c9f847210 */ /* 0x044fe80007ffe0ff */
[C---:B------:R-:W-:Y:S03]  /*114d0*/  HMMA.16816.F32 R20, R140.reuse, R136, R20 ;  /* 0x000000888c14723c */ /* 0x040fe60000001814 */
[C---:B------:R-:W-:Y:S01]  /*114e0*/  ISETP.GT.AND P0, PT, R132.reuse, RZ, PT ;  /* 0x000000ff8400720c */ /* 0x040fe20003f04270 */
[----:B---3--:R-:W-:Y:S01]  /*114f0*/  IMAD.IADD R0, R159, 0x1, R0 ;  /* 0x000000019f007824 */ /* 0x008fe200078e0200 */
[----:B------:R-:W-:Y:S02]  /*11500*/  ISETP.GT.AND P2, PT, R132, 0x1, PT ;  /* 0x000000018400780c */ /* 0x000fe40003f44270 */
[----:B------:R-:W-:Y:S01]  /*11510*/  FSEL R134, R4, -INF , P0 ;  /* 0xff80000004867808 */ /* 0x000fe20000000000 */
[C---:B------:R-:W-:Y:S03]  /*11520*/  HMMA.16816.F32 R24, R140.reuse, R138, R24 ;  /* 0x0000008a8c18723c */ /* 0x040fe60000001818 */
[C---:B------:R-:W-:Y:S02]  /*11530*/  ISETP.GT.AND P1, PT, R0.reuse, RZ, PT ;  /* 0x000000ff0000720c */ /* 0x040fe40003f24270 */
[----:B------:R-:W-:Y:S02]  /*11540*/  ISETP.GT.AND P0, PT, R0, 0x1, PT ;  /* 0x000000010000780c */ /* 0x000fe40003f04270 */
[----:B------:R-:W-:Y:S01]  /*11550*/  FSEL R161, R6, -INF , P1 ;  /* 0xff80000006a17808 */ /* 0x000fe20000800000 */
[C---:B------:R-:W-:Y:S03]  /*11560*/  HMMA.16816.F32 R28, R140.reuse, R144, R28 ;  /* 0x000000908c1c723c */ /* 0x040fe6000000181c */
[----:B------:R-:W-:Y:S02]  /*11570*/  ISETP.GT.AND P1, PT, R0, 0x8, PT ;  /* 0x000000080000780c */ /* 0x000fe40003f24270 */
[----:B------:R-:W-:Y:S02]  /*11580*/  FSEL R135, R7, -INF , P0 ;  /* 0xff80000007877808 */ /* 0x000fe40000000000 */
[----:B------:R-:W-:Y:S01]  /*11590*/  FSEL R163, R5, -INF , P2 ;  /* 0xff80000005a37808 */ /* 0x000fe20001000000 */
[----:B------:R-:W-:Y:S03]  /*115a0*/  HMMA.16816.F32 R32, R140, R146, R32 ;  /* 0x000000928c20723c */ /* 0x000fe60000001820 */
[C---:B------:R-:W-:Y:S02]  /*115b0*/  ISETP.GT.AND P2, PT, R132.reuse, 0x9, PT ;  /* 0x000000098400780c */ /* 0x040fe40003f44270 */
[C---:B------:R-:W-:Y:S02]  /*115c0*/  ISETP.GT.AND P0, PT, R132.reuse, 0x8, PT ;  /* 0x000000088400780c */ /* 0x040fe40003f04270 */
[----:B------:R-:W-:Y:S02]  /*115d0*/  ISETP.GT.AND P3, PT, R132, 0x28, PT ;  /* 0x000000288400780c */ /* 0x000fe40003f64270 */
[----:B------:R-:W-:Y:S02]  /*115e0*/  FSEL R156, R8, -INF , P0 ;  /* 0xff800000089c7808 */ /* 0x000fe40000000000 */
[----:B------:R-:W-:Y:S02]  /*115f0*/  ISETP.GT.AND P0, PT, R0, 0x9, PT ;  /* 0x000000090000780c */ /* 0x000fe40003f04270 */
[----:B------:R-:W-:Y:S02]  /*11600*/  FSEL R8, R9, -INF , P2 ;  /* 0xff80000009087808 */ /* 0x000fe40001000000 */
[----:B------:R-:W-:Y:S02]  /*11610*/  FSEL R9, R10, -INF , P1 ;  /* 0xff8000000a097808 */ /* 0x000fe40000800000 */
[----:B------:R-:W-:Y:S02]  /*11620*/  FMNMX.FTZ R10, R134, R3, !PT ;  /* 0x00000003860a7209 */ /* 0x000fe40007810000 */
[----:B------:R-:W-:Y:S02]  /*11630*/  ISETP.GT.AND P2, PT, R132, 0x11, PT ;  /* 0x000000118400780c */ /* 0x000fe40003f44270 */
[----:B------:R-:W-:Y:S02]  /*11640*/  FMNMX.FTZ R133, R163, R10, !PT ;  /* 0x0000000aa3857209 */ /* 0x000fe40007810000 */
[----:B------:R-:W-:Y:S02]  /*11650*/  FSEL R11, R11, -INF , P0 ;  /* 0xff8000000b0b7808 */ /* 0x000fe40000000000 */
[----:B------:R-:W-:Y:S02]  /*11660*/  FSEL R231, R13, -INF , P2 ;  /* 0xff8000000de77808 */ /* 0x000fe40001000000 */
[----:B------:R-:W-:Y:S02]  /*11670*/  FMNMX.FTZ R13, R156, R133, !PT ;  /* 0x000000859c0d7209 */ /* 0x000fe40007810000 */
[----:B------:R-:W-:Y:S02]  /*11680*/  ISETP.GT.AND P0, PT, R132, 0x10, PT ;  /* 0x000000108400780c */ /* 0x000fe40003f04270 */
[----:B------:R-:W-:Y:S02]  /*11690*/  FMNMX.FTZ R13, R8, R13, !PT ;  /* 0x0000000d080d7209 */ /* 0x000fe40007810000 */
[----:B------:R-:W-:Y:S02]  /*116a0*/  FSEL R168, R12, -INF , P0 ;  /* 0xff8000000ca87808 */ /* 0x000fe40000000000 */
[C---:B------:R-:W-:Y:S02]  /*116b0*/  ISETP.GT.AND P0, PT, R0.reuse, 0x11, PT ;  /* 0x000000110000780c */ /* 0x040fe40003f04270 */
[----:B------:R-:W-:Y:S02]  /*116c0*/  ISETP.GT.AND P1, PT, R0, 0x10, PT ;  /* 0x000000100000780c */ /* 0x000fe40003f24270 */
[----:B------:R-:W-:Y:S02]  /*116d0*/  FSEL R233, R15, -INF , P0 ;  /* 0xff8000000fe97808 */ /* 0x000fe40000000000 */
[----:B------:R-:W-:Y:S02]  /*116e0*/  FMNMX.FTZ R10, R168, R13, !PT ;  /* 0x0000000da80a7209 */ /* 0x000fe40007810000 */
[----:B------:R-:W-:Y:S02]  /*116f0*/  ISETP.GT.AND P0, PT, R132, 0x18, PT ;  /* 0x000000188400780c */ /* 0x000fe40003f04270 */
[----:B------:R-:W-:Y:S02]  /*11700*/  FSEL R170, R14, -INF , P1 ;  /* 0xff8000000eaa7808 */ /* 0x000fe40000800000 */
[----:B------:R-:W-:Y:S02]  /*11710*/  ISETP.GT.AND P1, PT, R0, 0x18, PT ;  /* 0x000000180000780c */ /* 0x000fe40003f24270 */
[----:B------:R-:W-:Y:S02]  /*11720*/  ISETP.GT.AND P2, PT, R132, 0x19, PT ;  /* 0x000000198400780c */ /* 0x000fe40003f44270 */
[----:B------:R-:W-:Y:S02]  /*11730*/  FSEL R234, R16, -INF , P0 ;  /* 0xff80000010ea7808 */ /* 0x000fe40000000000 */
[----:B------:R-:W-:Y:S02]  /*11740*/  FMNMX.FTZ R13, R231, R10, !PT ;  /* 0x0000000ae70d7209 */ /* 0x000fe40007810000 */
[----:B----4-:R-:W-:Y:S02]  /*11750*/  FSEL R236, R18, -INF , P1 ;  /* 0xff80000012ec7808 */ /* 0x010fe40000800000 */
[----:B------:R-:W-:Y:S02]  /*11760*/  ISETP.GT.AND P0, PT, R0, 0x19, PT ;  /* 0x000000190000780c */ /* 0x000fe40003f04270 */
[----:B------:R-:W-:Y:S02]  /*11770*/  FSEL R235, R17, -INF , P2 ;  /* 0xff80000011eb7808 */ /* 0x000fe40001000000 */
[----:B------:R-:W-:Y:S02]  /*11780*/  FMNMX.FTZ R10, R234, R13, !PT ;  /* 0x0000000dea0a7209 */ /* 0x000fe40007810000 */
[----:B------:R-:W-:Y:S02]  /*11790*/  ISETP.GT.AND P1, PT, R132, 0x20, PT ;  /* 0x000000208400780c */ /* 0x000fe40003f24270 */
[----:B------:R-:W-:Y:S02]  /*117a0*/  FMNMX.FTZ R12, R161, R2, !PT ;  /* 0x00000002a10c7209 */ /* 0x000fe40007810000 */
[----:B------:R-:W-:Y:S02]  /*117b0*/  FSEL R238, R20, -INF , P1 ;  /* 0xff80000014ee7808 */ /* 0x000fe40000800000 */
[----:B------:R-:W-:Y:S02]  /*117c0*/  FSEL R237, R19, -INF , P0 ;  /* 0xff80000013ed7808 */ /* 0x000fe40000000000 */
[----:B------:R-:W-:Y:S02]  /*117d0*/  ISETP.GT.AND P0, PT, R132, 0x21, PT ;  /* 0x000000218400780c */ /* 0x000fe40003f04270 */
[----:B------:R-:W-:Y:S02]  /*117e0*/  FMNMX.FTZ R13, R235, R10, !PT ;  /* 0x0000000aeb0d7209 */ /* 0x000fe40007810000 */
[----:B------:R-:W-:Y:S02]  /*117f0*/  FMNMX.FTZ R12, R135, R12, !PT ;  /* 0x0000000c870c7209 */ /* 0x000fe40007810000 */
[----:B------:R-:W-:Y:S02]  /*11800*/  FSEL R251, R21, -INF , P0 ;  /* 0xff80000015fb7808 */ /* 0x000fe40000000000 */
[----:B------:R-:W-:Y:S02]  /*11810*/  FMNMX.FTZ R12, R9, R12, !PT ;  /* 0x0000000c090c7209 */ /* 0x000fe40007810000 */
[----:B------:R-:W-:Y:S02]  /*11820*/  FMNMX.FTZ R10, R238, R13, !PT ;  /* 0x0000000dee0a7209 */ /* 0x000fe40007810000 */
[----:B------:R-:W-:Y:S02]  /*11830*/  FSEL R245, R24, -INF , P3 ;  /* 0xff80000018f57808 */ /* 0x000fe40001800000 */
[----:B------:R-:W-:Y:S02]  /*11840*/  FMNMX.FTZ R13, R11, R12, !PT ;  /* 0x0000000c0b0d7209 */ /* 0x000fe40007810000 */
[C---:B------:R-:W-:Y:S02]  /*11850*/  ISETP.GT.AND P1, PT, R132.reuse, 0x29, PT ;  /* 0x000000298400780c */ /* 0x040fe40003f24270 */
[----:B------:R-:W-:Y:S02]  /*11860*/  FMNMX.FTZ R10, R251, R10, !PT ;  /* 0x0000000afb0a7209 */ /* 0x000fe40007810000 */
[----:B------:R-:W-:Y:S02]  /*11870*/  FSEL R241, R25, -INF , P1 ;  /* 0xff80000019f17808 */ /* 0x000fe40000800000 */
[----:B------:R-:W-:Y:S02]  /*11880*/  ISETP.GT.AND P0, PT, R132, 0x30, PT ;  /* 0x000000308400780c */ /* 0x000fe40003f04270 */
[----:B------:R-:W-:Y:S02]  /*11890*/  FMNMX.FTZ R12, R170, R13, !PT ;  /* 0x0000000daa0c7209 */ /* 0x000fe40007810000 */
[----:B------:R-:W-:Y:S02]  /*118a0*/  FMNMX.FTZ R10, R245, R10, !PT ;  /* 0x0000000af50a7209 */ /* 0x000fe40007810000 */
[----:B------:R-:W-:Y:S02]  /*118b0*/  FSEL R217, R28, -INF , P0 ;  /* 0xff8000001cd97808 */ /* 0x000fe40000000000 */
[----:B------:R-:W-:Y:S02]  /*118c0*/  FMNMX.FTZ R10, R241, R10, !PT ;  /* 0x0000000af10a7209 */ /* 0x000fe40007810000 */
[----:B------:R-:W-:Y:S02]  /*118d0*/  FMNMX.FTZ R13, R233, R12, !PT ;  /* 0x0000000ce90d7209 */ /* 0x000fe40007810000 */
[----:B------:R-:W-:Y:S02]  /*118e0*/  ISETP.GT.AND P2, PT, R0, 0x20, PT ;  /* 0x000000200000780c */ /* 0x000fe40003f44270 */
[----:B------:R-:W-:Y:S02]  /*118f0*/  FMNMX.FTZ R12, R217, R10, !PT ;  /* 0x0000000ad90c7209 */ /* 0x000fe40007810000 */
[----:B------:R-:W-:Y:S02]  /*11900*/  FMNMX.FTZ R10, R236, R13, !PT ;  /* 0x0000000dec0a7209 */ /* 0x000fe40007810000 */
[----:B------:R-:W-:Y:S02]  /*11910*/  ISETP.GT.AND P3, PT, R132, 0x31, PT ;  /* 0x000000318400780c */ /* 0x000fe40003f64270 */
[----:B------:R-:W-:Y:S02]  /*11920*/  FSEL R249, R22, -INF , P2 ;  /* 0xff80000016f97808 */ /* 0x000fe40001000000 */
[----:B------:R-:W-:Y:S02]  /*11930*/  ISETP.GT.AND P1, PT, R132, 0x39, PT ;  /* 0x000000398400780c */ /* 0x000fe40003f24270 */
[----:B------:R-:W-:Y:S02]  /*11940*/  ISETP.GT.AND P0, PT, R0, 0x21, PT ;  /* 0x000000210000780c */ /* 0x000fe40003f04270 */
[----:B------:R-:W-:Y:S02]  /*11950*/  FMNMX.FTZ R10, R237, R10, !PT ;  /* 0x0000000aed0a7209 */ /* 0x000fe40007810000 */
[----:B------:R-:W-:Y:S02]  /*11960*/  FSEL R169, R29, -INF , P3 ;  /* 0xff8000001da97808 */ /* 0x000fe40001800000 */
[----:B------:R-:W-:Y:S02]  /*11970*/  ISETP.GT.AND P2, PT, R132, 0x38, PT ;  /* 0x000000388400780c */ /* 0x000fe40003f44270 */
[----:B------:R-:W-:Y:S02]  /*11980*/  FSEL R157, R33, -INF , P1 ;  /* 0xff800000219d7808 */ /* 0x000fe40000800000 */
[----:B------:R-:W-:Y:S02]  /*11990*/  FSEL R247, R23, -INF , P0 ;  /* 0xff80000017f77808 */ /* 0x000fe40000000000 */
        /* <DEDUP_REMOVED lines=8> */
[----:B------:R-:W-:Y:S02]  /*11a20*/  ISETP.GE.AND P2, PT, R229, 0x1, PT ;  /* 0x00000001e500780c */ /* 0x000fe40003f46270 */
[----:B------:R-:W-:Y:S02]  /*11a30*/  ISETP.GT.AND P1, PT, R0, 0x30, PT ;  /* 0x000000300000780c */ /* 0x000fe40003f24270 */
[----:B------:R-:W-:Y:S02]  /*11a40*/  FSEL R239, R27, -INF , P0 ;  /* 0xff8000001bef7808 */ /* 0x000fe40000000000 */
[----:B------:R-:W-:Y:S02]  /*11a50*/  FMNMX.FTZ R14, R243, R14, !PT ;  /* 0x0000000ef30e7209 */ /* 0x000fe40007810000 */
[----:B------:R-:W-:Y:S02]  /*11a60*/  FMNMX.FTZ R19, R157, R12, !PT ;  /* 0x0000000c9d137209 */ /* 0x000fe40007810000 */
[----:B------:R-:W-:Y:S02]  /*11a70*/  FSEL R171, R30, -INF , P1 ;  /* 0xff8000001eab7808 */ /* 0x000fe40000800000 */
[C---:B------:R-:W-:Y:S01]  /*11a80*/  ISETP.GT.AND P0, PT, R0.reuse, 0x31, PT ;  /* 0x000000310000780c */ /* 0x040fe20003f04270 */
[----:B------:R-:W1:Y:S01]  /*11a90*/  SHFL.BFLY PT, R10, R19, 0x2, 0x1f ;  /* 0x0c401f00130a7f89 */ /* 0x000e6200000e0000 */
[----:B------:R-:W-:Y:S02]  /*11aa0*/  FMNMX.FTZ R14, R239, R14, !PT ;  /* 0x0000000eef0e7209 */ /* 0x000fe40007810000 */
[----:B------:R-:W-:Y:S02]  /*11ab0*/  FSEL R167, R31, -INF , P0 ;  /* 0xff8000001fa77808 */ /* 0x000fe40000000000 */
[----:B------:R-:W-:Y:S02]  /*11ac0*/  ISETP.GT.AND P1, PT, R0, 0x38, PT ;  /* 0x000000380000780c */ /* 0x000fe40003f24270 */
[----:B------:R-:W-:Y:S02]  /*11ad0*/  FMNMX.FTZ R14, R171, R14, !PT ;  /* 0x0000000eab0e7209 */ /* 0x000fe40007810000 */
[----:B------:R-:W-:Y:S02]  /*11ae0*/  IADD3 R12, R229, -0x1, RZ ;  /* 0xffffffffe50c7810 */ /* 0x000fe40007ffe0ff */
[----:B------:R-:W-:Y:S02]  /*11af0*/  FSEL R159, R34, -INF , P1 ;  /* 0xff800000229f7808 */ /* 0x000fe40000800000 */
[----:B------:R-:W-:Y:S01]  /*11b00*/  FMNMX.FTZ R14, R167, R14, !PT ;  /* 0x0000000ea70e7209 */ /* 0x000fe20007810000 */
[----:B------:R-:W-:Y:S01]  /*11b10*/  @P2 IMAD.WIDE.U32 R16, R12, c[0x0][0x1e0], RZ ;  /* 0x000078000c102a25 */ /* 0x000fe200078e00ff */
[----:B------:R-:W-:Y:S02]  /*11b20*/  ISETP.GT.AND P0, PT, R0, 0x39, PT ;  /* 0x000000390000780c */ /* 0x000fe40003f04270 */
[----:B------:R-:W-:Y:S02]  /*11b30*/  @P2 SHF.R.S32.HI R13, RZ, 0x1f, R12 ;  /* 0x0000001fff0d2819 */ /* 0x000fe4000001140c */
[----:B------:R-:W-:Y:S02]  /*11b40*/  FMNMX.FTZ R4, R159, R14, !PT ;  /* 0x0000000e9f047209 */ /* 0x000fe40007810000 */
[----:B------:R-:W-:Y:S01]  /*11b50*/  FSEL R133, R35, -INF , P0 ;  /* 0xff80000023857808 */ /* 0x000fe20000000000 */
[----:B------:R-:W-:Y:S01]  /*11b60*/  @P2 IMAD R13, R13, c[0x0][0x1e0], RZ ;  /* 0x000078000d0d2a24 */ /* 0x000fe200078e02ff */
[----:B------:R-:W-:Y:S02]  /*11b70*/  @P2 SHF.L.U32 R15, R16, 0x6, RZ ;  /* 0x00000006100f2819 */ /* 0x000fe400000006ff */
[----:B------:R-:W-:Y:S01]  /*11b80*/  FMNMX.FTZ R0, R133, R4, !PT ;  /* 0x0000000485007209 */ /* 0x000fe20007810000 */
[----:B------:R-:W-:Y:S01]  /*11b90*/  @P2 IMAD R13, R12, c[0x0][0x1e4], R13 ;  /* 0x000079000c0d2a24 */ /* 0x000fe200078e020d */
[----:B-1----:R-:W-:Y:S03]  /*11ba0*/  FMNMX.FTZ R19, R19, R10, !PT ;  /* 0x0000000a13137209 */ /* 0x002fe60007810000 */
[----:B------:R-:W1:Y:S01]  /*11bb0*/  SHFL.BFLY PT, R5, R0, 0x2, 0x1f ;  /* 0x0c401f0000057f89 */ /* 0x000e6200000e0000 */
[----:B------:R-:W-:Y:S01]  /*11bc0*/  @P2 IMAD.IADD R13, R17, 0x1, R13 ;  /* 0x00000001110d2824 */ /* 0x000fe200078e020d */
[----:B------:R-:W-:Y:S04]  /*11bd0*/  @P2 IADD3 R17, P0, R15, R208, RZ ;  /* 0x000000d00f112210 */ /* 0x000fe80007f1e0ff */
[----:B------:R-:W-:Y:S02]  /*11be0*/  @P2 SHF.L.U64.HI R23, R16, 0x6, R13 ;  /* 0x0000000610172819 */ /* 0x000fe4000001020d */
[----:B------:R-:W-:Y:S01]  /*11bf0*/  @P2 LEA R24, P1, R17, c[0x0][0x1c8], 0x1 ;  /* 0x0000720011182a11 */ /* 0x000fe200078208ff */
[----:B------:R-:W2:Y:S01]  /*11c00*/  SHFL.BFLY PT, R14, R19, 0x1, 0x1f ;  /* 0x0c201f00130e7f89 */ /* 0x000ea200000e0000 */
[----:B------:R-:W-:Y:S02]  /*11c10*/  @P2 IADD3.X R10, R23, R213, RZ, P0, !PT ;  /* 0x000000d5170a2210 */ /* 0x000fe400007fe4ff */
[----:B------:R-:W-:Y:S02]  /*11c20*/  @P2 IADD3 R13, P0, R15, R224, RZ ;  /* 0x000000e00f0d2210 */ /* 0x000fe40007f1e0ff */
[----:B------:R-:W-:Y:S02]  /*11c30*/  @P2 LEA.HI.X R25, R17, c[0x0][0x1cc], R10, 0x1, P1 ;  /* 0x0000730011192a11 */ /* 0x000fe400008f0c0a */
[----:B------:R-:W-:Y:S01]  /*11c40*/  @P2 LEA R12, P1, R13, c[0x0][0x1c8], 0x1 ;  /* 0x000072000d0c2a11 */ /* 0x000fe200078208ff */
[----:B------:R-:W-:Y:S01]  /*11c50*/  @P2 IMAD.X R10, R23, 0x1, R223, P0 ;  /* 0x00000001170a2824 */ /* 0x000fe200000e06df */
[----:B------:R-:W-:Y:S01]  /*11c60*/  @P2 IADD3 R17, P0, R15, R220, RZ ;  /* 0x000000dc0f112210 */ /* 0x000fe20007f1e0ff */
[----:B------:R3:W-:Y:S03]  /*11c70*/  @P2 LDGSTS.E.BYPASS.LTC128B.128 [R206+0x6100], [R24.64], !P5 ;  /* 0x0610000018ce2fae */ /* 0x0007e6000e901d46 */
[----:B------:R-:W-:Y:S02]  /*11c80*/  @P2 LEA.HI.X R13, R13, c[0x0][0x1cc], R10, 0x1, P1 ;  /* 0x000073000d0d2a11 */ /* 0x000fe400008f0c0a */
[----:B------:R-:W-:Y:S02]  /*11c90*/  @P2 IADD3.X R10, R23, R228, RZ, P0, !PT ;  /* 0x000000e4170a2210 */ /* 0x000fe400007fe4ff */
[----:B------:R-:W-:Y:S01]  /*11ca0*/  @P2 IADD3 R15, P0, R202, R15, RZ ;  /* 0x0000000fca0f2210 */ /* 0x000fe20007f1e0ff */
[----:B------:R4:W-:Y:S01]  /*11cb0*/  @P2 LDGSTS.E.BYPASS.LTC128B.128 [R206+0x8100], [R12.64], !P6 ;  /* 0x081000000cce2fae */ /* 0x0009e2000f101d46 */
[----:B------:R-:W-:Y:S02]  /*11cc0*/  @P2 LEA R20, P1, R17, c[0x0][0x1c8], 0x1 ;  /* 0x0000720011142a11 */ /* 0x000fe400078208ff */
[----:B-1----:R-:W-:Y:S01]  /*11cd0*/  FMNMX.FTZ R5, R0, R5, !PT ;  /* 0x0000000500057209 */ /* 0x002fe20007810000 */
[----:B------:R-:W-:Y:S01]  /*11ce0*/  @P2 IMAD.X R23, R201, 0x1, R23, P0 ;  /* 0x00000001c9172824 */ /* 0x000fe200000e0617 */
[----:B------:R-:W-:Y:S02]  /*11cf0*/  @P2 LEA.HI.X R21, R17, c[0x0][0x1cc], R10, 0x1, P1 ;  /* 0x0000730011152a11 */ /* 0x000fe400008f0c0a */
[----:B------:R-:W-:Y:S01]  /*11d00*/  @P2 IADD3 R17, P3, R15, R208, RZ ;  /* 0x000000d00f112210 */ /* 0x000fe20007f7e0ff */
[----:B------:R-:W1:Y:S01]  /*11d10*/  SHFL.BFLY PT, R132, R5, 0x1, 0x1f ;  /* 0x0c201f0005847f89 */ /* 0x000e6200000e0000 */
[----:B--2---:R-:W-:Y:S02]  /*11d20*/  FMNMX.FTZ R0, R19, R14, !PT ;  /* 0x0000000e13007209 */ /* 0x004fe40007810000 */
[----:B------:R-:W-:Y:S02]  /*11d30*/  @P2 LEA R18, P0, R17, c[0x0][0x1c8], 0x1 ;  /* 0x0000720011122a11 */ /* 0x000fe400078008ff */
[----:B------:R-:W-:Y:S01]  /*11d40*/  @P2 IADD3.X R10, R23, R213, RZ, P3, !PT ;  /* 0x000000d5170a2210 */ /* 0x000fe20001ffe4ff */
[C---:B------:R-:W-:Y:S01]  /*11d50*/  FMUL.FTZ R166, R0.reuse, c[0x0][0x2d0] ;  /* 0x0000b40000a67a20 */ /* 0x040fe20000410000 */
[----:B------:R-:W-:Y:S01]  /*11d60*/  FSETP.NEU.FTZ.AND P1, PT, R0, -INF , PT ;  /* 0xff8000000000780b */ /* 0x000fe20003f3d000 */
[----:B------:R2:W-:Y:S01]  /*11d70*/  @P2 LDGSTS.E.BYPASS.LTC128B.128 [R206+0xa100], [R20.64], !P4 ;  /* 0x0a10000014ce2fae */ /* 0x0005e2000e101d46 */
[----:B------:R-:W-:Y:S02]  /*11d80*/  @P2 LEA.HI.X R19, R17, c[0x0][0x1cc], R10, 0x1, P0 ;  /* 0x0000730011132a11 */ /* 0x000fe400000f0c0a */
[----:B------:R-:W-:Y:S02]  /*11d90*/  @P2 IADD3 R17, P0, R15, R224, RZ ;  /* 0x000000e00f112210 */ /* 0x000fe40007f1e0ff */
[----:B------:R-:W-:Y:S02]  /*11da0*/  FSEL R166, R166, RZ, P1 ;  /* 0x000000ffa6a67208 */ /* 0x000fe40000800000 */
[----:B------:R-:W-:Y:S01]  /*11db0*/  FSEL R4, R0, RZ, P1 ;  /* 0x000000ff00047208 */ /* 0x000fe20000800000 */
[----:B------:R-:W-:Y:S01]  /*11dc0*/  @P2 IMAD.X R10, R23, 0x1, R223, P0 ;  /* 0x00000001170a2824 */ /* 0x000fe200000e06df */
[C---:B------:R-:W-:Y:S01]  /*11dd0*/  @P2 LEA R16, P0, R17.reuse, c[0x0][0x1c8], 0x1 ;  /* 0x0000720011102a11 */ /* 0x040fe200078008ff */
[----:B------:R5:W-:Y:S01]  /*11de0*/  @P2 LDGSTS.E.BYPASS.LTC128B.128 [R206+0x7100], [R18.64], !P5 ;  /* 0x0710000012ce2fae */ /* 0x000be2000e901d46 */
[----:B------:R-:W-:Y:S02]  /*11df0*/  FFMA.FTZ R164, R156, c[0x0][0x2d0], -R166 ;  /* 0x0000b4009ca47a23 */ /* 0x000fe400000108a6 */
[----:B------:R-:W-:Y:S01]  /*11e00*/  @P2 LEA.HI.X R17, R17, c[0x0][0x1cc], R10, 0x1, P0 ;  /* 0x0000730011112a11 */ /* 0x000fe200000f0c0a */
[----:B------:R-:W-:Y:S01]  /*11e10*/  FADD.FTZ R4, -R4, R3 ;  /* 0x0000000304047221 */ /* 0x000fe20000010100 */
[----:B------:R-:W-:Y:S01]  /*11e20*/  @P2 IADD3 R15, P0, R15, R220, RZ ;  /* 0x000000dc0f0f2210 */ /* 0x000fe20007f1e0ff */
[--C-:B------:R-:W-:Y:S01]  /*11e30*/  FFMA.FTZ R165, R134, c[0x0][0x2d0], -R166.reuse ;  /* 0x0000b40086a57a23 */ /* 0x100fe200000108a6 */
[----:B-1----:R-:W-:Y:S01]  /*11e40*/  FMNMX.FTZ R132, R5, R132, !PT ;  /* 0x0000008405847209 */ /* 0x002fe20007810000 */
[----:B------:R1:W-:Y:S01]  /*11e50*/  @P2 LDGSTS.E.BYPASS.LTC128B.128 [R206+0x9100], [R16.64], !P6 ;  /* 0x0910000010ce2fae */ /* 0x0003e2000f101d46 */
[----:B------:R-:W-:Y:S01]  /*11e60*/  @P2 IADD3.X R10, R23, R228, RZ, P0, !PT ;  /* 0x000000e4170a2210 */ /* 0x000fe200007fe4ff */
[--C-:B------:R-:W-:Y:S01]  /*11e70*/  FFMA.FTZ R134, R163, c[0x0][0x2d0], -R166.reuse ;  /* 0x0000b400a3867a23 */ /* 0x100fe200000108a6 */
[C---:B------:R-:W-:Y:S01]  /*11e80*/  @P2 LEA R26, P0, R15.reuse, c[0x0][0x1c8], 0x1 ;  /* 0x000072000f1a2a11 */ /* 0x040fe200078008ff */
[----:B------:R-:W-:Y:S01]  /*11e90*/  FMUL.FTZ R156, R132, c[0x0][0x2d0] ;  /* 0x0000b400849c7a20 */ /* 0x000fe20000410000 */
[----:B------:R-:W-:Y:S01]  /*11ea0*/  MUFU.EX2 R165, R165 ;  /* 0x000000a500a57308 */ /* 0x000fe20000000800 */
[----:B------:R-:W-:Y:S01]  /*11eb0*/  FFMA.FTZ R163, R8, c[0x0][0x2d0], -R166 ;  /* 0x0000b40008a37a23 */ /* 0x000fe200000108a6 */
[----:B------:R-:W-:Y:S01]  /*11ec0*/  @P2 LEA.HI.X R27, R15, c[0x0][0x1cc], R10, 0x1, P0 ;  /* 0x000073000f1b2a11 */ /* 0x000fe200000f0c0a */
[----:B------:R-:W-:Y:S01]  /*11ed0*/  FMUL.FTZ R3, R4, c[0x0][0x2d0] ;  /* 0x0000b40004037a20 */ /* 0x000fe20000410000 */
[----:B------:R-:W-:Y:S01]  /*11ee0*/  FSETP.NEU.FTZ.AND P0, PT, R132, -INF , PT ;  /* 0xff8000008400780b */ /* 0x000fe20003f1d000 */
[--C-:B------:R-:W-:Y:S02]  /*11ef0*/  FFMA.FTZ R168, R168, c[0x0][0x2d0], -R166.reuse ;  /* 0x0000b400a8a87a23 */ /* 0x100fe400000108a6 */
[----:B------:R1:W-:Y:S01]  /*11f00*/  @P2 LDGSTS.E.BYPASS.LTC128B.128 [R206+0xb100], [R26.64], !P4 ;  /* 0x0b1000001ace2fae */ /* 0x0003e2000e101d46 */
[----:B------:R-:W-:Y:S01]  /*11f10*/  FSEL R5, R132, RZ, P0 ;  /* 0x000000ff84057208 */ /* 0x000fe20000000000 */
[--C-:B------:R-:W-:Y:S01]  /*11f20*/  FFMA.FTZ R231, R231, c[0x0][0x2d0], -R166.reuse ;  /* 0x0000b400e7e77a23 */ /* 0x100fe200000108a6 */
[----:B------:R-:W-:Y:S01]  /*11f30*/  FSEL R156, R156, RZ, P0 ;  /* 0x000000ff9c9c7208 */ /* 0x000fe20000000000 */
[----:B------:R-:W1:Y:S01]  /*11f40*/  MUFU.EX2 R134, R134 ;  /* 0x0000008600867308 */ /* 0x000e620000000800 */
[----:B------:R-:W-:Y:S01]  /*11f50*/  FFMA.FTZ R234, R234, c[0x0][0x2d0], -R166 ;  /* 0x0000b400eaea7a23 */ /* 0x000fe200000108a6 */
[----:B------:R-:W-:Y:S01]  /*11f60*/  ISETP.GT.AND P0, PT, R229, R230, PT ;  /* 0x000000e6e500720c */ /* 0x000fe20003f04270 */
[----:B------:R-:W-:Y:S01]  /*11f70*/  FADD.FTZ R5, -R5, R2 ;  /* 0x0000000205057221 */ /* 0x000fe20000010100 */
[----:B----4-:R-:W4:Y:S01]  /*11f80*/  LDSM.16.MT88.4 R12, [R195+0x100] ;  /* 0x00010000c30c783b */ /* 0x010f220000004200 */
[--C-:B------:R-:W-:Y:S02]  /*11f90*/  FFMA.FTZ R162, R161, c[0x0][0x2d0], -R156.reuse ;  /* 0x0000b400a1a27a23 */ /* 0x100fe4000001089c */
[--C-:B------:R-:W-:Y:S02]  /*11fa0*/  FFMA.FTZ R161, R135, c[0x0][0x2d0], -R156.reuse ;  /* 0x0000b40087a17a23 */ /* 0x100fe4000001089c */
[--C-:B------:R-:W-:Y:S01]  /*11fb0*/  FFMA.FTZ R160, R9, c[0x0][0x2d0], -R156.reuse ;  /* 0x0000b40009a07a23 */ /* 0x100fe2000001089c */
[----:B------:R-:W-:Y:S01]  /*11fc0*/  MUFU.EX2 R164, R164 ;  /* 0x000000a400a47308 */ /* 0x000fe20000000800 */
[--C-:B------:R-:W-:Y:S01]  /*11fd0*/  FFMA.FTZ R135, R11, c[0x0][0x2d0], -R156.reuse ;  /* 0x0000b4000b877a23 */ /* 0x100fe2000001089c */
[----:B--2---:R-:W2:Y:S01]  /*11fe0*/  LDSM.16.MT88.4 R20, [R190+0x100] ;  /* 0x00010000be14783b */ /* 0x004ea20000004200 */
[----:B------:R-:W-:Y:S02]  /*11ff0*/  FMUL.FTZ R2, R5, c[0x0][0x2d0] ;  /* 0x0000b40005027a20 */ /* 0x000fe40000410000 */
[--C-:B------:R-:W-:Y:S02]  /*12000*/  FFMA.FTZ R170, R170, c[0x0][0x2d0], -R156.reuse ;  /* 0x0000b400aaaa7a23 */ /* 0x100fe4000001089c */
[----:B------:R-:W-:Y:S02]  /*12010*/  FFMA.FTZ R233, R233, c[0x0][0x2d0], -R156 ;  /* 0x0000b400e9e97a23 */ /* 0x000fe4000001089c */
[----:B------:R-:W-:Y:S01]  /*12020*/  FFMA.FTZ R235, R235, c[0x0][0x2d0], -R166 ;  /* 0x0000b400ebeb7a23 */ /* 0x000fe200000108a6 */
[----:B------:R-:W3:Y:S01]  /*12030*/  MUFU.EX2 R163, R163 ;  /* 0x000000a300a37308 */ /* 0x000ee20000000800 */
[----:B------:R-:W2:Y:S01]  /*12040*/  LDSM.16.MT88.4 R28, [R189+0x100] ;  /* 0x00010000bd1c783b */ /* 0x000ea20000004200 */
[--C-:B------:R-:W-:Y:S01]  /*12050*/  FFMA.FTZ R236, R236, c[0x0][0x2d0], -R156.reuse ;  /* 0x0000b400ecec7a23 */ /* 0x100fe2000001089c */
[----:B-1----:R-:W-:Y:S01]  /*12060*/  F2FP.PACK_AB R136, R134, R165 ;  /* 0x000000a58688723e */ /* 0x002fe200000000ff */
[----:B------:R-:W-:Y:S02]  /*12070*/  FFMA.FTZ R237, R237, c[0x0][0x2d0], -R156 ;  /* 0x0000b400eded7a23 */ /* 0x000fe4000001089c */
[--C-:B------:R-:W-:Y:S03]  /*12080*/  FFMA.FTZ R238, R238, c[0x0][0x2d0], -R166.reuse ;  /* 0x0000b400eeee7a23 */ /* 0x100fe600000108a6 */
[----:B------:R-:W-:Y:S01]  /*12090*/  LDSM.16.MT88.4 R140, [R189+0x2900] ;  /* 0x00290000bd8c783b */ /* 0x000fe20000004200 */
[----:B------:R-:W-:Y:S01]  /*120a0*/  MUFU.EX2 R162, R162 ;  /* 0x000000a200a27308 */ /* 0x000fe20000000800 */
[----:B------:R-:W-:Y:S02]  /*120b0*/  FFMA.FTZ R251, R251, c[0x0][0x2d0], -R166 ;  /* 0x0000b400fbfb7a23 */ /* 0x000fe400000108a6 */
[--C-:B------:R-:W-:Y:S02]  /*120c0*/  FFMA.FTZ R240, R249, c[0x0][0x2d0], -R156.reuse ;  /* 0x0000b400f9f07a23 */ /* 0x100fe4000001089c */
[----:B------:R-:W-:Y:S02]  /*120d0*/  FFMA.FTZ R247, R247, c[0x0][0x2d0], -R156 ;  /* 0x0000b400f7f77a23 */ /* 0x000fe4000001089c */
[----:B------:R-:W-:Y:S01]  /*120e0*/  LDSM.16.MT88.4 R144, [R190+0x3900] ;  /* 0x00390000be90783b */ /* 0x000fe20000004200 */
[--C-:B------:R-:W-:Y:S02]  /*120f0*/  FFMA.FTZ R242, R245, c[0x0][0x2d0], -R166.reuse ;  /* 0x0000b400f5f27a23 */ /* 0x100fe400000108a6 */
[----:B------:R-:W1:Y:S01]  /*12100*/  MUFU.EX2 R161, R161 ;  /* 0x000000a100a17308 */ /* 0x000e620000000800 */
[----:B------:R-:W-:Y:S02]  /*12110*/  FFMA.FTZ R241, R241, c[0x0][0x2d0], -R166 ;  /* 0x0000b400f1f17a23 */ /* 0x000fe400000108a6 */
[--C-:B------:R-:W-:Y:S01]  /*12120*/  FFMA.FTZ R243, R243, c[0x0][0x2d0], -R156.reuse ;  /* 0x0000b400f3f37a23 */ /* 0x100fe2000001089c */
[----:B---3--:R-:W-:Y:S01]  /*12130*/  F2FP.PACK_AB R138, R163, R164 ;  /* 0x000000a4a38a723e */ /* 0x008fe200000000ff */
[----:B------:R-:W-:Y:S01]  /*12140*/  LDSM.16.MT88.4 R148, [R189+0x3900] ;  /* 0x00390000bd94783b */ /* 0x000fe20000004200 */
[----:B------:R-:W-:Y:S02]  /*12150*/  FFMA.FTZ R244, R239, c[0x0][0x2d0], -R156 ;  /* 0x0000b400eff47a23 */ /* 0x000fe4000001089c */
[--C-:B------:R-:W-:Y:S02]  /*12160*/  FFMA.FTZ R217, R217, c[0x0][0x2d0], -R166.reuse ;  /* 0x0000b400d9d97a23 */ /* 0x100fe400000108a6 */
[----:B------:R-:W-:Y:S01]  /*12170*/  MUFU.EX2 R160, R160 ;  /* 0x000000a000a07308 */ /* 0x000fe20000000800 */
[----:B------:R-:W-:Y:S02]  /*12180*/  FFMA.FTZ R246, R169, c[0x0][0x2d0], -R166 ;  /* 0x0000b400a9f67a23 */ /* 0x000fe400000108a6 */
[----:B------:R-:W-:Y:S01]  /*12190*/  LDSM.16.MT88.4 R152, [R188+0x3900] ;  /* 0x00390000bc98783b */ /* 0x000fe20000004200 */
[--C-:B------:R-:W-:Y:S02]  /*121a0*/  FFMA.FTZ R169, R171, c[0x0][0x2d0], -R156.reuse ;  /* 0x0000b400aba97a23 */ /* 0x100fe4000001089c */
[--C-:B------:R-:W-:Y:S02]  /*121b0*/  FFMA.FTZ R171, R159, c[0x0][0x2d0], -R156.reuse ;  /* 0x0000b4009fab7a23 */ /* 0x100fe4000001089c */
[----:B------:R-:W-:Y:S02]  /*121c0*/  FFMA.FTZ R248, R167, c[0x0][0x2d0], -R156 ;  /* 0x0000b400a7f87a23 */ /* 0x000fe4000001089c */
[----:B------:R-:W3:Y:S01]  /*121d0*/  MUFU.EX2 R135, R135 ;  /* 0x0000008700877308 */ /* 0x000ee20000000800 */
[----:B------:R-:W0:Y:S01]  /*121e0*/  LDGDEPBAR ;  /* 0x00000000000079af */ /* 0x000e220000000000 */
[--C-:B------:R-:W-:Y:S01]  /*121f0*/  FFMA.FTZ R167, R158, c[0x0][0x2d0], -R166.reuse ;  /* 0x0000b4009ea77a23 */ /* 0x100fe200000108a6 */
[----:B-1----:R-:W-:Y:S01]  /*12200*/  F2FP.PACK_AB R137, R161, R162 ;  /* 0x000000a2a189723e */ /* 0x002fe200000000ff */
[----:B------:R-:W-:Y:S02]  /*12210*/  FFMA.FTZ R166, R157, c[0x0][0x2d0], -R166 ;  /* 0x0000b4009da67a23 */ /* 0x000fe400000108a6 */
[----:B------:R-:W-:Y:S04]  /*12220*/  FFMA.FTZ R156, R133, c[0x0][0x2d0], -R156 ;  /* 0x0000b400859c7a23 */ /* 0x000fe8000001089c */
[----:B------:R-:W1:Y:S10]  /*12230*/  MUFU.EX2 R3, R3 ;  /* 0x0000000300037308 */ /* 0x000e740000000800 */
[----:B------:R-:W2:Y:S01]  /*12240*/  MUFU.EX2 R2, R2 ;  /* 0x0000000200027308 */ /* 0x000ea20000000800 */
[----:B---3--:R-:W-:Y:S09]  /*12250*/  F2FP.PACK_AB R139, R135, R160 ;  /* 0x000000a0878b723e */ /* 0x008ff200000000ff */
[----:B------:R3:W-:Y:S01]  /*12260*/  MUFU.EX2 R250, R156 ;  /* 0x0000009c00fa7308 */ /* 0x0007e20000000800 */
[C---:B-1----:R-:W-:Y:S02]  /*12270*/  FMUL.FTZ R4, R3.reuse, R128 ;  /* 0x0000008003047220 */ /* 0x042fe40000410000 */
[C---:B------:R-:W-:Y:S02]  /*12280*/  FMUL.FTZ R5, R3.reuse, R129 ;  /* 0x0000008103057220 */ /* 0x040fe40000410000 */
[C---:B------:R-:W-:Y:S02]  /*12290*/  FMUL.FTZ R8, R3.reuse, R124 ;  /* 0x0000007c03087220 */ /* 0x040fe40000410000 */
[C---:B------:R-:W-:Y:S03]  /*122a0*/  FMUL.FTZ R9, R3.reuse, R125 ;  /* 0x0000007d03097220 */ /* 0x040fe60000410000 */
[----:B------:R-:W-:Y:S01]  /*122b0*/  MUFU.EX2 R168, R168 ;  /* 0x000000a800a87308 */ /* 0x000fe20000000800 */
[C---:B------:R-:W-:Y:S02]  /*122c0*/  FMUL.FTZ R16, R3.reuse, R104 ;  /* 0x0000006803107220 */ /* 0x040fe40000410000 */
[C---:B--2---:R-:W-:Y:S02]  /*122d0*/  FMUL.FTZ R6, R2.reuse, R130 ;  /* 0x0000008202067220 */ /* 0x044fe40000410000 */
[C---:B------:R-:W-:Y:S02]  /*122e0*/  FMUL.FTZ R7, R2.reuse, R131 ;  /* 0x0000008302077220 */ /* 0x040fe40000410000 */
[----:B------:R-:W-:Y:S01]  /*122f0*/  LDSM.16.MT88.4 R128, [R190+0x2900] ;  /* 0x00290000be80783b */ /* 0x000fe20000004200 */
[C---:B------:R-:W-:Y:S02]  /*12300*/  FMUL.FTZ R10, R2.reuse, R126 ;  /* 0x0000007e020a7220 */ /* 0x040fe40000410000 */
[C---:B------:R-:W-:Y:S01]  /*12310*/  FMUL.FTZ R11, R2.reuse, R127 ;  /* 0x0000007f020b7220 */ /* 0x040fe20000410000 */
[----:B------:R-:W1:Y:S01]  /*12320*/  MUFU.EX2 R231, R231 ;  /* 0x000000e700e77308 */ /* 0x000e620000000800 */
[C---:B----4-:R-:W-:Y:S03]  /*12330*/  HMMA.16816.F32 R4, R136.reuse, R12, R4 ;  /* 0x0000000c8804723c */ /* 0x050fe60000001804 */
[----:B------:R-:W-:Y:S02]  /*12340*/  LDSM.16.MT88.4 R124, [R195+0x2900] ;  /* 0x00290000c37c783b */ /* 0x000fe40000004200 */
[C---:B------:R-:W-:Y:S02]  /*12350*/  FMUL.FTZ R17, R3.reuse, R105 ;  /* 0x0000006903117220 */ /* 0x040fe40000410000 */
[C---:B------:R-:W-:Y:S01]  /*12360*/  FMUL.FTZ R12, R3.reuse, R100 ;  /* 0x00000064030c7220 */ /* 0x040fe20000410000 */
[C---:B------:R-:W-:Y:S01]  /*12370*/  HMMA.16816.F32 R8, R136.reuse, R14, R8 ;  /* 0x0000000e8808723c */ /* 0x040fe20000001808 */
[----:B------:R-:W-:Y:S02]  /*12380*/  MUFU.EX2 R170, R170 ;  /* 0x000000aa00aa7308 */ /* 0x000fe40000000800 */
[----:B---3--:R-:W-:Y:S01]  /*12390*/  LDSM.16.MT88.4 R156, [R195+0x5900] ;  /* 0x00590000c39c783b */ /* 0x008fe20000004200 */
[C---:B------:R-:W-:Y:S02]  /*123a0*/  FMUL.FTZ R13, R3.reuse, R101 ;  /* 0x00000065030d7220 */ /* 0x040fe40000410000 */
[C---:B-----5:R-:W-:Y:S02]  /*123b0*/  FMUL.FTZ R18, R2.reuse, R106 ;  /* 0x0000006a02127220 */ /* 0x060fe40000410000 */
[C---:B------:R-:W-:Y:S03]  /*123c0*/  FMUL.FTZ R14, R2.reuse, R102 ;  /* 0x00000066020e7220 */ /* 0x040fe60000410000 */
[----:B------:R-:W2:Y:S01]  /*123d0*/  MUFU.EX2 R233, R233 ;  /* 0x000000e900e97308 */ /* 0x000ea20000000800 */
[C---:B------:R-:W-:Y:S02]  /*123e0*/  FMUL.FTZ R15, R2.reuse, R103 ;  /* 0x00000067020f7220 */ /* 0x040fe40000410000 */
[----:B------:R-:W3:Y:S01]  /*123f0*/  LDSM.16.MT88.4 R100, [R188+0x100] ;  /* 0x00010000bc64783b */ /* 0x000ee20000004200 */
[C---:B------:R-:W-:Y:S02]  /*12400*/  FMUL.FTZ R19, R2.reuse, R107 ;  /* 0x0000006b02137220 */ /* 0x040fe40000410000 */
[C---:B------:R-:W-:Y:S02]  /*12410*/  FMUL.FTZ R24, R3.reuse, R112 ;  /* 0x0000007003187220 */ /* 0x040fe40000410000 */
[C---:B------:R-:W-:Y:S02]  /*12420*/  HMMA.16816.F32 R12, R136.reuse, R20, R12 ;  /* 0x00000014880c723c */ /* 0x040fe4000000180c */
[----:B------:R-:W-:Y:S01]  /*12430*/  MUFU.EX2 R234, R234 ;  /* 0x000000ea00ea7308 */ /* 0x000fe20000000800 */
[----:B------:R-:W4:Y:S01]  /*12440*/  LDSM.16.MT88.4 R104, [R195+0x2100] ;  /* 0x00210000c368783b */ /* 0x000f220000004200 */
[C---:B------:R-:W-:Y:S02]  /*12450*/  FMUL.FTZ R25, R3.reuse, R113 ;  /* 0x0000007103197220 */ /* 0x040fe40000410000 */
[C---:B------:R-:W-:Y:S02]  /*12460*/  FMUL.FTZ R26, R2.reuse, R114 ;  /* 0x00000072021a7220 */ /* 0x040fe40000410000 */
[C---:B------:R-:W-:Y:S04]  /*12470*/  HMMA.16816.F32 R16, R136.reuse, R22, R16 ;  /* 0x000000168810723c */ /* 0x040fe80000001810 */
[C---:B------:R-:W-:Y:S01]  /*12480*/  FMUL.FTZ R20, R3.reuse, R108 ;  /* 0x0000006c03147220 */ /* 0x040fe20000410000 */
[----:B------:R-:W5:Y:S01]  /*12490*/  MUFU.EX2 R235, R235 ;  /* 0x000000eb00eb7308 */ /* 0x000f620000000800 */
[C---:B------:R-:W-:Y:S02]  /*124a0*/  FMUL.FTZ R21, R3.reuse, R109 ;  /* 0x0000006d03157220 */ /* 0x040fe40000410000 */
[C---:B------:R-:W-:Y:S04]  /*124b0*/  FMUL.FTZ R22, R2.reuse, R110 ;  /* 0x0000006e02167220 */ /* 0x040fe80000410000 */
[C---:B------:R-:W-:Y:S02]  /*124c0*/  FMUL.FTZ R23, R2.reuse, R111 ;  /* 0x0000006f02177220 */ /* 0x040fe40000410000 */
[----:B------:R-:W1:Y:S01]  /*124d0*/  LDSM.16.MT88.4 R108, [R190+0x2100] ;  /* 0x00210000be6c783b */ /* 0x000e620000004200 */
[C---:B------:R-:W-:Y:S01]  /*124e0*/  FMUL.FTZ R27, R2.reuse, R115 ;  /* 0x00000073021b7220 */ /* 0x040fe20000410000 */
[----:B------:R-:W-:Y:S01]  /*124f0*/  MUFU.EX2 R236, R236 ;  /* 0x000000ec00ec7308 */ /* 0x000fe20000000800 */
[C---:B------:R-:W-:Y:S02]  /*12500*/  FMUL.FTZ R32, R3.reuse, R120 ;  /* 0x0000007803207220 */ /* 0x040fe40000410000 */
[C---:B------:R-:W-:Y:S03]  /*12510*/  HMMA.16816.F32 R20, R136.reuse, R28, R20 ;  /* 0x0000001c8814723c */ /* 0x040fe60000001814 */
[----:B------:R-:W-:Y:S01]  /*12520*/  LDSM.16.MT88.4 R112, [R195+0x900] ;  /* 0x00090000c370783b */ /* 0x000fe20000004200 */
[C---:B------:R-:W-:Y:S02]  /*12530*/  FMUL.FTZ R33, R3.reuse, R121 ;  /* 0x0000007903217220 */ /* 0x040fe40000410000 */
[C---:B------:R-:W-:Y:S01]  /*12540*/  FMUL.FTZ R34, R2.reuse, R122 ;  /* 0x0000007a02227220 */ /* 0x040fe20000410000 */
[----:B------:R-:W1:Y:S01]  /*12550*/  MUFU.EX2 R237, R237 ;  /* 0x000000ed00ed7308 */ /* 0x000e620000000800 */
[C---:B------:R-:W-:Y:S04]  /*12560*/  HMMA.16816.F32 R24, R136.reuse, R30, R24 ;  /* 0x0000001e8818723c */ /* 0x040fe80000001818 */
[C---:B------:R-:W-:Y:S02]  /*12570*/  FMUL.FTZ R28, R3.reuse, R116 ;  /* 0x00000074031c7220 */ /* 0x040fe40000410000 */
[C---:B------:R-:W-:Y:S02]  /*12580*/  FMUL.FTZ R29, R3.reuse, R117 ;  /* 0x00000075031d7220 */ /* 0x040fe40000410000 */
[C---:B------:R-:W-:Y:S01]  /*12590*/  FMUL.FTZ R30, R2.reuse, R118 ;  /* 0x00000076021e7220 */ /* 0x040fe20000410000 */
[----:B------:R-:W-:Y:S03]  /*125a0*/  MUFU.EX2 R238, R238 ;  /* 0x000000ee00ee7308 */ /* 0x000fe60000000800 */
[C---:B------:R-:W-:Y:S02]  /*125b0*/  FMUL.FTZ R31, R2.reuse, R119 ;  /* 0x00000077021f7220 */ /* 0x040fe40000410000 */
[----:B------:R-:W-:Y:S01]  /*125c0*/  LDSM.16.MT88.4 R116, [R190+0x900] ;  /* 0x00090000be74783b */ /* 0x000fe20000004200 */
[C---:B------:R-:W-:Y:S02]  /*125d0*/  FMUL.FTZ R35, R2.reuse, R123 ;  /* 0x0000007b02237220 */ /* 0x040fe40000410000 */
[C---:B------:R-:W-:Y:S02]  /*125e0*/  FMUL.FTZ R36, R3.reuse, R36 ;  /* 0x0000002403247220 */ /* 0x040fe40000410000 */
[C---:B---3--:R-:W-:Y:S01]  /*125f0*/  HMMA.16816.F32 R28, R136.reuse, R100, R28 ;  /* 0x00000064881c723c */ /* 0x048fe2000000181c */
[----:B------:R-:W-:Y:S02]  /*12600*/  MUFU.EX2 R251, R251 ;  /* 0x000000fb00fb7308 */ /* 0x000fe40000000800 */
[----:B------:R-:W-:Y:S01]  /*12610*/  LDSM.16.MT88.4 R120, [R188+0x900] ;  /* 0x00090000bc78783b */ /* 0x000fe20000004200 */
[C---:B------:R-:W-:Y:S02]  /*12620*/  FMUL.FTZ R37, R3.reuse, R37 ;  /* 0x0000002503257220 */ /* 0x040fe40000410000 */
[C---:B------:R-:W-:Y:S02]  /*12630*/  FMUL.FTZ R38, R2.reuse, R38 ;  /* 0x0000002602267220 */ /* 0x040fe40000410000 */
[C---:B------:R-:W-:Y:S03]  /*12640*/  HMMA.16816.F32 R32, R136.reuse, R102, R32 ;  /* 0x000000668820723c */ /* 0x040fe60000001820 */
[----:B------:R-:W3:Y:S01]  /*12650*/  LDSM.16.MT88.4 R100, [R189+0x2100] ;  /* 0x00210000bd64783b */ /* 0x000ee20000004200 */
[C---:B------:R-:W-:Y:S01]  /*12660*/  FMUL.FTZ R39, R2.reuse, R39 ;  /* 0x0000002702277220 */ /* 0x040fe20000410000 */
[----:B------:R-:W1:Y:S01]  /*12670*/  MUFU.EX2 R240, R240 ;  /* 0x000000f000f07308 */ /* 0x000e620000000800 */
[C---:B------:R-:W-:Y:S02]  /*12680*/  FMUL.FTZ R40, R3.reuse, R40 ;  /* 0x0000002803287220 */ /* 0x040fe40000410000 */
[C---:B------:R-:W-:Y:S03]  /*12690*/  FMUL.FTZ R41, R3.reuse, R41 ;  /* 0x0000002903297220 */ /* 0x040fe60000410000 */
[C---:B----4-:R-:W-:Y:S03]  /*126a0*/  HMMA.16816.F32 R36, R136.reuse, R104, R36 ;  /* 0x000000688824723c */ /* 0x050fe60000001824 */
[C---:B------:R-:W-:Y:S01]  /*126b0*/  FMUL.FTZ R42, R2.reuse, R42 ;  /* 0x0000002a022a7220 */ /* 0x040fe20000410000 */
[----:B------:R-:W4:Y:S01]  /*126c0*/  MUFU.EX2 R247, R247 ;  /* 0x000000f700f77308 */ /* 0x000f220000000800 */
[C---:B------:R-:W-:Y:S02]  /*126d0*/  FMUL.FTZ R43, R2.reuse, R43 ;  /* 0x0000002b022b7220 */ /* 0x040fe40000410000 */
        /* <DEDUP_REMOVED lines=8> */
[C---:B------:R-:W-:Y:S03]  /*12760*/  FMUL.FTZ R49, R3.reuse, R49 ;  /* 0x0000003103317220 */ /* 0x040fe60000410000 */
[C---:B-1----:R-:W-:Y:S01]  /*12770*/  HMMA.16816.F32 R44, R136.reuse, R108, R44 ;  /* 0x0000006c882c723c */ /* 0x042fe2000000182c */
[----:B------:R-:W1:Y:S02]  /*12780*/  MUFU.EX2 R241, R241 ;  /* 0x000000f100f17308 */ /* 0x000e640000000800 */
[C---:B------:R-:W-:Y:S02]  /*12790*/  FMUL.FTZ R50, R2.reuse, R50 ;  /* 0x0000003202327220 */ /* 0x040fe40000410000 */
[C---:B------:R-:W-:Y:S02]  /*127a0*/  FMUL.FTZ R51, R2.reuse, R51 ;  /* 0x0000003302337220 */ /* 0x040fe40000410000 */
[C---:B------:R-:W-:Y:S02]  /*127b0*/  FMUL.FTZ R52, R3.reuse, R52 ;  /* 0x0000003403347220 */ /* 0x040fe40000410000 */
[C---:B------:R-:W-:Y:S02]  /*127c0*/  FMUL.FTZ R53, R3.reuse, R53 ;  /* 0x0000003503357220 */ /* 0x040fe40000410000 */
[----:B------:R-:W-:Y:S01]  /*127d0*/  MUFU.EX2 R243, R243 ;  /* 0x000000f300f37308 */ /* 0x000fe20000000800 */
[C---:B------:R-:W-:Y:S01]  /*127e0*/  HMMA.16816.F32 R48, R136.reuse, R110, R48 ;  /* 0x0000006e8830723c */ /* 0x040fe20000001830 */
[----:B------:R-:W1:Y:S02]  /*127f0*/  LDSM.16.MT88.4 R108, [R195+0x4100] ;  /* 0x00410000c36c783b */ /* 0x000e640000004200 */
[C---:B------:R-:W-:Y:S02]  /*12800*/  FMUL.FTZ R54, R2.reuse, R54 ;  /* 0x0000003602367220 */ /* 0x040fe40000410000 */
[C---:B------:R-:W-:Y:S02]  /*12810*/  FMUL.FTZ R55, R2.reuse, R55 ;  /* 0x0000003702377220 */ /* 0x040fe40000410000 */
[C---:B------:R-:W-:Y:S02]  /*12820*/  FMUL.FTZ R56, R3.reuse, R56 ;  /* 0x0000003803387220 */ /* 0x040fe40000410000 */
[C---:B------:R-:W-:Y:S01]  /*12830*/  FMUL.FTZ R57, R3.reuse, R57 ;  /* 0x0000003903397220 */ /* 0x040fe20000410000 */
[----:B------:R-:W1:Y:S02]  /*12840*/  MUFU.EX2 R244, R244 ;  /* 0x000000f400f47308 */ /* 0x000e640000000800 */
[C---:B---3--:R-:W-:Y:S03]  /*12850*/  HMMA.16816.F32 R52, R136.reuse, R100, R52 ;  /* 0x000000648834723c */ /* 0x048fe60000001834 */
[C---:B------:R-:W-:Y:S02]  /*12860*/  FMUL.FTZ R58, R2.reuse, R58 ;  /* 0x0000003a023a7220 */ /* 0x040fe40000410000 */
[C---:B------:R-:W-:Y:S02]  /*12870*/  FMUL.FTZ R59, R2.reuse, R59 ;  /* 0x0000003b023b7220 */ /* 0x040fe40000410000 */
[C---:B------:R-:W-:Y:S01]  /*12880*/  FMUL.FTZ R60, R3.reuse, R60 ;  /* 0x0000003c033c7220 */ /* 0x040fe20000410000 */
[----:B------:R-:W-:Y:S01]  /*12890*/  MUFU.EX2 R217, R217 ;  /* 0x000000d900d97308 */ /* 0x000fe20000000800 */
[C---:B------:R-:W-:Y:S03]  /*128a0*/  FMUL.FTZ R61, R3.reuse, R61 ;  /* 0x0000003d033d7220 */ /* 0x040fe60000410000 */
[C---:B------:R-:W-:Y:S01]  /*128b0*/  HMMA.16816.F32 R56, R136.reuse, R102, R56 ;  /* 0x000000668838723c */ /* 0x040fe20000001838 */
[----:B------:R-:W3:Y:S02]  /*128c0*/  LDSM.16.MT88.4 R100, [R190+0x4100] ;  /* 0x00410000be64783b */ /* 0x000ee40000004200 */
[C---:B------:R-:W-:Y:S02]  /*128d0*/  FMUL.FTZ R62, R2.reuse, R62 ;  /* 0x0000003e023e7220 */ /* 0x040fe40000410000 */
[C---:B------:R-:W-:Y:S01]  /*128e0*/  FMUL.FTZ R63, R2.reuse, R63 ;  /* 0x0000003f023f7220 */ /* 0x040fe20000410000 */
[----:B------:R-:W1:Y:S01]  /*128f0*/  MUFU.EX2 R246, R246 ;  /* 0x000000f600f67308 */ /* 0x000e620000000800 */
[C---:B------:R-:W-:Y:S02]  /*12900*/  FMUL.FTZ R64, R3.reuse, R64 ;  /* 0x0000004003407220 */ /* 0x040fe40000410000 */
[C---:B------:R-:W-:Y:S03]  /*12910*/  FMUL.FTZ R65, R3.reuse, R65 ;  /* 0x0000004103417220 */ /* 0x040fe60000410000 */
[C---:B--2---:R-:W-:Y:S03]  /*12920*/  HMMA.16816.F32 R60, R136.reuse, R104, R60 ;  /* 0x00000068883c723c */ /* 0x044fe6000000183c */
[C---:B------:R-:W-:Y:S01]  /*12930*/  FMUL.FTZ R66, R2.reuse, R66 ;  /* 0x0000004202427220 */ /* 0x040fe20000410000 */
[----:B------:R-:W-:Y:S01]  /*12940*/  MUFU.EX2 R169, R169 ;  /* 0x000000a900a97308 */ /* 0x000fe20000000800 */
[C---:B------:R-:W-:Y:S02]  /*12950*/  FMUL.FTZ R67, R2.reuse, R67 ;  /* 0x0000004302437220 */ /* 0x040fe40000410000 */
[C---:B------:R-:W-:Y:S02]  /*12960*/  FMUL.FTZ R68, R3.reuse, R68 ;  /* 0x0000004403447220 */ /* 0x040fe40000410000 */
[C---:B------:R-:W-:Y:S03]  /*12970*/  FMUL.FTZ R69, R3.reuse, R69 ;  /* 0x0000004503457220 */ /* 0x040fe60000410000 */
[C---:B------:R-:W-:Y:S01]  /*12980*/  HMMA.16816.F32 R64, R136.reuse, R106, R64 ;  /* 0x0000006a8840723c */ /* 0x040fe20000001840 */
[----:B------:R-:W2:Y:S01]  /*12990*/  LDSM.16.MT88.4 R104, [R189+0x4100] ;  /* 0x00410000bd68783b */ /* 0x000ea20000004200 */
[----:B------:R-:W2:Y:S01]  /*129a0*/  MUFU.EX2 R248, R248 ;  /* 0x000000f800f87308 */ /* 0x000ea20000000800 */
[C---:B------:R-:W-:Y:S02]  /*129b0*/  FMUL.FTZ R70, R2.reuse, R70 ;  /* 0x0000004602467220 */ /* 0x040fe40000410000 */
[C---:B------:R-:W-:Y:S02]  /*129c0*/  FMUL.FTZ R71, R2.reuse, R71 ;  /* 0x0000004702477220 */ /* 0x040fe40000410000 */
[C---:B------:R-:W-:Y:S02]  /*129d0*/  FMUL.FTZ R72, R3.reuse, R72 ;  /* 0x0000004803487220 */ /* 0x040fe40000410000 */
[C---:B------:R-:W-:Y:S03]  /*129e0*/  FMUL.FTZ R73, R3.reuse, R73 ;  /* 0x0000004903497220 */ /* 0x040fe60000410000 */
[C---:B-1----:R-:W-:Y:S01]  /*129f0*/  HMMA.16816.F32 R68, R136.reuse, R108, R68 ;  /* 0x0000006c8844723c */ /* 0x042fe20000001844 */
[----:B------:R-:W-:Y:S02]  /*12a00*/  MUFU.EX2 R167, R167 ;  /* 0x000000a700a77308 */ /* 0x000fe40000000800 */
[C---:B------:R-:W-:Y:S02]  /*12a10*/  FMUL.FTZ R74, R2.reuse, R74 ;  /* 0x0000004a024a7220 */ /* 0x040fe40000410000 */
[C---:B------:R-:W-:Y:S02]  /*12a20*/  FMUL.FTZ R75, R2.reuse, R75 ;  /* 0x0000004b024b7220 */ /* 0x040fe40000410000 */
[C---:B------:R-:W-:Y:S02]  /*12a30*/  FMUL.FTZ R76, R3.reuse, R76 ;  /* 0x0000004c034c7220 */ /* 0x040fe40000410000 */
[C---:B------:R-:W-:Y:S02]  /*12a40*/  FMUL.FTZ R77, R3.reuse, R77 ;  /* 0x0000004d034d7220 */ /* 0x040fe40000410000 */
[----:B------:R-:W1:Y:S01]  /*12a50*/  MUFU.EX2 R166, R166 ;  /* 0x000000a600a67308 */ /* 0x000e620000000800 */
        /* <DEDUP_REMOVED lines=10> */
[----:B------:R-:W-:Y:S01]  /*12b00*/  FMUL.FTZ R84, R3, R84 ;  /* 0x0000005403547220 */ /* 0x000fe20000410000 */
[----:B------:R-:W-:Y:S01]  /*12b10*/  F2FP.PACK_AB R100, R231, R168 ;  /* 0x000000a8e764723e */ /* 0x000fe200000000ff */
[----:B------:R-:W-:Y:S03]  /*12b20*/  FMUL.FTZ R85, R3, R85 ;  /* 0x0000005503557220 */ /* 0x000fe60000410000 */
[C---:B------:R-:W-:Y:S03]  /*12b30*/  HMMA.16816.F32 R80, R136.reuse, R102, R80 ;  /* 0x000000668850723c */ /* 0x040fe60000001850 */
[C---:B------:R-:W-:Y:S01]  /*12b40*/  FMUL.FTZ R86, R2.reuse, R86 ;  /* 0x0000005602567220 */ /* 0x040fe20000410000 */
[----:B------:R-:W-:Y:S01]  /*12b50*/  F2FP.PACK_AB R101, R233, R170 ;  /* 0x000000aae965723e */ /* 0x000fe200000000ff */
[C---:B------:R-:W-:Y:S02]  /*12b60*/  FMUL.FTZ R87, R2.reuse, R87 ;  /* 0x0000005702577220 */ /* 0x040fe40000410000 */
[----:B------:R-:W-:Y:S01]  /*12b70*/  FMUL.FTZ R88, R3, R88 ;  /* 0x0000005803587220 */ /* 0x000fe20000410000 */
[----:B-----5:R-:W-:Y:S01]  /*12b80*/  F2FP.PACK_AB R102, R235, R234 ;  /* 0x000000eaeb66723e */ /* 0x020fe200000000ff */
[----:B------:R-:W-:Y:S03]  /*12b90*/  FMUL.FTZ R89, R3, R89 ;  /* 0x0000005903597220 */ /* 0x000fe60000410000 */
[C---:B--2---:R-:W-:Y:S03]  /*12ba0*/  HMMA.16816.F32 R84, R136.reuse, R104, R84 ;  /* 0x000000688854723c */ /* 0x044fe60000001854 */
[C---:B------:R-:W-:Y:S01]  /*12bb0*/  FMUL.FTZ R90, R2.reuse, R90 ;  /* 0x0000005a025a7220 */ /* 0x040fe20000410000 */
[----:B------:R-:W-:Y:S01]  /*12bc0*/  F2FP.PACK_AB R103, R237, R236 ;  /* 0x000000eced67723e */ /* 0x000fe200000000ff */
        /* <DEDUP_REMOVED lines=12> */
[----:B------:R-:W-:Y:S01]  /*12c90*/  FFMA.FTZ R165, R3, R214, R165 ;  /* 0x000000d603a57223 */ /* 0x000fe200000100a5 */
[----:B------:R-:W-:Y:S01]  /*12ca0*/  MOV R3, R0 ;  /* 0x0000000000037202 */ /* 0x000fe20000000f00 */
[----:B------:R-:W-:Y:S03]  /*12cb0*/  FFMA.FTZ R162, R2, R215, R162 ;  /* 0x000000d702a27223 */ /* 0x000fe600000100a2 */
[----:B------:R-:W-:Y:S01]  /*12cc0*/  HMMA.16816.F32 R96, R136, R110, R96 ;  /* 0x0000006e8860723c */ /* 0x000fe20000001860 */
[----:B------:R-:W1:Y:S02]  /*12cd0*/  LDSM.16.MT88.4 R108, [R188+0x2900] ;  /* 0x00290000bc6c783b */ /* 0x000e640000004200 */
[----:B------:R-:W-:Y:S02]  /*12ce0*/  FADD.FTZ R165, R134, R165 ;  /* 0x000000a586a57221 */ /* 0x000fe40000010000 */
[----:B------:R-:W-:Y:S02]  /*12cf0*/  FADD.FTZ R161, R161, R162 ;  /* 0x000000a2a1a17221 */ /* 0x000fe40000010000 */
[----:B------:R-:W-:Y:S01]  /*12d00*/  FADD.FTZ R164, R164, R165 ;  /* 0x000000a5a4a47221 */ /* 0x000fe20000010000 */
[C---:B------:R-:W-:Y:S01]  /*12d10*/  HMMA.16816.F32 R4, R100.reuse, R112, R4 ;  /* 0x000000706404723c */ /* 0x040fe20000001804 */
[----:B------:R-:W-:Y:S04]  /*12d20*/  LDSM.16.MT88.4 R136, [R189+0x3100] ;  /* 0x00310000bd88783b */ /* 0x000fe80000004200 */
[----:B------:R-:W-:Y:S02]  /*12d30*/  FADD.FTZ R160, R160, R161 ;  /* 0x000000a1a0a07221 */ /* 0x000fe40000010000 */
[----:B------:R-:W-:Y:S01]  /*12d40*/  FADD.FTZ R163, R163, R164 ;  /* 0x000000a4a3a37221 */ /* 0x000fe20000010000 */
[C---:B------:R-:W-:Y:S01]  /*12d50*/  HMMA.16816.F32 R8, R100.reuse, R114, R8 ;  /* 0x000000726408723c */ /* 0x040fe20000001808 */
[----:B------:R-:W-:Y:S03]  /*12d60*/  LDSM.16.MT88.4 R112, [R190+0x4900] ;  /* 0x00490000be70783b */ /* 0x000fe60000004200 */
        /* <DEDUP_REMOVED lines=9> */
[C---:B--2---:R-:W-:Y:S04]  /*12e00*/  HMMA.16816.F32 R20, R100.reuse, R104, R20 ;  /* 0x000000686414723c */ /* 0x044fe80000001814 */
[----:B------:R-:W-:Y:S02]  /*12e10*/  FADD.FTZ R236, R236, R233 ;  /* 0x000000e9ecec7221 */ /* 0x000fe40000010000 */
[----:B------:R-:W-:Y:S02]  /*12e20*/  FADD.FTZ R235, R235, R234 ;  /* 0x000000eaebeb7221 */ /* 0x000fe40000010000 */
[C---:B------:R-:W-:Y:S01]  /*12e30*/  HMMA.16816.F32 R24, R100.reuse, R106, R24 ;  /* 0x0000006a6418723c */ /* 0x040fe20000001818 */
[----:B------:R-:W2:Y:S03]  /*12e40*/  LDSM.16.MT88.4 R104, [R195+0x4900] ;  /* 0x00490000c368783b */ /* 0x000ea60000004200 */
[----:B------:R-:W-:Y:S04]  /*12e50*/  FADD.FTZ R237, R237, R236 ;  /* 0x000000eceded7221 */ /* 0x000fe80000010000 */
[C---:B------:R-:W-:Y:S04]  /*12e60*/  HMMA.16816.F32 R28, R100.reuse, R120, R28 ;  /* 0x00000078641c723c */ /* 0x040fe8000000181c */
[----:B------:R-:W-:Y:S04]  /*12e70*/  FADD.FTZ R2, R240, R237 ;  /* 0x000000edf0027221 */ /* 0x000fe80000010000 */
[C---:B------:R-:W-:Y:S01]  /*12e80*/  HMMA.16816.F32 R32, R100.reuse, R122, R32 ;  /* 0x0000007a6420723c */ /* 0x040fe20000001820 */
[----:B------:R-:W-:Y:S03]  /*12e90*/  LDSM.16.MT88.4 R120, [R190+0x1100] ;  /* 0x00110000be78783b */ /* 0x000fe60000004200 */
[----:B----4-:R-:W-:Y:S04]  /*12ea0*/  FADD.FTZ R2, R247, R2 ;  /* 0x00000002f7027221 */ /* 0x010fe80000010000 */
        /* <DEDUP_REMOVED lines=23> */
[----:B------:R-:W-:Y:S06]  /*13020*/  LDSM.16.MT88.4 R108, [R195+0x5100] ;  /* 0x00510000c36c783b */ /* 0x000fec0000004200 */
[----:B------:R-:W-:Y:S01]  /*13030*/  F2FP.PACK_AB R100, R251, R238 ;  /* 0x000000eefb64723e */ /* 0x000fe200000000ff */
[----:B------:R-:W-:Y:S01]  /*13040*/  FADD.FTZ R238, R238, R235 ;  /* 0x000000ebeeee7221 */ /* 0x000fe20000010000 */
[----:B------:R-:W-:Y:S03]  /*13050*/  F2FP.PACK_AB R101, R247, R240 ;  /* 0x000000f0f765723e */ /* 0x000fe600000000ff */
[----:B------:R-:W-:Y:S01]  /*13060*/  F2FP.PACK_AB R102, R241, R242 ;  /* 0x000000f2f166723e */ /* 0x000fe200000000ff */
[----:B------:R-:W-:Y:S01]  /*13070*/  FADD.FTZ R251, R251, R238 ;  /* 0x000000eefbfb7221 */ /* 0x000fe20000010000 */
[----:B------:R-:W-:Y:S01]  /*13080*/  F2FP.PACK_AB R103, R244, R243 ;  /* 0x000000f3f467723e */ /* 0x000fe200000000ff */
[----:B------:R-:W-:Y:S01]  /*13090*/  FADD.FTZ R243, R243, R2 ;  /* 0x00000002f3f37221 */ /* 0x000fe20000010000 */
[----:B------:R-:W-:Y:S01]  /*130a0*/  MOV R2, R132 ;  /* 0x0000008400027202 */ /* 0x000fe20000000f00 */
[----:B------:R-:W-:Y:S02]  /*130b0*/  FADD.FTZ R242, R242, R251 ;  /* 0x000000fbf2f27221 */ /* 0x000fe40000010000 */
[----:B------:R-:W-:Y:S02]  /*130c0*/  FADD.FTZ R244, R244, R243 ;  /* 0x000000f3f4f47221 */ /* 0x000fe40000010000 */
        /* <DEDUP_REMOVED lines=13> */
[C---:B----4-:R-:W-:Y:S08]  /*131a0*/  HMMA.16816.F32 R36, R100.reuse, R116, R36 ;  /* 0x000000746424723c */ /* 0x050ff00000001824 */
        /* <DEDUP_REMOVED lines=12> */
[----:B------:R-:W-:Y:S02]  /*13270*/  FADD.FTZ R169, R169, R244 ;  /* 0x000000f4a9a97221 */ /* 0x000fe40000010000 */
[----:B------:R-:W-:Y:S01]  /*13280*/  FADD.FTZ R246, R246, R217 ;  /* 0x000000d9f6f67221 */ /* 0x000fe20000010000 */
[C---:B------:R-:W-:Y:S01]  /*13290*/  HMMA.16816.F32 R64, R100.reuse, R106, R64 ;  /* 0x0000006a6440723c */ /* 0x040fe20000001840 */
[----:B------:R-:W1:Y:S03]  /*132a0*/  LDSM.16.MT88.4 R104, [R188+0x5100] ;  /* 0x00510000bc68783b */ /* 0x000e660000004200 */
[----:B------:R-:W-:Y:S01]  /*132b0*/  IADD3 R217, R229, -0x1, RZ ;  /* 0xffffffffe5d97810 */ /* 0x000fe20007ffe0ff */
[----:B------:R-:W-:Y:S02]  /*132c0*/  FADD.FTZ R248, R248, R169 ;  /* 0x000000a9f8f87221 */ /* 0x000fe40000010000 */
[----:B------:R-:W-:Y:S01]  /*132d0*/  FADD.FTZ R167, R167, R246 ;  /* 0x000000f6a7a77221 */ /* 0x000fe20000010000 */
[C---:B------:R-:W-:Y:S04]  /*132e0*/  HMMA.16816.F32 R68, R100.reuse, R108, R68 ;  /* 0x0000006c6444723c */ /* 0x040fe80000001844 */
[----:B------:R-:W-:Y:S02]  /*132f0*/  FADD.FTZ R171, R171, R248 ;  /* 0x000000f8abab7221 */ /* 0x000fe40000010000 */
[----:B------:R-:W-:Y:S02]  /*13300*/  FADD.FTZ R214, R166, R167 ;  /* 0x000000a7a6d67221 */ /* 0x000fe40000010000 */
[C---:B------:R-:W-:Y:S01]  /*13310*/  HMMA.16816.F32 R72, R100.reuse, R110, R72 ;  /* 0x0000006e6448723c */ /* 0x040fe20000001848 */
[----:B------:R-:W4:Y:S03]  /*13320*/  LDSM.16.MT88.4 R108, [R190+0x1900] ;  /* 0x00190000be6c783b */ /* 0x000f260000004200 */
[----:B------:R-:W-:Y:S02]  /*13330*/  FADD.FTZ R215, R250, R171 ;  /* 0x000000abfad77221 */ /* 0x000fe40000010000 */
[----:B------:R-:W-:Y:S02]  /*13340*/  IMAD.MOV.U32 R229, RZ, RZ, R217 ;  /* 0x000000ffffe57224 */ /* 0x000fe400078e00d9 */
[C---:B--2---:R-:W-:Y:S08]  /*13350*/  HMMA.16816.F32 R76, R100.reuse, R112, R76 ;  /* 0x00000070644c723c */ /* 0x044ff0000000184c */
[C---:B------:R-:W-:Y:S01]  /*13360*/  HMMA.16816.F32 R80, R100.reuse, R114, R80 ;  /* 0x000000726450723c */ /* 0x040fe20000001850 */
[----:B------:R-:W2:Y:S07]  /*13370*/  LDSM.16.MT88.4 R112, [R189+0x1900] ;  /* 0x00190000bd70783b */ /* 0x000eae0000004200 */
[C---:B---3--:R-:W-:Y:S08]  /*13380*/  HMMA.16816.F32 R84, R100.reuse, R116, R84 ;  /* 0x000000746454723c */ /* 0x048ff00000001854 */
[C---:B------:R-:W-:Y:S08]  /*13390*/  HMMA.16816.F32 R88, R100.reuse, R118, R88 ;  /* 0x000000766458723c */ /* 0x040ff00000001858 */
[C---:B-1----:R-:W-:Y:S08]  /*133a0*/  HMMA.16816.F32 R92, R100.reuse, R104, R92 ;  /* 0x00000068645c723c */ /* 0x042ff0000000185c */
[----:B------:R-:W-:Y:S08]  /*133b0*/  HMMA.16816.F32 R96, R100, R106, R96 ;  /* 0x0000006a6460723c */ /* 0x000ff00000001860 */
[C---:B------:R-:W-:Y:S08]  /*133c0*/  HMMA.16816.F32 R128, R136.reuse, R124, R4 ;  /* 0x0000007c8880723c */ /* 0x040ff00000001804 */
[C---:B------:R-:W-:Y:S01]  /*133d0*/  HMMA.16816.F32 R124, R136.reuse, R126, R8 ;  /* 0x0000007e887c723c */ /* 0x040fe20000001808 */
[----:B------:R-:W1:Y:S07]  /*133e0*/  LDSM.16.MT88.4 R8, [R190+0x5900] ;  /* 0x00590000be08783b */ /* 0x000e6e0000004200 */
[C---:B----4-:R-:W-:Y:S01]  /*133f0*/  HMMA.16816.F32 R100, R136.reuse, R108, R12 ;  /* 0x0000006c8864723c */ /* 0x050fe2000000180c */
[----:B------:R-:W3:Y:S07]  /*13400*/  LDSM.16.MT88.4 R12, [R189+0x5900] ;  /* 0x00590000bd0c783b */ /* 0x000eee0000004200 */
[C---:B------:R-:W-:Y:S01]  /*13410*/  HMMA.16816.F32 R104, R136.reuse, R110, R16 ;  /* 0x0000006e8868723c */ /* 0x040fe20000001810 */
[----:B------:R-:W4:Y:S07]  /*13420*/  LDSM.16.MT88.4 R16, [R188+0x5900] ;  /* 0x00590000bc10783b */ /* 0x000f2e0000004200 */
        /* <DEDUP_REMOVED lines=21> */
.L_x_614:
[----:B------:R-:W-:-:S13]  /*13580*/  ISETP.GE.AND P0, PT, R217, RZ, PT ;  /* 0x000000ffd900720c */ /* 0x000fda0003f06270 */
[----:B------:R-:W-:Y:S05]  /*13590*/  @!P0 BRA `(.L_x_616) ;  /* 0x000029c000008947 */ /* 0x000fea0003800000 */
[C---:B------:R-:W-:Y:S01]  /*135a0*/  IADD3 RZ, P3, R204.reuse, 0x40, RZ ;  /* 0x00000040ccff7810 */ /* 0x040fe20007f7e0ff */
[----:B------:R-:W-:Y:S01]  /*135b0*/  ULDC.64 UR4, c[0x0][0x208] ;  /* 0x0000820000047ab9 */ /* 0x000fe20000000a00 */
[----:B------:R-:W-:Y:S01]  /*135c0*/  IADD3 RZ, P2, R204, 0x80, RZ ;  /* 0x00000080ccff7810 */ /* 0x000fe20007f5e0ff */
[----:B------:R-:W-:Y:S01]  /*135d0*/  USHF.L.U64.HI UR5, UR4, 0x5, UR5 ;  /* 0x0000000504057899 */ /* 0x000fe20008010205 */
[C---:B------:R-:W-:Y:S01]  /*135e0*/  IADD3 RZ, P1, R208.reuse, 0x40, RZ ;  /* 0x00000040d0ff7810 */ /* 0x040fe20007f3e0ff */
[----:B------:R-:W-:Y:S01]  /*135f0*/  USHF.L.U32 UR8, UR4, 0x5, URZ ;  /* 0x0000000504087899 */ /* 0x000fe2000800063f */
[C---:B------:R-:W-:Y:S01]  /*13600*/  IADD3 RZ, P0, R208.reuse, 0x80, RZ ;  /* 0x00000080d0ff7810 */ /* 0x040fe20007f1e0ff */
        /* <DEDUP_REMOVED lines=11> */
[----:B------:R-:W-:Y:S01]  /*136c0*/  USHF.L.U32 UR4, UR4, 0x6, URZ ;  /* 0x0000000604047899 */ /* 0x000fe2000800063f */
[----:B------:R-:W-:-:S02]  /*136d0*/  IMAD.MOV.U32 R210, RZ, RZ, R204 ;  /* 0x000000ffffd27224 */ /* 0x000fc400078e00cc */
.L_x_617:
[----:B------:R-:W-:Y:S04]  /*136e0*/  DEPBAR.LE SB0, 0x0 ;  /* 0x000080000000791a */ /* 0x000fe80000000000 */
[----:B------:R-:W-:Y:S01]  /*136f0*/  BAR.SYNC.DEFER_BLOCKING 0x0 ;  /* 0x0000000000007b1d */ /* 0x000fe20000010000 */
[----:B------:R-:W-:Y:S01]  /*13700*/  SHF.R.S32.HI R0, RZ, 0x1f, R217 ;  /* 0x0000001fff007819 */ /* 0x000fe200000114d9 */
[----:B------:R-:W-:Y:S01]  /*13710*/  IMAD R165, R207, R217, RZ ;  /* 0x000000d9cfa57224 */ /* 0x000fe200078e02ff */
[----:B------:R-:W-:Y:S01]  /*13720*/  MOV R28, UR8 ;  /* 0x00000008001c7c02 */ /* 0x000fe20008000f00 */
[----:B------:R-:W-:Y:S01]  /*13730*/  IMAD.WIDE.U32 R20, R217, UR4, R210 ;  /* 0x00000004d9147c25 */ /* 0x000fe2000f8e00d2 */
[----:B------:R-:W-:Y:S02]  /*13740*/  MOV R29, UR5 ;  /* 0x00000005001d7c02 */ /* 0x000fe40008000f00 */
[----:B------:R-:W-:Y:S01]  /*13750*/  ISETP.NE.AND P3, PT, R203, RZ, PT ;  /* 0x000000ffcb00720c */ /* 0x000fe20003f65270 */
[----:B------:R-:W-:Y:S01]  /*13760*/  IMAD R165, R0, UR4, R165 ;  /* 0x0000000400a57c24 */ /* 0x000fe2000f8e02a5 */
[C---:B------:R-:W-:Y:S01]  /*13770*/  LEA R160, P0, R20.reuse, c[0x0][0x1f8], 0x1 ;  /* 0x00007e0014a07a11 */ /* 0x040fe200078008ff */
[----:B------:R-:W-:Y:S03]  /*13780*/  IMAD.WIDE.U32 R30, R217, UR4, R220 ;  /* 0x00000004d91e7c25 */ /* 0x000fe6000f8e00dc */
[----:B------:R-:W-:Y:S01]  /*13790*/  IADD3 R0, R21, R165, RZ ;  /* 0x000000a515007210 */ /* 0x000fe20007ffe0ff */
[C---:B------:R-:W-:Y:S03]  /*137a0*/  IMAD.WIDE.U32 R28, R217.reuse, UR4, R28 ;  /* 0x00000004d91c7c25 */ /* 0x040fe6000f8e001c */
[----:B------:R-:W-:Y:S01]  /*137b0*/  LEA.HI.X R161, R20, c[0x0][0x1fc], R0, 0x1, P0 ;  /* 0x00007f0014a17a11 */ /* 0x000fe200000f0c00 */
[----:B------:R-:W-:Y:S01]  /*137c0*/  IMAD.WIDE.U32 R20, R217, UR4, R222 ;  /* 0x00000004d9147c25 */ /* 0x000fe2000f8e00de */
[----:B------:R-:W-:Y:S02]  /*137d0*/  LEA R168, P0, R30, c[0x0][0x1f8], 0x1 ;  /* 0x00007e001ea87a11 */ /* 0x000fe400078008ff */
[C---:B------:R-:W-:Y:S02]  /*137e0*/  IADD3 R0, R165.reuse, R31, RZ ;  /* 0x0000001fa5007210 */ /* 0x040fe40007ffe0ff */
[----:B------:R-:W-:Y:S01]  /*137f0*/  LEA R166, P1, R20, c[0x0][0x1f8], 0x1 ;  /* 0x00007e0014a67a11 */ /* 0x000fe200078208ff */
[----:B------:R-:W-:Y:S01]  /*13800*/  LDSM.16.M88.4 R32, [R198+0xc100] ;  /* 0x00c10000c620783b */ /* 0x000fe20000000200 */
[C---:B------:R-:W-:Y:S02]  /*13810*/  IADD3 R2, R165.reuse, R21, RZ ;  /* 0x00000015a5027210 */ /* 0x040fe40007ffe0ff */
[----:B------:R-:W-:Y:S02]  /*13820*/  LEA.HI.X R169, R30, c[0x0][0x1fc], R0, 0x1, P0 ;  /* 0x00007f001ea97a11 */ /* 0x000fe400000f0c00 */
[----:B------:R-:W-:Y:S02]  /*13830*/  LEA.HI.X R167, R20, c[0x0][0x1fc], R2, 0x1, P1 ;  /* 0x00007f0014a77a11 */ /* 0x000fe400008f0c02 */
[----:B------:R-:W-:Y:S01]  /*13840*/  IADD3 R165, R165, R29, RZ ;  /* 0x0000001da5a57210 */ /* 0x000fe20007ffe0ff */
[----:B------:R-:W1:Y:S01]  /*13850*/  LDSM.16.M88.4 R8, [R197+0x6100] ;  /* 0x00610000c508783b */ /* 0x000e620000000200 */
[-C--:B------:R-:W-:Y:S02]  /*13860*/  IADD3 R0, P2, R204, R28.reuse, RZ ;  /* 0x0000001ccc007210 */ /* 0x080fe40007f5e0ff */
[-C--:B------:R-:W-:Y:S02]  /*13870*/  IADD3 R2, P1, R222, R28.reuse, RZ ;  /* 0x0000001cde027210 */ /* 0x080fe40007f3e0ff */
[----:B------:R-:W-:Y:S02]  /*13880*/  IADD3 R132, P0, R220, R28, RZ ;  /* 0x0000001cdc847210 */ /* 0x000fe40007f1e0ff */
[C---:B------:R-:W-:Y:S01]  /*13890*/  IADD3.X R163, R165.reuse, R223, RZ, P1, !PT ;  /* 0x000000dfa5a37210 */ /* 0x040fe20000ffe4ff */
[----:B------:R-:W2:Y:S01]  /*138a0*/  LDSM.16.M88.4 R16, [R197+0x6900] ;  /* 0x00690000c510783b */ /* 0x000ea20000000200 */
[----:B------:R-:W-:Y:S02]  /*138b0*/  LEA R170, P1, R2, c[0x0][0x1f8], 0x1 ;  /* 0x00007e0002aa7a11 */ /* 0x000fe400078208ff */
[C---:B------:R-:W-:Y:S02]  /*138c0*/  IADD3.X R135, R165.reuse, R211, RZ, P2, !PT ;  /* 0x000000d3a5877210 */ /* 0x040fe400017fe4ff */
[----:B------:R-:W-:Y:S02]  /*138d0*/  IADD3.X R165, R165, R221, RZ, P0, !PT ;  /* 0x000000dda5a57210 */ /* 0x000fe400007fe4ff */
[----:B------:R-:W-:Y:S01]  /*138e0*/  LEA R172, P2, R0, c[0x0][0x1f8], 0x1 ;  /* 0x00007e0000ac7a11 */ /* 0x000fe200078408ff */
[----:B------:R-:W3:Y:S01]  /*138f0*/  LDSM.16.M88.4 R24, [R197+0x7100] ;  /* 0x00710000c518783b */ /* 0x000ee20000000200 */
[----:B------:R-:W-:Y:S02]  /*13900*/  LEA.HI.X R171, R2, c[0x0][0x1fc], R163, 0x1, P1 ;  /* 0x00007f0002ab7a11 */ /* 0x000fe400008f0ca3 */
[----:B------:R-:W-:Y:S02]  /*13910*/  LEA.HI.X R173, R0, c[0x0][0x1fc], R135, 0x1, P2 ;  /* 0x00007f0000ad7a11 */ /* 0x000fe400010f0c87 */
[C---:B------:R-:W-:Y:S03]  /*13920*/  LEA R174, P0, R132.reuse, c[0x0][0x1f8], 0x1 ;  /* 0x00007e0084ae7a11 */ /* 0x040fe600078008ff */
[----:B------:R-:W4:Y:S01]  /*13930*/  LDSM.16.M88.4 R136, [R197+0x7900] ;  /* 0x00790000c588783b */ /* 0x000f220000000200 */
[----:B------:R-:W-:Y:S02]  /*13940*/  LEA.HI.X R175, R132, c[0x0][0x1fc], R165, 0x1, P0 ;  /* 0x00007f0084af7a11 */ /* 0x000fe400000f0ca5 */
[C---:B------:R-:W-:Y:S02]  /*13950*/  ISETP.GT.AND P0, PT, R217.reuse, RZ, PT ;  /* 0x000000ffd900720c */ /* 0x040fe40003f04270 */
[----:B------:R-:W-:Y:S03]  /*13960*/  IADD3 R217, R217, -0x1, RZ ;  /* 0xffffffffd9d97810 */ /* 0x000fe60007ffe0ff */
[----:B------:R-:W-:Y:S01]  /*13970*/  LDSM.16.M88.4 R140, [R194+0xc100] ;  /* 0x00c10000c28c783b */ /* 0x000fe20000000200 */
[C---:B-1----:R-:W-:Y:S07]  /*13980*/  HMMA.16816.F32 R4, R32.reuse, R8, RZ ;  /* 0x000000082004723c */ /* 0x042fee00000018ff */
[----:B------:R-:W1:Y:S01]  /*13990*/  LDSM.16.M88.4 R144, [R196] ;  /* 0x00000000c490783b */ /* 0x000e620000000200 */
[C---:B------:R-:W-:Y:S07]  /*139a0*/  HMMA.16816.F32 R8, R32.reuse, R10, RZ ;  /* 0x0000000a2008723c */ /* 0x040fee00000018ff */
[----:B------:R-:W5:Y:S01]  /*139b0*/  LDSM.16.M88.4 R148, [R187] ;  /* 0x00000000bb94783b */ /* 0x000f620000000200 */
[C---:B--2---:R-:W-:Y:S07]  /*139c0*/  HMMA.16816.F32 R12, R32.reuse, R16, RZ ;  /* 0x00000010200c723c */ /* 0x044fee00000018ff */
[----:B------:R-:W2:Y:S01]  /*139d0*/  LDSM.16.M88.4 R152, [R186] ;  /* 0x00000000ba98783b */ /* 0x000ea20000000200 */
[C---:B------:R-:W-:Y:S07]  /*139e0*/  HMMA.16816.F32 R16, R32.reuse, R18, RZ ;  /* 0x000000122010723c */ /* 0x040fee00000018ff */
[----:B------:R-:W2:Y:S01]  /*139f0*/  LDSM.16.M88.4 R156, [R185] ;  /* 0x00000000b99c783b */ /* 0x000ea20000000200 */
[C---:B---3--:R-:W-:Y:S07]  /*13a00*/  HMMA.16816.F32 R20, R32.reuse, R24, RZ ;  /* 0x000000182014723c */ /* 0x048fee00000018ff */
[----:B------:R-:W-:Y:S01]  /*13a10*/  @!PT LDS RZ, [RZ] ;  /* 0x00000000fffff984 */ /* 0x000fe20000000800 */
[----:B------:R-:W-:Y:S01]  /*13a20*/  @!PT LDS RZ, [RZ] ;  /* 0x00000000fffff984 */ /* 0x000fe20000000800 */
[----:B------:R-:W-:Y:S01]  /*13a30*/  @!PT LDS RZ, [RZ] ;  /* 0x00000000fffff984 */ /* 0x000fe20000000800 */
[----:B------:R3:W-:Y:S01]  /*13a40*/  LDGSTS.E.BYPASS.LTC128B.128 [R206+0x100], [R160.64], !P5 ;  /* 0x00100000a0ce7fae */ /* 0x0007e2000e901d46 */
[C---:B------:R-:W-:Y:S07]  /*13a50*/  HMMA.16816.F32 R24, R32.reuse, R26, RZ ;  /* 0x0000001a2018723c */ /* 0x040fee00000018ff */
[----:B------:R2:W-:Y:S01]  /*13a60*/  LDGSTS.E.BYPASS.LTC128B.128 [R206+0x2100], [R166.64], !P6 ;  /* 0x02100000a6ce7fae */ /* 0x0005e2000f101d46 */
[C---:B----4-:R-:W-:Y:S07]  /*13a70*/  HMMA.16816.F32 R28, R32.reuse, R136, RZ ;  /* 0x00000088201c723c */ /* 0x050fee00000018ff */
[----:B------:R4:W-:Y:S01]  /*13a80*/  LDGSTS.E.BYPASS.LTC128B.128 [R206+0x4100], [R168.64], !P3 ;  /* 0x04100000a8ce7fae */ /* 0x0009e2000d901d46 */
[----:B------:R-:W-:Y:S07]  /*13a90*/  HMMA.16816.F32 R32, R32, R138, RZ ;  /* 0x0000008a2020723c */ /* 0x000fee00000018ff */
[----:B------:R2:W-:Y:S01]  /*13aa0*/  LDGSTS.E.BYPASS.LTC128B.128 [R206+0x1100], [R172.64], !P5 ;  /* 0x01100000acce7fae */ /* 0x0005e2000e901d46 */
[C---:B-1----:R-:W-:Y:S07]  /*13ab0*/  HMMA.16816.F32 R4, R140.reuse, R144, R4 ;  /* 0x000000908c04723c */ /* 0x042fee0000001804 */
[----:B------:R4:W-:Y:S01]  /*13ac0*/  LDGSTS.E.BYPASS.LTC128B.128 [R206+0x3100], [R170.64], !P6 ;  /* 0x03100000aace7fae */ /* 0x0009e2000f101d46 */
[C---:B------:R-:W-:Y:S07]  /*13ad0*/  HMMA.16816.F32 R8, R140.reuse, R146, R8 ;  /* 0x000000928c08723c */ /* 0x040fee0000001808 */
[----:B------:R1:W-:Y:S01]  /*13ae0*/  LDGSTS.E.BYPASS.LTC128B.128 [R206+0x5100], [R174.64], !P3 ;  /* 0x05100000aece7fae */ /* 0x0003e2000d901d46 */
[C---:B-----5:R-:W-:Y:S07]  /*13af0*/  HMMA.16816.F32 R12, R140.reuse, R148, R12 ;  /* 0x000000948c0c723c */ /* 0x060fee000000180c */
[----:B------:R-:W-:Y:S01]  /*13b00*/  LDSM.16.M88.4 R136, [R193+0xc100] ;  /* 0x00c10000c188783b */ /* 0x000fe20000000200 */
[C---:B------:R-:W-:Y:S07]  /*13b10*/  HMMA.16816.F32 R16, R140.reuse, R150, R16 ;  /* 0x000000968c10723c */ /* 0x040fee0000001810 */
[----:B---3--:R-:W3:Y:S01]  /*13b20*/  LDSM.16.M88.4 R160, [R192+0x6100] ;  /* 0x00610000c0a0783b */ /* 0x008ee20000000200 */
[C---:B--2---:R-:W-:Y:S07]  /*13b30*/  HMMA.16816.F32 R20, R140.reuse, R152, R20 ;  /* 0x000000988c14723c */ /* 0x044fee0000001814 */
[----:B------:R-:W0:Y:S01]  /*13b40*/  LDGDEPBAR ;  /* 0x00000000000079af */ /* 0x000e220000000000 */
[C---:B------:R-:W-:Y:S07]  /*13b50*/  HMMA.16816.F32 R24, R140.reuse, R154, R24 ;  /* 0x0000009a8c18723c */ /* 0x040fee0000001818 */
[----:B------:R-:W2:Y:S01]  /*13b60*/  LDSM.16.M88.4 R144, [R192+0x6900] ;  /* 0x00690000c090783b */ /* 0x000ea20000000200 */
[C---:B------:R-:W-:Y:S07]  /*13b70*/  HMMA.16816.F32 R28, R140.reuse, R156, R28 ;  /* 0x0000009c8c1c723c */ /* 0x040fee000000181c */
[----:B------:R-:W5:Y:S01]  /*13b80*/  LDSM.16.M88.4 R164, [R192+0x7100] ;  /* 0x00710000c0a4783b */ /* 0x000f620000000200 */
[----:B------:R-:W-:Y:S07]  /*13b90*/  HMMA.16816.F32 R32, R140, R158, R32 ;  /* 0x0000009e8c20723c */ /* 0x000fee0000001820 */
[----:B------:R-:W1:Y:S01]  /*13ba0*/  LDSM.16.M88.4 R148, [R192+0x7900] ;  /* 0x00790000c094783b */ /* 0x000e620000000200 */
[C---:B---3--:R-:W-:Y:S07]  /*13bb0*/  HMMA.16816.F32 R4, R136.reuse, R160, R4 ;  /* 0x000000a08804723c */ /* 0x048fee0000001804 */
[----:B------:R-:W-:Y:S01]  /*13bc0*/  LDSM.16.M88.4 R152, [R191+0xc100] ;  /* 0x00c10000bf98783b */ /* 0x000fe20000000200 */
[C---:B------:R-:W-:Y:S07]  /*13bd0*/  HMMA.16816.F32 R8, R136.reuse, R162, R8 ;  /* 0x000000a28808723c */ /* 0x040fee0000001808 */
[----:B----4-:R-:W3:Y:S01]  /*13be0*/  LDSM.16.M88.4 R168, [R184] ;  /* 0x00000000b8a8783b */ /* 0x010ee20000000200 */
[C---:B--2---:R-:W-:Y:S07]  /*13bf0*/  HMMA.16816.F32 R12, R136.reuse, R144, R12 ;  /* 0x00000090880c723c */ /* 0x044fee000000180c */
[----:B------:R-:W2:Y:S01]  /*13c00*/  LDSM.16.M88.4 R140, [R184+0x800] ;  /* 0x00080000b88c783b */ /* 0x000ea20000000200 */
[C---:B------:R-:W-:Y:S07]  /*13c10*/  HMMA.16816.F32 R16, R136.reuse, R146, R16 ;  /* 0x000000928810723c */ /* 0x040fee0000001810 */
[----:B------:R-:W4:Y:S01]  /*13c20*/  LDSM.16.M88.4 R156, [R184+0x1000] ;  /* 0x00100000b89c783b */ /* 0x000f220000000200 */
[C---:B-----5:R-:W-:Y:S07]  /*13c30*/  HMMA.16816.F32 R20, R136.reuse, R164, R20 ;  /* 0x000000a48814723c */ /* 0x060fee0000001814 */
[----:B------:R-:W5:Y:S01]  /*13c40*/  LDSM.16.M88.4 R144, [R184+0x1800] ;  /* 0x00180000b890783b */ /* 0x000f620000000200 */
[C---:B------:R-:W-:Y:S07]  /*13c50*/  HMMA.16816.F32 R24, R136.reuse, R166, R24 ;  /* 0x000000a68818723c */ /* 0x040fee0000001818 */
[----:B------:R-:W-:Y:S01]  /*13c60*/  LDSM.16.M88.4 R160, [R197+0x8900] ;  /* 0x00890000c5a0783b */ /* 0x000fe20000000200 */
[C---:B-1----:R-:W-:Y:S07]  /*13c70*/  HMMA.16816.F32 R28, R136.reuse, R148, R28 ;  /* 0x00000094881c723c */ /* 0x042fee000000181c */
[----:B------:R-:W-:Y:S01]  /*13c80*/  LDSM.16.M88.4 R164, [R194+0x10100] ;  /* 0x01010000c2a4783b */ /* 0x000fe20000000200 */
[----:B------:R-:W-:Y:S07]  /*13c90*/  HMMA.16816.F32 R32, R136, R150, R32 ;  /* 0x000000968820723c */ /* 0x000fee0000001820 */
[----:B------:R-:W-:Y:S01]  /*13ca0*/  LDSM.16.M88.4 R136, [R198+0x10100] ;  /* 0x01010000c688783b */ /* 0x000fe20000000200 */
[C---:B---3--:R-:W-:Y:S07]  /*13cb0*/  HMMA.16816.F32 R4, R152.reuse, R168, R4 ;  /* 0x000000a89804723c */ /* 0x048fee0000001804 */
[----:B------:R-:W1:Y:S01]  /*13cc0*/  LDSM.16.M88.4 R148, [R197+0x8100] ;  /* 0x00810000c594783b */ /* 0x000e620000000200 */
[C---:B------:R-:W-:Y:S07]  /*13cd0*/  HMMA.16816.F32 R8, R152.reuse, R170, R8 ;  /* 0x000000aa9808723c */ /* 0x040fee0000001808 */
[----:B------:R-:W-:Y:S01]  /*13ce0*/  LDSM.16.M88.4 R168, [R183] ;  /* 0x00000000b7a8783b */ /* 0x000fe20000000200 */
[C---:B--2---:R-:W-:Y:S07]  /*13cf0*/  HMMA.16816.F32 R12, R152.reuse, R140, R12 ;  /* 0x0000008c980c723c */ /* 0x044fee000000180c */
[----:B------:R-:W-:Y:S01]  /*13d00*/  LDSM.16.M88.4 R172, [R184+0x4000] ;  /* 0x00400000b8ac783b */ /* 0x000fe20000000200 */
[C---:B------:R-:W-:Y:S07]  /*13d10*/  HMMA.16816.F32 R16, R152.reuse, R142, R16 ;  /* 0x0000008e9810723c */ /* 0x040fee0000001810 */
[----:B------:R-:W2:Y:S01]  /*13d20*/  LDSM.16.M88.4 R140, [R197+0x9100] ;  /* 0x00910000c58c783b */ /* 0x000ea20000000200 */
[C---:B----4-:R-:W-:Y:S08]  /*13d30*/  HMMA.16816.F32 R20, R152.reuse, R156, R20 ;  /* 0x0000009c9814723c */ /* 0x050ff00000001814 */
[C---:B------:R-:W-:Y:S01]  /*13d40*/  HMMA.16816.F32 R24, R152.reuse, R158, R24 ;  /* 0x0000009e9818723c */ /* 0x040fe20000001818 */
[----:B------:R-:W3:Y:S07]  /*13d50*/  LDSM.16.M88.4 R156, [R197+0x9900] ;  /* 0x00990000c59c783b */ /* 0x000eee0000000200 */
[C---:B-----5:R-:W-:Y:S08]  /*13d60*/  HMMA.16816.F32 R28, R152.reuse, R144, R28 ;  /* 0x00000090981c723c */ /* 0x060ff0000000181c */
[----:B------:R-:W-:Y:S01]  /*13d70*/  HMMA.16816.F32 R32, R152, R146, R32 ;  /* 0x000000929820723c */ /* 0x000fe20000001820 */
[----:B------:R-:W4:Y:S07]  /*13d80*/  LDSM.16.M88.4 R144, [R182] ;  /* 0x00000000b690783b */ /* 0x000f2e0000000200 */
[C---:B-1----:R-:W-:Y:S01]  /*13d90*/  HMMA.16816.F32 R4, R136.reuse, R148, R4 ;  /* 0x000000948804723c */ /* 0x042fe20000001804 */
[----:B------:R-:W-:Y:S07]  /*13da0*/  LDSM.16.M88.4 R152, [R180] ;  /* 0x00000000b498783b */ /* 0x000fee0000000200 */
[C---:B------:R-:W-:Y:S01]  /*13db0*/  HMMA.16816.F32 R8, R136.reuse, R150, R8 ;  /* 0x000000968808723c */ /* 0x040fe20000001808 */
[----:B------:R-:W1:Y:S07]  /*13dc0*/  LDSM.16.M88.4 R148, [R181] ;  /* 0x00000000b594783b */ /* 0x000e6e0000000200 */
[C---:B------:R-:W-:Y:S08]  /*13dd0*/  HMMA.16816.F32 R12, R136.reuse, R160, R12 ;  /* 0x000000a0880c723c */ /* 0x040ff0000000180c */
[C---:B------:R-:W-:Y:S01]  /*13de0*/  HMMA.16816.F32 R16, R136.reuse, R162, R16 ;  /* 0x000000a28810723c */ /* 0x040fe20000001810 */
[----:B------:R-:W-:Y:S07]  /*13df0*/  LDSM.16.M88.4 R160, [R192+0x8100] ;  /* 0x00810000c0a0783b */ /* 0x000fee0000000200 */
[C---:B--2---:R-:W-:Y:S08]  /*13e00*/  HMMA.16816.F32 R20, R136.reuse, R140, R20 ;  /* 0x0000008c8814723c */ /* 0x044ff00000001814 */
[C---:B------:R-:W-:Y:S01]  /*13e10*/  HMMA.16816.F32 R24, R136.reuse, R142, R24 ;  /* 0x0000008e8818723c */ /* 0x040fe20000001818 */
[----:B------:R-:W2:Y:S07]  /*13e20*/  LDSM.16.M88.4 R140, [R193+0x10100] ;  /* 0x01010000c18c783b */ /* 0x000eae0000000200 */
[C---:B---3--:R-:W-:Y:S08]  /*13e30*/  HMMA.16816.F32 R28, R136.reuse, R156, R28 ;  /* 0x0000009c881c723c */ /* 0x048ff0000000181c */
[----:B------:R-:W-:Y:S01]  /*13e40*/  HMMA.16816.F32 R32, R136, R158, R32 ;  /* 0x0000009e8820723c */ /* 0x000fe20000001820 */
[----:B------:R-:W3:Y:S07]  /*13e50*/  LDSM.16.M88.4 R136, [R192+0x8900] ;  /* 0x00890000c088783b */ /* 0x000eee0000000200 */
[C---:B------:R-:W-:Y:S01]  /*13e60*/  HMMA.16816.F32 R4, R164.reuse, R168, R4 ;  /* 0x000000a8a404723c */ /* 0x040fe20000001804 */
[----:B------:R-:W-:Y:S07]  /*13e70*/  LDSM.16.M88.4 R156, [R191+0x10100] ;  /* 0x01010000bf9c783b */ /* 0x000fee0000000200 */
[C---:B------:R-:W-:Y:S01]  /*13e80*/  HMMA.16816.F32 R8, R164.reuse, R170, R8 ;  /* 0x000000aaa408723c */ /* 0x040fe20000001808 */
[----:B------:R-:W-:Y:S07]  /*13e90*/  LDSM.16.M88.4 R168, [R184+0x2000] ;  /* 0x00200000b8a8783b */ /* 0x000fee0000000200 */
        /* <DEDUP_REMOVED lines=8> */
[----:B------:R-:W5:Y:S07]  /*13f20*/  LDSM.16.M88.4 R152, [R184+0x2800] ;  /* 0x00280000b898783b */ /* 0x000f6e0000000200 */
[C---:B--2---:R-:W-:Y:S01]  /*13f30*/  HMMA.16816.F32 R4, R140.reuse, R160, R4 ;  /* 0x000000a08c04723c */ /* 0x044fe20000001804 */
[----:B------:R-:W-:Y:S07]  /*13f40*/  LDSM.16.M88.4 R164, [R197+0xb100] ;  /* 0x00b10000c5a4783b */ /* 0x000fee0000000200 */
        /* <DEDUP_REMOVED lines=9> */
[----:B------:R-:W-:Y:S01]  /*13fe0*/  HMMA.16816.F32 R32, R140, R150, R32 ;  /* 0x000000968c20723c */ /* 0x000fe20000001820 */
[----:B------:R-:W-:Y:S07]  /*13ff0*/  LDSM.16.M88.4 R140, [R198+0x14100] ;  /* 0x01410000c68c783b */ /* 0x000fee0000000200 */
[C---:B------:R-:W-:Y:S01]  /*14000*/  HMMA.16816.F32 R4, R156.reuse, R168, R4 ;  /* 0x000000a89c04723c */ /* 0x040fe20000001804 */
        /* <DEDUP_REMOVED lines=91> */
[----:B-1----:R-:W-:Y:S01]  /*145c0*/  FMNMX.FTZ R141, R136, R139, !PT ;  /* 0x0000008b888d7209 */ /* 0x002fe20007810000 */
[----:B------:R-:W-:Y:S01]  /*145d0*/  @P0 IMAD.WIDE.U32 R138, R217, c[0x0][0x1e0], RZ ;  /* 0x00007800d98a0a25 */ /* 0x000fe200078e00ff */
[----:B------:R-:W-:Y:S05]  /*145e0*/  @P0 SHF.R.S32.HI R136, RZ, 0x1f, R217 ;  /* 0x0000001fff880819 */ /* 0x000fea00000114d9 */
[----:B------:R-:W1:Y:S01]  /*145f0*/  SHFL.BFLY PT, R2, R141, 0x1, 0x1f ;  /* 0x0c201f008d027f89 */ /* 0x000e6200000e0000 */
[----:B------:R-:W-:Y:S01]  /*14600*/  @P0 IMAD R136, R136, c[0x0][0x1e0], RZ ;  /* 0x0000780088880a24 */ /* 0x000fe200078e02ff */
[----:B--2---:R-:W-:Y:S02]  /*14610*/  FMNMX.FTZ R135, R137, R0, !PT ;  /* 0x0000000089877209 */ /* 0x004fe40007810000 */
[C---:B------:R-:W-:Y:S01]  /*14620*/  @P0 SHF.L.U32 R137, R138.reuse, 0x6, RZ ;  /* 0x000000068a890819 */ /* 0x040fe200000006ff */
[----:B------:R-:W-:Y:S03]  /*14630*/  @P0 IMAD R136, R217, c[0x0][0x1e4], R136 ;  /* 0x00007900d9880a24 */ /* 0x000fe600078e0288 */
[----:B------:R-:W2:Y:S02]  /*14640*/  SHFL.BFLY PT, R132, R135, 0x1, 0x1f ;  /* 0x0c201f0087847f89 */ /* 0x000ea400000e0000 */
[----:B------:R-:W-:Y:S04]  /*14650*/  @P0 IADD3 R136, R139, R136, RZ ;  /* 0x000000888b880210 */ /* 0x000fe80007ffe0ff */
[----:B------:R-:W-:Y:S02]  /*14660*/  @P0 SHF.L.U64.HI R136, R138, 0x6, R136 ;  /* 0x000000068a880819 */ /* 0x000fe40000010288 */
[----:B-1----:R-:W-:Y:S05]  /*14670*/  FMNMX.FTZ R0, R141, R2, !PT ;  /* 0x000000028d007209 */ /* 0x002fea0007810000 */
[C---:B------:R-:W-:Y:S02]  /*14680*/  FADD.FTZ R2, -R0.reuse, R3 ;  /* 0x0000000300027221 */ /* 0x040fe40000010100 */
[----:B------:R-:W-:Y:S01]  /*14690*/  FMUL.FTZ R167, R0, c[0x0][0x2d0] ;  /* 0x0000b40000a77a20 */ /* 0x000fe20000410000 */
[----:B--2---:R-:W-:Y:S01]  /*146a0*/  FMNMX.FTZ R132, R135, R132, !PT ;  /* 0x0000008487847209 */ /* 0x004fe20007810000 */
[----:B------:R-:W-:Y:S02]  /*146b0*/  FMUL.FTZ R3, R2, c[0x0][0x2d0] ;  /* 0x0000b40002037a20 */ /* 0x000fe40000410000 */
[----:B------:R-:W-:Y:S01]  /*146c0*/  FFMA.FTZ R135, R4, c[0x0][0x2d0], -R167 ;  /* 0x0000b40004877a23 */ /* 0x000fe200000108a7 */
[----:B------:R-:W-:Y:S01]  /*146d0*/  @P0 IADD3 R4, P1, R137, R208, RZ ;  /* 0x000000d089040210 */ /* 0x000fe20007f3e0ff */
[----:B------:R-:W-:Y:S02]  /*146e0*/  FADD.FTZ R2, -R132, R133 ;  /* 0x0000008584027221 */ /* 0x000fe40000010100 */
[--C-:B------:R-:W-:Y:S01]  /*146f0*/  FFMA.FTZ R160, R5, c[0x0][0x2d0], -R167.reuse ;  /* 0x0000b40005a07a23 */ /* 0x100fe200000108a7 */
[----:B------:R-:W-:Y:S01]  /*14700*/  @P0 LEA R140, P2, R4, c[0x0][0x1c8], 0x1 ;  /* 0x00007200048c0a11 */ /* 0x000fe200078408ff */
[----:B------:R-:W-:Y:S01]  /*14710*/  FMUL.FTZ R133, R2, c[0x0][0x2d0] ;  /* 0x0000b40002857a20 */ /* 0x000fe20000410000 */
[----:B------:R-:W-:Y:S01]  /*14720*/  @P0 IADD3 R5, P4, R137, R216, RZ ;  /* 0x000000d889050210 */ /* 0x000fe20007f9e0ff */
[--C-:B------:R-:W-:Y:S01]  /*14730*/  FFMA.FTZ R162, R9, c[0x0][0x2d0], -R167.reuse ;  /* 0x0000b40009a27a23 */ /* 0x100fe200000108a7 */
[----:B------:R-:W1:Y:S01]  /*14740*/  MUFU.EX2 R3, R3 ;  /* 0x0000000300037308 */ /* 0x000e620000000800 */
[--C-:B------:R-:W-:Y:S02]  /*14750*/  FFMA.FTZ R139, R8, c[0x0][0x2d0], -R167.reuse ;  /* 0x0000b400088b7a23 */ /* 0x100fe400000108a7 */
[----:B------:R-:W-:Y:S02]  /*14760*/  FMUL.FTZ R165, R132, c[0x0][0x2d0] ;  /* 0x0000b40084a57a20 */ /* 0x000fe40000410000 */
[----:B------:R-:W-:Y:S02]  /*14770*/  FFMA.FTZ R170, R16, c[0x0][0x2d0], -R167 ;  /* 0x0000b40010aa7a23 */ /* 0x000fe400000108a7 */
[--C-:B------:R-:W-:Y:S02]  /*14780*/  FFMA.FTZ R164, R6, c[0x0][0x2d0], -R165.reuse ;  /* 0x0000b40006a47a23 */ /* 0x100fe400000108a5 */
[--C-:B------:R-:W-:Y:S01]  /*14790*/  FFMA.FTZ R161, R7, c[0x0][0x2d0], -R165.reuse ;  /* 0x0000b40007a17a23 */ /* 0x100fe200000108a5 */
[----:B------:R2:W3:Y:S01]  /*147a0*/  MUFU.EX2 R2, R133 ;  /* 0x0000008500027308 */ /* 0x0004e20000000800 */
[--C-:B------:R-:W-:Y:S02]  /*147b0*/  FFMA.FTZ R163, R10, c[0x0][0x2d0], -R165.reuse ;  /* 0x0000b4000aa37a23 */ /* 0x100fe400000108a5 */
[----:B------:R-:W-:Y:S02]  /*147c0*/  FFMA.FTZ R166, R11, c[0x0][0x2d0], -R165 ;  /* 0x0000b4000ba67a23 */ /* 0x000fe400000108a5 */
[----:B------:R-:W-:Y:S02]  /*147d0*/  FFMA.FTZ R171, R17, c[0x0][0x2d0], -R167 ;  /* 0x0000b40011ab7a23 */ /* 0x000fe400000108a7 */
[--C-:B------:R-:W-:Y:S02]  /*147e0*/  FFMA.FTZ R174, R18, c[0x0][0x2d0], -R165.reuse ;  /* 0x0000b40012ae7a23 */ /* 0x100fe400000108a5 */
[--C-:B------:R-:W-:Y:S01]  /*147f0*/  FFMA.FTZ R175, R19, c[0x0][0x2d0], -R165.reuse ;  /* 0x0000b40013af7a23 */ /* 0x100fe200000108a5 */
[----:B------:R-:W-:Y:S01]  /*14800*/  MUFU.EX2 R135, R135 ;  /* 0x0000008700877308 */ /* 0x000fe20000000800 */
[--C-:B------:R-:W-:Y:S02]  /*14810*/  FFMA.FTZ R224, R31, c[0x0][0x2d0], -R165.reuse ;  /* 0x0000b4001fe07a23 */ /* 0x100fe400000108a5 */
[----:B------:R-:W-:Y:S02]  /*14820*/  FFMA.FTZ R225, R34, c[0x0][0x2d0], -R165 ;  /* 0x0000b40022e17a23 */ /* 0x000fe400000108a5 */
[C---:B-1----:R-:W-:Y:S02]  /*14830*/  FMUL.FTZ R100, R3.reuse, R100 ;  /* 0x0000006403647220 */ /* 0x042fe40000410000 */
[C---:B------:R-:W-:Y:S02]  /*14840*/  FMUL.FTZ R101, R3.reuse, R101 ;  /* 0x0000006503657220 */ /* 0x040fe40000410000 */
[C---:B------:R-:W-:Y:S01]  /*14850*/  FMUL.FTZ R104, R3.reuse, R104 ;  /* 0x0000006803687220 */ /* 0x040fe20000410000 */
[----:B------:R-:W1:Y:S01]  /*14860*/  MUFU.EX2 R160, R160 ;  /* 0x000000a000a07308 */ /* 0x000e620000000800 */
[C---:B------:R-:W-:Y:S02]  /*14870*/  FMUL.FTZ R105, R3.reuse, R105 ;  /* 0x0000006903697220 */ /* 0x040fe40000410000 */
[----:B------:R-:W-:Y:S01]  /*14880*/  FMUL.FTZ R108, R3, R108 ;  /* 0x0000006c036c7220 */ /* 0x000fe20000410000 */
[----:B--2---:R-:W-:Y:S01]  /*14890*/  @P0 IADD3.X R133, R136, R213, RZ, P1, !PT ;  /* 0x000000d588850210 */ /* 0x004fe20000ffe4ff */
[C---:B---3--:R-:W-:Y:S01]  /*148a0*/  FMUL.FTZ R6, R2.reuse, R130 ;  /* 0x0000008202067220 */ /* 0x048fe20000410000 */
[----:B------:R-:W-:Y:S01]  /*148b0*/  @P0 IADD3 R138, P1, R137, R134, RZ ;  /* 0x00000086898a0210 */ /* 0x000fe20007f3e0ff */
[----:B------:R-:W-:Y:S01]  /*148c0*/  FMUL.FTZ R7, R2, R131 ;  /* 0x0000008302077220 */ /* 0x000fe20000410000 */
[----:B------:R-:W-:Y:S01]  /*148d0*/  @P0 LEA.HI.X R141, R4, c[0x0][0x1cc], R133, 0x1, P2 ;  /* 0x00007300048d0a11 */ /* 0x000fe200010f0c85 */
[----:B------:R-:W-:Y:S01]  /*148e0*/  FMUL.FTZ R10, R2, R126 ;  /* 0x0000007e020a7220 */ /* 0x000fe20000410000 */
[----:B------:R-:W-:Y:S01]  /*148f0*/  @P0 LEA R142, P3, R138, c[0x0][0x1c8], 0x1 ;  /* 0x000072008a8e0a11 */ /* 0x000fe200078608ff */
[----:B------:R-:W-:Y:S01]  /*14900*/  MUFU.EX2 R162, R162 ;  /* 0x000000a200a27308 */ /* 0x000fe20000000800 */
[C---:B------:R-:W-:Y:S01]  /*14910*/  @P0 IADD3.X R133, R136.reuse, R219, RZ, P1, !PT ;  /* 0x000000db88850210 */ /* 0x040fe20000ffe4ff */
[----:B------:R2:W-:Y:S01]  /*14920*/  @P0 LDGSTS.E.BYPASS.LTC128B.128 [R206+0x6100], [R140.64], !P5 ;  /* 0x061000008cce0fae */ /* 0x0005e2000e901d46 */
[----:B------:R-:W-:Y:S01]  /*14930*/  @P0 IADD3.X R4, R136, R218, RZ, P4, !PT ;  /* 0x000000da88040210 */ /* 0x000fe200027fe4ff */
[----:B------:R-:W-:Y:S01]  /*14940*/  FMUL.FTZ R11, R2, R127 ;  /* 0x0000007f020b7220 */ /* 0x000fe20000410000 */
[----:B------:R-:W-:Y:S01]  /*14950*/  @P0 LEA.HI.X R143, R138, c[0x0][0x1cc], R133, 0x1, P3 ;  /* 0x000073008a8f0a11 */ /* 0x000fe200018f0c85 */
[C---:B------:R-:W-:Y:S01]  /*14960*/  FMUL.FTZ R102, R2.reuse, R102 ;  /* 0x0000006602667220 */ /* 0x040fe20000410000 */
[----:B------:R-:W-:Y:S01]  /*14970*/  ISETP.NE.AND P4, PT, R203, RZ, PT ;  /* 0x000000ffcb00720c */ /* 0x000fe20003f85270 */
[----:B------:R-:W-:Y:S01]  /*14980*/  FMUL.FTZ R103, R2, R103 ;  /* 0x0000006702677220 */ /* 0x000fe20000410000 */
[C---:B------:R-:W-:Y:S01]  /*14990*/  @P0 LEA R144, P2, R5.reuse, c[0x0][0x1c8], 0x1 ;  /* 0x0000720005900a11 */ /* 0x040fe200078408ff */
[----:B------:R2:W-:Y:S01]  /*149a0*/  @P0 LDGSTS.E.BYPASS.LTC128B.128 [R206+0x8100], [R142.64], !P6 ;  /* 0x081000008ece0fae */ /* 0x0005e2000f101d46 */
[----:B------:R-:W-:Y:S01]  /*149b0*/  @P0 IADD3 R137, P1, R202, R137, RZ ;  /* 0x00000089ca890210 */ /* 0x000fe20007f3e0ff */
[----:B------:R-:W3:Y:S01]  /*149c0*/  MUFU.EX2 R133, R139 ;  /* 0x0000008b00857308 */ /* 0x000ee20000000800 */
[----:B------:R-:W-:Y:S01]  /*149d0*/  @P0 LEA.HI.X R145, R5, c[0x0][0x1cc], R4, 0x1, P2 ;  /* 0x0000730005910a11 */ /* 0x000fe200010f0c04 */
[C---:B------:R-:W-:Y:S01]  /*149e0*/  FMUL.FTZ R106, R2.reuse, R106 ;  /* 0x0000006a026a7220 */ /* 0x040fe20000410000 */
[----:B------:R-:W-:Y:S01]  /*149f0*/  @P0 IADD3.X R5, R201, R136, RZ, P1, !PT ;  /* 0x00000088c9050210 */ /* 0x000fe20000ffe4ff */
[----:B------:R-:W-:Y:S01]  /*14a00*/  FMUL.FTZ R107, R2, R107 ;  /* 0x0000006b026b7220 */ /* 0x000fe20000410000 */
[----:B------:R-:W-:Y:S01]  /*14a10*/  @P0 IADD3 R4, P3, R137, R208, RZ ;  /* 0x000000d089040210 */ /* 0x000fe20007f7e0ff */
[----:B------:R-:W-:Y:S01]  /*14a20*/  FMUL.FTZ R109, R3, R109 ;  /* 0x0000006d036d7220 */ /* 0x000fe20000410000 */
[----:B------:R-:W-:Y:S01]  /*14a30*/  @P0 IADD3 R8, P2, R137, R134, RZ ;  /* 0x0000008689080210 */ /* 0x000fe20007f5e0ff */
[----:B------:R4:W-:Y:S01]  /*14a40*/  @P0 LDGSTS.E.BYPASS.LTC128B.128 [R206+0xa100], [R144.64], !P4 ;  /* 0x0a10000090ce0fae */ /* 0x0009e2000e101d46 */
[----:B------:R-:W-:Y:S01]  /*14a50*/  @P0 IADD3.X R9, R5, R213, RZ, P3, !PT ;  /* 0x000000d505090210 */ /* 0x000fe20001ffe4ff */
[----:B------:R-:W-:Y:S01]  /*14a60*/  MUFU.EX2 R164, R164 ;  /* 0x000000a400a47308 */ /* 0x000fe20000000800 */
[----:B------:R-:W-:Y:S01]  /*14a70*/  @P0 LEA R146, P3, R4, c[0x0][0x1c8], 0x1 ;  /* 0x0000720004920a11 */ /* 0x000fe200078608ff */
[C---:B------:R-:W-:Y:S01]  /*14a80*/  FMUL.FTZ R110, R2.reuse, R110 ;  /* 0x0000006e026e7220 */ /* 0x040fe20000410000 */
[----:B------:R-:W-:Y:S01]  /*14a90*/  @P0 IADD3 R136, P1, R137, R216, RZ ;  /* 0x000000d889880210 */ /* 0x000fe20007f3e0ff */
[----:B------:R-:W-:Y:S01]  /*14aa0*/  FMUL.FTZ R111, R2, R111 ;  /* 0x0000006f026f7220 */ /* 0x000fe20000410000 */
[----:B------:R-:W-:Y:S01]  /*14ab0*/  @P0 LEA.HI.X R147, R4, c[0x0][0x1cc], R9, 0x1, P3 ;  /* 0x0000730004930a11 */ /* 0x000fe200018f0c09 */
[----:B------:R-:W-:Y:S01]  /*14ac0*/  FMUL.FTZ R4, R3, R128 ;  /* 0x0000008003047220 */ /* 0x000fe20000410000 */
[----:B------:R-:W-:Y:S01]  /*14ad0*/  @P0 IADD3.X R137, R5, R219, RZ, P2, !PT ;  /* 0x000000db05890210 */ /* 0x000fe200017fe4ff */
[----:B------:R-:W-:Y:S01]  /*14ae0*/  FMUL.FTZ R9, R3, R125 ;  /* 0x0000007d03097220 */ /* 0x000fe20000410000 */
[C---:B------:R-:W-:Y:S01]  /*14af0*/  @P0 LEA R148, P2, R8.reuse, c[0x0][0x1c8], 0x1 ;  /* 0x0000720008940a11 */ /* 0x040fe200078408ff */
[----:B------:R4:W-:Y:S01]  /*14b00*/  @P0 LDGSTS.E.BYPASS.LTC128B.128 [R206+0x7100], [R146.64], !P5 ;  /* 0x0710000092ce0fae */ /* 0x0009e2000e901d46 */
[----:B------:R-:W-:Y:S01]  /*14b10*/  @P0 IADD3.X R5, R5, R218, RZ, P1, !PT ;  /* 0x000000da05050210 */ /* 0x000fe20000ffe4ff */
[----:B------:R-:W5:Y:S01]  /*14b20*/  MUFU.EX2 R161, R161 ;  /* 0x000000a100a17308 */ /* 0x000f620000000800 */
[----:B------:R-:W-:Y:S01]  /*14b30*/  @P0 LEA.HI.X R149, R8, c[0x0][0x1cc], R137, 0x1, P2 ;  /* 0x0000730008950a11 */ /* 0x000fe200010f0c89 */
[C---:B------:R-:W-:Y:S01]  /*14b40*/  FMUL.FTZ R8, R3.reuse, R124 ;  /* 0x0000007c03087220 */ /* 0x040fe20000410000 */
[----:B------:R-:W-:Y:S01]  /*14b50*/  @P0 LEA R150, P1, R136, c[0x0][0x1c8], 0x1 ;  /* 0x0000720088960a11 */ /* 0x000fe200078208ff */
[C---:B------:R-:W-:Y:S01]  /*14b60*/  FMUL.FTZ R112, R3.reuse, R112 ;  /* 0x0000007003707220 */ /* 0x040fe20000410000 */
[----:B-1----:R-:W-:Y:S01]  /*14b70*/  F2FP.PACK_AB R128, R160, R135 ;  /* 0x00000087a080723e */ /* 0x002fe200000000ff */
[----:B------:R1:W-:Y:S01]  /*14b80*/  @P0 LDGSTS.E.BYPASS.LTC128B.128 [R206+0x9100], [R148.64], !P6 ;  /* 0x0910000094ce0fae */ /* 0x0003e2000f101d46 */
[----:B------:R-:W-:Y:S01]  /*14b90*/  @P0 LEA.HI.X R151, R136, c[0x0][0x1cc], R5, 0x1, P1 ;  /* 0x0000730088970a11 */ /* 0x000fe200008f0c05 */
[C---:B------:R-:W-:Y:S01]  /*14ba0*/  FMUL.FTZ R5, R3.reuse, R129 ;  /* 0x0000008103057220 */ /* 0x040fe20000410000 */
[----:B---3--:R-:W-:Y:S01]  /*14bb0*/  F2FP.PACK_AB R130, R162, R133 ;  /* 0x00000085a282723e */ /* 0x008fe200000000ff */
[----:B------:R-:W-:Y:S01]  /*14bc0*/  MUFU.EX2 R163, R163 ;  /* 0x000000a300a37308 */ /* 0x000fe20000000800 */
[C---:B------:R-:W-:Y:S02]  /*14bd0*/  FMUL.FTZ R113, R3.reuse, R113 ;  /* 0x0000007103717220 */ /* 0x040fe40000410000 */
[C---:B------:R-:W-:Y:S01]  /*14be0*/  FMUL.FTZ R114, R2.reuse, R114 ;  /* 0x0000007202727220 */ /* 0x040fe20000410000 */
[----:B------:R1:W-:Y:S01]  /*14bf0*/  @P0 LDGSTS.E.BYPASS.LTC128B.128 [R206+0xb100], [R150.64], !P4 ;  /* 0x0b10000096ce0fae */ /* 0x0003e2000e101d46 */
[C---:B------:R-:W-:Y:S02]  /*14c00*/  FMUL.FTZ R115, R2.reuse, R115 ;  /* 0x0000007302737220 */ /* 0x040fe40000410000 */
[C---:B------:R-:W-:Y:S02]  /*14c10*/  FMUL.FTZ R116, R3.reuse, R116 ;  /* 0x0000007403747220 */ /* 0x040fe40000410000 */
[----:B------:R-:W-:Y:S01]  /*14c20*/  FMUL.FTZ R117, R3, R117 ;  /* 0x0000007503757220 */ /* 0x000fe20000410000 */
[----:B------:R-:W3:Y:S01]  /*14c30*/  MUFU.EX2 R166, R166 ;  /* 0x000000a600a67308 */ /* 0x000ee20000000800 */
[C---:B------:R-:W-:Y:S01]  /*14c40*/  FMUL.FTZ R118, R2.reuse, R118 ;  /* 0x0000007602767220 */ /* 0x040fe20000410000 */
[----:B------:R-:W1:Y:S01]  /*14c50*/  LDSM.16.MT88.4 R136, [R195+0x100] ;  /* 0x00010000c388783b */ /* 0x000e620000004200 */
[C---:B------:R-:W-:Y:S01]  /*14c60*/  FMUL.FTZ R119, R2.reuse, R119 ;  /* 0x0000007702777220 */ /* 0x040fe20000410000 */
[----:B-----5:R-:W-:Y:S01]  /*14c70*/  F2FP.PACK_AB R129, R161, R164 ;  /* 0x000000a4a181723e */ /* 0x020fe200000000ff */
[C---:B------:R-:W-:Y:S02]  /*14c80*/  FMUL.FTZ R120, R3.reuse, R120 ;  /* 0x0000007803787220 */ /* 0x040fe40000410000 */
[C---:B------:R-:W-:Y:S02]  /*14c90*/  FMUL.FTZ R121, R3.reuse, R121 ;  /* 0x0000007903797220 */ /* 0x040fe40000410000 */
[C---:B------:R-:W-:Y:S01]  /*14ca0*/  FMUL.FTZ R122, R2.reuse, R122 ;  /* 0x0000007a027a7220 */ /* 0x040fe20000410000 */
[----:B--2---:R-:W2:Y:S01]  /*14cb0*/  LDSM.16.MT88.4 R140, [R190+0x100] ;  /* 0x00010000be8c783b */ /* 0x004ea20000004200 */
[C---:B------:R-:W-:Y:S01]  /*14cc0*/  FMUL.FTZ R123, R2.reuse, R123 ;  /* 0x0000007b027b7220 */ /* 0x040fe20000410000 */
[----:B------:R-:W-:Y:S01]  /*14cd0*/  MUFU.EX2 R170, R170 ;  /* 0x000000aa00aa7308 */ /* 0x000fe20000000800 */
[C---:B------:R-:W-:Y:S02]  /*14ce0*/  FMUL.FTZ R36, R3.reuse, R36 ;  /* 0x0000002403247220 */ /* 0x040fe40000410000 */
[C---:B------:R-:W-:Y:S02]  /*14cf0*/  FMUL.FTZ R37, R3.reuse, R37 ;  /* 0x0000002503257220 */ /* 0x040fe40000410000 */
[C---:B------:R-:W-:Y:S01]  /*14d00*/  FMUL.FTZ R38, R2.reuse, R38 ;  /* 0x0000002602267220 */ /* 0x040fe20000410000 */
[----:B----4-:R-:W4:Y:S01]  /*14d10*/  LDSM.16.MT88.4 R144, [R189+0x100] ;  /* 0x00010000bd90783b */ /* 0x010f220000004200 */
[----:B------:R-:W-:Y:S02]  /*14d20*/  FMUL.FTZ R39, R2, R39 ;  /* 0x0000002702277220 */ /* 0x000fe40000410000 */
[C---:B------:R-:W-:Y:S01]  /*14d30*/  FMUL.FTZ R40, R3.reuse, R40 ;  /* 0x0000002803287220 */ /* 0x040fe20000410000 */
[----:B------:R-:W5:Y:S01]  /*14d40*/  MUFU.EX2 R171, R171 ;  /* 0x000000ab00ab7308 */ /* 0x000f620000000800 */
[C---:B------:R-:W-:Y:S01]  /*14d50*/  FMUL.FTZ R41, R3.reuse, R41 ;  /* 0x0000002903297220 */ /* 0x040fe20000410000 */
[----:B---3--:R-:W-:Y:S01]  /*14d60*/  F2FP.PACK_AB R131, R166, R163 ;  /* 0x000000a3a683723e */ /* 0x008fe200000000ff */
[C---:B------:R-:W-:Y:S01]  /*14d70*/  FMUL.FTZ R42, R2.reuse, R42 ;  /* 0x0000002a022a7220 */ /* 0x040fe20000410000 */
[----:B------:R-:W3:Y:S01]  /*14d80*/  LDSM.16.MT88.4 R124, [R188+0x100] ;  /* 0x00010000bc7c783b */ /* 0x000ee20000004200 */
        /* <DEDUP_REMOVED lines=9> */
[C---:B------:R-:W-:Y:S01]  /*14e20*/  FMUL.FTZ R50, R2.reuse, R50 ;  /* 0x0000003202327220 */ /* 0x040fe20000410000 */
[C---:B-1----:R-:W-:Y:S01]  /*14e30*/  HMMA.16816.F32 R4, R128.reuse, R136, R4 ;  /* 0x000000888004723c */ /* 0x042fe20000001804 */
[----:B------:R-:W-:Y:S01]  /*14e40*/  LDSM.16.MT88.4 R148, [R195+0x2900] ;  /* 0x00290000c394783b */ /* 0x000fe20000004200 */
[----:B------:R-:W1:Y:S03]  /*14e50*/  MUFU.EX2 R175, R175 ;  /* 0x000000af00af7308 */ /* 0x000e660000000800 */
[C---:B------:R-:W-:Y:S02]  /*14e60*/  FMUL.FTZ R51, R2.reuse, R51 ;  /* 0x0000003302337220 */ /* 0x040fe40000410000 */
[C---:B------:R-:W-:Y:S01]  /*14e70*/  FMUL.FTZ R52, R3.reuse, R52 ;  /* 0x0000003403347220 */ /* 0x040fe20000410000 */
[C---:B------:R-:W-:Y:S01]  /*14e80*/  HMMA.16816.F32 R8, R128.reuse, R138, R8 ;  /* 0x0000008a8008723c */ /* 0x040fe20000001808 */
[----:B------:R-:W1:Y:S03]  /*14e90*/  LDSM.16.MT88.4 R136, [R195+0x2100] ;  /* 0x00210000c388783b */ /* 0x000e660000004200 */
[C---:B------:R-:W-:Y:S01]  /*14ea0*/  FMUL.FTZ R53, R3.reuse, R53 ;  /* 0x0000003503357220 */ /* 0x040fe20000410000 */
[----:B------:R-:W-:Y:S01]  /*14eb0*/  MUFU.EX2 R224, R224 ;  /* 0x000000e000e07308 */ /* 0x000fe20000000800 */
[C---:B------:R-:W-:Y:S02]  /*14ec0*/  FMUL.FTZ R54, R2.reuse, R54 ;  /* 0x0000003602367220 */ /* 0x040fe40000410000 */
[C---:B--2---:R-:W-:Y:S01]  /*14ed0*/  HMMA.16816.F32 R100, R128.reuse, R140, R100 ;  /* 0x0000008c8064723c */ /* 0x044fe20000001864 */
[----:B------:R-:W-:Y:S03]  /*14ee0*/  LDSM.16.MT88.4 R152, [R190+0x2900] ;  /* 0x00290000be98783b */ /* 0x000fe60000004200 */
[C---:B------:R-:W-:Y:S02]  /*14ef0*/  FMUL.FTZ R55, R2.reuse, R55 ;  /* 0x0000003702377220 */ /* 0x040fe40000410000 */
[C---:B------:R-:W-:Y:S01]  /*14f00*/  FMUL.FTZ R56, R3.reuse, R56 ;  /* 0x0000003803387220 */ /* 0x040fe20000410000 */
[----:B------:R-:W-:Y:S01]  /*14f10*/  MUFU.EX2 R225, R225 ;  /* 0x000000e100e17308 */ /* 0x000fe20000000800 */
[C---:B------:R-:W-:Y:S01]  /*14f20*/  HMMA.16816.F32 R104, R128.reuse, R142, R104 ;  /* 0x0000008e8068723c */ /* 0x040fe20000001868 */
[----:B------:R-:W2:Y:S03]  /*14f30*/  LDSM.16.MT88.4 R140, [R190+0x2100] ;  /* 0x00210000be8c783b */ /* 0x000ea60000004200 */
[C---:B------:R-:W-:Y:S02]  /*14f40*/  FMUL.FTZ R57, R3.reuse, R57 ;  /* 0x0000003903397220 */ /* 0x040fe40000410000 */
[C---:B------:R-:W-:Y:S02]  /*14f50*/  FMUL.FTZ R58, R2.reuse, R58 ;  /* 0x0000003a023a7220 */ /* 0x040fe40000410000 */
[C---:B----4-:R-:W-:Y:S01]  /*14f60*/  HMMA.16816.F32 R108, R128.reuse, R144, R108 ;  /* 0x00000090806c723c */ /* 0x050fe2000000186c */
[----:B------:R-:W-:Y:S03]  /*14f70*/  LDSM.16.MT88.4 R156, [R189+0x2900] ;  /* 0x00290000bd9c783b */ /* 0x000fe60000004200 */
[C---:B------:R-:W-:Y:S02]  /*14f80*/  FMUL.FTZ R59, R2.reuse, R59 ;  /* 0x0000003b023b7220 */ /* 0x040fe40000410000 */
[C---:B------:R-:W-:Y:S02]  /*14f90*/  FMUL.FTZ R60, R3.reuse, R60 ;  /* 0x0000003c033c7220 */ /* 0x040fe40000410000 */
[C---:B------:R-:W-:Y:S01]  /*14fa0*/  HMMA.16816.F32 R112, R128.reuse, R146, R112 ;  /* 0x000000928070723c */ /* 0x040fe20000001870 */
[----:B------:R-:W-:Y:S03]  /*14fb0*/  LDSM.16.MT88.4 R144, [R188+0x900] ;  /* 0x00090000bc90783b */ /* 0x000fe60000004200 */
[C---:B------:R-:W-:Y:S02]  /*14fc0*/  FMUL.FTZ R61, R3.reuse, R61 ;  /* 0x0000003d033d7220 */ /* 0x040fe40000410000 */
[C---:B------:R-:W-:Y:S02]  /*14fd0*/  FMUL.FTZ R62, R2.reuse, R62 ;  /* 0x0000003e023e7220 */ /* 0x040fe40000410000 */
[C---:B---3--:R-:W-:Y:S01]  /*14fe0*/  HMMA.16816.F32 R116, R128.reuse, R124, R116 ;  /* 0x0000007c8074723c */ /* 0x048fe20000001874 */
[----:B------:R-:W0:Y:S03]  /*14ff0*/  LDGDEPBAR ;  /* 0x00000000000079af */ /* 0x000e260000000000 */
[C---:B------:R-:W-:Y:S02]  /*15000*/  FMUL.FTZ R63, R2.reuse, R63 ;  /* 0x0000003f023f7220 */ /* 0x040fe40000410000 */
[C---:B------:R-:W-:Y:S02]  /*15010*/  FMUL.FTZ R64, R3.reuse, R64 ;  /* 0x0000004003407220 */ /* 0x040fe40000410000 */
[C---:B------:R-:W-:Y:S01]  /*15020*/  HMMA.16816.F32 R120, R128.reuse, R126, R120 ;  /* 0x0000007e8078723c */ /* 0x040fe20000001878 */
[----:B------:R-:W3:Y:S03]  /*15030*/  LDSM.16.MT88.4 R124, [R189+0x2100] ;  /* 0x00210000bd7c783b */ /* 0x000ee60000004200 */
[C---:B------:R-:W-:Y:S02]  /*15040*/  FMUL.FTZ R65, R3.reuse, R65 ;  /* 0x0000004103417220 */ /* 0x040fe40000410000 */
[C---:B------:R-:W-:Y:S02]  /*15050*/  FMUL.FTZ R66, R2.reuse, R66 ;  /* 0x0000004202427220 */ /* 0x040fe40000410000 */
[C---:B-1----:R-:W-:Y:S04]  /*15060*/  HMMA.16816.F32 R36, R128.reuse, R136, R36 ;  /* 0x000000888024723c */ /* 0x042fe80000001824 */
[C---:B------:R-:W-:Y:S02]  /*15070*/  FMUL.FTZ R67, R2.reuse, R67 ;  /* 0x0000004302437220 */ /* 0x040fe40000410000 */
[C---:B------:R-:W-:Y:S02]  /*15080*/  FMUL.FTZ R68, R3.reuse, R68 ;  /* 0x0000004403447220 */ /* 0x040fe40000410000 */
[C---:B------:R-:W-:Y:S01]  /*15090*/  HMMA.16816.F32 R40, R128.reuse, R138, R40 ;  /* 0x0000008a8028723c */ /* 0x040fe20000001828 */
[----:B------:R-:W1:Y:S03]  /*150a0*/  LDSM.16.MT88.4 R136, [R188+0x2100] ;  /* 0x00210000bc88783b */ /* 0x000e660000004200 */
        /* <DEDUP_REMOVED lines=10> */
[C---:B---3--:R-:W-:Y:S03]  /*15150*/  HMMA.16816.F32 R52, R128.reuse, R124, R52 ;  /* 0x0000007c8034723c */ /* 0x048fe60000001834 */
[C---:B------:R-:W-:Y:S02]  /*15160*/  FMUL.FTZ R76, R3.reuse, R76 ;  /* 0x0000004c034c7220 */ /* 0x040fe40000410000 */
[C---:B------:R-:W-:Y:S02]  /*15170*/  FMUL.FTZ R77, R3.reuse, R77 ;  /* 0x0000004d034d7220 */ /* 0x040fe40000410000 */
[C---:B------:R-:W-:Y:S01]  /*15180*/  FMUL.FTZ R78, R2.reuse, R78 ;  /* 0x0000004e024e7220 */ /* 0x040fe20000410000 */
        /* <DEDUP_REMOVED lines=12> */
[----:B------:R-:W-:Y:S02]  /*15250*/  FMUL.FTZ R85, R3, R85 ;  /* 0x0000005503557220 */ /* 0x000fe40000410000 */
[C---:B------:R-:W-:Y:S02]  /*15260*/  FMUL.FTZ R86, R2.reuse, R86 ;  /* 0x0000005602567220 */ /* 0x040fe40000410000 */
[C---:B------:R-:W-:Y:S01]  /*15270*/  HMMA.16816.F32 R72, R128.reuse, R142, R72 ;  /* 0x0000008e8048723c */ /* 0x040fe20000001848 */
[----:B------:R-:W2:Y:S03]  /*15280*/  LDSM.16.MT88.4 R140, [R188+0x4100] ;  /* 0x00410000bc8c783b */ /* 0x000ea60000004200 */
[----:B------:R-:W-:Y:S02]  /*15290*/  FMUL.FTZ R87, R2, R87 ;  /* 0x0000005702577220 */ /* 0x000fe40000410000 */
[--C-:B------:R-:W-:Y:S02]  /*152a0*/  FFMA.FTZ R168, R12, c[0x0][0x2d0], -R167.reuse ;  /* 0x0000b4000ca87a23 */ /* 0x100fe400000108a7 */
[----:B------:R-:W-:Y:S01]  /*152b0*/  FFMA.FTZ R169, R13, c[0x0][0x2d0], -R167 ;  /* 0x0000b4000da97a23 */ /* 0x000fe200000108a7 */
[C---:B---3--:R-:W-:Y:S03]  /*152c0*/  HMMA.16816.F32 R76, R128.reuse, R124, R76 ;  /* 0x0000007c804c723c */ /* 0x048fe6000000184c */
[--C-:B------:R-:W-:Y:S01]  /*152d0*/  FFMA.FTZ R172, R14, c[0x0][0x2d0], -R165.reuse ;  /* 0x0000b4000eac7a23 */ /* 0x100fe200000108a5 */
[----:B-----5:R-:W-:Y:S01]  /*152e0*/  F2FP.PACK_AB R14, R171, R170 ;  /* 0x000000aaab0e723e */ /* 0x020fe200000000ff */
[----:B------:R-:W-:Y:S01]  /*152f0*/  FFMA.FTZ R173, R15, c[0x0][0x2d0], -R165 ;  /* 0x0000b4000fad7a23 */ /* 0x000fe200000108a5 */
[----:B------:R-:W-:Y:S01]  /*15300*/  F2FP.PACK_AB R15, R175, R174 ;  /* 0x000000aeaf0f723e */ /* 0x000fe200000000ff */
        /* <DEDUP_REMOVED lines=8> */
[----:B------:R-:W1:Y:S01]  /*15390*/  MUFU.EX2 R169, R169 ;  /* 0x000000a900a97308 */ /* 0x000e620000000800 */
[C---:B------:R-:W-:Y:S02]  /*153a0*/  FMUL.FTZ R92, R3.reuse, R92 ;  /* 0x0000005c035c7220 */ /* 0x040fe40000410000 */
[C---:B------:R-:W-:Y:S03]  /*153b0*/  FMUL.FTZ R93, R3.reuse, R93 ;  /* 0x0000005d035d7220 */ /* 0x040fe60000410000 */
[C---:B------:R-:W-:Y:S01]  /*153c0*/  HMMA.16816.F32 R88, R128.reuse, R138, R88 ;  /* 0x0000008a8058723c */ /* 0x040fe20000001858 */
[----:B------:R-:W4:Y:S02]  /*153d0*/  LDSM.16.MT88.4 R136, [R189+0x900] ;  /* 0x00090000bd88783b */ /* 0x000f240000004200 */
[C---:B------:R-:W-:Y:S01]  /*153e0*/  FMUL.FTZ R94, R2.reuse, R94 ;  /* 0x0000005e025e7220 */ /* 0x040fe20000410000 */
[----:B------:R-:W-:Y:S01]  /*153f0*/  MUFU.EX2 R172, R172 ;  /* 0x000000ac00ac7308 */ /* 0x000fe20000000800 */
[C---:B------:R-:W-:Y:S02]  /*15400*/  FMUL.FTZ R95, R2.reuse, R95 ;  /* 0x0000005f025f7220 */ /* 0x040fe40000410000 */
[C---:B------:R-:W-:Y:S02]  /*15410*/  FMUL.FTZ R96, R3.reuse, R96 ;  /* 0x0000006003607220 */ /* 0x040fe40000410000 */
[----:B------:R-:W-:Y:S03]  /*15420*/  FMUL.FTZ R97, R3, R97 ;  /* 0x0000006103617220 */ /* 0x000fe60000410000 */
[C---:B--2---:R-:W-:Y:S02]  /*15430*/  HMMA.16816.F32 R92, R128.reuse, R140, R92 ;  /* 0x0000008c805c723c */ /* 0x044fe4000000185c */
[----:B------:R-:W2:Y:S01]  /*15440*/  MUFU.EX2 R173, R173 ;  /* 0x000000ad00ad7308 */ /* 0x000ea20000000800 */
[C---:B------:R-:W-:Y:S02]  /*15450*/  FMUL.FTZ R98, R2.reuse, R98 ;  /* 0x0000006202627220 */ /* 0x040fe40000410000 */
[C---:B------:R-:W-:Y:S01]  /*15460*/  FMUL.FTZ R99, R2.reuse, R99 ;  /* 0x0000006302637220 */ /* 0x040fe20000410000 */
[----:B-1----:R-:W-:Y:S01]  /*15470*/  F2FP.PACK_AB R12, R169, R168 ;  /* 0x000000a8a90c723e */ /* 0x002fe200000000ff */
[----:B------:R-:W-:Y:S02]  /*15480*/  FFMA.FTZ R135, R3, R214, R135 ;  /* 0x000000d603877223 */ /* 0x000fe40000010087 */
[----:B------:R-:W-:Y:S03]  /*15490*/  FFMA.FTZ R164, R2, R215, R164 ;  /* 0x000000d702a47223 */ /* 0x000fe600000100a4 */
[----:B------:R-:W-:Y:S01]  /*154a0*/  HMMA.16816.F32 R96, R128, R142, R96 ;  /* 0x0000008e8060723c */ /* 0x000fe20000001860 */
[----:B------:R-:W-:Y:S02]  /*154b0*/  LDSM.16.MT88.4 R128, [R190+0x4900] ;  /* 0x00490000be80783b */ /* 0x000fe40000004200 */
[----:B------:R-:W-:Y:S02]  /*154c0*/  FADD.FTZ R160, R160, R135 ;  /* 0x00000087a0a07221 */ /* 0x000fe40000010000 */
[----:B------:R-:W-:Y:S02]  /*154d0*/  FADD.FTZ R164, R161, R164 ;  /* 0x000000a4a1a47221 */ /* 0x000fe40000010000 */
[----:B------:R-:W-:Y:S01]  /*154e0*/  FADD.FTZ R3, R133, R160 ;  /* 0x000000a085037221 */ /* 0x000fe20000010000 */
[----:B------:R-:W-:Y:S01]  /*154f0*/  MOV R133, R132 ;  /* 0x0000008400857202 */ /* 0x000fe20000000f00 */
[----:B------:R-:W-:Y:S03]  /*15500*/  LDSM.16.MT88.4 R140, [R189+0x1100] ;  /* 0x00110000bd8c783b */ /* 0x000fe60000004200 */
[----:B------:R-:W-:Y:S01]  /*15510*/  FADD.FTZ R3, R162, R3 ;  /* 0x00000003a2037221 */ /* 0x000fe20000010000 */
[----:B--2---:R-:W-:Y:S03]  /*15520*/  F2FP.PACK_AB R13, R173, R172 ;  /* 0x000000acad0d723e */ /* 0x004fe600000000ff */
[----:B------:R-:W-:Y:S01]  /*15530*/  FADD.FTZ R168, R168, R3 ;  /* 0x00000003a8a87221 */ /* 0x000fe20000010000 */
[----:B------:R-:W-:Y:S03]  /*15540*/  MOV R3, R0 ;  /* 0x0000000000037202 */ /* 0x000fe60000000f00 */
[----:B------:R-:W-:Y:S01]  /*15550*/  FADD.FTZ R169, R169, R168 ;  /* 0x000000a8a9a97221 */ /* 0x000fe20000010000 */
[C---:B---3--:R-:W-:Y:S05]  /*15560*/  HMMA.16816.F32 R4, R12.reuse, R124, R4 ;  /* 0x0000007c0c04723c */ /* 0x048fea0000001804 */
[----:B------:R-:W-:Y:S03]  /*15570*/  FADD.FTZ R170, R170, R169 ;  /* 0x000000a9aaaa7221 */ /* 0x000fe60000010000 */
[C---:B------:R-:W-:Y:S01]  /*15580*/  HMMA.16816.F32 R8, R12.reuse, R126, R8 ;  /* 0x0000007e0c08723c */ /* 0x040fe20000001808 */
[----:B------:R-:W1:Y:S03]  /*15590*/  LDSM.16.MT88.4 R124, [R188+0x2900] ;  /* 0x00290000bc7c783b */ /* 0x000e660000004200 */
[----:B------:R-:W-:Y:S04]  /*155a0*/  FADD.FTZ R171, R171, R170 ;  /* 0x000000aaabab7221 */ /* 0x000fe80000010000 */
        /* <DEDUP_REMOVED lines=16> */
[----:B------:R-:W-:Y:S03]  /*156b0*/  FFMA.FTZ R151, R25, c[0x0][0x2d0], -R167 ;  /* 0x0000b40019977a23 */ /* 0x000fe600000108a7 */
[--C-:B------:R-:W-:Y:S01]  /*156c0*/  FFMA.FTZ R152, R22, c[0x0][0x2d0], -R165.reuse ;  /* 0x0000b40016987a23 */ /* 0x100fe200000108a5 */
[C---:B------:R-:W-:Y:S01]  /*156d0*/  HMMA.16816.F32 R48, R12.reuse, R154, R48 ;  /* 0x0000009a0c30723c */ /* 0x040fe20000001830 */
[----:B------:R-:W4:Y:S03]  /*156e0*/  MUFU.EX2 R149, R149 ;  /* 0x0000009500957308 */ /* 0x000f260000000800 */
[--C-:B------:R-:W-:Y:S02]  /*156f0*/  FFMA.FTZ R153, R23, c[0x0][0x2d0], -R165.reuse ;  /* 0x0000b40017997a23 */ /* 0x100fe400000108a5 */
[----:B------:R-:W-:Y:S01]  /*15700*/  LDSM.16.MT88.4 R20, [R190+0x1100] ;  /* 0x00110000be14783b */ /* 0x000fe20000004200 */
[--C-:B------:R-:W-:Y:S01]  /*15710*/  FFMA.FTZ R154, R26, c[0x0][0x2d0], -R165.reuse ;  /* 0x0000b4001a9a7a23 */ /* 0x100fe200000108a5 */
[C---:B------:R-:W-:Y:S03]  /*15720*/  HMMA.16816.F32 R52, R12.reuse, R156, R52 ;  /* 0x0000009c0c34723c */ /* 0x040fe60000001834 */
[----:B------:R-:W-:Y:S01]  /*15730*/  MUFU.EX2 R150, R150 ;  /* 0x0000009600967308 */ /* 0x000fe20000000800 */
[----:B------:R-:W-:Y:S02]  /*15740*/  FFMA.FTZ R155, R27, c[0x0][0x2d0], -R165 ;  /* 0x0000b4001b9b7a23 */ /* 0x000fe400000108a5 */
[----:B------:R-:W-:Y:S01]  /*15750*/  LDSM.16.MT88.4 R24, [R188+0x1100] ;  /* 0x00110000bc18783b */ /* 0x000fe20000004200 */
[--C-:B------:R-:W-:Y:S01]  /*15760*/  FFMA.FTZ R156, R28, c[0x0][0x2d0], -R167.reuse ;  /* 0x0000b4001c9c7a23 */ /* 0x100fe200000108a7 */
[C---:B------:R-:W-:Y:S04]  /*15770*/  HMMA.16816.F32 R56, R12.reuse, R158, R56 ;  /* 0x0000009e0c38723c */ /* 0x040fe80000001838 */
[--C-:B------:R-:W-:Y:S01]  /*15780*/  FFMA.FTZ R157, R29, c[0x0][0x2d0], -R167.reuse ;  /* 0x0000b4001d9d7a23 */ /* 0x100fe200000108a7 */
[----:B------:R-:W5:Y:S02]  /*15790*/  MUFU.EX2 R151, R151 ;  /* 0x0000009700977308 */ /* 0x000f640000000800 */
[--C-:B------:R-:W-:Y:S01]  /*157a0*/  FFMA.FTZ R158, R32, c[0x0][0x2d0], -R167.reuse ;  /* 0x0000b400209e7a23 */ /* 0x100fe200000108a7 */
[C---:B-1----:R-:W-:Y:S04]  /*157b0*/  HMMA.16816.F32 R60, R12.reuse, R124, R60 ;  /* 0x0000007c0c3c723c */ /* 0x042fe8000000183c */
[----:B------:R-:W-:Y:S02]  /*157c0*/  FFMA.FTZ R167, R33, c[0x0][0x2d0], -R167 ;  /* 0x0000b40021a77a23 */ /* 0x000fe400000108a7 */
[--C-:B------:R-:W-:Y:S01]  /*157d0*/  FFMA.FTZ R159, R30, c[0x0][0x2d0], -R165.reuse ;  /* 0x0000b4001e9f7a23 */ /* 0x100fe200000108a5 */
[----:B------:R-:W-:Y:S01]  /*157e0*/  MUFU.EX2 R152, R152 ;  /* 0x0000009800987308 */ /* 0x000fe20000000800 */
[C---:B------:R-:W-:Y:S01]  /*157f0*/  HMMA.16816.F32 R64, R12.reuse, R126, R64 ;  /* 0x0000007e0c40723c */ /* 0x040fe20000001840 */
[----:B------:R-:W1:Y:S03]  /*15800*/  LDSM.16.MT88.4 R124, [R188+0x4900] ;  /* 0x00490000bc7c783b */ /* 0x000e660000004200 */
[----:B------:R-:W-:Y:S04]  /*15810*/  FFMA.FTZ R165, R35, c[0x0][0x2d0], -R165 ;  /* 0x0000b40023a57a23 */ /* 0x000fe800000108a5 */
[C---:B--2---:R-:W-:Y:S01]  /*15820*/  HMMA.16816.F32 R68, R12.reuse, R16, R68 ;  /* 0x000000100c44723c */ /* 0x044fe20000001844 */
[----:B------:R-:W-:Y:S01]  /*15830*/  LDSM.16.MT88.4 R28, [R189+0x1900] ;  /* 0x00190000bd1c783b */ /* 0x000fe20000004200 */
[----:B------:R-:W2:Y:S06]  /*15840*/  MUFU.EX2 R153, R153 ;  /* 0x0000009900997308 */ /* 0x000eac0000000800 */
[C---:B------:R-:W-:Y:S01]  /*15850*/  HMMA.16816.F32 R72, R12.reuse, R18, R72 ;  /* 0x000000120c48723c */ /* 0x040fe20000001848 */
[----:B------:R-:W2:Y:S03]  /*15860*/  LDSM.16.MT88.4 R16, [R195+0x1100] ;  /* 0x00110000c310783b */ /* 0x000ea60000004200 */
[----:B------:R-:W-:Y:S04]  /*15870*/  MUFU.EX2 R154, R154 ;  /* 0x0000009a009a7308 */ /* 0x000fe80000000800 */
[C---:B------:R-:W-:Y:S01]  /*15880*/  HMMA.16816.F32 R76, R12.reuse, R128, R76 ;  /* 0x000000800c4c723c */ /* 0x040fe2000000184c */
[----:B------:R-:W-:Y:S05]  /*15890*/  LDSM.16.MT88.4 R32, [R188+0x1900] ;  /* 0x00190000bc20783b */ /* 0x000fea0000004200 */
[----:B------:R-:W1:Y:S02]  /*158a0*/  MUFU.EX2 R155, R155 ;  /* 0x0000009b009b7308 */ /* 0x000e640000000800 */
[C---:B------:R-:W-:Y:S01]  /*158b0*/  HMMA.16816.F32 R80, R12.reuse, R130, R80 ;  /* 0x000000820c50723c */ /* 0x040fe20000001850 */
[----:B------:R-:W2:Y:S07]  /*158c0*/  LDSM.16.MT88.4 R128, [R195+0x3100] ;  /* 0x00310000c380783b */ /* 0x000eae0000004200 */
[C---:B---3--:R-:W-:Y:S01]  /*158d0*/  HMMA.16816.F32 R84, R12.reuse, R136, R84 ;  /* 0x000000880c54723c */ /* 0x048fe20000001854 */
[----:B------:R-:W-:Y:S07]  /*158e0*/  MUFU.EX2 R156, R156 ;  /* 0x0000009c009c7308 */ /* 0x000fee0000000800 */
[C---:B------:R-:W-:Y:S01]  /*158f0*/  HMMA.16816.F32 R88, R12.reuse, R138, R88 ;  /* 0x0000008a0c58723c */ /* 0x040fe20000001858 */
[----:B------:R-:W-:Y:S02]  /*15900*/  LDSM.16.MT88.4 R136, [R189+0x3900] ;  /* 0x00390000bd88783b */ /* 0x000fe40000004200 */
[----:B------:R-:W3:Y:S05]  /*15910*/  MUFU.EX2 R157, R157 ;  /* 0x0000009d009d7308 */ /* 0x000eea0000000800 */
[C---:B-1----:R-:W-:Y:S05]  /*15920*/  HMMA.16816.F32 R92, R12.reuse, R124, R92 ;  /* 0x0000007c0c5c723c */ /* 0x042fea000000185c */
[----:B------:R-:W-:Y:S03]  /*15930*/  MUFU.EX2 R158, R158 ;  /* 0x0000009e009e7308 */ /* 0x000fe60000000800 */
[----:B------:R-:W-:Y:S01]  /*15940*/  HMMA.16816.F32 R96, R12, R126, R96 ;  /* 0x0000007e0c60723c */ /* 0x000fe20000001860 */
[----:B------:R-:W1:Y:S06]  /*15950*/  LDSM.16.MT88.4 R124, [R190+0x3100] ;  /* 0x00310000be7c783b */ /* 0x000e6c0000004200 */
[----:B----4-:R-:W-:Y:S01]  /*15960*/  F2FP.PACK_AB R12, R149, R148 ;  /* 0x00000094950c723e */ /* 0x010fe200000000ff */
[----:B------:R-:W4:Y:S01]  /*15970*/  MUFU.EX2 R167, R167 ;  /* 0x000000a700a77308 */ /* 0x000f220000000800 */
[----:B-----5:R-:W-:Y:S03]  /*15980*/  F2FP.PACK_AB R14, R151, R150 ;  /* 0x00000096970e723e */ /* 0x020fe600000000ff */
[----:B--2---:R-:W-:Y:S01]  /*15990*/  F2FP.PACK_AB R13, R153, R152 ;  /* 0x00000098990d723e */ /* 0x004fe200000000ff */
[----:B------:R-:W-:Y:S01]  /*159a0*/  FADD.FTZ R148, R148, R171 ;  /* 0x000000ab94947221 */ /* 0x000fe20000010000 */
[----:B------:R-:W-:Y:S03]  /*159b0*/  F2FP.PACK_AB R15, R155, R154 ;  /* 0x0000009a9b0f723e */ /* 0x000fe600000000ff */
[----:B------:R-:W-:Y:S01]  /*159c0*/  FADD.FTZ R149, R149, R148 ;  /* 0x0000009495957221 */ /* 0x000fe20000010000 */
[----:B------:R-:W2:Y:S03]  /*159d0*/  MUFU.EX2 R159, R159 ;  /* 0x0000009f009f7308 */ /* 0x000ea60000000800 */
[C---:B------:R-:W-:Y:S03]  /*159e0*/  HMMA.16816.F32 R4, R12.reuse, R16, R4 ;  /* 0x000000100c04723c */ /* 0x040fe60000001804 */
[----:B------:R-:W-:Y:S04]  /*159f0*/  FADD.FTZ R150, R150, R149 ;  /* 0x0000009596967221 */ /* 0x000fe80000010000 */
[----:B------:R-:W5:Y:S01]  /*15a00*/  MUFU.EX2 R226, R165 ;  /* 0x000000a500e27308 */ /* 0x000f620000000800 */
[C---:B------:R-:W-:Y:S01]  /*15a10*/  HMMA.16816.F32 R8, R12.reuse, R18, R8 ;  /* 0x000000120c08723c */ /* 0x040fe20000001808 */
[----:B------:R-:W1:Y:S03]  /*15a20*/  LDSM.16.MT88.4 R16, [R189+0x3100] ;  /* 0x00310000bd10783b */ /* 0x000e660000004200 */
[----:B------:R-:W-:Y:S04]  /*15a30*/  FADD.FTZ R151, R151, R150 ;  /* 0x0000009697977221 */ /* 0x000fe80000010000 */
[C---:B------:R-:W-:Y:S08]  /*15a40*/  HMMA.16816.F32 R100, R12.reuse, R20, R100 ;  /* 0x000000140c64723c */ /* 0x040ff00000001864 */
[C---:B------:R-:W-:Y:S01]  /*15a50*/  HMMA.16816.F32 R104, R12.reuse, R22, R104 ;  /* 0x000000160c68723c */ /* 0x040fe20000001868 */
[----:B------:R-:W1:Y:S07]  /*15a60*/  LDSM.16.MT88.4 R20, [R188+0x3100] ;  /* 0x00310000bc14783b */ /* 0x000e6e0000004200 */
[C---:B------:R-:W-:Y:S08]  /*15a70*/  HMMA.16816.F32 R108, R12.reuse, R140, R108 ;  /* 0x0000008c0c6c723c */ /* 0x040ff0000000186c */
[C---:B------:R-:W-:Y:S01]  /*15a80*/  HMMA.16816.F32 R112, R12.reuse, R142, R112 ;  /* 0x0000008e0c70723c */ /* 0x040fe20000001870 */
[----:B------:R-:W-:Y:S07]  /*15a90*/  LDSM.16.MT88.4 R140, [R188+0x3900] ;  /* 0x00390000bc8c783b */ /* 0x000fee0000004200 */
[C---:B------:R-:W-:Y:S08]  /*15aa0*/  HMMA.16816.F32 R116, R12.reuse, R24, R116 ;  /* 0x000000180c74723c */ /* 0x040ff00000001874 */
[C---:B------:R-:W-:Y:S01]  /*15ab0*/  HMMA.16816.F32 R120, R12.reuse, R26, R120 ;  /* 0x0000001a0c78723c */ /* 0x040fe20000001878 */
[----:B------:R-:W2:Y:S07]  /*15ac0*/  LDSM.16.MT88.4 R24, [R195+0x5100] ;  /* 0x00510000c318783b */ /* 0x000eae0000004200 */
[C---:B------:R-:W-:Y:S08]  /*15ad0*/  HMMA.16816.F32 R36, R12.reuse, R128, R36 ;  /* 0x000000800c24723c */ /* 0x040ff00000001824 */
[C---:B------:R-:W-:Y:S08]  /*15ae0*/  HMMA.16816.F32 R40, R12.reuse, R130, R40 ;  /* 0x000000820c28723c */ /* 0x040ff00000001828 */
[C---:B-1----:R-:W-:Y:S08]  /*15af0*/  HMMA.16816.F32 R44, R12.reuse, R124, R44 ;  /* 0x0000007c0c2c723c */ /* 0x042ff0000000182c */
[C---:B------:R-:W-:Y:S01]  /*15b00*/  HMMA.16816.F32 R48, R12.reuse, R126, R48 ;  /* 0x0000007e0c30723c */ /* 0x040fe20000001830 */
[----:B------:R-:W1:Y:S07]  /*15b10*/  LDSM.16.MT88.4 R124, [R190+0x5100] ;  /* 0x00510000be7c783b */ /* 0x000e6e0000004200 */
[C---:B------:R-:W-:Y:S08]  /*15b20*/  HMMA.16816.F32 R52, R12.reuse, R16, R52 ;  /* 0x000000100c34723c */ /* 0x040ff00000001834 */
        /* <DEDUP_REMOVED lines=11> */
[C---:B---3--:R-:W-:Y:S08]  /*15be0*/  HMMA.16816.F32 R84, R12.reuse, R16, R84 ;  /* 0x000000100c54723c */ /* 0x048ff00000001854 */
[C---:B------:R-:W-:Y:S01]  /*15bf0*/  HMMA.16816.F32 R88, R12.reuse, R18, R88 ;  /* 0x000000120c58723c */ /* 0x040fe20000001858 */
[----:B------:R-:W2:Y:S07]  /*15c00*/  LDSM.16.MT88.4 R16, [R195+0x3900] ;  /* 0x00390000c310783b */ /* 0x000eae0000004200 */
[C---:B----4-:R-:W-:Y:S08]  /*15c10*/  HMMA.16816.F32 R92, R12.reuse, R20, R92 ;  /* 0x000000140c5c723c */ /* 0x050ff0000000185c */
[----:B------:R-:W-:Y:S01]  /*15c20*/  HMMA.16816.F32 R96, R12, R22, R96 ;  /* 0x000000160c60723c */ /* 0x000fe20000001860 */
[----:B------:R-:W3:Y:S06]  /*15c30*/  LDSM.16.MT88.4 R20, [R190+0x3900] ;  /* 0x00390000be14783b */ /* 0x000eec0000004200 */
[----:B------:R-:W-:Y:S01]  /*15c40*/  F2FP.PACK_AB R12, R157, R156 ;  /* 0x0000009c9d0c723e */ /* 0x000fe200000000ff */
[----:B------:R-:W-:Y:S01]  /*15c50*/  FADD.FTZ R156, R156, R151 ;  /* 0x000000979c9c7221 */ /* 0x000fe20000010000 */
[----:B------:R-:W-:Y:S03]  /*15c60*/  F2FP.PACK_AB R14, R167, R158 ;  /* 0x0000009ea70e723e */ /* 0x000fe600000000ff */
[----:B------:R-:W-:Y:S01]  /*15c70*/  F2FP.PACK_AB R13, R224, R159 ;  /* 0x0000009fe00d723e */ /* 0x000fe200000000ff */
[----:B------:R-:W-:Y:S01]  /*15c80*/  FADD.FTZ R157, R157, R156 ;  /* 0x0000009c9d9d7221 */ /* 0x000fe20000010000 */
[----:B-----5:R-:W-:Y:S03]  /*15c90*/  F2FP.PACK_AB R15, R226, R225 ;  /* 0x000000e1e20f723e */ /* 0x020fe600000000ff */
[----:B------:R-:W-:Y:S04]  /*15ca0*/  FADD.FTZ R158, R158, R157 ;  /* 0x0000009d9e9e7221 */ /* 0x000fe80000010000 */
[C---:B-1----:R-:W-:Y:S01]  /*15cb0*/  HMMA.16816.F32 R128, R12.reuse, R124, R4 ;  /* 0x0000007c0c80723c */ /* 0x042fe20000001804 */
[----:B------:R-:W1:Y:S02]  /*15cc0*/  LDSM.16.MT88.4 R4, [R190+0x5900] ;  /* 0x00590000be04783b */ /* 0x000e640000004200 */
[----:B------:R-:W-:Y:S05]  /*15cd0*/  FADD.FTZ R214, R167, R158 ;  /* 0x0000009ea7d67221 */ /* 0x000fea0000010000 */
[C---:B------:R-:W-:Y:S01]  /*15ce0*/  HMMA.16816.F32 R124, R12.reuse, R126, R8 ;  /* 0x0000007e0c7c723c */ /* 0x040fe20000001808 */
[----:B------:R-:W4:Y:S07]  /*15cf0*/  LDSM.16.MT88.4 R8, [R189+0x5900] ;  /* 0x00590000bd08783b */ /* 0x000f2e0000004200 */
        /* <DEDUP_REMOVED lines=21> */
[C---:B----4-:R-:W-:Y:S04]  /*15e50*/  HMMA.16816.F32 R84, R12.reuse, R8, R84 ;  /* 0x000000080c54723c */ /* 0x050fe80000001854 */
[----:B------:R-:W-:Y:S04]  /*15e60*/  FADD.FTZ R172, R172, R5 ;  /* 0x00000005acac7221 */ /* 0x000fe80000010000 */
[C---:B------:R-:W-:Y:S04]  /*15e70*/  HMMA.16816.F32 R88, R12.reuse, R10, R88 ;  /* 0x0000000a0c58723c */ /* 0x040fe80000001858 */
[----:B------:R-:W-:Y:S04]  /*15e80*/  FADD.FTZ R173, R173, R172 ;  /* 0x000000acadad7221 */ /* 0x000fe80000010000 */
[----:B------:R-:W-:Y:S01]  /*15e90*/  FADD.FTZ R174, R174, R173 ;  /* 0x000000adaeae7221 */ /* 0x000fe20000010000 */
[C---:B--2---:R-:W-:Y:S03]  /*15ea0*/  HMMA.16816.F32 R92, R12.reuse, R16, R92 ;  /* 0x000000100c5c723c */ /* 0x044fe6000000185c */
        /* <DEDUP_REMOVED lines=11> */
.L_x_616:
        /* <DEDUP_REMOVED lines=16> */
[----:B------:R-:W-:-:S03]  /*16060*/  @P0 MOV R13, 0x3f317218 ;  /* 0x3f317218000d0802 */ /* 0x000fc60000000f00 */
[----:B------:R-:W-:Y:S02]  /*16070*/  @P1 FMUL.FTZ R11, R11, c[0x0][0x2d0] ;  /* 0x0000b4000b0b1a20 */ /* 0x000fe40000410000 */
[----:B------:R-:W2:Y:S08]  /*16080*/  @P0 MUFU.LG2 R7, R2 ;  /* 0x0000000200070308 */ /* 0x000eb00000000c00 */
[----:B------:R-:W3:Y:S01]  /*16090*/  @P1 MUFU.LG2 R5, R5 ;  /* 0x0000000500051308 */ /* 0x000ee20000000c00 */
[----:B-1----:R-:W-:-:S02]  /*160a0*/  FMUL.FTZ R128, R4, R128 ;  /* 0x0000008004807220 */ /* 0x002fc40000410000 */
[C---:B------:R-:W-:Y:S02]  /*160b0*/  FMUL.FTZ R129, R4.reuse, R129 ;  /* 0x0000008104817220 */ /* 0x040fe40000410000 */
[C---:B------:R-:W-:Y:S02]  /*160c0*/  FMUL.FTZ R124, R4.reuse, R124 ;  /* 0x0000007c047c7220 */ /* 0x040fe40000410000 */
[C---:B------:R-:W-:Y:S01]  /*160d0*/  FMUL.FTZ R125, R4.reuse, R125 ;  /* 0x0000007d047d7220 */ /* 0x040fe20000410000 */
[----:B------:R1:W4:Y:S01]  /*160e0*/  @P0 MUFU.RCP R3, R2 ;  /* 0x0000000200030308 */ /* 0x0003220000001000 */
[----:B--2---:R-:W-:Y:S02]  /*160f0*/  @P0 FMUL.FTZ R12, R7, 0.69314718246459960938 ;  /* 0x3f317218070c0820 */ /* 0x004fe40000410000 */
[----:B------:R-:W-:Y:S02]  /*16100*/  @P0 FMUL.FTZ R7, R13, c[0x0][0x2d0] ;  /* 0x0000b4000d070a20 */ /* 0x000fe40000410000 */
[----:B------:R-:W-:-:S02]  /*16110*/  FMUL.FTZ R100, R4, R100 ;  /* 0x0000006404647220 */ /* 0x000fc40000410000 */
[C---:B------:R-:W-:Y:S02]  /*16120*/  FMUL.FTZ R101, R4.reuse, R101 ;  /* 0x0000006504657220 */ /* 0x040fe40000410000 */
[----:B---3--:R-:W-:Y:S02]  /*16130*/  @P1 FMUL.FTZ R5, R5, 0.69314718246459960938 ;  /* 0x3f31721805051820 */ /* 0x008fe40000410000 */
[C---:B------:R-:W-:Y:S02]  /*16140*/  FMUL.FTZ R104, R4.reuse, R104 ;  /* 0x0000006804687220 */ /* 0x040fe40000410000 */
[C---:B------:R-:W-:Y:S02]  /*16150*/  FMUL.FTZ R105, R4.reuse, R105 ;  /* 0x0000006904697220 */ /* 0x040fe40000410000 */
[C---:B------:R-:W-:Y:S01]  /*16160*/  FMUL.FTZ R108, R4.reuse, R108 ;  /* 0x0000006c046c7220 */ /* 0x040fe20000410000 */
[----:B-1----:R-:W-:Y:S01]  /*16170*/  MOV R2, 0xff800000 ;  /* 0xff80000000027802 */ /* 0x002fe20000000f00 */
        /* <DEDUP_REMOVED lines=39> */
[C---:B----4-:R-:W-:Y:S02]  /*163f0*/  FMUL.FTZ R130, R3.reuse, R130 ;  /* 0x0000008203827220 */ /* 0x050fe40000410000 */
        /* <DEDUP_REMOVED lines=49> */
.L_x_563:
[----:B------:R-:W-:Y:S01]  /*16710*/  SHF.R.S32.HI R0, RZ, 0x1f, R199 ;  /* 0x0000001fff007819 */ /* 0x000fe200000114c7 */
        /* <DEDUP_REMOVED lines=43> */
[----:B------:R-:W-:Y:S01]  /*169d0*/  SEL R14, R14, 0xffffffe0, !P1 ;  /* 0xffffffe00e0e7807 */ /* 0x000fe20004800000 */
[----:B------:R-:W-:Y:S01]  /*169e0*/  IMAD.SHL.U32 R9, R6, 0x2, RZ ;  /* 0x0000000206097824 */ /* 0x000fe200078e00ff */
[----:B------:R-:W-:Y:S02]  /*169f0*/  F2FP.PACK_AB R40, R41, R40 ;  /* 0x000000282928723e */ /* 0x000fe400000000ff */
[----:B------:R-:W-:Y:S01]  /*16a00*/  F2FP.PACK_AB R42, R43, R42 ;  /* 0x0000002a2b2a723e */ /* 0x000fe200000000ff */
[C---:B------:R-:W-:Y:S01]  /*16a10*/  IMAD.IADD R15, R9.reuse, 0x1, R14 ;  /* 0x00000001090f7824 */ /* 0x040fe200078e020e */
[C---:B------:R-:W-:Y:S01]  /*16a20*/  IADD3 R6, R9.reuse, 0x80, RZ ;  /* 0x0000008009067810 */ /* 0x040fe20007ffe0ff */
[----:B------:R-:W-:Y:S01]  /*16a30*/  STS [R9+0x80], R128 ;  /* 0x0000808009007388 */ /* 0x000fe20000000800 */
[----:B------:R-:W-:Y:S02]  /*16a40*/  IADD3 R13, R9, 0x70, RZ ;  /* 0x00000070090d7810 */ /* 0x000fe40007ffe0ff */
[----:B------:R-:W-:Y:S01]  /*16a50*/  @P0 IADD3 R13, R6, 0x10, RZ ;  /* 0x00000010060d0810 */ /* 0x000fe20007ffe0ff */
[----:B------:R-:W-:Y:S01]  /*16a60*/  IMAD.MOV.U32 R6, RZ, RZ, 0x40 ;  /* 0x00000040ff067424 */ /* 0x000fe200078e00ff */
[----:B------:R-:W-:Y:S01]  /*16a70*/  STS [R9+0x480], R130 ;  /* 0x0004808209007388 */ /* 0x000fe20000000800 */
[----:B------:R-:W-:-:S02]  /*16a80*/  F2FP.PACK_AB R44, R45, R44 ;  /* 0x0000002c2d2c723e */ /* 0x000fc400000000ff */
[--C-:B------:R-:W-:Y:S01]  /*16a90*/  IMAD.IADD R17, R14, 0x1, R13.reuse ;  /* 0x000000010e117824 */ /* 0x100fe200078e020d */
[----:B------:R-:W-:Y:S01]  /*16aa0*/  SEL R6, R6, 0xffffffc0, !P2 ;  /* 0xffffffc006067807 */ /* 0x000fe20005000000 */
[----:B------:R-:W-:Y:S01]  /*16ab0*/  STS [R13], R124 ;  /* 0x0000007c0d007388 */ /* 0x000fe20000000800 */
[----:B------:R-:W-:Y:S02]  /*16ac0*/  F2FP.PACK_AB R46, R47, R46 ;  /* 0x0000002e2f2e723e */ /* 0x000fe400000000ff */
[----:B------:R-:W-:Y:S01]  /*16ad0*/  F2FP.PACK_AB R48, R49, R48 ;  /* 0x000000303130723e */ /* 0x000fe200000000ff */
[--C-:B------:R-:W-:Y:S01]  /*16ae0*/  IMAD.IADD R19, R9, 0x1, R6.reuse ;  /* 0x0000000109137824 */ /* 0x100fe200078e0206 */
[----:B------:R-:W-:Y:S01]  /*16af0*/  STS [R13+0x400], R126 ;  /* 0x0004007e0d007388 */ /* 0x000fe20000000800 */
        /* <DEDUP_REMOVED lines=38> */
[----:B------:R-:W-:Y:S01]  /*16d60*/  ISETP.NE.U32.AND P1, PT, RZ, c[0x0][0x508], PT ;  /* 0x00014200ff007a0c */ /* 0x000fe20003f25070 */
[----:B------:R-:W-:Y:S01]  /*16d70*/  STS [R9+0x4080], R36 ;  /* 0x0040802409007388 */ /* 0x000fe20000000800 */
[----:B------:R-:W-:Y:S02]  /*16d80*/  ISETP.NE.U32.AND P0, PT, RZ, c[0x0][0x500], PT ;  /* 0x00014000ff007a0c */ /* 0x000fe40003f05070 */
[----:B------:R-:W-:Y:S01]  /*16d90*/  ISETP.NE.AND.EX P1, PT, RZ, c[0x0][0x50c], PT, P1 ;  /* 0x00014300ff007a0c */ /* 0x000fe20003f25310 */
[----:B------:R-:W-:Y:S01]  /*16da0*/  STS [R9+0x4480], R38 ;  /* 0x0044802609007388 */ /* 0x000fe20000000800 */
[----:B------:R-:W-:-:S03]  /*16db0*/  ISETP.NE.AND.EX P0, PT, RZ, c[0x0][0x504], PT, P0 ;  /* 0x00014100ff007a0c */ /* 0x000fc60003f05300 */
        /* <DEDUP_REMOVED lines=19> */
[----:B------:R2:W-:Y:S04]  /*16ef0*/  STS [R15+0x8480], R4 ;  /* 0x008480040f007388 */ /* 0x0005e80000000800 */
        /* <DEDUP_REMOVED lines=13> */
[----:B--2---:R-:W-:-:S02]  /*16fd0*/  IMAD.MOV.U32 R4, RZ, RZ, c[0x0][0x388] ;  /* 0x0000e200ff047624 */ /* 0x004fc400078e00ff */
[----:B-1----:R-:W-:-:S03]  /*16fe0*/  @P1 IMAD.WIDE R18, R200, R9, c[0x0][0x508] ;  /* 0x00014200c8121625 */ /* 0x002fc600078e0209 */
[----:B------:R-:W2:Y:S04]  /*16ff0*/  @P0 LDG.E R13, [R26.64] ;  /* 0x000000061a0d0981 */ /* 0x000ea8000c1e1900 */
[----:B------:R3:W5:Y:S01]  /*17000*/  @P1 LDG.E R4, [R18.64] ;  /* 0x0000000612041981 */ /* 0x000762000c1e1900 */
[----:B------:R-:W-:Y:S02]  /*17010*/  CS2R R14, SRZ ;  /* 0x00000000000e7805 */ /* 0x000fe4000001ff00 */
[--C-:B--2---:R-:W-:Y:S01]  /*17020*/  @P0 SHF.R.S32.HI R15, RZ, 0x1f, R13.reuse ;  /* 0x0000001fff0f0819 */ /* 0x104fe2000001140d */
[----:B------:R-:W-:Y:S01]  /*17030*/  @P0 IMAD.MOV.U32 R14, RZ, RZ, R13 ;  /* 0x000000ffff0e0224 */ /* 0x000fe200078e000d */
[----:B------:R-:W-:Y:S05]  /*17040*/  @P1 BRA `(.L_x_619) ;  /* 0x0000004000001947 */ /* 0x000fea0003800000 */
[----:B---3--:R-:W-:Y:S05]  /*17050*/  @!P0 BRA `(.L_x_619) ;  /* 0x0000003000008947 */ /* 0x008fea0003800000 */
[----:B-----5:R-:W2:Y:S04]  /*17060*/  LDG.E R4, [R26.64] ;  /* 0x000000061a047981 */ /* 0x020ea8000c1e1900 */
[----:B------:R-:W2:Y:S02]  /*17070*/  LDG.E R3, [R26.64+0x4] ;  /* 0x000004061a037981 */ /* 0x000ea4000c1e1900 */
[----:B--2---:R-:W-:-:S02]  /*17080*/  IADD3 R4, -R4, R3, RZ ;  /* 0x0000000304047210 */ /* 0x004fc40007ffe1ff */
.L_x_619:
[----:B---3--:R-:W-:Y:S01]  /*17090*/  LOP3.LUT R8, R11, 0xffffffe0, RZ, 0xc0, !PT ;  /* 0xffffffe00b087812 */ /* 0x008fe200078ec0ff */
[----:B------:R-:W1:Y:S01]  /*170a0*/  S2R R58, SR_CTAID.X ;  /* 0x00000000003a7919 */ /* 0x000e620000002500 */
[----:B------:R-:W-:Y:S01]  /*170b0*/  SHF.R.S32.HI R18, RZ, 0x1f, R7 ;  /* 0x0000001fff127819 */ /* 0x000fe20000011407 */
[----:B------:R-:W-:Y:S01]  /*170c0*/  IMAD.MOV.U32 R19, RZ, RZ, R15 ;  /* 0x000000ffff137224 */ /* 0x000fe200078e000f */
[----:B------:R-:W-:Y:S01]  /*170d0*/  LEA.HI R3, R16, R16, RZ, 0x1 ;  /* 0x0000001010037211 */ /* 0x000fe200078f08ff */
[----:B------:R-:W-:Y:S01]  /*170e0*/  IMAD.IADD R8, R5, 0x1, -R8 ;  /* 0x0000000105087824 */ /* 0x000fe200078e0a08 */
[----:B------:R-:W-:Y:S01]  /*170f0*/  LEA.HI R18, R18, R7, RZ, 0x3 ;  /* 0x0000000712127211 */ /* 0x000fe200078f18ff */
[----:B------:R-:W-:Y:S01]  /*17100*/  BSSY B0, `(.L_x_620) ;  /* 0x0000082000007945 */ /* 0x000fe20003800000 */
[----:B------:R-:W-:-:S02]  /*17110*/  LOP3.LUT R3, R3, 0x1ffffffe, RZ, 0xc0, !PT ;  /* 0x1ffffffe03037812 */ /* 0x000fc400078ec0ff */
[----:B------:R-:W-:Y:S02]  /*17120*/  SHF.R.S32.HI R9, RZ, 0x1f, R8 ;  /* 0x0000001fff097819 */ /* 0x000fe40000011408 */
[----:B------:R-:W-:Y:S01]  /*17130*/  LOP3.LUT R18, R18, 0xffffff8, RZ, 0xc0, !PT ;  /* 0x0ffffff812127812 */ /* 0x000fe200078ec0ff */
[----:B------:R-:W-:Y:S01]  /*17140*/  IMAD.IADD R16, R16, 0x1, -R3 ;  /* 0x0000000110107824 */ /* 0x000fe200078e0a03 */
[----:B------:R-:W-:Y:S01]  /*17150*/  LEA.HI R6, R9, R8, RZ, 0x2 ;  /* 0x0000000809067211 */ /* 0x000fe200078f10ff */
[----:B------:R-:W-:Y:S01]  /*17160*/  IMAD.MOV.U32 R9, RZ, RZ, c[0x0][0x4e8] ;  /* 0x00013a00ff097624 */ /* 0x000fe200078e00ff */
[----:B------:R-:W-:Y:S02]  /*17170*/  IADD3 R7, -R18, R7, RZ ;  /* 0x0000000712077210 */ /* 0x000fe40007ffe1ff */
[----:B------:R-:W-:Y:S02]  /*17180*/  SHF.R.S32.HI R6, RZ, 0x2, R6 ;  /* 0x00000002ff067819 */ /* 0x000fe40000011406 */
[----:B------:R-:W-:-:S02]  /*17190*/  ISETP.NE.AND P1, PT, R9, 0x1, PT ;  /* 0x000000010900780c */ /* 0x000fc40003f25270 */
[----:B------:R-:W-:Y:S01]  /*171a0*/  MOV R18, R14 ;  /* 0x0000000e00127202 */ /* 0x000fe20000000f00 */
[----:B------:R-:W-:Y:S01]  /*171b0*/  IMAD R3, R7, 0x10, R6 ;  /* 0x0000001007037824 */ /* 0x000fe200078e0206 */
[----:B------:R-:W-:Y:S01]  /*171c0*/  LOP3.LUT P2, RZ, R8, 0x3, RZ, 0xc0, !PT ;  /* 0x0000000308ff7812 */ /* 0x000fe2000784c0ff */
[----:B------:R-:W-:Y:S01]  /*171d0*/  IMAD R6, R0, c[0x0][0x490], RZ ;  /* 0x0001240000067a24 */ /* 0x000fe200078e02ff */
[-C--:B------:R-:W-:Y:S01]  /*171e0*/  LEA.HI R9, R12, R5.reuse, RZ, 0x3 ;  /* 0x000000050c097211 */ /* 0x080fe200078f18ff */
[----:B------:R-:W-:Y:S01]  /*171f0*/  IMAD R13, R16, 0x8, R3 ;  /* 0x00000008100d7824 */ /* 0x000fe200078e0203 */
[----:B------:R-:W-:Y:S01]  /*17200*/  LEA.HI R12, R12, R5, RZ, 0x6 ;  /* 0x000000050c0c7211 */ /* 0x000fe200078f30ff */
[----:B------:R-:W-:Y:S02]  /*17210*/  IMAD R7, R15, c[0x0][0x3a0], RZ ;  /* 0x0000e8000f077a24 */ /* 0x000fe400078e02ff */
[----:B------:R-:W-:Y:S01]  /*17220*/  IMAD.WIDE.U32 R18, R199, c[0x0][0x490], R18 ;  /* 0x00012400c7127a25 */ /* 0x000fe200078e0012 */
[----:B-1----:R-:W-:-:S02]  /*17230*/  LEA R8, R58, R13, 0x7 ;  /* 0x0000000d3a087211 */ /* 0x002fc400078e38ff */
[----:B------:R-:W-:Y:S01]  /*17240*/  SHF.L.U32 R12, R12, 0x3, RZ ;  /* 0x000000030c0c7819 */ /* 0x000fe200000006ff */
[----:B------:R-:W-:Y:S01]  /*17250*/  IMAD R11, R199, c[0x0][0x494], R6 ;  /* 0x00012500c70b7a24 */ /* 0x000fe200078e0206 */
[----:B------:R-:W-:Y:S01]  /*17260*/  LOP3.LUT R6, R9, 0xfffffff8, RZ, 0xc0, !PT ;  /* 0xfffffff809067812 */ /* 0x000fe200078ec0ff */
[C---:B------:R-:W-:Y:S01]  /*17270*/  IMAD R7, R14.reuse, c[0x0][0x3a4], R7 ;  /* 0x0000e9000e077a24 */ /* 0x040fe200078e0207 */
[----:B------:R-:W-:Y:S01]  /*17280*/  SHF.R.S32.HI R9, RZ, 0x3, R9 ;  /* 0x00000003ff097819 */ /* 0x000fe20000011409 */
        /* <DEDUP_REMOVED lines=11> */
[----:B------:R-:W-:Y:S02]  /*17340*/  SEL R5, R5, RZ, !P0 ;  /* 0x000000ff05057207 */ /* 0x000fe40004000000 */
[----:B------:R-:W-:Y:S01]  /*17350*/  LEA R21, R6, R9, 0x5 ;  /* 0x0000000906157211 */ /* 0x000fe200078e28ff */
[--C-:B------:R-:W-:Y:S01]  /*17360*/  IMAD.MOV R11, RZ, RZ, -R7.reuse ;  /* 0x000000ffff0b7224 */ /* 0x100fe200078e0a07 */
[----:B------:R-:W-:Y:S01]  /*17370*/  SHF.R.S32.HI R16, RZ, 0x1f, R7 ;  /* 0x0000001fff107819 */ /* 0x000fe20000011407 */
[----:B------:R-:W-:-:S04]  /*17380*/  IMAD.WIDE.U32 R18, R200, c[0x0][0x498], R18 ;  /* 0x00012600c8127a25 */ /* 0x000fc800078e0012 */
[----:B------:R-:W-:Y:S01]  /*17390*/  IMAD R11, R11, c[0x0][0x4e8], R8 ;  /* 0x00013a000b0b7a24 */ /* 0x000fe200078e0208 */
[----:B------:R-:W-:Y:S01]  /*173a0*/  IADD3 R20, P0, R7, R18, RZ ;  /* 0x0000001207147210 */ /* 0x000fe20007f1e0ff */
[----:B------:R-:W-:Y:S02]  /*173b0*/  IMAD R13, R5, c[0x0][0x498], RZ ;  /* 0x00012600050d7a24 */ /* 0x000fe400078e02ff */
[----:B------:R-:W-:Y:S01]  /*173c0*/  IMAD R17, R199, c[0x0][0x3ec], R0 ;  /* 0x0000fb00c7117a24 */ /* 0x000fe200078e0200 */
[----:B------:R-:W-:Y:S01]  /*173d0*/  SHF.R.S32.HI R18, RZ, 0x1f, R11 ;  /* 0x0000001fff127819 */ /* 0x000fe2000001140b */
[----:B------:R-:W-:Y:S02]  /*173e0*/  IMAD R13, R200, c[0x0][0x49c], R13 ;  /* 0x00012700c80d7a24 */ /* 0x000fe400078e020d */
[----:B------:R-:W-:Y:S01]  /*173f0*/  IMAD.SHL.U32 R0, R9, 0x40, RZ ;  /* 0x0000004009007824 */ /* 0x000fe200078e00ff */
[----:B------:R-:W-:Y:S01]  /*17400*/  IADD3 R15, R15, R17, RZ ;  /* 0x000000110f0f7210 */ /* 0x000fe20007ffe0ff */
[----:B------:R-:W-:Y:S01]  /*17410*/  IMAD R8, R58, 0x80, R21 ;  /* 0x000000803a087824 */ /* 0x000fe200078e0215 */
[----:B------:R-:W-:Y:S01]  /*17420*/  IADD3.X R21, R16, R19, R13, P0, !PT ;  /* 0x0000001310157210 */ /* 0x000fe200007fe40d */
[----:B------:R-:W-:Y:S01]  /*17430*/  IMAD R18, R18, c[0x0][0x488], RZ ;  /* 0x0001220012127a24 */ /* 0x000fe200078e02ff */
[----:B------:R-:W-:Y:S01]  /*17440*/  LOP3.LUT R13, R0, 0x1c0, RZ, 0xc0, !PT ;  /* 0x000001c0000d7812 */ /* 0x000fe200078ec0ff */
[----:B------:R-:W-:-:S04]  /*17450*/  @P1 IMAD.HI.U32 R17, R8, c[0x0][0x4ec], RZ ;  /* 0x00013b0008111a27 */ /* 0x000fc800078e00ff */
[----:B------:R-:W-:Y:S02]  /*17460*/  IMAD.SHL.U32 R0, R6, 0x8, RZ ;  /* 0x0000000806007824 */ /* 0x000fe400078e00ff */
[----:B------:R-:W-:-:S03]  /*17470*/  IMAD.WIDE.U32 R20, R11, c[0x0][0x488], R20 ;  /* 0x000122000b147a25 */ /* 0x000fc600078e0014 */
[----:B------:R-:W-:Y:S01]  /*17480*/  LOP3.LUT R6, R13, 0x38, R0, 0xf8, !PT ;  /* 0x000000380d067812 */ /* 0x000fe200078ef800 */
[----:B------:R-:W-:Y:S02]  /*17490*/  IMAD R18, R11, c[0x0][0x48c], R18 ;  /* 0x000123000b127a24 */ /* 0x000fe400078e0212 */
[----:B------:R-:W-:Y:S01]  /*174a0*/  IMAD.MOV.U32 R7, RZ, RZ, R8 ;  /* 0x000000ffff077224 */ /* 0x000fe200078e0008 */
[----:B------:R-:W-:Y:S01]  /*174b0*/  @P1 SHF.R.U32.HI R7, RZ, c[0x0][0x4f0], R17 ;  /* 0x00013c00ff071a19 */ /* 0x000fe20000011611 */
[----:B------:R-:W-:Y:S01]  /*174c0*/  IMAD R11, R5, c[0x0][0x3f0], RZ ;  /* 0x0000fc00050b7a24 */ /* 0x000fe200078e02ff */
[----:B------:R-:W-:Y:S01]  /*174d0*/  SHF.R.U32.HI R5, RZ, 0x3, R13 ;  /* 0x00000003ff057819 */ /* 0x000fe2000001160d */
[----:B------:R-:W-:Y:S01]  /*174e0*/  IMAD.WIDE.U32 R14, R200, c[0x0][0x3f0], R14 ;  /* 0x0000fc00c80e7a25 */ /* 0x000fe200078e000e */
[----:B------:R-:W-:Y:S02]  /*174f0*/  LEA R13, P0, R20, c[0x0][0x450], 0x2 ;  /* 0x00011400140d7a11 */ /* 0x000fe400078010ff */
[----:B------:R-:W-:Y:S01]  /*17500*/  IADD3 R17, R21, R18, RZ ;  /* 0x0000001215117210 */ /* 0x000fe20007ffe0ff */
[----:B------:R-:W-:Y:S01]  /*17510*/  IMAD.MOV R19, RZ, RZ, -R7 ;  /* 0x000000ffff137224 */ /* 0x000fe200078e0a07 */
[----:B------:R-:W-:Y:S01]  /*17520*/  LOP3.LUT R5, R6, R5, RZ, 0x3c, !PT ;  /* 0x0000000506057212 */ /* 0x000fe200078e3cff */
[----:B------:R-:W-:Y:S01]  /*17530*/  SHFL.IDX PT, R32, R13, RZ, 0x1c1f ;  /* 0x001c1fff0d207589 */ /* 0x000fe200000e0000 */
[----:B------:R-:W-:Y:S01]  /*17540*/  LEA.HI.X R17, R20, c[0x0][0x454], R17, 0x2, P0 ;  /* 0x0001150014117a11 */ /* 0x000fe200000f1411 */
[----:B------:R-:W-:Y:S01]  /*17550*/  IMAD R19, R19, c[0x0][0x4e8], R8 ;  /* 0x00013a0013137a24 */ /* 0x000fe200078e0208 */
[----:B------:R-:W-:Y:S01]  /*17560*/  SHF.R.S32.HI R6, RZ, 0x1f, R7 ;  /* 0x0000001fff067819 */ /* 0x000fe20000011407 */
[----:B------:R-:W-:Y:S01]  /*17570*/  SHFL.IDX PT, R34, R13, 0x1, 0x1c1f ;  /* 0x003c1f000d227f89 */ /* 0x000fe200000e0000 */
[----:B------:R-:W-:Y:S01]  /*17580*/  IMAD R8, R58, 0x80, R3 ;  /* 0x000000803a087824 */ /* 0x000fe200078e0203 */
[----:B------:R-:W-:Y:S01]  /*17590*/  LOP3.LUT R5, R5, 0x7ffffe00, R12, 0xf8, !PT ;  /* 0x7ffffe0005057812 */ /* 0x000fe200078ef80c */
[----:B------:R-:W-:Y:S01]  /*175a0*/  IMAD R11, R200, c[0x0][0x3f4], R11 ;  /* 0x0000fd00c80b7a24 */ /* 0x000fe200078e020b */
[----:B------:R-:W1:Y:S01]  /*175b0*/  SHFL.IDX PT, R33, R17, RZ, 0x1c1f ;  /* 0x001c1fff11217589 */ /* 0x000e6200000e0000 */
[----:B-----5:R-:W-:Y:S01]  /*175c0*/  IMAD R3, R4, c[0x0][0x4e8], RZ ;  /* 0x00013a0004037a24 */ /* 0x020fe200078e02ff */
[----:B------:R-:W-:Y:S01]  /*175d0*/  IADD3 R4, R8, 0x8, RZ ;  /* 0x0000000808047810 */ /* 0x000fe20007ffe0ff */
[----:B------:R-:W-:Y:S01]  /*175e0*/  IMAD R6, R6, c[0x0][0x3e0], RZ ;  /* 0x0000f80006067a24 */ /* 0x000fe200078e02ff */
[----:B------:R-:W2:Y:S01]  /*175f0*/  SHFL.IDX PT, R35, R17, 0x1, 0x1c1f ;  /* 0x003c1f0011237f89 */ /* 0x000ea200000e0000 */
[----:B------:R-:W-:-:S02]  /*17600*/  IADD3 R15, R15, R11, RZ ;  /* 0x0000000b0f0f7210 */ /* 0x000fc40007ffe0ff */
[-C--:B------:R-:W-:Y:S01]  /*17610*/  ISETP.GE.OR P1, PT, R8, R3.reuse, P2 ;  /* 0x000000030800720c */ /* 0x080fe20001726670 */
[C---:B------:R-:W-:Y:S01]  /*17620*/  IMAD R6, R7.reuse, c[0x0][0x3e4], R6 ;  /* 0x0000f90007067a24 */ /* 0x040fe200078e0206 */
[----:B------:R-:W-:Y:S01]  /*17630*/  ISETP.GE.OR P0, PT, R4, R3, P2 ;  /* 0x000000030400720c */ /* 0x000fe20001706670 */
[----:B------:R-:W-:Y:S01]  /*17640*/  IMAD.WIDE.U32 R14, R7, c[0x0][0x3e0], R14 ;  /* 0x0000f800070e7a25 */ /* 0x000fe200078e000e */
[----:B------:R-:W-:Y:S02]  /*17650*/  SHF.R.S32.HI R7, RZ, 0x1f, R19 ;  /* 0x0000001fff077819 */ /* 0x000fe40000011413 */
[----:B------:R-:W-:Y:S01]  /*17660*/  SHF.L.U32 R57, R5, 0x1, RZ ;  /* 0x0000000105397819 */ /* 0x000fe200000006ff */
[----:B------:R-:W-:Y:S01]  /*17670*/  IMAD.IADD R15, R15, 0x1, R6 ;  /* 0x000000010f0f7824 */ /* 0x000fe200078e0206 */
[----:B------:R-:W-:Y:S01]  /*17680*/  LEA R58, R58, R9, 0x7 ;  /* 0x000000093a3a7211 */ /* 0x000fe200078e38ff */
[----:B------:R-:W-:Y:S02]  /*17690*/  IMAD R8, R7, c[0x0][0x3d8], RZ ;  /* 0x0000f60007087a24 */ /* 0x000fe400078e02ff */
[----:B------:R-:W-:-:S04]  /*176a0*/  IMAD.WIDE.U32 R54, R19, c[0x0][0x3d8], R14 ;  /* 0x0000f60013367a25 */ /* 0x000fc800078e000e */
[----:B------:R-:W-:Y:S01]  /*176b0*/  IMAD R8, R19, c[0x0][0x3dc], R8 ;  /* 0x0000f70013087a24 */ /* 0x000fe200078e0208 */
[----:B-1----:R1:W-:Y:S03]  /*176c0*/  @!P1 ST.E [R32.64], R2 ;  /* 0x0000000220009985 */ /* 0x0023e6000c101906 */
[----:B------:R-:W-:Y:S01]  /*176d0*/  IMAD.IADD R8, R55, 0x1, R8 ;  /* 0x0000000137087824 */ /* 0x000fe200078e0208 */
[----:B--2---:R1:W-:Y:S01]  /*176e0*/  @!P0 ST.E [R34.64], R10 ;  /* 0x0000000a22008985 */ /* 0x0043e2000c101906 */
[----:B------:R-:W-:-:S03]  /*176f0*/  LEA R56, P0, R54, c[0x0][0x380], 0x1 ;  /* 0x0000e00036387a11 */ /* 0x000fc600078008ff */
[----:B------:R1:W2:Y:S01]  /*17700*/  LDS.128 R44, [R57+0x1080] ;  /* 0x00108000392c7984 */ /* 0x0002a20000000c00 */
[----:B------:R-:W-:Y:S02]  /*17710*/  LEA.HI.X R54, R54, c[0x0][0x384], R8, 0x1, P0 ;  /* 0x0000e10036367a11 */ /* 0x000fe400000f0c08 */
[----:B------:R-:W-:Y:S01]  /*17720*/  ISETP.GE.AND P0, PT, R58, R3, PT ;  /* 0x000000033a00720c */ /* 0x000fe20003f06270 */
        /* <DEDUP_REMOVED lines=11> */
[----:B--2---:R-:W2:Y:S01]  /*177e0*/  LDS.128 R48, [R57+0x80] ;  /* 0x0000800039307984 */ /* 0x004ea20000000c00 */
[----:B------:R-:W-:-:S02]  /*177f0*/  IADD3 R55, R0, 0x40, RZ ;  /* 0x0000004000377810 */ /* 0x000fc40007ffe0ff */
[C---:B------:R-:W-:Y:S01]  /*17800*/  IADD3 R53, R0.reuse, 0x80, RZ ;  /* 0x0000008000357810 */ /* 0x040fe20007ffe0ff */
[----:B-1----:R-:W1:Y:S01]  /*17810*/  LDS.128 R32, [R57+0x4080] ;  /* 0x0040800039207984 */ /* 0x002e620000000c00 */
[----:B------:R-:W-:Y:S02]  /*17820*/  ISETP.GE.AND P1, PT, R55, c[0x0][0x3c8], PT ;  /* 0x0000f20037007a0c */ /* 0x000fe40003f26270 */
[----:B------:R-:W-:Y:S01]  /*17830*/  ISETP.GE.AND P0, PT, R53, c[0x0][0x3c8], PT ;  /* 0x0000f20035007a0c */ /* 0x000fe20003f06270 */
[----:B------:R-:W5:Y:S01]  /*17840*/  LDS.128 R8, [R57+0x8080] ;  /* 0x0080800039087984 */ /* 0x000f620000000c00 */
[----:B------:R-:W-:-:S09]  /*17850*/  ISETP.GE.AND P2, PT, R0, c[0x0][0x3c8], PT ;  /* 0x0000f20000007a0c */ /* 0x000fd20003f46270 */
[----:B------:R-:W-:Y:S02]  /*17860*/  @!P1 SHF.R.S32.HI R52, RZ, 0x1f, R55 ;  /* 0x0000001fff349819 */ /* 0x000fe40000011437 */
[----:B------:R-:W-:Y:S02]  /*17870*/  @!P0 SHF.R.S32.HI R2, RZ, 0x1f, R53 ;  /* 0x0000001fff028819 */ /* 0x000fe40000011435 */
[----:B------:R-:W-:Y:S01]  /*17880*/  @!P1 LEA.HI R52, R52, R55, RZ, 0x3 ;  /* 0x0000003734349211 */ /* 0x000fe200078f18ff */
[----:B------:R-:W-:Y:S01]  /*17890*/  @!P2 IMAD.WIDE R62, R0, 0x2, R60 ;  /* 0x00000002003ea825 */ /* 0x000fe200078e023c */
[----:B------:R-:W-:Y:S02]  /*178a0*/  @!P0 LEA.HI R2, R2, R53, RZ, 0x3 ;  /* 0x0000003502028211 */ /* 0x000fe400078f18ff */
[----:B------:R-:W-:Y:S02]  /*178b0*/  @!P1 LOP3.LUT R52, R52, 0xfffffff8, RZ, 0xc0, !PT ;  /* 0xfffffff834349812 */ /* 0x000fe400078ec0ff */
[----:B------:R-:W-:-:S03]  /*178c0*/  @!P0 LOP3.LUT R2, R2, 0xfffffff8, RZ, 0xc0, !PT ;  /* 0xfffffff802028812 */ /* 0x000fc600078ec0ff */
[----:B------:R-:W-:-:S04]  /*178d0*/  @!P1 IMAD.WIDE R52, R52, 0x2, R60 ;  /* 0x0000000234349825 */ /* 0x000fc800078e023c */
[----:B------:R-:W-:Y:S01]  /*178e0*/  @!P0 IMAD.WIDE R60, R2, 0x2, R60 ;  /* 0x00000002023c8825 */ /* 0x000fe200078e023c */
[----:B--2---:R2:W-:Y:S04]  /*178f0*/  @!P2 ST.E.128 [R62.64], R48 ;  /* 0x000000303e00a985 */ /* 0x0045e8000c101d06 */
[----:B-1----:R2:W-:Y:S04]  /*17900*/  @!P1 ST.E.128 [R52.64], R32 ;  /* 0x0000002034009985 */ /* 0x0025e8000c101d06 */
[----:B-----5:R2:W-:Y:S02]  /*17910*/  @!P0 ST.E.128 [R60.64], R8 ;  /* 0x000000083c008985 */ /* 0x0205e4000c101d06 */
.L_x_621:
[----:B--2---:R-:W-:Y:S05]  /*17920*/  BSYNC B0 ;  /* 0x0000000000007941 */ /* 0x004fea0003800000 */
.L_x_620:
[----:B-1----:R-:W-:Y:S01]  /*17930*/  IADD3 R2, R58, 0x20, RZ ;  /* 0x000000203a027810 */ /* 0x002fe20007ffe0ff */
[----:B------:R1:W2:Y:S01]  /*17940*/  SHFL.IDX PT, R33, R54, 0x1, 0x181f ;  /* 0x00381f0036217f89 */ /* 0x0002a200000e0000 */
[----:B------:R-:W-:Y:S02]  /*17950*/  BSSY B0, `(.L_x_622) ;  /* 0x0000015000007945 */ /* 0x000fe40003800000 */
[----:B------:R-:W-:Y:S01]  /*17960*/  ISETP.GE.AND P0, PT, R2, R3, PT ;  /* 0x000000030200720c */ /* 0x000fe20003f06270 */
[----:B------:R1:W4:-:S12]  /*17970*/  SHFL.IDX PT, R32, R56, 0x1, 0x181f ;  /* 0x00381f0038207f89 */ /* 0x00031800000e0000 */
        /* <DEDUP_REMOVED lines=18> */
.L_x_623:
[----:B------:R-:W-:Y:S05]  /*17aa0*/  BSYNC B0 ;  /* 0x0000000000007941 */ /* 0x000fea0003800000 */
.L_x_622:
[----:B------:R-:W-:Y:S01]  /*17ab0*/  IADD3 R2, R58, 0x40, RZ ;  /* 0x000000403a027810 */ /* 0x000fe20007ffe0ff */
[----:B--2---:R2:W1:Y:S01]  /*17ac0*/  SHFL.IDX PT, R17, R54, 0x2, 0x181f ;  /* 0x00581f0036117f89 */ /* 0x00446200000e0000 */
        /* <DEDUP_REMOVED lines=21> */
.L_x_625:
[----:B------:R-:W-:Y:S05]  /*17c20*/  BSYNC B0 ;  /* 0x0000000000007941 */ /* 0x000fea0003800000 */
.L_x_624:
        /* <DEDUP_REMOVED lines=24> */
.L_x_618:
        /* <DEDUP_REMOVED lines=18> */
.L_x_626:
        /* <DEDUP_REMOVED lines=41> */
.L_x_628:
[----:B------:R-:W-:Y:S05]  /*18160*/  BSYNC B0 ;  /* 0x0000000000007941 */ /* 0x000fea0003800000 */
.L_x_627:
        /* <DEDUP_REMOVED lines=64> */
.L_x_630:
[----:B------:R-:W-:Y:S05]  /*18570*/  BSYNC B0 ;  /* 0x0000000000007941 */ /* 0x000fea0003800000 */
.L_x_629:
        /* <DEDUP_REMOVED lines=21> */
.L_x_632:
[----:B------:R-:W-:Y:S05]  /*186d0*/  BSYNC B0 ;  /* 0x0000000000007941 */ /* 0x000fea0003800000 */
.L_x_631:
        /* <DEDUP_REMOVED lines=21> */
.L_x_634:
[----:B------:R-:W-:Y:S05]  /*18830*/  BSYNC B0 ;  /* 0x0000000000007941 */ /* 0x000fea0003800000 */
.L_x_633:
        /* <DEDUP_REMOVED lines=22> */
.L_x_635:
        /* <DEDUP_REMOVED lines=14> */
.L_x_1293:


//--------------------- .text._ZN7cutlass13device_kernelIN5flash19enable_sm80_to_sm89INS1_16FlashAttnFwdSm80INS1_25CollectiveMainloopFwdSm80ILi8ELi2ELb1EN4cute5tupleIJNS5_1CILi128EEENS7_ILi96EEENS7_ILi192EEEEEELi192ENS_6half_tEfNS_4arch4Sm80ELb0ELb0ELb0ELb0ELb0ELb0ELb1ELb0EEENS1_21CollectiveEpilogueFwdINS6_IJS8_SA_S9_EEENS6_IJNS7_ILi1EEESI_SI_EEESC_SE_Li256ELb0ELb1ELb0ELb0EEENS1_19SingleTileSchedulerILb0ELb0ELb1ELi128EEEEEEEEEvNT_6ParamsE --------------------------
	.section	.text._ZN7cutlass13device_kernelIN5flash19enable_sm80_to_sm89INS1_16FlashAttnFwdSm80INS1_25CollectiveMainloopFwdSm80ILi8ELi2ELb1EN4cute5tupleIJNS5_1CILi128EEENS7_ILi96EEENS7_ILi192EEEEEELi192ENS_6half_tEfNS_4arch4Sm80ELb0ELb0ELb0ELb0ELb0ELb0ELb1ELb0EEENS1_21CollectiveEpilogueFwdINS6_IJS8_SA_S9_EEENS6_IJNS7_ILi1EEESI_SI_EEESC_SE_Li256ELb0ELb1ELb0ELb0EEENS1_19SingleTileSchedulerILb0ELb0ELb1ELi128EEEEEEEEEvNT_6ParamsE,"ax",@progbits
	.sectioninfo	@"SHI_REGISTERS=255"
	.align	128
.text._ZN7cutlass13device_kernelIN5flash19enable_sm80_to_sm89INS1_16FlashAttnFwdSm80INS1_25CollectiveMainloopFwdSm80ILi8ELi2ELb1EN4cute5tupleIJNS5_1CILi128EEENS7_ILi96EEENS7_ILi192EEEEEELi192ENS_6half_tEfNS_4arch4Sm80ELb0ELb0ELb0ELb0ELb0ELb0ELb1ELb0EEENS1_21CollectiveEpilogueFwdINS6_IJS8_SA_S9_EEENS6_IJNS7_ILi1EEESI_SI_EEESC_SE_Li256ELb0ELb1ELb0ELb0EEENS1_19SingleTileSchedulerILb0ELb0ELb1ELi128EEEEEEEEEvNT_6ParamsE:
        .type           _ZN7cutlass13device_kernelIN5flash19enable_sm80_to_sm89INS1_16FlashAttnFwdSm80INS1_25CollectiveMainloopFwdSm80ILi8ELi2ELb1EN4cute5tupleIJNS5_1CILi128EEENS7_ILi96EEENS7_ILi192EEEEEELi192ENS_6half_tEfNS_4arch4Sm80ELb0ELb0ELb0ELb0ELb0ELb0ELb1ELb0EEENS1_21CollectiveEpilogueFwdINS6_IJS8_SA_S9_EEENS6_IJNS7_ILi1EEESI_SI_EEESC_SE_Li256ELb0ELb1ELb0ELb0EEENS1_19SingleTileSchedulerILb0ELb0ELb1ELi128EEEEEEEEEvNT_6ParamsE,@function
        .size           _ZN7cutlass13device_kernelIN5flash19enable_sm80_to_sm89INS1_16FlashAttnFwdSm80INS1_25CollectiveMainloopFwdSm80ILi8ELi2ELb1EN4cute5tupleIJNS5_1CILi128EEENS7_ILi96EEENS7_ILi192EEEEEELi192ENS_6half_tEfNS_4arch4Sm80ELb0ELb0ELb0ELb0ELb0ELb0ELb1ELb0EEENS1_21CollectiveEpilogueFwdINS6_IJS8_SA_S9_EEENS6_IJNS7_ILi1EEESI_SI_EEESC_SE_Li256ELb0ELb1ELb0ELb0EEENS1_19SingleTileSchedulerILb0ELb0ELb1ELi128EEEEEEEEEvNT_6ParamsE,(.L_x_1294 - _ZN7cutlass13device_kernelIN5flash19enable_sm80_to_sm89INS1_16FlashAttnFwdSm80INS1_25CollectiveMainloopFwdSm80ILi8ELi2ELb1EN4cute5tupleIJNS5_1CILi128EEENS7_ILi96EEENS7_ILi192EEEEEELi192ENS_6half_tEfNS_4arch4Sm80ELb0ELb0ELb0ELb0ELb0ELb0ELb1ELb0EEENS1_21CollectiveEpilogueFwdINS6_IJS8_SA_S9_EEENS6_IJNS7_ILi1EEESI_SI_EEESC_SE_Li256ELb0ELb1ELb0ELb0EEENS1_19SingleTileSchedulerILb0ELb0ELb1ELi128EEEEEEEEEvNT_6ParamsE)
        .other          _ZN7cutlass13device_kernelIN5flash19enable_sm80_to_sm89INS1_16FlashAttnFwdSm80INS1_25CollectiveMainloopFwdSm80ILi8ELi2ELb1EN4cute5tupleIJNS5_1CILi128EEENS7_ILi96EEENS7_ILi192EEEEEELi192ENS_6half_tEfNS_4arch4Sm80ELb0ELb0ELb0ELb0ELb0ELb0ELb1ELb0EEENS1_21CollectiveEpilogueFwdINS6_IJS8_SA_S9_EEENS6_IJNS7_ILi1EEESI_SI_EEESC_SE_Li256ELb0ELb1ELb0ELb0EEENS1_19SingleTileSchedulerILb0ELb0ELb1ELi128EEEEEEEEEvNT_6ParamsE,@"STO_CUDA_ENTRY STV_DEFAULT"
_ZN7cutlass13device_kernelIN5flash19enable_sm80_to_sm89INS1_16FlashAttnFwdSm80INS1_25CollectiveMainloopFwdSm80ILi8ELi2ELb1EN4cute5tupleIJNS5_1CILi128EEENS7_ILi96EEENS7_ILi192EEEEEELi192ENS_6half_tEfNS_4arch4Sm80ELb0ELb0ELb0ELb0ELb0ELb0ELb1ELb0EEENS1_21CollectiveEpilogueFwdINS6_IJS8_SA_S9_EEENS6_IJNS7_ILi1EEESI_SI_EEESC_SE_Li256ELb0ELb1ELb0ELb0EEENS1_19SingleTileSchedulerILb0ELb0ELb1ELi128EEEEEEEEEvNT_6ParamsE:
[----:B------:R-:W-:-:S03]  /*0000*/  MOV R1, c[0x0][0x28] ;  /* 0x00000a0000017a02 */ /* 0x000fc60000000f00 */
[----:B------:R-:W1:Y:S01]  /*0010*/  S2R R17, SR_CTAID.Z ;  /* 0x0000000000117919 */ /* 0x000e620000002700 */
[----:B------:R-:W-:Y:S02]  /*0020*/  IADD3 R1, R1, -0x28, RZ ;  /* 0xffffffd801017810 */ /* 0x000fe40007ffe0ff */
[----:B-1----:R-:W-:-:S13]  /*0030*/  ISETP.GE.AND P0, PT, R17, RZ, PT ;  /* 0x000000ff1100720c */ /* 0x002fda0003f06270 */
[----:B------:R-:W-:Y:S05]  /*0040*/  @!P0 EXIT ;  /* 0x000000000000894d */ /* 0x000fea0003800000 */
[----:B------:R-:W-:Y:S01]  /*0050*/  ISETP.NE.U32.AND P4, PT, RZ, c[0x0][0x340], PT ;  /* 0x0000d000ff007a0c */ /* 0x000fe20003f85070 */
[----:B------:R-:W-:Y:S01]  /*0060*/  ULDC.64 UR20, c[0x0][0x118] ;  /* 0x0000460000147ab9 */ /* 0x000fe20000000a00 */
[----:B------:R-:W1:Y:S04]  /*0070*/  S2R R33, SR_TID.X ;  /* 0x0000000000217919 */ /* 0x000e680000002100 */
[----:B------:R-:W2:Y:S01]  /*0080*/  S2R R24, SR_CTAID.Y ;  /* 0x0000000000187919 */ /* 0x000ea20000002600 */
[----:B------:R-:W-:-:S03]  /*0090*/  ISETP.NE.AND.EX P4, PT, RZ, c[0x0][0x344], PT, P4 ;  /* 0x0000d100ff007a0c */ /* 0x000fc60003f85340 */
[----:B------:R-:W3:Y:S01]  /*00a0*/  S2R R8, SR_CTAID.X ;  /* 0x0000000000087919 */ /* 0x000ee20000002500 */
[----:B------:R-:W-:Y:S01]  /*00b0*/  IMAD.MOV.U32 R9, RZ, RZ, c[0x0][0x2c4] ;  /* 0x0000b100ff097624 */ /* 0x000fe200078e00ff */
[----:B------:R-:W-:Y:S02]  /*00c0*/  UMOV UR6, 0x60 ;  /* 0x0000006000067882 */ /* 0x000fe40000000000 */
[----:B------:R-:W-:Y:S01]  /*00d0*/  ULDC.64 UR4, c[0x0][0x1e0] ;  /* 0x0000780000047ab9 */ /* 0x000fe20000000a00 */
[----:B------:R-:W-:Y:S01]  /*00e0*/  SHF.R.S32.HI R18, RZ, 0x1f, R17 ;  /* 0x0000001fff127819 */ /* 0x000fe20000011411 */
[----:B------:R-:W-:Y:S01]  /*00f0*/  IMAD.MOV.U32 R36, RZ, RZ, c[0x0][0x1e0] ;  /* 0x00007800ff247624 */ /* 0x000fe200078e00ff */
[----:B------:R-:W-:-:S03]  /*0100*/  ULDC.64 UR10, c[0x0][0x208] ;  /* 0x00008200000a7ab9 */ /* 0x000fc60000000a00 */
[----:B------:R-:W-:-:S04]  /*0110*/  @P4 IMAD.MOV.U32 R2, RZ, RZ, 0x4 ;  /* 0x00000004ff024424 */ /* 0x000fc800078e00ff */
[----:B------:R-:W-:-:S05]  /*0120*/  @P4 IMAD.WIDE R2, R17, R2, c[0x0][0x340] ;  /* 0x0000d00011024625 */ /* 0x000fca00078e0202 */
[----:B------:R4:W5:Y:S01]  /*0130*/  @P4 LDG.E R16, [R2.64] ;  /* 0x0000001402104981 */ /* 0x000962000c1e1900 */
[----:B-1----:R-:W-:Y:S01]  /*0140*/  SHF.R.S32.HI R32, RZ, 0x1f, R33 ;  /* 0x0000001fff207819 */ /* 0x002fe20000011421 */
[----:B------:R-:W-:Y:S01]  /*0150*/  UIMAD.WIDE.U32 UR18, UR6, UR4, URZ ;  /* 0x00000004061272a5 */ /* 0x000fe2000f8e003f */
[----:B------:R-:W-:Y:S01]  /*0160*/  ISETP.NE.AND P0, PT, R9, 0x1, PT ;  /* 0x000000010900780c */ /* 0x000fe20003f05270 */
[----:B--2---:R-:W-:Y:S01]  /*0170*/  IMAD.WIDE.U32 R6, R24, c[0x0][0x1b8], RZ ;  /* 0x00006e0018067a25 */ /* 0x004fe200078e00ff */
[CC--:B------:R-:W-:Y:S01]  /*0180*/  LEA.HI R31, R32.reuse, R33.reuse, RZ, 0x3 ;  /* 0x00000021201f7211 */ /* 0x0c0fe200078f18ff */
[----:B------:R-:W-:Y:S01]  /*0190*/  ULDC UR4, c[0x0][0x1d0] ;  /* 0x0000740000047ab9 */ /* 0x000fe20000000800 */
[----:B------:R-:W-:Y:S01]  /*01a0*/  SHF.R.S32.HI R27, RZ, 0x1f, R24 ;  /* 0x0000001fff1b7819 */ /* 0x000fe20000011418 */
[----:B------:R-:W-:Y:S01]  /*01b0*/  IMAD.U32 R4, RZ, RZ, UR18 ;  /* 0x00000012ff047e24 */ /* 0x000fe2000f8e00ff */
[----:B------:R-:W-:Y:S01]  /*01c0*/  LOP3.LUT R0, R31, 0xfffffff8, RZ, 0xc0, !PT ;  /* 0xfffffff81f007812 */ /* 0x000fe200078ec0ff */
[----:B------:R-:W-:Y:S01]  /*01d0*/  IMAD.U32 R5, RZ, RZ, UR19 ;  /* 0x00000013ff057e24 */ /* 0x000fe2000f8e00ff */
[----:B------:R-:W-:Y:S01]  /*01e0*/  SHF.R.S32.HI R22, RZ, 0x3, R31 ;  /* 0x00000003ff167819 */ /* 0x000fe2000001141f */
[----:B------:R-:W-:Y:S01]  /*01f0*/  IMAD.MOV.U32 R30, RZ, RZ, R4 ;  /* 0x000000ffff1e7224 */ /* 0x000fe200078e0004 */
[----:B------:R-:W-:Y:S01]  /*0200*/  LEA.HI R12, R32, R33, RZ, 0x4 ;  /* 0x00000021200c7211 */ /* 0x000fe200078f20ff */
[----:B------:R-:W-:Y:S01]  /*0210*/  IMAD.IADD R26, R33, 0x1, -R0 ;  /* 0x00000001211a7824 */ /* 0x000fe200078e0a00 */
[----:B------:R-:W-:Y:S01]  /*0220*/  UIADD3 UR7, UR4, 0x5f, URZ ;  /* 0x0000005f04077890 */ /* 0x000fe2000fffe03f */
[----:B------:R-:W-:Y:S01]  /*0230*/  IMAD R4, R18, c[0x0][0x1c0], RZ ;  /* 0x0000700012047a24 */ /* 0x000fe200078e02ff */
[----:B------:R-:W-:Y:S01]  /*0240*/  SHF.R.S32.HI R11, RZ, 0x4, R12 ;  /* 0x00000004ff0b7819 */ /* 0x000fe2000001140c */
[----:B------:R-:W-:Y:S01]  /*0250*/  IMAD R0, R26, 0x20, R22 ;  /* 0x000000201a007824 */ /* 0x000fe200078e0216 */
[----:B------:R-:W-:Y:S01]  /*0260*/  UIMAD.WIDE UR8, UR7, 0x2aaaaaab, URZ ;  /* 0x2aaaaaab070878a5 */ /* 0x000fe2000f8e023f */
[----:B------:R-:W-:Y:S01]  /*0270*/  IMAD R4, R17, c[0x0][0x1c4], R4 ;  /* 0x0000710011047a24 */ /* 0x000fe200078e0204 */
[----:B------:R-:W-:Y:S01]  /*0280*/  UIMAD UR5, UR6, UR5, URZ ;  /* 0x00000005060572a4 */ /* 0x000fe2000f8e023f */
[C---:B---3--:R-:W-:Y:S01]  /*0290*/  IMAD R13, R8.reuse, 0x80, R0 ;  /* 0x00000080080d7824 */ /* 0x048fe200078e0200 */
[----:B------:R-:W-:Y:S01]  /*02a0*/  UIMAD.WIDE.U32 UR14, UR6, UR10, URZ ;  /* 0x0000000a060e72a5 */ /* 0x000fe2000f8e003f */
[----:B------:R-:W-:Y:S01]  /*02b0*/  IMAD R10, R8, 0x80, R22 ;  /* 0x00000080080a7824 */ /* 0x000fe200078e0216 */
[----:B------:R-:W-:Y:S01]  /*02c0*/  UIADD3 UR5, UR19, UR5, URZ ;  /* 0x0000000513057290 */ /* 0x000fe2000fffe03f */
[----:B----4-:R-:W-:Y:S01]  /*02d0*/  IMAD R2, R27, c[0x0][0x1b8], RZ ;  /* 0x00006e001b027a24 */ /* 0x010fe200078e02ff */
[----:B------:R-:W-:Y:S01]  /*02e0*/  STL [R1+0x18], R13 ;  /* 0x0000180d01007387 */ /* 0x000fe20000100800 */
[----:B------:R-:W-:Y:S01]  /*02f0*/  @P0 IMAD.HI.U32 R5, R13, c[0x0][0x2c8], RZ ;  /* 0x0000b2000d050a27 */ /* 0x000fe200078e00ff */
[----:B------:R-:W-:-:S02]  /*0300*/  UMOV UR7, UR9 ;  /* 0x0000000900077c82 */ /* 0x000fc40008000000 */
[----:B------:R1:W-:Y:S01]  /*0310*/  STL [R1+0x1c], R10 ;  /* 0x00001c0a01007387 */ /* 0x0003e20000100800 */
[----:B------:R-:W-:Y:S01]  /*0320*/  IMAD R2, R24, c[0x0][0x1bc], R2 ;  /* 0x00006f0018027a24 */ /* 0x000fe200078e0202 */
[----:B------:R-:W-:Y:S01]  /*0330*/  USHF.R.U32.HI UR16, URZ, 0x1f, UR7 ;  /* 0x0000001f3f107899 */ /* 0x000fe20008011607 */
[----:B------:R-:W-:Y:S01]  /*0340*/  IMAD.MOV.U32 R0, RZ, RZ, R13 ;  /* 0x000000ffff007224 */ /* 0x000fe200078e000d */
[----:B------:R-:W-:Y:S01]  /*0350*/  @P0 SHF.R.U32.HI R0, RZ, c[0x0][0x2cc], R5 ;  /* 0x0000b300ff000a19 */ /* 0x000fe20000011605 */
[----:B------:R-:W-:Y:S01]  /*0360*/  IMAD.IADD R3, R7, 0x1, R2 ;  /* 0x0000000107037824 */ /* 0x000fe200078e0202 */
[C---:B------:R-:W-:Y:S01]  /*0370*/  IADD3 R7, R10.reuse, 0x20, RZ ;  /* 0x000000200a077810 */ /* 0x040fe20007ffe0ff */
[----:B------:R-:W-:Y:S01]  /*0380*/  IMAD.MOV.U32 R2, RZ, RZ, R6 ;  /* 0x000000ffff027224 */ /* 0x000fe200078e0006 */
[----:B------:R-:W-:Y:S01]  /*0390*/  SHF.R.S32.HI R5, RZ, 0x1f, R0 ;  /* 0x0000001fff057819 */ /* 0x000fe20000011400 */
[----:B------:R-:W-:Y:S01]  /*03a0*/  IMAD R8, R9, c[0x0][0x168], RZ ;  /* 0x00005a0009087a24 */ /* 0x000fe200078e02ff */
[----:B------:R-:W-:Y:S01]  /*03b0*/  IADD3 R6, R10, 0x40, RZ ;  /* 0x000000400a067810 */ /* 0x000fe20007ffe0ff */
[----:B------:R-:W-:Y:S01]  /*03c0*/  IMAD.WIDE.U32 R2, R17, c[0x0][0x1c0], R2 ;  /* 0x0000700011027a25 */ /* 0x000fe200078e0002 */
[----:B------:R-:W-:-:S02]  /*03d0*/  ULEA.HI.SX32 UR16, UR7, UR16, 0x1c ;  /* 0x0000001007107291 */ /* 0x000fc4000f8fe23f */
[-C--:B------:R-:W-:Y:S01]  /*03e0*/  ISETP.GE.AND P1, PT, R6, R8.reuse, PT ;  /* 0x000000080600720c */ /* 0x080fe20003f26270 */
[----:B------:R-:W-:Y:S01]  /*03f0*/  IMAD.IADD R3, R3, 0x1, R4 ;  /* 0x0000000103037824 */ /* 0x000fe200078e0204 */
[-C--:B------:R-:W-:Y:S01]  /*0400*/  ISETP.GE.AND P5, PT, R7, R8.reuse, PT ;  /* 0x000000080700720c */ /* 0x080fe20003fa6270 */
[----:B------:R-:W-:Y:S01]  /*0410*/  IMAD.SHL.U32 R4, R22, 0x40, RZ ;  /* 0x0000004016047824 */ /* 0x000fe200078e00ff */
[C---:B------:R-:W-:Y:S01]  /*0420*/  IADD3 R7, R10.reuse, 0x60, RZ ;  /* 0x000000600a077810 */ /* 0x040fe20007ffe0ff */
[----:B------:R-:W-:Y:S01]  /*0430*/  IMAD R5, R5, c[0x0][0x1b0], RZ ;  /* 0x00006c0005057a24 */ /* 0x000fe200078e02ff */
[-C--:B------:R-:W-:Y:S01]  /*0440*/  ISETP.GE.AND P0, PT, R10, R8.reuse, PT ;  /* 0x000000080a00720c */ /* 0x080fe20003f06270 */
[----:B------:R-:W-:Y:S01]  /*0450*/  IMAD.SHL.U32 R246, R26, 0x8, RZ ;  /* 0x000000081af67824 */ /* 0x000fe200078e00ff */
[----:B------:R-:W-:Y:S01]  /*0460*/  LOP3.LUT R4, R4, 0x1c0, RZ, 0xc0, !PT ;  /* 0x000001c004047812 */ /* 0x000fe200078ec0ff */
[----:B------:R-:W-:Y:S01]  /*0470*/  IMAD.WIDE.U32 R2, R0, c[0x0][0x1b0], R2 ;  /* 0x00006c0000027a25 */ /* 0x000fe200078e0002 */
[----:B------:R-:W-:Y:S01]  /*0480*/  ISETP.GE.AND P2, PT, R7, R8, PT ;  /* 0x000000080700720c */ /* 0x000fe20003f46270 */
[----:B------:R-:W-:Y:S01]  /*0490*/  UIMAD UR7, UR16, -0x60, UR6 ;  /* 0xffffffa0100778a4 */ /* 0x000fe2000f8e0206 */
[----:B------:R-:W-:Y:S01]  /*04a0*/  LOP3.LUT R6, R4, 0x38, R246, 0xf8, !PT ;  /* 0x0000003804067812 */ /* 0x000fe200078ef8f6 */
[----:B------:R-:W-:Y:S01]  /*04b0*/  IMAD R5, R0, c[0x0][0x1b4], R5 ;  /* 0x00006d0000057a24 */ /* 0x000fe200078e0205 */
[----:B------:R-:W-:Y:S01]  /*04c0*/  SHF.R.U32.HI R4, RZ, 0x3, R4 ;  /* 0x00000003ff047819 */ /* 0x000fe20000011604 */
[----:B------:R-:W-:Y:S01]  /*04d0*/  IMAD.MOV R0, RZ, RZ, -R0 ;  /* 0x000000ffff007224 */ /* 0x000fe200078e0a00 */
[----:B------:R-:W-:Y:S01]  /*04e0*/  SHF.R.S32.HI R247, RZ, 0x1f, R246 ;  /* 0x0000001ffff77819 */ /* 0x000fe200000114f6 */
[----:B------:R-:W-:Y:S01]  /*04f0*/  IMAD.IADD R3, R3, 0x1, R5 ;  /* 0x0000000103037824 */ /* 0x000fe200078e0205 */
[----:B-1----:R-:W-:Y:S01]  /*0500*/  LOP3.LUT R10, R6, R4, RZ, 0x3c, !PT ;  /* 0x00000004060a7212 */ /* 0x002fe200078e3cff */
[----:B------:R-:W-:Y:S01]  /*0510*/  IMAD R0, R0, c[0x0][0x2c4], R13 ;  /* 0x0000b10000007a24 */ /* 0x000fe200078e020d */
[----:B------:R-:W-:Y:S01]  /*0520*/  LEA.HI R6, R32, R33, RZ, 0x6 ;  /* 0x0000002120067211 */ /* 0x000fe200078f30ff */
[----:B------:R-:W-:Y:S01]  /*0530*/  UIADD3 UR9, UR16, -0x1, URZ ;  /* 0xffffffff10097890 */ /* 0x000fe2000fffe03f */
[----:B------:R-:W-:Y:S01]  /*0540*/  LEA.HI R5, R12, R11, RZ, 0x1 ;  /* 0x0000000b0c057211 */ /* 0x000fe200078f08ff */
[----:B------:R-:W-:Y:S01]  /*0550*/  IMAD.WIDE.U32 R2, R0, c[0x0][0x1a8], R2 ;  /* 0x00006a0000027a25 */ /* 0x000fe200078e0002 */
[----:B------:R-:W-:Y:S01]  /*0560*/  SHF.R.S32.HI R4, RZ, 0x1f, R0 ;  /* 0x0000001fff047819 */ /* 0x000fe20000011400 */
[----:B------:R-:W-:Y:S01]  /*0570*/  USHF.R.S32.HI UR12, URZ, 0x1f, UR9 ;  /* 0x0000001f3f0c7899 */ /* 0x000fe20008011409 */
[----:B------:R-:W-:Y:S01]  /*0580*/  LOP3.LUT R8, R5, 0xfffffffe, RZ, 0xc0, !PT ;  /* 0xfffffffe05087812 */ /* 0x000fe200078ec0ff */
[----:B------:R-:W-:Y:S01]  /*0590*/  IMAD.SHL.U32 R9, R6, 0x8, RZ ;  /* 0x0000000806097824 */ /* 0x000fe200078e00ff */
[----:B------:R-:W-:Y:S01]  /*05a0*/  LEA R14, P3, R2, c[0x0][0x160], 0x1 ;  /* 0x00005800020e7a11 */ /* 0x000fe200078608ff */
[----:B------:R-:W-:Y:S01]  /*05b0*/  IMAD R6, R4, c[0x0][0x1a8], RZ ;  /* 0x00006a0004067a24 */ /* 0x000fe200078e02ff */
[----:B------:R-:W-:Y:S01]  /*05c0*/  SHF.R.S32.HI R13, RZ, 0x1f, R22 ;  /* 0x0000001fff0d7819 */ /* 0x000fe20000011416 */
[----:B------:R-:W-:Y:S01]  /*05d0*/  IMAD.IADD R29, R11, 0x1, -R8 ;  /* 0x000000010b1d7824 */ /* 0x000fe200078e0a08 */
[----:B------:R-:W-:Y:S01]  /*05e0*/  LOP3.LUT R252, R10, 0xfffffe00, R9, 0xf8, !PT ;  /* 0xfffffe000afc7812 */ /* 0x000fe200078ef809 */
[----:B------:R-:W-:Y:S01]  /*05f0*/  IMAD R6, R0, c[0x0][0x1ac], R6 ;  /* 0x00006b0000067a24 */ /* 0x000fe200078e0206 */
[----:B------:R-:W-:Y:S01]  /*0600*/  LOP3.LUT R10, R12, 0xfffffff0, RZ, 0xc0, !PT ;  /* 0xfffffff00c0a7812 */ /* 0x000fe200078ec0ff */
[----:B------:R-:W1:Y:S01]  /*0610*/  SHFL.IDX PT, R8, R14, RZ, 0x181f ;  /* 0x00181fff0e087589 */ /* 0x000e6200000e0000 */
[----:B------:R-:W-:Y:S01]  /*0620*/  IMAD R7, R13, c[0x0][0x1e0], RZ ;  /* 0x000078000d077a24 */ /* 0x000fe200078e02ff */
[C---:B------:R-:W-:Y:S01]  /*0630*/  IADD3 R251, R246.reuse, 0x40, RZ ;  /* 0x00000040f6fb7810 */ /* 0x040fe20007ffe0ff */
[----:B------:R-:W-:Y:S01]  /*0640*/  IMAD.IADD R0, R3, 0x1, R6 ;  /* 0x0000000103007824 */ /* 0x000fe200078e0206 */
[C---:B------:R-:W-:Y:S01]  /*0650*/  IADD3 R250, R246.reuse, 0x80, RZ ;  /* 0x00000080f6fa7810 */ /* 0x040fe20007ffe0ff */
[----:B------:R-:W-:Y:S01]  /*0660*/  IMAD.IADD R10, R33, 0x1, -R10 ;  /* 0x00000001210a7824 */ /* 0x000fe200078e0a0a */
[----:B------:R-:W-:Y:S01]  /*0670*/  ISETP.GE.AND P6, PT, R246, c[0x0][0x198], PT ;  /* 0x00006600f6007a0c */ /* 0x000fe20003fc6270 */
[----:B------:R-:W-:Y:S01]  /*0680*/  IMAD R7, R22, c[0x0][0x1e4], R7 ;  /* 0x0000790016077a24 */ /* 0x000fe200078e0207 */
[----:B------:R-:W-:Y:S01]  /*0690*/  LEA.HI.X R15, R2, c[0x0][0x164], R0, 0x1, P3 ;  /* 0x00005900020f7a11 */ /* 0x000fe200018f0c00 */
[----:B------:R-:W-:Y:S01]  /*06a0*/  IMAD.WIDE.U32 R4, R22, c[0x0][0x1e0], R246 ;  /* 0x0000780016047a25 */ /* 0x000fe200078e00f6 */
[----:B------:R-:W-:Y:S01]  /*06b0*/  SHF.R.S32.HI R2, RZ, 0x1f, R10 ;  /* 0x0000001fff027819 */ /* 0x000fe2000001140a */
[----:B------:R-:W-:-:S02]  /*06c0*/  UIMAD UR8, UR5, UR9, URZ ;  /* 0x00000009050872a4 */ /* 0x000fc4000f8e023f */
[----:B------:R-:W2:Y:S01]  /*06d0*/  SHFL.IDX PT, R9, R15, RZ, 0x181f ;  /* 0x00181fff0f097589 */ /* 0x000ea200000e0000 */
[----:B------:R-:W-:Y:S01]  /*06e0*/  IMAD R3, R27, c[0x0][0x1e8], RZ ;  /* 0x00007a001b037a24 */ /* 0x000fe200078e02ff */
[----:B------:R-:W-:Y:S01]  /*06f0*/  LEA.HI R28, R2, R10, RZ, 0x3 ;  /* 0x0000000a021c7211 */ /* 0x000fe200078f18ff */
[----:B------:R-:W-:Y:S01]  /*0700*/  IMAD R0, R13, c[0x0][0x208], RZ ;  /* 0x000082000d007a24 */ /* 0x000fe200078e02ff */
[----:B------:R-:W-:Y:S01]  /*0710*/  UIMAD UR8, UR12, UR18, UR8 ;  /* 0x000000120c0872a4 */ /* 0x000fe2000f8e0208 */
[----:B------:R-:W-:Y:S01]  /*0720*/  IMAD.IADD R5, R5, 0x1, R7 ;  /* 0x0000000105057824 */ /* 0x000fe200078e0207 */
[----:B------:R-:W-:Y:S01]  /*0730*/  LOP3.LUT R12, R28, 0xfffffff8, RZ, 0xc0, !PT ;  /* 0xfffffff81c0c7812 */ /* 0x000fe200078ec0ff */
[----:B------:R-:W-:Y:S01]  /*0740*/  IMAD R13, R24, c[0x0][0x1ec], R3 ;  /* 0x00007b00180d7a24 */ /* 0x000fe200078e0203 */
[----:B------:R-:W-:Y:S01]  /*0750*/  UIMAD UR6, UR6, UR11, URZ ;  /* 0x0000000b060672a4 */ /* 0x000fe2000f8e023f */
[C---:B------:R-:W-:Y:S01]  /*0760*/  IMAD R0, R22.reuse, c[0x0][0x20c], R0 ;  /* 0x0000830016007a24 */ /* 0x040fe200078e0200 */
[----:B------:R-:W-:Y:S01]  /*0770*/  UISETP.GE.AND UP1, UPT, UR4, 0x61, UPT ;  /* 0x000000610400788c */ /* 0x000fe2000bf26270 */
[----:B------:R-:W-:Y:S01]  /*0780*/  IMAD.WIDE.U32 R2, R22, c[0x0][0x208], R246 ;  /* 0x0000820016027a25 */ /* 0x000fe200078e00f6 */
[----:B------:R-:W-:-:S03]  /*0790*/  UIADD3 UR6, UR15, UR6, URZ ;  /* 0x000000060f067290 */ /* 0x000fc6000fffe03f */
[----:B------:R-:W-:-:S04]  /*07a0*/  IMAD.WIDE.U32 R6, R24, c[0x0][0x1e8], R4 ;  /* 0x00007a0018067a25 */ /* 0x000fc800078e0004 */
[----:B------:R-:W-:Y:S02]  /*07b0*/  IMAD R27, R27, c[0x0][0x210], RZ ;  /* 0x000084001b1b7a24 */ /* 0x000fe400078e02ff */
[----:B------:R-:W-:Y:S01]  /*07c0*/  IMAD.IADD R5, R3, 0x1, R0 ;  /* 0x0000000103057824 */ /* 0x000fe200078e0200 */
[----:B------:R-:W-:Y:S01]  /*07d0*/  @!P0 SHF.R.S32.HI R0, RZ, 0x1f, R250 ;  /* 0x0000001fff008819 */ /* 0x000fe200000114fa */
[----:B------:R-:W-:Y:S02]  /*07e0*/  IMAD.MOV.U32 R4, RZ, RZ, R2 ;  /* 0x000000ffff047224 */ /* 0x000fe400078e0002 */
[----:B------:R-:W-:Y:S01]  /*07f0*/  IMAD R27, R24, c[0x0][0x214], R27 ;  /* 0x00008500181b7a24 */ /* 0x000fe200078e021b */
[----:B------:R-:W-:Y:S01]  /*0800*/  @!P0 LEA.HI R0, R0, R250, RZ, 0x3 ;  /* 0x000000fa00008211 */ /* 0x000fe200078f18ff */
[----:B------:R-:W-:Y:S02]  /*0810*/  IMAD.U32 R11, RZ, RZ, UR7 ;  /* 0x00000007ff0b7e24 */ /* 0x000fe4000f8e00ff */
[----:B------:R-:W-:Y:S01]  /*0820*/  IMAD.WIDE.U32 R24, R24, c[0x0][0x210], R4 ;  /* 0x0000840018187a25 */ /* 0x000fe200078e0004 */
[----:B------:R-:W-:Y:S01]  /*0830*/  @!P0 SHF.R.S32.HI R4, RZ, 0x1f, R251 ;  /* 0x0000001fff048819 */ /* 0x000fe200000114fb */
[----:B------:R-:W-:Y:S01]  /*0840*/  SHFL.IDX PT, R5, R15, 0x2, 0x181f ;  /* 0x00581f000f057f89 */ /* 0x000fe200000e0000 */
[----:B------:R-:W-:Y:S01]  /*0850*/  IADD3 R22, R11, c[0x0][0x1d0], -R22 ;  /* 0x000074000b167a10 */ /* 0x000fe20007ffe816 */
[----:B------:R-:W-:Y:S01]  /*0860*/  IMAD.IADD R23, R10, 0x1, -R12 ;  /* 0x000000010a177824 */ /* 0x000fe200078e0a0c */
[----:B-1----:R-:W-:Y:S01]  /*0870*/  @!P0 LEA R10, P3, R246, R8, 0x1 ;  /* 0x00000008f60a8211 */ /* 0x002fe200078608ff */
[----:B------:R-:W-:Y:S01]  /*0880*/  IMAD.IADD R21, R7, 0x1, R13 ;  /* 0x0000000107157824 */ /* 0x000fe200078e020d */
[----:B------:R-:W-:Y:S01]  /*0890*/  @!P0 LEA.HI R4, R4, R251, RZ, 0x3 ;  /* 0x000000fb04048211 */ /* 0x000fe200078f18ff */
[----:B------:R-:W-:Y:S01]  /*08a0*/  IMAD.SHL.U32 R239, R252, 0x2, RZ ;  /* 0x00000002fcef7824 */ /* 0x000fe200078e00ff */
[----:B--2---:R-:W-:Y:S01]  /*08b0*/  @!P0 LEA.HI.X R11, R246, R9, R247, 0x1, P3 ;  /* 0x00000009f60b8211 */ /* 0x004fe200018f0cf7 */
[----:B------:R-:W-:Y:S01]  /*08c0*/  BAR.SYNC.DEFER_BLOCKING 0x0 ;  /* 0x0000000000007b1d */ /* 0x000fe20000010000 */
[----:B------:R-:W-:Y:S01]  /*08d0*/  ISETP.GE.AND P3, PT, R250, c[0x0][0x198], PT ;  /* 0x00006600fa007a0c */ /* 0x000fe20003f66270 */
[----:B------:R-:W-:Y:S01]  /*08e0*/  IMAD.MOV.U32 R20, RZ, RZ, R6 ;  /* 0x000000ffff147224 */ /* 0x000fe200078e0006 */
[----:B------:R-:W-:Y:S01]  /*08f0*/  @!P0 LOP3.LUT R4, R4, 0xfffffff8, RZ, 0xc0, !PT ;  /* 0xfffffff804048812 */ /* 0x000fe200078ec0ff */
[----:B------:R-:W-:Y:S01]  /*0900*/  IMAD.MOV.U32 R37, RZ, RZ, c[0x0][0x1e4] ;  /* 0x00007900ff257624 */ /* 0x000fe200078e00ff */
[----:B------:R-:W-:Y:S01]  /*0910*/  @!P0 LOP3.LUT R0, R0, 0xfffffff8, RZ, 0xc0, !PT ;  /* 0xfffffff800008812 */ /* 0x000fe200078ec0ff */
[----:B------:R-:W-:Y:S01]  /*0920*/  SHFL.IDX PT, R6, R14, 0x1, 0x181f ;  /* 0x00381f000e067f89 */ /* 0x000fe200000e0000 */
[----:B------:R-:W-:-:S02]  /*0930*/  IMAD.MOV.U32 R237, RZ, RZ, 0x20 ;  /* 0x00000020ffed7424 */ /* 0x000fc400078e00ff */
[--C-:B------:R-:W-:Y:S01]  /*0940*/  @!P0 IMAD.WIDE R12, R4, 0x2, R8.reuse ;  /* 0x00000002040c8825 */ /* 0x100fe200078e0208 */
[----:B------:R-:W1:Y:S03]  /*0950*/  SHFL.IDX PT, R7, R15, 0x1, 0x181f ;  /* 0x00381f000f077f89 */ /* 0x000e6600000e0000 */
[----:B------:R-:W-:Y:S01]  /*0960*/  @!P0 IMAD.WIDE R8, R0, 0x2, R8 ;  /* 0x0000000200088825 */ /* 0x000fe200078e0208 */
[----:B------:R-:W2:Y:S01]  /*0970*/  SHFL.IDX PT, R4, R14, 0x2, 0x181f ;  /* 0x00581f000e047f89 */ /* 0x000ea200000e0000 */
[----:B------:R-:W-:-:S04]  /*0980*/  @!P1 SHF.R.S32.HI R0, RZ, 0x1f, R250 ;  /* 0x0000001fff009819 */ /* 0x000fc800000114fa */
[----:B------:R-:W-:Y:S01]  /*0990*/  @!P1 LEA.HI R0, R0, R250, RZ, 0x3 ;  /* 0x000000fa00009211 */ /* 0x000fe200078f18ff */
[----:B------:R3:W-:Y:S02]  /*09a0*/  @!P0 LDGSTS.E.BYPASS.LTC128B.128 [R239+0x100], [R10.64], !P6 ;  /* 0x001000000aef8fae */ /* 0x0007e4000f101d54 */
[----:B---3--:R-:W-:-:S04]  /*09b0*/  @!P5 SHF.R.S32.HI R10, RZ, 0x1f, R251 ;  /* 0x0000001fff0ad819 */ /* 0x008fc800000114fb */
[----:B------:R-:W-:Y:S02]  /*09c0*/  @!P5 LEA.HI R10, R10, R251, RZ, 0x3 ;  /* 0x000000fb0a0ad211 */ /* 0x000fe400078f18ff */
[--C-:B-----5:R-:W-:Y:S01]  /*09d0*/  @P4 SHF.R.S32.HI R3, RZ, 0x1f, R16.reuse ;  /* 0x0000001fff034819 */ /* 0x120fe20000011410 */
[----:B------:R-:W-:Y:S01]  /*09e0*/  @P4 IMAD.MOV.U32 R2, RZ, RZ, R16 ;  /* 0x000000ffff024224 */ /* 0x000fe200078e0010 */
[----:B------:R-:W-:Y:S01]  /*09f0*/  @!P5 LOP3.LUT R16, R10, 0xfffffff8, RZ, 0xc0, !PT ;  /* 0xfffffff80a10d812 */ /* 0x000fe200078ec0ff */
[----:B------:R-:W-:Y:S02]  /*0a00*/  @!P4 IMAD.MOV.U32 R2, RZ, RZ, R17 ;  /* 0x000000ffff02c224 */ /* 0x000fe400078e0011 */
[----:B------:R-:W-:Y:S01]  /*0a10*/  @!P4 IMAD.MOV.U32 R3, RZ, RZ, R18 ;  /* 0x000000ffff03c224 */ /* 0x000fe200078e0012 */
[----:B------:R-:W-:Y:S01]  /*0a20*/  ISETP.GE.AND P4, PT, R251, c[0x0][0x198], PT ;  /* 0x00006600fb007a0c */ /* 0x000fe20003f86270 */
[----:B-1----:R-:W-:Y:S01]  /*0a30*/  @!P5 IMAD.WIDE R16, R16, 0x2, R6 ;  /* 0x000000021010d825 */ /* 0x002fe200078e0206 */
[----:B------:R-:W-:-:S03]  /*0a40*/  @!P1 LOP3.LUT R18, R0, 0xfffffff8, RZ, 0xc0, !PT ;  /* 0xfffffff800129812 */ /* 0x000fc600078ec0ff */
[----:B------:R-:W-:Y:S02]  /*0a50*/  IMAD R0, R3, c[0x0][0x1f0], RZ ;  /* 0x00007c0003007a24 */ /* 0x000fe400078e02ff */
[----:B--2---:R-:W-:-:S04]  /*0a60*/  @!P1 IMAD.WIDE R18, R18, 0x2, R4 ;  /* 0x0000000212129825 */ /* 0x004fc800078e0204 */
[C---:B------:R-:W-:Y:S02]  /*0a70*/  IMAD R0, R2.reuse, c[0x0][0x1f4], R0 ;  /* 0x00007d0002007a24 */ /* 0x040fe400078e0200 */
[----:B------:R1:W-:Y:S01]  /*0a80*/  @!P0 LDGSTS.E.BYPASS.LTC128B.128 [R239+0x4100], [R12.64], !P4 ;  /* 0x041000000cef8fae */ /* 0x0003e2000e101d54 */
[----:B------:R-:W-:-:S03]  /*0a90*/  IMAD.WIDE.U32 R38, R2, c[0x0][0x1f0], R20 ;  /* 0x00007c0002267a25 */ /* 0x000fc600078e0014 */
[----:B------:R2:W-:Y:S01]  /*0aa0*/  @!P0 LDGSTS.E.BYPASS.LTC128B.128 [R239+0x8100], [R8.64], !P3 ;  /* 0x0810000008ef8fae */ /* 0x0005e2000d901d54 */
[C---:B------:R-:W-:Y:S01]  /*0ab0*/  @!P5 LEA R10, P0, R246.reuse, R6, 0x1 ;  /* 0x00000006f60ad211 */ /* 0x040fe200078008ff */
[----:B------:R-:W-:Y:S02]  /*0ac0*/  IMAD.IADD R249, R39, 0x1, R0 ;  /* 0x0000000127f97824 */ /* 0x000fe400078e0200 */
[----:B------:R-:W-:Y:S01]  /*0ad0*/  IMAD.MOV.U32 R248, RZ, RZ, R38 ;  /* 0x000000fffff87224 */ /* 0x000fe200078e0026 */
[----:B------:R-:W-:Y:S01]  /*0ae0*/  @!P5 LEA.HI.X R11, R246, R7, R247, 0x1, P0 ;  /* 0x00000007f60bd211 */ /* 0x000fe200000f0cf7 */
[----:B------:R-:W-:Y:S01]  /*0af0*/  IMAD R3, R3, c[0x0][0x218], RZ ;  /* 0x0000860003037a24 */ /* 0x000fe200078e02ff */
[----:B------:R-:W-:Y:S04]  /*0b00*/  STL.64 [R1+0x10], R38 ;  /* 0x0000102601007387 */ /* 0x000fe80000100a00 */
[----:B------:R3:W-:Y:S04]  /*0b10*/  @!P5 LDGSTS.E.BYPASS.LTC128B.128 [R239+0x1100], [R10.64], !P6 ;  /* 0x011000000aefdfae */ /* 0x0007e8000f101d54 */
[----:B------:R4:W-:Y:S01]  /*0b20*/  @!P5 LDGSTS.E.BYPASS.LTC128B.128 [R239+0x5100], [R16.64], !P4 ;  /* 0x0510000010efdfae */ /* 0x0009e2000e101d54 */
[----:B--2---:R-:W-:-:S02]  /*0b30*/  @!P5 SHF.R.S32.HI R9, RZ, 0x1f, R250 ;  /* 0x0000001fff09d819 */ /* 0x004fc400000114fa */
[----:B------:R-:W-:Y:S02]  /*0b40*/  @!P1 SHF.R.S32.HI R8, RZ, 0x1f, R251 ;  /* 0x0000001fff089819 */ /* 0x000fe400000114fb */
[----:B------:R-:W-:Y:S02]  /*0b50*/  @!P5 LEA.HI R9, R9, R250, RZ, 0x3 ;  /* 0x000000fa0909d211 */ /* 0x000fe400078f18ff */
[----:B-1----:R-:W-:Y:S02]  /*0b60*/  @!P1 LEA.HI R12, R8, R251, RZ, 0x3 ;  /* 0x000000fb080c9211 */ /* 0x002fe400078f18ff */
[----:B------:R1:W2:Y:S02]  /*0b70*/  SHFL.IDX PT, R8, R14, 0x3, 0x181f ;  /* 0x00781f000e087f89 */ /* 0x0002a400000e0000 */
[----:B------:R-:W-:-:S05]  /*0b80*/  @!P1 LOP3.LUT R12, R12, 0xfffffff8, RZ, 0xc0, !PT ;  /* 0xfffffff80c0c9812 */ /* 0x000fca00078ec0ff */
[----:B------:R-:W-:-:S04]  /*0b90*/  @!P1 IMAD.WIDE R12, R12, 0x2, R4 ;  /* 0x000000020c0c9825 */ /* 0x000fc800078e0204 */
[----:B----4-:R-:W-:Y:S01]  /*0ba0*/  IMAD.WIDE.U32 R16, R36, 0x40, RZ ;  /* 0x0000004024107825 */ /* 0x010fe200078e00ff */
[----:B-1----:R-:W-:Y:S02]  /*0bb0*/  @!P5 LOP3.LUT R14, R9, 0xfffffff8, RZ, 0xc0, !PT ;  /* 0xfffffff8090ed812 */ /* 0x002fe400078ec0ff */
[----:B------:R1:W4:Y:S03]  /*0bc0*/  SHFL.IDX PT, R9, R15, 0x3, 0x181f ;  /* 0x00781f000f097f89 */ /* 0x00032600000e0000 */
[----:B-1----:R-:W-:Y:S01]  /*0bd0*/  @!P5 IMAD.WIDE R14, R14, 0x2, R6 ;  /* 0x000000020e0ed825 */ /* 0x002fe200078e0206 */
[----:B------:R-:W-:-:S04]  /*0be0*/  @!P1 LEA R6, P0, R246, R4, 0x1 ;  /* 0x00000004f6069211 */ /* 0x000fc800078008ff */
[C-C-:B------:R-:W-:Y:S01]  /*0bf0*/  @!P1 LEA.HI.X R7, R246.reuse, R5, R247.reuse, 0x1, P0 ;  /* 0x00000005f6079211 */ /* 0x140fe200000f0cf7 */
[----:B------:R1:W-:Y:S01]  /*0c00*/  @!P5 LDGSTS.E.BYPASS.LTC128B.128 [R239+0x9100], [R14.64], !P3 ;  /* 0x091000000eefdfae */ /* 0x0003e2000d901d54 */
[----:B--2---:R-:W-:Y:S02]  /*0c10*/  @!P2 LEA R4, P0, R246, R8, 0x1 ;  /* 0x00000008f604a211 */ /* 0x004fe400078008ff */
[----:B------:R-:W-:Y:S01]  /*0c20*/  ISETP.GE.AND P5, PT, R22, 0x21, PT ;  /* 0x000000211600780c */ /* 0x000fe20003fa6270 */
[----:B------:R2:W-:Y:S01]  /*0c30*/  @!P1 LDGSTS.E.BYPASS.LTC128B.128 [R239+0x2100], [R6.64], !P6 ;  /* 0x0210000006ef9fae */ /* 0x0005e2000f101d54 */
[----:B----4-:R-:W-:-:S03]  /*0c40*/  @!P2 LEA.HI.X R5, R246, R9, R247, 0x1, P0 ;  /* 0x00000009f605a211 */ /* 0x010fc600000f0cf7 */
[----:B------:R4:W-:Y:S04]  /*0c50*/  @!P1 LDGSTS.E.BYPASS.LTC128B.128 [R239+0x6100], [R12.64], !P4 ;  /* 0x061000000cef9fae */ /* 0x0009e8000e101d54 */
[----:B------:R5:W-:Y:S01]  /*0c60*/  @!P1 LDGSTS.E.BYPASS.LTC128B.128 [R239+0xa100], [R18.64], !P3 ;  /* 0x0a10000012ef9fae */ /* 0x000be2000d901d54 */
[----:B------:R-:W-:-:S03]  /*0c70*/  ISETP.GE.AND P1, PT, R22, 0x41, PT ;  /* 0x000000411600780c */ /* 0x000fc60003f26270 */
[----:B------:R1:W-:Y:S01]  /*0c80*/  @!P2 LDGSTS.E.BYPASS.LTC128B.128 [R239+0x3100], [R4.64], !P6 ;  /* 0x0310000004efafae */ /* 0x0003e2000f101d54 */
[----:B------:R-:W-:Y:S02]  /*0c90*/  ISETP.GE.AND P6, PT, R22, 0x1, PT ;  /* 0x000000011600780c */ /* 0x000fe40003fc6270 */
[----:B--2---:R-:W-:Y:S02]  /*0ca0*/  @!P2 SHF.R.S32.HI R7, RZ, 0x1f, R251 ;  /* 0x0000001fff07a819 */ /* 0x004fe400000114fb */
[----:B------:R-:W-:Y:S01]  /*0cb0*/  @!P2 SHF.R.S32.HI R6, RZ, 0x1f, R250 ;  /* 0x0000001fff06a819 */ /* 0x000fe200000114fa */
[----:B----4-:R-:W-:-:S03]  /*0cc0*/  IMAD.IADD R13, R25, 0x1, R27 ;  /* 0x00000001190d7824 */ /* 0x010fc600078e021b */
[----:B------:R-:W-:Y:S01]  /*0cd0*/  @!P2 LEA.HI R6, R6, R250, RZ, 0x3 ;  /* 0x000000fa0606a211 */ /* 0x000fe200078f18ff */
[----:B------:R-:W-:-:S03]  /*0ce0*/  IMAD.MOV.U32 R12, RZ, RZ, R24 ;  /* 0x000000ffff0c7224 */ /* 0x000fc600078e0018 */
[----:B------:R-:W-:Y:S01]  /*0cf0*/  @!P2 LOP3.LUT R6, R6, 0xfffffff8, RZ, 0xc0, !PT ;  /* 0xfffffff80606a812 */ /* 0x000fe200078ec0ff */
[----:B-----5:R-:W-:-:S04]  /*0d00*/  IMAD.WIDE.U32 R18, R2, c[0x0][0x218], R12 ;  /* 0x0000860002127a25 */ /* 0x020fc800078e000c */
[----:B-1----:R-:W-:Y:S01]  /*0d10*/  IMAD.WIDE.U32 R4, R30, UR9, R248 ;  /* 0x000000091e047c25 */ /* 0x002fe2000f8e00f8 */
[----:B------:R1:W-:Y:S03]  /*0d20*/  STL.64 [R1+0x8], R18 ;  /* 0x0000081201007387 */ /* 0x0003e60000100a00 */
[----:B------:R-:W-:Y:S01]  /*0d30*/  IMAD.MOV.U32 R34, RZ, RZ, R18 ;  /* 0x000000ffff227224 */ /* 0x000fe200078e0012 */
[----:B------:R-:W-:Y:S01]  /*0d40*/  IADD3 R0, R5, UR8, RZ ;  /* 0x0000000805007c10 */ /* 0x000fe2000fffe0ff */
[----:B------:R-:W-:Y:S01]  /*0d50*/  UIMAD UR8, UR6, UR9, URZ ;  /* 0x00000009060872a4 */ /* 0x000fe2000f8e023f */
[C---:B---3--:R-:W-:Y:S02]  /*0d60*/  @P6 LEA R10, P0, R4.reuse, c[0x0][0x1c8], 0x1 ;  /* 0x00007200040a6a11 */ /* 0x048fe400078008ff */
[----:B------:R-:W-:Y:S01]  /*0d70*/  @!P2 LEA.HI R5, R7, R251, RZ, 0x3 ;  /* 0x000000fb0705a211 */ /* 0x000fe200078f18ff */
[----:B------:R-:W-:Y:S01]  /*0d80*/  UIMAD UR8, UR12, UR14, UR8 ;  /* 0x0000000e0c0872a4 */ /* 0x000fe2000f8e0208 */
[----:B------:R-:W-:Y:S01]  /*0d90*/  @P6 LEA.HI.X R11, R4, c[0x0][0x1cc], R0, 0x1, P0 ;  /* 0x00007300040b6a11 */ /* 0x000fe200000f0c00 */
[----:B------:R-:W-:Y:S01]  /*0da0*/  USHF.L.U32 UR12, UR10, 0x6, URZ ;  /* 0x000000060a0c7899 */ /* 0x000fe2000800063f */
[----:B------:R-:W-:-:S02]  /*0db0*/  @P5 LEA R7, P0, R36, R4, 0x5 ;  /* 0x0000000424075211 */ /* 0x000fc400078028ff */
[----:B------:R-:W-:Y:S02]  /*0dc0*/  @!P2 LOP3.LUT R5, R5, 0xfffffff8, RZ, 0xc0, !PT ;  /* 0xfffffff80505a812 */ /* 0x000fe400078ec0ff */
[----:B------:R-:W-:Y:S02]  /*0dd0*/  @P5 LEA.HI.X R15, R36, R0, R37, 0x5, P0 ;  /* 0x00000000240f5211 */ /* 0x000fe400000f2c25 */
[----:B------:R-:W-:Y:S01]  /*0de0*/  @P1 IADD3 R14, P0, R4, R16, RZ ;  /* 0x00000010040e1210 */ /* 0x000fe20007f1e0ff */
[----:B------:R-:W-:-:S04]  /*0df0*/  @!P2 IMAD.WIDE R4, R5, 0x2, R8 ;  /* 0x000000020504a825 */ /* 0x000fc800078e0208 */
[----:B------:R-:W-:Y:S01]  /*0e00*/  @!P2 IMAD.WIDE R8, R6, 0x2, R8 ;  /* 0x000000020608a825 */ /* 0x000fe200078e0208 */
[----:B------:R2:W-:Y:S01]  /*0e10*/  @!P2 LDGSTS.E.BYPASS.LTC128B.128 [R239+0x7100], [R4.64], !P4 ;  /* 0x0710000004efafae */ /* 0x0005e2000e101d54 */
[----:B------:R-:W-:Y:S02]  /*0e20*/  ISETP.GE.AND P4, PT, R246, c[0x0][0x1d4], PT ;  /* 0x00007500f6007a0c */ /* 0x000fe40003f86270 */
[----:B------:R-:W-:Y:S01]  /*0e30*/  IMAD.SHL.U32 R16, R37, 0x40, RZ ;  /* 0x0000004025107824 */ /* 0x000fe200078e00ff */
[----:B------:R3:W-:Y:S01]  /*0e40*/  @!P2 LDGSTS.E.BYPASS.LTC128B.128 [R239+0xb100], [R8.64], !P3 ;  /* 0x0b10000008efafae */ /* 0x0007e2000d901d54 */
[----:B------:R-:W-:Y:S02]  /*0e50*/  ISETP.GE.AND P3, PT, R251, c[0x0][0x1d4], PT ;  /* 0x00007500fb007a0c */ /* 0x000fe40003f66270 */
[----:B------:R-:W-:Y:S01]  /*0e60*/  ISETP.GE.AND P2, PT, R250, c[0x0][0x1d4], PT ;  /* 0x00007500fa007a0c */ /* 0x000fe20003f46270 */
[----:B------:R-:W0:Y:S01]  /*0e70*/  LDGDEPBAR ;  /* 0x00000000000079af */ /* 0x000e220000000000 */
[----:B------:R-:W-:Y:S01]  /*0e80*/  @P1 IADD3.X R17, R0, R17, R16, P0, !PT ;  /* 0x0000001100111210 */ /* 0x000fe200007fe410 */
[----:B------:R-:W-:Y:S01]  /*0e90*/  IMAD.SHL.U32 R0, R23, 0x40, RZ ;  /* 0x0000004017007824 */ /* 0x000fe200078e00ff */
[----:B------:R-:W-:Y:S01]  /*0ea0*/  @P5 LEA R6, P0, R7, c[0x0][0x1c8], 0x1 ;  /* 0x0000720007065a11 */ /* 0x000fe200078008ff */
[----:B------:R-:W-:-:S02]  /*0eb0*/  IMAD R16, R2, c[0x0][0x21c], R3 ;  /* 0x0000870002107a24 */ /* 0x000fc400078e0203 */
[----:B------:R4:W-:Y:S01]  /*0ec0*/  @P6 LDGSTS.E.BYPASS.LTC128B.128 [R239+0x12100], [R10.64], !P4 ;  /* 0x121000000aef6fae */ /* 0x0009e2000e101d54 */
[----:B------:R-:W-:Y:S01]  /*0ed0*/  @P5 LEA.HI.X R7, R7, c[0x0][0x1cc], R15, 0x1, P0 ;  /* 0x0000730007075a11 */ /* 0x000fe200000f0c0f */
[----:B------:R-:W-:Y:S01]  /*0ee0*/  IMAD.SHL.U32 R2, R29, 0x8, RZ ;  /* 0x000000081d027824 */ /* 0x000fe200078e00ff */
[----:B------:R-:W-:Y:S01]  /*0ef0*/  LOP3.LUT R0, R0, 0x1c0, RZ, 0xc0, !PT ;  /* 0x000001c000007812 */ /* 0x000fe200078ec0ff */
[----:B------:R4:W-:Y:S01]  /*0f00*/  @P6 LDGSTS.E.BYPASS.LTC128B.128 [R239+0x15100], [R10.64+0x80], !P3 ;  /* 0x151000800aef6fae */ /* 0x0009e2000d901d54 */
[----:B------:R-:W-:Y:S02]  /*0f10*/  IMAD.IADD R35, R19, 0x1, R16 ;  /* 0x0000000113237824 */ /* 0x000fe400078e0210 */
[----:B------:R-:W-:Y:S01]  /*0f20*/  LOP3.LUT R2, R0, 0x8, R2, 0xf8, !PT ;  /* 0x0000000800027812 */ /* 0x000fe200078ef802 */
[----:B------:R4:W-:Y:S01]  /*0f30*/  @P6 LDGSTS.E.BYPASS.LTC128B.128 [R239+0x18100], [R10.64+0x100], !P2 ;  /* 0x181001000aef6fae */ /* 0x0009e2000d101d54 */
[----:B------:R-:W-:Y:S02]  /*0f40*/  SHF.R.U32.HI R0, RZ, 0x3, R0 ;  /* 0x00000003ff007819 */ /* 0x000fe40000011600 */
[----:B------:R-:W-:Y:S01]  /*0f50*/  LOP3.LUT P6, RZ, R23, 0x4, RZ, 0xc0, !PT ;  /* 0x0000000417ff7812 */ /* 0x000fe200078cc0ff */
[----:B------:R5:W-:Y:S01]  /*0f60*/  @P5 LDGSTS.E.BYPASS.LTC128B.128 [R239+0x13100], [R6.64], !P4 ;  /* 0x1310000006ef5fae */ /* 0x000be2000e101d54 */
[----:B--2---:R-:W-:-:S02]  /*0f70*/  @P1 LEA R4, P0, R14, c[0x0][0x1c8], 0x1 ;  /* 0x000072000e041a11 */ /* 0x004fc400078008ff */
[----:B------:R-:W-:Y:S01]  /*0f80*/  LOP3.LUT R3, R2, R0, RZ, 0x3c, !PT ;  /* 0x0000000002037212 */ /* 0x000fe200078e3cff */
[----:B------:R5:W-:Y:S01]  /*0f90*/  @P5 LDGSTS.E.BYPASS.LTC128B.128 [R239+0x16100], [R6.64+0x80], !P3 ;  /* 0x1610008006ef5fae */ /* 0x000be2000d901d54 */
[----:B------:R-:W-:Y:S01]  /*0fa0*/  @P1 LEA.HI.X R5, R14, c[0x0][0x1cc], R17, 0x1, P0 ;  /* 0x000073000e051a11 */ /* 0x000fe200000f0c11 */
[----:B---3--:R-:W-:Y:S01]  /*0fb0*/  IMAD.U32 R8, RZ, RZ, UR14 ;  /* 0x0000000eff087e24 */ /* 0x008fe2000f8e00ff */
[----:B------:R-:W-:Y:S01]  /*0fc0*/  LEA.HI R14, R32, R33, RZ, 0x5 ;  /* 0x00000021200e7211 */ /* 0x000fe200078f28ff */
[----:B------:R5:W-:Y:S01]  /*0fd0*/  @P5 LDGSTS.E.BYPASS.LTC128B.128 [R239+0x19100], [R6.64+0x100], !P2 ;  /* 0x1910010006ef5fae */ /* 0x000be2000d101d54 */
[----:B------:R-:W-:Y:S01]  /*0fe0*/  IMAD.U32 R9, RZ, RZ, UR15 ;  /* 0x0000000fff097e24 */ /* 0x000fe2000f8e00ff */
[----:B------:R-:W-:Y:S01]  /*0ff0*/  LOP3.LUT P5, RZ, R23, 0x2, RZ, 0xc0, !PT ;  /* 0x0000000217ff7812 */ /* 0x000fe200078ac0ff */
[----:B------:R-:W-:Y:S01]  /*1000*/  IMAD.MOV.U32 R15, RZ, RZ, R8 ;  /* 0x000000ffff0f7224 */ /* 0x000fe200078e0008 */
[----:B------:R2:W-:Y:S01]  /*1010*/  @P1 LDGSTS.E.BYPASS.LTC128B.128 [R239+0x14100], [R4.64], !P4 ;  /* 0x1410000004ef1fae */ /* 0x0005e2000e101d54 */
[----:B------:R-:W-:Y:S01]  /*1020*/  IMAD.SHL.U32 R2, R28, 0x40, RZ ;  /* 0x000000401c027824 */ /* 0x000fe200078e00ff */
[----:B------:R-:W-:Y:S01]  /*1030*/  SHF.R.S32.HI R208, RZ, 0x5, R14 ;  /* 0x00000005ffd07819 */ /* 0x000fe2000001140e */
[----:B------:R-:W-:Y:S01]  /*1040*/  IMAD.WIDE.U32 R8, R15, UR9, R34 ;  /* 0x000000090f087c25 */ /* 0x000fe2000f8e0022 */
[----:B------:R2:W-:Y:S02]  /*1050*/  @P1 LDGSTS.E.BYPASS.LTC128B.128 [R239+0x17100], [R4.64+0x80], !P3 ;  /* 0x1710008004ef1fae */ /* 0x0005e4000d901d54 */
[----:B------:R-:W-:Y:S01]  /*1060*/  LOP3.LUT R2, R3, 0xfffffe00, R2, 0xf8, !PT ;  /* 0xfffffe0003027812 */ /* 0x000fe200078ef802 */
[----:B------:R-:W-:Y:S01]  /*1070*/  IMAD.MOV.U32 R3, RZ, RZ, 0x10 ;  /* 0x00000010ff037424 */ /* 0x000fe200078e00ff */
[----:B------:R2:W-:Y:S01]  /*1080*/  @P1 LDGSTS.E.BYPASS.LTC128B.128 [R239+0x1a100], [R4.64+0x100], !P2 ;  /* 0x1a10010004ef1fae */ /* 0x0005e2000d101d54 */
[----:B------:R-:W-:Y:S01]  /*1090*/  IADD3 R0, R9, UR8, RZ ;  /* 0x0000000809007c10 */ /* 0x000fe2000fffe0ff */
[----:B------:R-:W-:Y:S01]  /*10a0*/  UMOV UR8, 0x6 ;  /* 0x0000000600087882 */ /* 0x000fe20000000000 */
[----:B------:R-:W-:Y:S01]  /*10b0*/  IMAD R208, R208, 0x400, R2 ;  /* 0x00000400d0d07824 */ /* 0x000fe200078e0202 */
[----:B------:R-:W0:Y:S01]  /*10c0*/  LDGDEPBAR ;  /* 0x00000000000079af */ /* 0x000e220000000000 */
[----:B------:R-:W-:-:S03]  /*10d0*/  USHF.L.U64.HI UR11, UR10, UR8, UR11 ;  /* 0x000000080a0b7299 */ /* 0x000fc6000801020b */
[C---:B------:R-:W-:Y:S01]  /*10e0*/  LEA R220, R208.reuse, 0x100, 0x1 ;  /* 0x00000100d0dc7811 */ /* 0x040fe200078e08ff */
[----:B------:R-:W-:Y:S01]  /*10f0*/  IMAD.SHL.U32 R208, R208, 0x2, RZ ;  /* 0x00000002d0d07824 */ /* 0x000fe200078e00ff */
[----:B------:R1:W-:Y:S01]  /*1100*/  STL.64 [R1], R34 ;  /* 0x0000002201007387 */ /* 0x0003e20000100a00 */
[----:B-----5:R-:W-:-:S04]  /*1110*/  LEA R6, P0, R8, c[0x0][0x1f8], 0x1 ;  /* 0x00007e0008067a11 */ /* 0x020fc800078008ff */
[----:B------:R-:W-:Y:S01]  /*1120*/  LEA.HI.X R7, R8, c[0x0][0x1fc], R0, 0x1, P0 ;  /* 0x00007f0008077a11 */ /* 0x000fe200000f0c00 */
[----:B------:R-:W-:-:S05]  /*1130*/  IMAD.U32 R0, RZ, RZ, UR12 ;  /* 0x0000000cff007e24 */ /* 0x000fca000f8e00ff */
[----:B------:R-:W-:Y:S01]  /*1140*/  IADD3 R12, P1, P0, R0, 0x80, R6 ;  /* 0x00000080000c7810 */ /* 0x000fe2000783e006 */
[----:B------:R-:W-:-:S04]  /*1150*/  DEPBAR.LE SB0, 0x1 ;  /* 0x000080400000791a */ /* 0x000fc80000000000 */
[----:B------:R-:W-:Y:S01]  /*1160*/  IADD3.X R13, RZ, UR11, R7, P1, P0 ;  /* 0x0000000bff0d7c10 */ /* 0x000fe20008fe0407 */
[----:B------:R-:W-:Y:S01]  /*1170*/  BAR.SYNC.DEFER_BLOCKING 0x0 ;  /* 0x0000000000007b1d */ /* 0x000fe20000010000 */
[----:B------:R-:W-:-:S04]  /*1180*/  IADD3 R8, P0, R6, UR12, RZ ;  /* 0x0000000c06087c10 */ /* 0x000fc8000ff1e0ff */
[----:B------:R-:W-:Y:S02]  /*1190*/  IADD3.X R9, R7, UR11, RZ, P0, !PT ;  /* 0x0000000b07097c10 */ /* 0x000fe400087fe4ff */
[----:B----4-:R-:W-:Y:S02]  /*11a0*/  IADD3 R10, P1, P0, R0, 0x100, R6 ;  /* 0x00000100000a7810 */ /* 0x010fe4000783e006 */
[----:B------:R-:W-:Y:S01]  /*11b0*/  SEL R0, R3, 0xfffffff0, !P5 ;  /* 0xfffffff003007807 */ /* 0x000fe20006800000 */
[----:B------:R-:W-:Y:S01]  /*11c0*/  IMAD.SHL.U32 R3, R26, 0x40, RZ ;  /* 0x000000401a037824 */ /* 0x000fe200078e00ff */
[----:B------:R-:W-:Y:S02]  /*11d0*/  IADD3.X R11, RZ, UR11, R7, P1, P0 ;  /* 0x0000000bff0b7c10 */ /* 0x000fe40008fe0407 */
[----:B--2---:R-:W-:Y:S01]  /*11e0*/  IADD3 R4, P0, R8, UR12, RZ ;  /* 0x0000000c08047c10 */ /* 0x004fe2000ff1e0ff */
[----:B------:R-:W-:Y:S01]  /*11f0*/  IMAD.SHL.U32 R235, R0, 0x2, RZ ;  /* 0x0000000200eb7824 */ /* 0x000fe200078e00ff */
[----:B------:R-:W-:-:S02]  /*1200*/  SEL R0, R237, 0xffffffe0, !P6 ;  /* 0xffffffe0ed007807 */ /* 0x000fc40007000000 */
[----:B------:R-:W-:Y:S01]  /*1210*/  ISETP.GE.AND P5, PT, R246, c[0x0][0x1d4], PT ;  /* 0x00007500f6007a0c */ /* 0x000fe20003fa6270 */
[----:B------:R-:W-:Y:S01]  /*1220*/  IMAD.IADD R216, R220, 0x1, R235 ;  /* 0x00000001dcd87824 */ /* 0x000fe200078e02eb */
[----:B------:R-:W-:Y:S01]  /*1230*/  IADD3.X R5, R9, UR11, RZ, P0, !PT ;  /* 0x0000000b09057c10 */ /* 0x000fe200087fe4ff */
[C---:B------:R-:W-:Y:S01]  /*1240*/  IMAD R220, R0.reuse, 0x2, R220 ;  /* 0x0000000200dc7824 */ /* 0x040fe200078e02dc */
[----:B------:R-:W-:Y:S01]  /*1250*/  ISETP.GE.AND P1, PT, R251, c[0x0][0x1d4], PT ;  /* 0x00007500fb007a0c */ /* 0x000fe20003f26270 */
[----:B------:R-:W-:Y:S01]  /*1260*/  IMAD R224, R0, 0x2, R216 ;  /* 0x0000000200e07824 */ /* 0x000fe200078e02d8 */
[C---:B------:R-:W-:Y:S01]  /*1270*/  ISETP.LT.OR P0, PT, R22.reuse, 0x1, P5 ;  /* 0x000000011600780c */ /* 0x040fe20002f01670 */
[----:B------:R1:W2:Y:S01]  /*1280*/  LDSM.16.M88.4 R152, [R208+0x100] ;  /* 0x00010000d098783b */ /* 0x0002a20000000200 */
[----:B------:R-:W-:Y:S02]  /*1290*/  ISETP.LT.OR P6, PT, R22, 0x1, P1 ;  /* 0x000000011600780c */ /* 0x000fe40000fc1670 */
[----:B------:R-:W-:Y:S01]  /*12a0*/  LOP3.LUT R3, R3, 0x1c0, RZ, 0xc0, !PT ;  /* 0x000001c003037812 */ /* 0x000fe200078ec0ff */
[----:B------:R1:W3:Y:S03]  /*12b0*/  LDSM.16.M88.4 R192, [R208+0x4100] ;  /* 0x00410000d0c0783b */ /* 0x0002e60000000200 */
[----:B------:R-:W-:Y:S01]  /*12c0*/  SHF.R.U32.HI R232, RZ, 0x3, R3 ;  /* 0x00000003ffe87819 */ /* 0x000fe20000011603 */
[----:B------:R1:W4:Y:S04]  /*12d0*/  LDSM.16.M88.4 R156, [R216] ;  /* 0x00000000d89c783b */ /* 0x0003280000000200 */
[----:B------:R1:W1:Y:S04]  /*12e0*/  LDSM.16.M88.4 R196, [R216+0x4000] ;  /* 0x00400000d8c4783b */ /* 0x0002680000000200 */
[----:B------:R1:W1:Y:S04]  /*12f0*/  LDSM.16.M88.4 R184, [R220] ;  /* 0x00000000dcb8783b */ /* 0x0002680000000200 */
[----:B------:R1:W1:Y:S04]  /*1300*/  LDSM.16.M88.4 R200, [R220+0x4000] ;  /* 0x00400000dcc8783b */ /* 0x0002680000000200 */
[----:B------:R1:W1:Y:S04]  /*1310*/  LDSM.16.M88.4 R188, [R224] ;  /* 0x00000000e0bc783b */ /* 0x0002680000000200 */
[----:B------:R1:W1:Y:S04]  /*1320*/  LDSM.16.M88.4 R204, [R224+0x4000] ;  /* 0x00400000e0cc783b */ /* 0x0002680000000200 */
[----:B------:R-:W1:Y:S04]  /*1330*/  LDSM.16.M88.4 R208, [R208+0x8100] ;  /* 0x00810000d0d0783b */ /* 0x000e680000000200 */
[----:B------:R-:W1:Y:S04]  /*1340*/  LDSM.16.M88.4 R216, [R216+0x8000] ;  /* 0x00800000d8d8783b */ /* 0x000e680000000200 */
[----:B------:R-:W1:Y:S04]  /*1350*/  LDSM.16.M88.4 R220, [R220+0x8000] ;  /* 0x00800000dcdc783b */ /* 0x000e680000000200 */
[----:B------:R-:W1:Y:S04]  /*1360*/  LDSM.16.M88.4 R224, [R224+0x8000] ;  /* 0x00800000e0e0783b */ /* 0x000e680000000200 */
[----:B------:R-:W-:Y:S06]  /*1370*/  BAR.SYNC.DEFER_BLOCKING 0x0 ;  /* 0x0000000000007b1d */ /* 0x000fec0000010000 */
[----:B------:R-:W-:Y:S01]  /*1380*/  @!PT LDS RZ, [RZ] ;  /* 0x00000000fffff984 */ /* 0x000fe20000000800 */
[----:B------:R-:W-:Y:S01]  /*1390*/  @!PT LDS RZ, [RZ] ;  /* 0x00000000fffff984 */ /* 0x000fe20000000800 */
[----:B------:R-:W-:Y:S01]  /*13a0*/  @!PT LDS RZ, [RZ] ;  /* 0x00000000fffff984 */ /* 0x000fe20000000800 */
[----:B------:R1:W-:Y:S01]  /*13b0*/  LDGSTS.E.BYPASS.LTC128B.128 [R239+0x100], [R6.64], !P0 ;  /* 0x0010000006ef7fae */ /* 0x0003e2000c101d54 */
[----:B------:R-:W-:-:S03]  /*13c0*/  ISETP.GE.AND P0, PT, R250, c[0x0][0x1d4], PT ;  /* 0x00007500fa007a0c */ /* 0x000fc60003f06270 */
[----:B------:R1:W-:Y:S01]  /*13d0*/  LDGSTS.E.BYPASS.LTC128B.128 [R239+0x3100], [R6.64+0x80], !P6 ;  /* 0x0310008006ef7fae */ /* 0x0003e2000f101d54 */
[----:B------:R-:W-:-:S13]  /*13e0*/  ISETP.LT.OR P6, PT, R22, 0x1, P0 ;  /* 0x000000011600780c */ /* 0x000fda00007c1670 */
[----:B------:R1:W-:Y:S01]  /*13f0*/  LDGSTS.E.BYPASS.LTC128B.128 [R239+0x6100], [R6.64+0x100], !P6 ;  /* 0x0610010006ef7fae */ /* 0x0003e2000f101d54 */
[C---:B------:R-:W-:Y:S02]  /*1400*/  ISETP.LT.OR P6, PT, R22.reuse, 0x21, P5 ;  /* 0x000000211600780c */ /* 0x040fe40002fc1670 */
[----:B------:R-:W-:-:S11]  /*1410*/  ISETP.LT.OR P5, PT, R22, 0x41, P5 ;  /* 0x000000411600780c */ /* 0x000fd60002fa1670 */
[----:B------:R1:W-:Y:S01]  /*1420*/  LDGSTS.E.BYPASS.LTC128B.128 [R239+0x1100], [R8.64], !P6 ;  /* 0x0110000008ef7fae */ /* 0x0003e2000f101d54 */
[C---:B------:R-:W-:Y:S02]  /*1430*/  ISETP.LT.OR P6, PT, R22.reuse, 0x21, P1 ;  /* 0x000000211600780c */ /* 0x040fe40000fc1670 */
[----:B------:R-:W-:-:S11]  /*1440*/  ISETP.LT.OR P1, PT, R22, 0x41, P1 ;  /* 0x000000411600780c */ /* 0x000fd60000f21670 */
[----:B------:R1:W-:Y:S01]  /*1450*/  LDGSTS.E.BYPASS.LTC128B.128 [R239+0x4100], [R12.64], !P6 ;  /* 0x041000000cef7fae */ /* 0x0003e2000f101d54 */
[C---:B------:R-:W-:Y:S02]  /*1460*/  ISETP.LT.OR P6, PT, R22.reuse, 0x21, P0 ;  /* 0x000000211600780c */ /* 0x040fe400007c1670 */
[----:B------:R-:W-:-:S11]  /*1470*/  ISETP.LT.OR P0, PT, R22, 0x41, P0 ;  /* 0x000000411600780c */ /* 0x000fd60000701670 */
[----:B------:R1:W-:Y:S04]  /*1480*/  LDGSTS.E.BYPASS.LTC128B.128 [R239+0x7100], [R10.64], !P6 ;  /* 0x071000000aef7fae */ /* 0x0003e8000f101d54 */
[----:B------:R5:W-:Y:S01]  /*1490*/  LDGSTS.E.BYPASS.LTC128B.128 [R239+0x2100], [R4.64], !P5 ;  /* 0x0210000004ef7fae */ /* 0x000be2000e901d54 */
[----:B------:R-:W-:-:S03]  /*14a0*/  PLOP3.LUT P5, PT, PT, PT, UP1, 0x40, 0x0 ;  /* 0x000000000000781c */ /* 0x000fc60003fae818 */
[----:B------:R5:W-:Y:S01]  /*14b0*/  LDGSTS.E.BYPASS.LTC128B.128 [R239+0x5100], [R4.64+0x80], !P1 ;  /* 0x0510008004ef7fae */ /* 0x000be2000c901d54 */
[----:B------:R-:W-:-:S03]  /*14c0*/  LOP3.LUT P1, RZ, R26, 0x4, RZ, 0xc0, !PT ;  /* 0x000000041aff7812 */ /* 0x000fc6000782c0ff */
[----:B------:R5:W-:Y:S01]  /*14d0*/  LDGSTS.E.BYPASS.LTC128B.128 [R239+0x8100], [R4.64+0x100], !P0 ;  /* 0x0810010004ef7fae */ /* 0x000be2000c101d54 */
[----:B------:R-:W-:-:S03]  /*14e0*/  LOP3.LUT P0, RZ, R26, 0x2, RZ, 0xc0, !PT ;  /* 0x000000021aff7812 */ /* 0x000fc6000780c0ff */
[----:B------:R-:W0:Y:S01]  /*14f0*/  LDGDEPBAR ;  /* 0x00000000000079af */ /* 0x000e220000000000 */
[----:B-----5:R-:W-:Y:S02]  /*1500*/  LOP3.LUT R4, R3, 0x8, R31, 0xf8, !PT ;  /* 0x0000000803047812 */ /* 0x020fe400078ef81f */
[----:B------:R-:W-:Y:S02]  /*1510*/  LOP3.LUT R3, R14, 0xffffffe0, RZ, 0xc0, !PT ;  /* 0xffffffe00e037812 */ /* 0x000fe400078ec0ff */
[----:B------:R-:W-:-:S03]  /*1520*/  LOP3.LUT R232, R4, R232, RZ, 0x3c, !PT ;  /* 0x000000e804e87212 */ /* 0x000fc600078e3cff */
[----:B------:R-:W-:Y:S02]  /*1530*/  IMAD.IADD R116, R33, 0x1, -R3 ;  /* 0x0000000121747824 */ /* 0x000fe400078e0a03 */
[----:B------:R-:W-:Y:S01]  /*1540*/  IMAD R232, R29, 0x200, R232 ;  /* 0x000002001de87824 */ /* 0x000fe200078e02e8 */
[----:B------:R-:W-:Y:S05]  /*1550*/  @P5 BRA `(.L_x_636) ;  /* 0x000001b000005947 */ /* 0x000fea0003800000 */
[----:B-1234-:R-:W-:Y:S01]  /*1560*/  UIADD3 UR9, UR16, -0x2, URZ ;  /* 0xfffffffe10097890 */ /* 0x01efe2000fffe03f */
[C---:B------:R-:W-:Y:S01]  /*1570*/  IMAD.SHL.U32 R8, R36.reuse, 0x40, RZ ;  /* 0x0000004024087824 */ /* 0x040fe200078e00ff */
[----:B------:R-:W-:Y:S02]  /*1580*/  SHF.L.U64.HI R9, R36, 0x6, R37 ;  /* 0x0000000624097819 */ /* 0x000fe40000010225 */
[----:B------:R-:W-:Y:S02]  /*1590*/  USHF.R.S32.HI UR8, URZ, 0x1f, UR9 ;  /* 0x0000001f3f087899 */ /* 0x000fe40008011409 */
[----:B------:R-:W-:Y:S01]  /*15a0*/  UIMAD UR5, UR5, UR9, URZ ;  /* 0x00000009050572a4 */ /* 0x000fe2000f8e023f */
[----:B------:R-:W-:-:S03]  /*15b0*/  IMAD.WIDE.U32 R6, R30, UR9, R248 ;  /* 0x000000091e067c25 */ /* 0x000fc6000f8e00f8 */
[----:B------:R-:W-:Y:S02]  /*15c0*/  UIMAD UR5, UR8, UR18, UR5 ;  /* 0x00000012080572a4 */ /* 0x000fe4000f8e0205 */
[----:B------:R-:W-:-:S04]  /*15d0*/  LEA R4, P5, R6, c[0x0][0x1c8], 0x1 ;  /* 0x0000720006047a11 */ /* 0x000fc800078a08ff */
[----:B------:R-:W-:-:S04]  /*15e0*/  IADD3 R3, R7, UR5, RZ ;  /* 0x0000000507037c10 */ /* 0x000fc8000fffe0ff */
[----:B------:R-:W-:Y:S02]  /*15f0*/  LEA.HI.X R5, R6, c[0x0][0x1cc], R3, 0x1, P5 ;  /* 0x0000730006057a11 */ /* 0x000fe400028f0c03 */
[----:B------:R-:W-:-:S03]  /*1600*/  IADD3 R12, P6, P5, R8, 0x80, R4 ;  /* 0x00000080080c7810 */ /* 0x000fc60007dde004 */
[----:B------:R1:W-:Y:S01]  /*1610*/  LDGSTS.E.BYPASS.LTC128B.128 [R239+0x1b100], [R4.64], !P4 ;  /* 0x1b10000004ef7fae */ /* 0x0003e2000e101d54 */
[C-C-:B------:R-:W-:Y:S02]  /*1620*/  IADD3.X R13, R9.reuse, RZ, R5.reuse, P6, P5 ;  /* 0x000000ff090d7210 */ /* 0x140fe400037ea405 */
[C---:B------:R-:W-:Y:S01]  /*1630*/  IADD3 R10, P6, P5, R8.reuse, 0x100, R4 ;  /* 0x00000100080a7810 */ /* 0x040fe20007dde004 */
[----:B------:R1:W-:Y:S03]  /*1640*/  LDGSTS.E.BYPASS.LTC128B.128 [R239+0x1e100], [R4.64+0x80], !P3 ;  /* 0x1e10008004ef7fae */ /* 0x0003e6000d901d54 */
[----:B------:R-:W-:Y:S01]  /*1650*/  IADD3.X R11, R9, RZ, R5, P6, P5 ;  /* 0x000000ff090b7210 */ /* 0x000fe200037ea405 */
[----:B------:R1:W-:Y:S01]  /*1660*/  LDGSTS.E.BYPASS.LTC128B.128 [R239+0x21100], [R4.64+0x100], !P2 ;  /* 0x2110010004ef7fae */ /* 0x0003e2000d101d54 */
[----:B------:R-:W-:-:S04]  /*1670*/  IADD3 R6, P6, R8, R4, RZ ;  /* 0x0000000408067210 */ /* 0x000fc80007fde0ff */
[----:B------:R-:W-:Y:S01]  /*1680*/  IADD3 R8, P5, R6, R8, RZ ;  /* 0x0000000806087210 */ /* 0x000fe20007fbe0ff */
[----:B------:R-:W-:-:S04]  /*1690*/  IMAD.X R7, R9, 0x1, R5, P6 ;  /* 0x0000000109077824 */ /* 0x000fc800030e0605 */
[----:B------:R-:W-:Y:S01]  /*16a0*/  IMAD.X R9, R7, 0x1, R9, P5 ;  /* 0x0000000107097824 */ /* 0x000fe200028e0609 */
[----:B------:R1:W-:Y:S04]  /*16b0*/  LDGSTS.E.BYPASS.LTC128B.128 [R239+0x1c100], [R6.64], !P4 ;  /* 0x1c10000006ef7fae */ /* 0x0003e8000e101d54 */
[----:B------:R1:W-:Y:S04]  /*16c0*/  LDGSTS.E.BYPASS.LTC128B.128 [R239+0x1f100], [R12.64], !P3 ;  /* 0x1f1000000cef7fae */ /* 0x0003e8000d901d54 */
[----:B------:R1:W-:Y:S04]  /*16d0*/  LDGSTS.E.BYPASS.LTC128B.128 [R239+0x22100], [R10.64], !P2 ;  /* 0x221000000aef7fae */ /* 0x0003e8000d101d54 */
[----:B------:R1:W-:Y:S04]  /*16e0*/  LDGSTS.E.BYPASS.LTC128B.128 [R239+0x1d100], [R8.64], !P4 ;  /* 0x1d10000008ef7fae */ /* 0x0003e8000e101d54 */
[----:B------:R1:W-:Y:S04]  /*16f0*/  LDGSTS.E.BYPASS.LTC128B.128 [R239+0x20100], [R8.64+0x80], !P3 ;  /* 0x2010008008ef7fae */ /* 0x0003e8000d901d54 */
[----:B------:R1:W-:Y:S02]  /*1700*/  LDGSTS.E.BYPASS.LTC128B.128 [R239+0x23100], [R8.64+0x100], !P2 ;  /* 0x2310010008ef7fae */ /* 0x0003e4000d101d54 */
.L_x_636:
[----:B-1234-:R-:W0:Y:S01]  /*1710*/  LDGDEPBAR ;  /* 0x00000000000079af */ /* 0x01ee220000000000 */
[----:B------:R-:W-:Y:S01]  /*1720*/  PLOP3.LUT P5, PT, PT, PT, UP1, 0x40, 0x0 ;  /* 0x000000000000781c */ /* 0x000fe20003fae818 */
[----:B------:R-:W-:Y:S01]  /*1730*/  IMAD.SHL.U32 R232, R232, 0x2, RZ ;  /* 0x00000002e8e87824 */ /* 0x000fe200078e00ff */
[----:B------:R-:W-:-:S05]  /*1740*/  SEL R4, R237, 0xffffffe0, !P0 ;  /* 0xffffffe0ed047807 */ /* 0x000fca0004000000 */
[----:B------:R-:W-:Y:S01]  /*1750*/  IMAD.IADD R4, R232, 0x1, R4 ;  /* 0x00000001e8047824 */ /* 0x000fe200078e0204 */
[----:B------:R-:W-:-:S04]  /*1760*/  DEPBAR.LE SB0, 0x2 ;  /* 0x000080800000791a */ /* 0x000fc80000000000 */
[----:B------:R-:W-:Y:S06]  /*1770*/  BAR.SYNC.DEFER_BLOCKING 0x0 ;  /* 0x0000000000007b1d */ /* 0x000fec0000010000 */
[----:B------:R1:W2:Y:S04]  /*1780*/  LDSM.16.M88.4 R16, [R232+0x12100] ;  /* 0x01210000e810783b */ /* 0x0002a80000000200 */
[----:B------:R1:W3:Y:S04]  /*1790*/  LDSM.16.M88.4 R20, [R232+0x12900] ;  /* 0x01290000e814783b */ /* 0x0002e80000000200 */
[----:B------:R1:W4:Y:S04]  /*17a0*/  LDSM.16.M88.4 R36, [R232+0x13100] ;  /* 0x01310000e824783b */ /* 0x0003280000000200 */
[----:B------:R1:W1:Y:S04]  /*17b0*/  LDSM.16.M88.4 R40, [R232+0x13900] ;  /* 0x01390000e828783b */ /* 0x0002680000000200 */
[----:B------:R1:W1:Y:S04]  /*17c0*/  LDSM.16.M88.4 R56, [R232+0x14100] ;  /* 0x01410000e838783b */ /* 0x0002680000000200 */
[----:B------:R1:W1:Y:S04]  /*17d0*/  LDSM.16.M88.4 R64, [R232+0x14900] ;  /* 0x01490000e840783b */ /* 0x0002680000000200 */
[----:B------:R1:W1:Y:S04]  /*17e0*/  LDSM.16.M88.4 R52, [R4+0x12100] ;  /* 0x012100000434783b */ /* 0x0002680000000200 */
[----:B------:R1:W1:Y:S04]  /*17f0*/  LDSM.16.M88.4 R48, [R4+0x12900] ;  /* 0x012900000430783b */ /* 0x0002680000000200 */
[----:B------:R1:W1:Y:S04]  /*1800*/  LDSM.16.M88.4 R44, [R4+0x13100] ;  /* 0x01310000042c783b */ /* 0x0002680000000200 */
[----:B------:R1:W1:Y:S04]  /*1810*/  LDSM.16.M88.4 R60, [R4+0x13900] ;  /* 0x01390000043c783b */ /* 0x0002680000000200 */
[----:B------:R1:W1:Y:S04]  /*1820*/  LDSM.16.M88.4 R100, [R4+0x14100] ;  /* 0x014100000464783b */ /* 0x0002680000000200 */
[----:B------:R1:W1:Y:S01]  /*1830*/  LDSM.16.M88.4 R104, [R4+0x14900] ;  /* 0x014900000468783b */ /* 0x0002620000000200 */
[----:B------:R-:W-:Y:S05]  /*1840*/  @P5 BRA `(.L_x_637) ;  /* 0x000001e000005947 */ /* 0x000fea0003800000 */
[----:B--23--:R-:W-:Y:S01]  /*1850*/  UIADD3 UR8, UR16, -0x2, URZ ;  /* 0xfffffffe10087890 */ /* 0x00cfe2000fffe03f */
[----:B------:R-:W-:-:S03]  /*1860*/  IMAD.U32 R5, RZ, RZ, UR12 ;  /* 0x0000000cff057e24 */ /* 0x000fc6000f8e00ff */
[----:B------:R-:W-:Y:S02]  /*1870*/  USHF.R.S32.HI UR5, URZ, 0x1f, UR8 ;  /* 0x0000001f3f057899 */ /* 0x000fe40008011408 */
[----:B------:R-:W-:Y:S01]  /*1880*/  UIMAD UR6, UR6, UR8, URZ ;  /* 0x00000008060672a4 */ /* 0x000fe2000f8e023f */
[----:B------:R-:W-:-:S03]  /*1890*/  IMAD.WIDE.U32 R8, R15, UR8, R34 ;  /* 0x000000080f087c25 */ /* 0x000fc6000f8e0022 */
[----:B------:R-:W-:Y:S02]  /*18a0*/  UIMAD UR5, UR5, UR14, UR6 ;  /* 0x0000000e050572a4 */ /* 0x000fe4000f8e0206 */
[----:B------:R-:W-:-:S04]  /*18b0*/  LEA R6, P5, R8, c[0x0][0x1f8], 0x1 ;  /* 0x00007e0008067a11 */ /* 0x000fc800078a08ff */
[----:B------:R-:W-:-:S04]  /*18c0*/  IADD3 R3, R9, UR5, RZ ;  /* 0x0000000509037c10 */ /* 0x000fc8000fffe0ff */
[----:B------:R-:W-:Y:S01]  /*18d0*/  LEA.HI.X R7, R8, c[0x0][0x1fc], R3, 0x1, P5 ;  /* 0x00007f0008077a11 */ /* 0x000fe200028f0c03 */
[----:B------:R-:W-:Y:S01]  /*18e0*/  IMAD.U32 R3, RZ, RZ, UR12 ;  /* 0x0000000cff037e24 */ /* 0x000fe2000f8e00ff */
[----:B------:R-:W-:-:S03]  /*18f0*/  IADD3 R14, P6, P5, R5, 0x80, R6 ;  /* 0x00000080050e7810 */ /* 0x000fc60007dde006 */
[----:B------:R-:W-:Y:S01]  /*1900*/  @!PT LDS RZ, [RZ] ;  /* 0x00000000fffff984 */ /* 0x000fe20000000800 */
[----:B------:R-:W-:Y:S01]  /*1910*/  @!PT LDS RZ, [RZ] ;  /* 0x00000000fffff984 */ /* 0x000fe20000000800 */
[----:B------:R-:W-:Y:S01]  /*1920*/  @!PT LDS RZ, [RZ] ;  /* 0x00000000fffff984 */ /* 0x000fe20000000800 */
[----:B------:R2:W-:Y:S01]  /*1930*/  LDGSTS.E.BYPASS.LTC128B.128 [R239+0x9100], [R6.64], !P4 ;  /* 0x0910000006ef7fae */ /* 0x0005e2000e101d54 */
[--C-:B------:R-:W-:Y:S02]  /*1940*/  IADD3.X R15, RZ, UR11, R7.reuse, P6, P5 ;  /* 0x0000000bff0f7c10 */ /* 0x100fe4000b7ea407 */
[----:B------:R-:W-:Y:S01]  /*1950*/  IADD3 R12, P6, P5, R3, 0x100, R6 ;  /* 0x00000100030c7810 */ /* 0x000fe20007dde006 */
[----:B------:R2:W-:Y:S03]  /*1960*/  LDGSTS.E.BYPASS.LTC128B.128 [R239+0xc100], [R6.64+0x80], !P3 ;  /* 0x0c10008006ef7fae */ /* 0x0005e6000d901d54 */
[----:B------:R-:W-:Y:S01]  /*1970*/  IADD3.X R13, RZ, UR11, R7, P6, P5 ;  /* 0x0000000bff0d7c10 */ /* 0x000fe2000b7ea407 */
[----:B------:R2:W-:Y:S01]  /*1980*/  LDGSTS.E.BYPASS.LTC128B.128 [R239+0xf100], [R6.64+0x100], !P2 ;  /* 0x0f10010006ef7fae */ /* 0x0005e2000d101d54 */
[----:B------:R-:W-:-:S04]  /*1990*/  IADD3 R8, P6, R6, UR12, RZ ;  /* 0x0000000c06087c10 */ /* 0x000fc8000ffde0ff */
[----:B------:R-:W-:Y:S02]  /*19a0*/  IADD3 R10, P5, R8, UR12, RZ ;  /* 0x0000000c080a7c10 */ /* 0x000fe4000ffbe0ff */
[----:B------:R-:W-:-:S04]  /*19b0*/  IADD3.X R9, R7, UR11, RZ, P6, !PT ;  /* 0x0000000b07097c10 */ /* 0x000fc8000b7fe4ff */
[----:B------:R-:W-:Y:S01]  /*19c0*/  IADD3.X R11, R9, UR11, RZ, P5, !PT ;  /* 0x0000000b090b7c10 */ /* 0x000fe2000affe4ff */
[----:B------:R2:W-:Y:S04]  /*19d0*/  LDGSTS.E.BYPASS.LTC128B.128 [R239+0xa100], [R8.64], !P4 ;  /* 0x0a10000008ef7fae */ /* 0x0005e8000e101d54 */
[----:B------:R2:W-:Y:S04]  /*19e0*/  LDGSTS.E.BYPASS.LTC128B.128 [R239+0xd100], [R14.64], !P3 ;  /* 0x0d1000000eef7fae */ /* 0x0005e8000d901d54 */
[----:B------:R2:W-:Y:S04]  /*19f0*/  LDGSTS.E.BYPASS.LTC128B.128 [R239+0x10100], [R12.64], !P2 ;  /* 0x101000000cef7fae */ /* 0x0005e8000d101d54 */
[----:B------:R2:W-:Y:S04]  /*1a00*/  LDGSTS.E.BYPASS.LTC128B.128 [R239+0xb100], [R10.64], !P4 ;  /* 0x0b1000000aef7fae */ /* 0x0005e8000e101d54 */
[----:B------:R2:W-:Y:S04]  /*1a10*/  LDGSTS.E.BYPASS.LTC128B.128 [R239+0xe100], [R10.64+0x80], !P3 ;  /* 0x0e1000800aef7fae */ /* 0x0005e8000d901d54 */
[----:B------:R2:W-:Y:S02]  /*1a20*/  LDGSTS.E.BYPASS.LTC128B.128 [R239+0x11100], [R10.64+0x100], !P2 ;  /* 0x111001000aef7fae */ /* 0x0005e4000d101d54 */
.L_x_637:
[----:B--23--:R-:W-:Y:S01]  /*1a30*/  HMMA.16816.F32 R32, R152, R16, RZ ;  /* 0x000000109820723c */ /* 0x00cfe200000018ff */
[----:B------:R-:W-:Y:S01]  /*1a40*/  IMAD.MOV.U32 R3, RZ, RZ, 0x40 ;  /* 0x00000040ff037424 */ /* 0x000fe200078e00ff */
[----:B------:R-:W-:Y:S01]  /*1a50*/  ULDC UR5, c[0x0][0x1d0] ;  /* 0x0000740000057ab9 */ /* 0x000fe20000000800 */
[----:B------:R-:W-:Y:S01]  /*1a60*/  STL [R1+0x24], R239 ;  /* 0x000024ef01007387 */ /* 0x000fe20000100800 */
[----:B------:R-:W-:Y:S01]  /*1a70*/  UIADD3 UR5, UR7, UR5, URZ ;  /* 0x0000000507057290 */ /* 0x000fe2000fffe03f */
[----:B------:R-:W-:-:S02]  /*1a80*/  SHF.L.U32 R135, R2, 0x1, RZ ;  /* 0x0000000102877819 */ /* 0x000fc400000006ff */
[----:B------:R-:W-:Y:S01]  /*1a90*/  SEL R234, R3, 0xffffffc0, !P1 ;  /* 0xffffffc003ea7807 */ /* 0x000fe20004800000 */
[C---:B------:R-:W-:Y:S01]  /*1aa0*/  HMMA.16816.F32 R28, R152.reuse, R18, RZ ;  /* 0x00000012981c723c */ /* 0x040fe200000018ff */
[----:B------:R-:W0:Y:S01]  /*1ab0*/  LDGDEPBAR ;  /* 0x00000000000079af */ /* 0x000e220000000000 */
[C-C-:B------:R-:W-:Y:S01]  /*1ac0*/  IMAD.IADD R2, R235.reuse, 0x1, R135.reuse ;  /* 0x00000001eb027824 */ /* 0x140fe200078e0287 */
[----:B------:R-:W-:Y:S01]  /*1ad0*/  IADD3 R3, R234, R4, RZ ;  /* 0x00000004ea037210 */ /* 0x000fe20007ffe0ff */
[----:B------:R-:W-:Y:S02]  /*1ae0*/  IMAD.IADD R5, R232, 0x1, R234 ;  /* 0x00000001e8057824 */ /* 0x000fe400078e02ea */
[----:B------:R-:W-:Y:S02]  /*1af0*/  IMAD R233, R0, 0x2, R135 ;  /* 0x0000000200e97824 */ /* 0x000fe400078e0287 */
[----:B------:R-:W-:Y:S01]  /*1b00*/  HMMA.16816.F32 R24, R152, R20, RZ ;  /* 0x000000149818723c */ /* 0x000fe200000018ff */
[----:B------:R-:W-:Y:S02]  /*1b10*/  LDSM.16.M88.4 R68, [R5+0x13900] ;  /* 0x013900000544783b */ /* 0x000fe40000000200 */
[----:B------:R-:W-:-:S02]  /*1b20*/  IADD3 R0, R235, R233, RZ ;  /* 0x000000e9eb007210 */ /* 0x000fc40007ffe0ff */
[----:B------:R-:W-:Y:S03]  /*1b30*/  LDSM.16.M88.4 R108, [R3+0x12100] ;  /* 0x01210000036c783b */ /* 0x000fe60000000200 */
[C---:B----4-:R-:W-:Y:S01]  /*1b40*/  HMMA.16816.F32 R16, R152.reuse, R36, RZ ;  /* 0x000000249810723c */ /* 0x050fe200000018ff */
[----:B------:R-:W-:Y:S07]  /*1b50*/  LDSM.16.M88.4 R112, [R3+0x13900] ;  /* 0x013900000370783b */ /* 0x000fee0000000200 */
[C---:B------:R-:W-:Y:S08]  /*1b60*/  HMMA.16816.F32 R12, R152.reuse, R38, RZ ;  /* 0x00000026980c723c */ /* 0x040ff000000018ff */
[C---:B-1----:R-:W-:Y:S08]  /*1b70*/  HMMA.16816.F32 R8, R152.reuse, R40, RZ ;  /* 0x000000289808723c */ /* 0x042ff000000018ff */
[----:B------:R-:W-:Y:S08]  /*1b80*/  HMMA.16816.F32 R20, R152, R22, RZ ;  /* 0x000000169814723c */ /* 0x000ff000000018ff */
[C---:B------:R-:W-:Y:S08]  /*1b90*/  HMMA.16816.F32 R88, R156.reuse, R48, R24 ;  /* 0x000000309c58723c */ /* 0x040ff00000001818 */
[C---:B------:R-:W-:Y:S08]  /*1ba0*/  HMMA.16816.F32 R80, R156.reuse, R44, R16 ;  /* 0x0000002c9c50723c */ /* 0x040ff00000001810 */
[C---:B------:R-:W-:Y:S01]  /*1bb0*/  HMMA.16816.F32 R72, R156.reuse, R46, R12 ;  /* 0x0000002e9c48723c */ /* 0x040fe2000000180c */
[----:B------:R-:W1:Y:S07]  /*1bc0*/  LDSM.16.M88.4 R44, [R5+0x12900] ;  /* 0x01290000052c783b */ /* 0x000e6e0000000200 */
[----:B------:R-:W-:Y:S08]  /*1bd0*/  HMMA.16816.F32 R76, R156, R60, R8 ;  /* 0x0000003c9c4c723c */ /* 0x000ff00000001808 */
[----:B------:R-:W-:Y:S08]  /*1be0*/  HMMA.16816.F32 R24, R152, R42, RZ ;  /* 0x0000002a9818723c */ /* 0x000ff000000018ff */
[C---:B------:R-:W-:Y:S01]  /*1bf0*/  HMMA.16816.F32 R92, R156.reuse, R52, R32 ;  /* 0x000000349c5c723c */ /* 0x040fe20000001820 */
[----:B------:R-:W-:Y:S07]  /*1c00*/  LDSM.16.M88.4 R32, [R5+0x12100] ;  /* 0x012100000520783b */ /* 0x000fee0000000200 */
[----:B------:R-:W-:Y:S01]  /*1c10*/  HMMA.16816.F32 R96, R156, R54, R28 ;  /* 0x000000369c60723c */ /* 0x000fe2000000181c */
[----:B------:R-:W2:Y:S07]  /*1c20*/  LDSM.16.M88.4 R52, [R5+0x13100] ;  /* 0x013100000534783b */ /* 0x000eae0000000200 */
[C---:B------:R-:W-:Y:S08]  /*1c30*/  HMMA.16816.F32 R12, R152.reuse, R64, RZ ;  /* 0x00000040980c723c */ /* 0x040ff000000018ff */
[----:B------:R-:W-:Y:S01]  /*1c40*/  HMMA.16816.F32 R8, R152, R66, RZ ;  /* 0x000000429808723c */ /* 0x000fe200000018ff */
[----:B------:R-:W3:Y:S07]  /*1c50*/  LDSM.16.M88.4 R64, [R5+0x14100] ;  /* 0x014100000540783b */ /* 0x000eee0000000200 */
[----:B------:R-:W-:Y:S08]  /*1c60*/  HMMA.16816.F32 R84, R156, R50, R20 ;  /* 0x000000329c54723c */ /* 0x000ff00000001814 */
[C---:B------:R-:W-:Y:S08]  /*1c70*/  HMMA.16816.F32 R20, R152.reuse, R56, RZ ;  /* 0x000000389814723c */ /* 0x040ff000000018ff */
[----:B------:R-:W-:Y:S08]  /*1c80*/  HMMA.16816.F32 R16, R152, R58, RZ ;  /* 0x0000003a9810723c */ /* 0x000ff000000018ff */
[C---:B------:R-:W-:Y:S01]  /*1c90*/  HMMA.16816.F32 R56, R156.reuse, R62, R24 ;  /* 0x0000003e9c38723c */ /* 0x040fe20000001818 */
[----:B------:R-:W4:Y:S07]  /*1ca0*/  LDSM.16.M88.4 R60, [R5+0x14900] ;  /* 0x01490000053c783b */ /* 0x000f2e0000000200 */
[C---:B------:R-:W-:Y:S08]  /*1cb0*/  HMMA.16816.F32 R36, R156.reuse, R104, R12 ;  /* 0x000000689c24723c */ /* 0x040ff0000000180c */
[C---:B------:R-:W-:Y:S01]  /*1cc0*/  HMMA.16816.F32 R28, R156.reuse, R106, R8 ;  /* 0x0000006a9c1c723c */ /* 0x040fe20000001808 */
[----:B------:R-:W3:Y:S07]  /*1cd0*/  LDSM.16.M88.4 R104, [R3+0x13100] ;  /* 0x013100000368783b */ /* 0x000eee0000000200 */
[C---:B------:R-:W-:Y:S08]  /*1ce0*/  HMMA.16816.F32 R48, R156.reuse, R100, R20 ;  /* 0x000000649c30723c */ /* 0x040ff00000001814 */
[----:B------:R-:W-:Y:S01]  /*1cf0*/  HMMA.16816.F32 R40, R156, R102, R16 ;  /* 0x000000669c28723c */ /* 0x000fe20000001810 */
[----:B------:R-:W3:Y:S07]  /*1d00*/  LDSM.16.M88.4 R100, [R3+0x12900] ;  /* 0x012900000364783b */ /* 0x000eee0000000200 */
[C---:B-1----:R-:W-:Y:S08]  /*1d10*/  HMMA.16816.F32 R16, R184.reuse, R44, R88 ;  /* 0x0000002cb810723c */ /* 0x042ff00000001858 */
[C---:B------:R-:W-:Y:S08]  /*1d20*/  HMMA.16816.F32 R12, R184.reuse, R46, R84 ;  /* 0x0000002eb80c723c */ /* 0x040ff00000001854 */
[C---:B--2---:R-:W-:Y:S08]  /*1d30*/  HMMA.16816.F32 R44, R184.reuse, R54, R72 ;  /* 0x00000036b82c723c */ /* 0x044ff00000001848 */
[C---:B------:R-:W-:Y:S08]  /*1d40*/  HMMA.16816.F32 R24, R184.reuse, R32, R92 ;  /* 0x00000020b818723c */ /* 0x040ff0000000185c */
[C---:B------:R-:W-:Y:S08]  /*1d50*/  HMMA.16816.F32 R20, R184.reuse, R34, R96 ;  /* 0x00000022b814723c */ /* 0x040ff00000001860 */
[C---:B------:R-:W-:Y:S01]  /*1d60*/  HMMA.16816.F32 R8, R184.reuse, R52, R80 ;  /* 0x00000034b808723c */ /* 0x040fe20000001850 */
[----:B------:R-:W-:Y:S07]  /*1d70*/  LDSM.16.M88.4 R52, [R3+0x14100] ;  /* 0x014100000334783b */ /* 0x000fee0000000200 */
[C---:B---3--:R-:W-:Y:S08]  /*1d80*/  HMMA.16816.F32 R92, R184.reuse, R64, R48 ;  /* 0x00000040b85c723c */ /* 0x048ff00000001830 */
[C---:B------:R-:W-:Y:S01]  /*1d90*/  HMMA.16816.F32 R88, R184.reuse, R66, R40 ;  /* 0x00000042b858723c */ /* 0x040fe20000001828 */
[----:B------:R-:W1:Y:S04]  /*1da0*/  LDSM.16.M88.4 R64, [R3+0x14900] ;  /* 0x014900000340783b */ /* 0x000e680000000200 */
[----:B------:R-:W-:Y:S03]  /*1db0*/  LDSM.16.M88.4 R40, [R232+0x16100] ;  /* 0x01610000e828783b */ /* 0x000fe60000000200 */
[C---:B----4-:R-:W-:Y:S01]  /*1dc0*/  HMMA.16816.F32 R84, R184.reuse, R60, R36 ;  /* 0x0000003cb854723c */ /* 0x050fe20000001824 */
[----:B------:R-:W-:Y:S07]  /*1dd0*/  LDSM.16.M88.4 R36, [R232+0x16900] ;  /* 0x01690000e824783b */ /* 0x000fee0000000200 */
[C---:B------:R-:W-:Y:S01]  /*1de0*/  HMMA.16816.F32 R80, R184.reuse, R62, R28 ;  /* 0x0000003eb850723c */ /* 0x040fe2000000181c */
[----:B------:R-:W2:Y:S07]  /*1df0*/  LDSM.16.M88.4 R60, [R232+0x15100] ;  /* 0x01510000e83c783b */ /* 0x000eae0000000200 */
[C---:B------:R-:W-:Y:S08]  /*1e00*/  HMMA.16816.F32 R76, R184.reuse, R68, R76 ;  /* 0x00000044b84c723c */ /* 0x040ff0000000184c */
[----:B------:R-:W-:Y:S08]  /*1e10*/  HMMA.16816.F32 R96, R184, R70, R56 ;  /* 0x00000046b860723c */ /* 0x000ff00000001838 */
[C---:B------:R-:W-:Y:S01]  /*1e20*/  HMMA.16816.F32 R28, R188.reuse, R106, R44 ;  /* 0x0000006abc1c723c */ /* 0x040fe2000000182c */
[----:B------:R-:W3:Y:S07]  /*1e30*/  LDSM.16.M88.4 R44, [R232+0x15900] ;  /* 0x01590000e82c783b */ /* 0x000eee0000000200 */
[C---:B------:R-:W-:Y:S08]  /*1e40*/  HMMA.16816.F32 R72, R188.reuse, R108, R24 ;  /* 0x0000006cbc48723c */ /* 0x040ff00000001818 */
[C---:B------:R-:W-:Y:S01]  /*1e50*/  HMMA.16816.F32 R68, R188.reuse, R110, R20 ;  /* 0x0000006ebc44723c */ /* 0x040fe20000001814 */
[----:B------:R-:W4:Y:S07]  /*1e60*/  LDSM.16.M88.4 R108, [R232+0x17900] ;  /* 0x01790000e86c783b */ /* 0x000f2e0000000200 */
[C---:B------:R-:W-:Y:S08]  /*1e70*/  HMMA.16816.F32 R56, R188.reuse, R100, R16 ;  /* 0x00000064bc38723c */ /* 0x040ff00000001810 */
[C---:B------:R-:W-:Y:S01]  /*1e80*/  HMMA.16816.F32 R48, R188.reuse, R102, R12 ;  /* 0x00000066bc30723c */ /* 0x040fe2000000180c */
[----:B------:R-:W2:Y:S07]  /*1e90*/  LDSM.16.M88.4 R100, [R232+0x17100] ;  /* 0x01710000e864783b */ /* 0x000eae0000000200 */
[C---:B------:R-:W-:Y:S01]  /*1ea0*/  HMMA.16816.F32 R32, R188.reuse, R104, R8 ;  /* 0x00000068bc20723c */ /* 0x040fe20000001808 */
[----:B------:R-:W2:Y:S07]  /*1eb0*/  LDSM.16.M88.4 R104, [R4+0x15100] ;  /* 0x015100000468783b */ /* 0x000eae0000000200 */
[C---:B------:R-:W-:Y:S08]  /*1ec0*/  HMMA.16816.F32 R24, R188.reuse, R112, R76 ;  /* 0x00000070bc18723c */ /* 0x040ff0000000184c */
[C---:B------:R-:W-:Y:S01]  /*1ed0*/  HMMA.16816.F32 R20, R188.reuse, R114, R96 ;  /* 0x00000072bc14723c */ /* 0x040fe20000001860 */
[----:B------:R-:W3:Y:S04]  /*1ee0*/  LDSM.16.M88.4 R96, [R4+0x15900] ;  /* 0x015900000460783b */ /* 0x000ee80000000200 */
[----:B------:R-:W3:Y:S03]  /*1ef0*/  LDSM.16.M88.4 R112, [R4+0x16100] ;  /* 0x016100000470783b */ /* 0x000ee60000000200 */
[C---:B-1----:R-:W-:Y:S08]  /*1f00*/  HMMA.16816.F32 R8, R188.reuse, R64, R84 ;  /* 0x00000040bc08723c */ /* 0x042ff00000001854 */
[C---:B------:R-:W-:Y:S08]  /*1f10*/  HMMA.16816.F32 R12, R188.reuse, R54, R88 ;  /* 0x00000036bc0c723c */ /* 0x040ff00000001858 */
[----:B------:R-:W-:Y:S08]  /*1f20*/  HMMA.16816.F32 R80, R188, R66, R80 ;  /* 0x00000042bc50723c */ /* 0x000ff00000001850 */
[C---:B--2---:R-:W-:Y:S08]  /*1f30*/  HMMA.16816.F32 R72, R192.reuse, R60, R72 ;  /* 0x0000003cc048723c */ /* 0x044ff00000001848 */
[C---:B------:R-:W-:Y:S08]  /*1f40*/  HMMA.16816.F32 R76, R192.reuse, R62, R68 ;  /* 0x0000003ec04c723c */ /* 0x040ff00000001844 */
[C---:B---3--:R-:W-:Y:S08]  /*1f50*/  HMMA.16816.F32 R88, R192.reuse, R44, R56 ;  /* 0x0000002cc058723c */ /* 0x048ff00000001838 */
[----:B------:R-:W-:Y:S01]  /*1f60*/  HMMA.16816.F32 R68, R192, R46, R48 ;  /* 0x0000002ec044723c */ /* 0x000fe20000001830 */
[----:B------:R-:W1:Y:S04]  /*1f70*/  LDSM.16.M88.4 R48, [R4+0x16900] ;  /* 0x016900000430783b */ /* 0x000e680000000200 */
[----:B------:R-:W-:Y:S03]  /*1f80*/  LDSM.16.M88.4 R44, [R4+0x17100] ;  /* 0x01710000042c783b */ /* 0x000fe60000000200 */
[----:B------:R-:W-:Y:S08]  /*1f90*/  HMMA.16816.F32 R16, R188, R52, R92 ;  /* 0x00000034bc10723c */ /* 0x000ff0000000185c */
[C---:B------:R-:W-:Y:S08]  /*1fa0*/  HMMA.16816.F32 R84, R192.reuse, R40, R32 ;  /* 0x00000028c054723c */ /* 0x040ff00000001820 */
[C---:B------:R-:W-:Y:S01]  /*1fb0*/  HMMA.16816.F32 R92, R192.reuse, R42, R28 ;  /* 0x0000002ac05c723c */ /* 0x040fe2000000181c */
[----:B------:R-:W2:Y:S04]  /*1fc0*/  LDSM.16.M88.4 R40, [R4+0x17900] ;  /* 0x017900000428783b */ /* 0x000ea80000000200 */
[----:B------:R-:W3:Y:S03]  /*1fd0*/  LDSM.16.M88.4 R28, [R5+0x15100] ;  /* 0x01510000051c783b */ /* 0x000ee60000000200 */
[C---:B------:R-:W-:Y:S01]  /*1fe0*/  HMMA.16816.F32 R64, R192.reuse, R36, R24 ;  /* 0x00000024c040723c */ /* 0x040fe20000001818 */
[----:B------:R-:W1:Y:S07]  /*1ff0*/  LDSM.16.M88.4 R24, [R5+0x15900] ;  /* 0x015900000518783b */ /* 0x000e6e0000000200 */
[C---:B------:R-:W-:Y:S08]  /*2000*/  HMMA.16816.F32 R60, R192.reuse, R38, R20 ;  /* 0x00000026c03c723c */ /* 0x040ff00000001814 */
[C---:B----4-:R-:W-:Y:S08]  /*2010*/  HMMA.16816.F32 R36, R192.reuse, R108, R8 ;  /* 0x0000006cc024723c */ /* 0x050ff00000001808 */
[C---:B------:R-:W-:Y:S08]  /*2020*/  HMMA.16816.F32 R52, R192.reuse, R102, R12 ;  /* 0x00000066c034723c */ /* 0x040ff0000000180c */
[----:B------:R-:W-:Y:S01]  /*2030*/  HMMA.16816.F32 R32, R192, R110, R80 ;  /* 0x0000006ec020723c */ /* 0x000fe20000001850 */
[----:B------:R-:W4:Y:S07]  /*2040*/  LDSM.16.M88.4 R80, [R5+0x16100] ;  /* 0x016100000550783b */ /* 0x000f2e0000000200 */
[C---:B------:R-:W-:Y:S01]  /*2050*/  HMMA.16816.F32 R20, R196.reuse, R104, R72 ;  /* 0x00000068c414723c */ /* 0x040fe20000001848 */
[----:B------:R-:W1:Y:S07]  /*2060*/  LDSM.16.M88.4 R72, [R5+0x16900] ;  /* 0x016900000548783b */ /* 0x000e6e0000000200 */
[C---:B------:R-:W-:Y:S08]  /*2070*/  HMMA.16816.F32 R12, R196.reuse, R96, R88 ;  /* 0x00000060c40c723c */ /* 0x040ff00000001858 */
[----:B------:R-:W-:Y:S08]  /*2080*/  HMMA.16816.F32 R8, R196, R98, R68 ;  /* 0x00000062c408723c */ /* 0x000ff00000001844 */
[----:B------:R-:W-:Y:S08]  /*2090*/  HMMA.16816.F32 R56, R192, R100, R16 ;  /* 0x00000064c038723c */ /* 0x000ff00000001810 */
[C---:B------:R-:W-:Y:S01]  /*20a0*/  HMMA.16816.F32 R16, R196.reuse, R106, R76 ;  /* 0x0000006ac410723c */ /* 0x040fe2000000184c */
[----:B------:R-:W3:Y:S07]  /*20b0*/  LDSM.16.M88.4 R76, [R5+0x17100] ;  /* 0x01710000054c783b */ /* 0x000eee0000000200 */
[C---:B------:R-:W-:Y:S08]  /*20c0*/  HMMA.16816.F32 R68, R196.reuse, R112, R84 ;  /* 0x00000070c444723c */ /* 0x040ff00000001854 */
[C---:B------:R-:W-:Y:S08]  /*20d0*/  HMMA.16816.F32 R100, R196.reuse, R114, R92 ;  /* 0x00000072c464723c */ /* 0x040ff0000000185c */
[C---:B-1----:R-:W-:Y:S08]  /*20e0*/  HMMA.16816.F32 R88, R196.reuse, R48, R64 ;  /* 0x00000030c458723c */ /* 0x042ff00000001840 */
[C---:B------:R-:W-:Y:S08]  /*20f0*/  HMMA.16816.F32 R96, R196.reuse, R50, R60 ;  /* 0x00000032c460723c */ /* 0x040ff0000000183c */
[C---:B--2---:R-:W-:Y:S01]  /*2100*/  HMMA.16816.F32 R84, R196.reuse, R40, R36 ;  /* 0x00000028c454723c */ /* 0x044fe20000001824 */
[----:B------:R-:W1:Y:S07]  /*2110*/  LDSM.16.M88.4 R36, [R5+0x17900] ;  /* 0x017900000524783b */ /* 0x000e6e0000000200 */
[----:B------:R-:W-:Y:S01]  /*2120*/  HMMA.16816.F32 R64, R196, R42, R32 ;  /* 0x0000002ac440723c */ /* 0x000fe20000001820 */
[----:B------:R-:W2:Y:S04]  /*2130*/  LDSM.16.M88.4 R32, [R3+0x15100] ;  /* 0x015100000320783b */ /* 0x000ea80000000200 */
[----:B------:R-:W-:Y:S03]  /*2140*/  LDSM.16.M88.4 R40, [R3+0x16900] ;  /* 0x016900000328783b */ /* 0x000fe60000000200 */
[C---:B---3--:R-:W-:Y:S08]  /*2150*/  HMMA.16816.F32 R60, R200.reuse, R28, R20 ;  /* 0x0000001cc83c723c */ /* 0x048ff00000001814 */
[C---:B------:R-:W-:Y:S08]  /*2160*/  HMMA.16816.F32 R48, R200.reuse, R24, R12 ;  /* 0x00000018c830723c */ /* 0x040ff0000000180c */
[----:B------:R-:W-:Y:S01]  /*2170*/  HMMA.16816.F32 R20, R200, R26, R8 ;  /* 0x0000001ac814723c */ /* 0x000fe20000001808 */
[----:B------:R-:W3:Y:S07]  /*2180*/  LDSM.16.M88.4 R24, [R3+0x16100] ;  /* 0x016100000318783b */ /* 0x000eee0000000200 */
[----:B------:R-:W-:Y:S08]  /*2190*/  HMMA.16816.F32 R104, R196, R44, R56 ;  /* 0x0000002cc468723c */ /* 0x000ff00000001838 */
[----:B------:R-:W-:Y:S01]  /*21a0*/  HMMA.16816.F32 R56, R200, R30, R16 ;  /* 0x0000001ec838723c */ /* 0x000fe20000001810 */
[----:B------:R-:W1:Y:S07]  /*21b0*/  LDSM.16.M88.4 R28, [R3+0x15900] ;  /* 0x01590000031c783b */ /* 0x000e6e0000000200 */
[----:B------:R-:W-:Y:S08]  /*21c0*/  HMMA.16816.F32 R92, R196, R46, R52 ;  /* 0x0000002ec45c723c */ /* 0x000ff00000001834 */
[C---:B----4-:R-:W-:Y:S01]  /*21d0*/  HMMA.16816.F32 R16, R200.reuse, R80, R68 ;  /* 0x00000050c810723c */ /* 0x050fe20000001844 */
[----:B------:R-:W-:Y:S07]  /*21e0*/  LDSM.16.M88.4 R68, [R232+0x18100] ;  /* 0x01810000e844783b */ /* 0x000fee0000000200 */
[C---:B------:R-:W-:Y:S08]  /*21f0*/  HMMA.16816.F32 R12, R200.reuse, R82, R100 ;  /* 0x00000052c80c723c */ /* 0x040ff00000001864 */
[C---:B------:R-:W-:Y:S08]  /*2200*/  HMMA.16816.F32 R8, R200.reuse, R72, R88 ;  /* 0x00000048c808723c */ /* 0x040ff00000001858 */
[C---:B------:R-:W-:Y:S01]  /*2210*/  HMMA.16816.F32 R44, R200.reuse, R74, R96 ;  /* 0x0000004ac82c723c */ /* 0x040fe20000001860 */
[----:B------:R-:W4:Y:S07]  /*2220*/  LDSM.16.M88.4 R72, [R3+0x17100] ;  /* 0x017100000348783b */ /* 0x000f2e0000000200 */
[C---:B------:R-:W-:Y:S01]  /*2230*/  HMMA.16816.F32 R52, R200.reuse, R76, R104 ;  /* 0x0000004cc834723c */ /* 0x040fe20000001868 */
[----:B------:R-:W4:Y:S07]  /*2240*/  LDSM.16.M88.4 R104, [R3+0x17900] ;  /* 0x017900000368783b */ /* 0x000f2e0000000200 */
[C---:B------:R-:W-:Y:S08]  /*2250*/  HMMA.16816.F32 R76, R200.reuse, R78, R92 ;  /* 0x0000004ec84c723c */ /* 0x040ff0000000185c */
[----:B-1----:R-:W-:Y:S01]  /*2260*/  HMMA.16816.F32 R92, R200, R38, R64 ;  /* 0x00000026c85c723c */ /* 0x002fe20000001840 */
[----:B------:R-:W1:Y:S07]  /*2270*/  LDSM.16.M88.4 R64, [R232+0x18900] ;  /* 0x01890000e840783b */ /* 0x000e6e0000000200 */
[C---:B--2---:R-:W-:Y:S08]  /*2280*/  HMMA.16816.F32 R96, R204.reuse, R32, R60 ;  /* 0x00000020cc60723c */ /* 0x044ff0000000183c */
[C---:B------:R-:W-:Y:S01]  /*2290*/  HMMA.16816.F32 R88, R204.reuse, R34, R56 ;  /* 0x00000022cc58723c */ /* 0x040fe20000001838 */
[----:B------:R-:W-:Y:S07]  /*22a0*/  LDSM.16.M88.4 R32, [R232+0x19100] ;  /* 0x01910000e820783b */ /* 0x000fee0000000200 */
[C---:B---3--:R-:W-:Y:S08]  /*22b0*/  HMMA.16816.F32 R60, R204.reuse, R24, R16 ;  /* 0x00000018cc3c723c */ /* 0x048ff00000001810 */
[----:B------:R-:W-:Y:S01]  /*22c0*/  HMMA.16816.F32 R56, R204, R26, R12 ;  /* 0x0000001acc38723c */ /* 0x000fe2000000180c */
[----:B------:R-:W2:Y:S07]  /*22d0*/  LDSM.16.M88.4 R24, [R232+0x1a100] ;  /* 0x01a10000e818783b */ /* 0x000eae0000000200 */
[----:B------:R-:W-:Y:S08]  /*22e0*/  HMMA.16816.F32 R80, R200, R36, R84 ;  /* 0x00000024c850723c */ /* 0x000ff00000001854 */
[C---:B------:R-:W-:Y:S08]  /*22f0*/  HMMA.16816.F32 R84, R204.reuse, R28, R48 ;  /* 0x0000001ccc54723c */ /* 0x040ff00000001830 */
[C---:B------:R-:W-:Y:S01]  /*2300*/  HMMA.16816.F32 R100, R204.reuse, R30, R20 ;  /* 0x0000001ecc64723c */ /* 0x040fe20000001814 */
[----:B------:R-:W3:Y:S07]  /*2310*/  LDSM.16.M88.4 R28, [R232+0x19900] ;  /* 0x01990000e81c783b */ /* 0x000eee0000000200 */
[C---:B------:R-:W-:Y:S08]  /*2320*/  HMMA.16816.F32 R20, R204.reuse, R40, R8 ;  /* 0x00000028cc14723c */ /* 0x040ff00000001808 */
[C---:B----4-:R-:W-:Y:S08]  /*2330*/  HMMA.16816.F32 R12, R204.reuse, R72, R52 ;  /* 0x00000048cc0c723c */ /* 0x050ff00000001834 */
[C---:B------:R-:W-:Y:S01]  /*2340*/  HMMA.16816.F32 R16, R204.reuse, R42, R44 ;  /* 0x0000002acc10723c */ /* 0x040fe2000000182c */
[----:B------:R-:W4:Y:S07]  /*2350*/  LDSM.16.M88.4 R40, [R232+0x1a900] ;  /* 0x01a90000e828783b */ /* 0x000f2e0000000200 */
[C---:B------:R-:W-:Y:S01]  /*2360*/  HMMA.16816.F32 R8, R204.reuse, R74, R76 ;  /* 0x0000004acc08723c */ /* 0x040fe2000000184c */
[----:B------:R-:W2:Y:S07]  /*2370*/  LDSM.16.M88.4 R72, [R4+0x18100] ;  /* 0x018100000448783b */ /* 0x000eae0000000200 */
[C---:B------:R-:W-:Y:S08]  /*2380*/  HMMA.16816.F32 R36, R204.reuse, R104, R80 ;  /* 0x00000068cc24723c */ /* 0x040ff00000001850 */
[----:B------:R-:W-:Y:S01]  /*2390*/  HMMA.16816.F32 R44, R204, R106, R92 ;  /* 0x0000006acc2c723c */ /* 0x000fe2000000185c */
[----:B------:R-:W3:Y:S04]  /*23a0*/  LDSM.16.M88.4 R92, [R4+0x19100] ;  /* 0x01910000045c783b */ /* 0x000ee80000000200 */
[----:B------:R-:W-:Y:S03]  /*23b0*/  LDSM.16.M88.4 R104, [R3+0x1a100] ;  /* 0x01a100000368783b */ /* 0x000fe60000000200 */
[C---:B------:R-:W-:Y:S01]  /*23c0*/  HMMA.16816.F32 R48, R208.reuse, R68, R96 ;  /* 0x00000044d030723c */ /* 0x040fe20000001860 */
[----:B------:R-:W-:Y:S07]  /*23d0*/  LDSM.16.M88.4 R96, [R4+0x19900] ;  /* 0x019900000460783b */ /* 0x000fee0000000200 */
[C---:B-1----:R-:W-:Y:S08]  /*23e0*/  HMMA.16816.F32 R80, R208.reuse, R64, R84 ;  /* 0x00000040d050723c */ /* 0x042ff00000001854 */
[C---:B------:R-:W-:Y:S01]  /*23f0*/  HMMA.16816.F32 R84, R208.reuse, R66, R100 ;  /* 0x00000042d054723c */ /* 0x040fe20000001864 */
[----:B------:R-:W1:Y:S07]  /*2400*/  LDSM.16.M88.4 R100, [R4+0x1a100] ;  /* 0x01a100000464783b */ /* 0x000e6e0000000200 */
[C---:B------:R-:W-:Y:S01]  /*2410*/  HMMA.16816.F32 R68, R208.reuse, R70, R88 ;  /* 0x00000046d044723c */ /* 0x040fe20000001858 */
[----:B------:R-:W1:Y:S07]  /*2420*/  LDSM.16.M88.4 R88, [R4+0x18900] ;  /* 0x018900000458783b */ /* 0x000e6e0000000200 */
[C---:B--2---:R-:W-:Y:S08]  /*2430*/  HMMA.16816.F32 R52, R208.reuse, R24, R12 ;  /* 0x00000018d034723c */ /* 0x044ff0000000180c */
[C---:B------:R-:W-:Y:S08]  /*2440*/  HMMA.16816.F32 R76, R208.reuse, R32, R60 ;  /* 0x00000020d04c723c */ /* 0x040ff0000000183c */
[C---:B------:R-:W-:Y:S08]  /*2450*/  HMMA.16816.F32 R64, R208.reuse, R34, R56 ;  /* 0x00000022d040723c */ /* 0x040ff00000001838 */
        /* <DEDUP_REMOVED lines=9> */
[C---:B------:R-:W-:Y:S08]  /*24f0*/  HMMA.16816.F32 R32, R216.reuse, R74, R68 ;  /* 0x0000004ad820723c */ /* 0x040ff00000001844 */
[C---:B------:R-:W-:Y:S01]  /*2500*/  HMMA.16816.F32 R72, R216.reuse, R92, R76 ;  /* 0x0000005cd848723c */ /* 0x040fe2000000184c */
[----:B------:R-:W-:Y:S07]  /*2510*/  LDSM.16.M88.4 R76, [R3+0x18900] ;  /* 0x01890000034c783b */ /* 0x000fee0000000200 */
[C---:B------:R-:W-:Y:S08]  /*2520*/  HMMA.16816.F32 R68, R216.reuse, R94, R64 ;  /* 0x0000005ed844723c */ /* 0x040ff00000001840 */
[C---:B-1----:R-:W-:Y:S01]  /*2530*/  HMMA.16816.F32 R92, R216.reuse, R100, R52 ;  /* 0x00000064d85c723c */ /* 0x042fe20000001834 */
[----:B------:R-:W1:Y:S07]  /*2540*/  LDSM.16.M88.4 R52, [R5+0x19100] ;  /* 0x019100000534783b */ /* 0x000e6e0000000200 */
[C---:B------:R-:W-:Y:S08]  /*2550*/  HMMA.16816.F32 R64, R216.reuse, R96, R60 ;  /* 0x00000060d840723c */ /* 0x040ff0000000183c */
[C---:B------:R-:W-:Y:S08]  /*2560*/  HMMA.16816.F32 R36, R216.reuse, R88, R80 ;  /* 0x00000058d824723c */ /* 0x040ff00000001850 */
[C---:B------:R-:W-:Y:S01]  /*2570*/  HMMA.16816.F32 R60, R216.reuse, R98, R56 ;  /* 0x00000062d83c723c */ /* 0x040fe20000001838 */
[----:B------:R-:W1:Y:S04]  /*2580*/  LDSM.16.M88.4 R56, [R5+0x19900] ;  /* 0x019900000538783b */ /* 0x000e680000000200 */
[----:B------:R-:W-:Y:S03]  /*2590*/  LDSM.16.M88.4 R96, [R3+0x19100] ;  /* 0x019100000360783b */ /* 0x000fe60000000200 */
[C---:B--2---:R-:W-:Y:S08]  /*25a0*/  HMMA.16816.F32 R80, R216.reuse, R8, R20 ;  /* 0x00000008d850723c */ /* 0x044ff00000001814 */
[----:B------:R-:W-:Y:S01]  /*25b0*/  HMMA.16816.F32 R44, R216, R10, R16 ;  /* 0x0000000ad82c723c */ /* 0x000fe20000001810 */
[----:B------:R-:W2:Y:S07]  /*25c0*/  LDSM.16.M88.4 R16, [R5+0x1a900] ;  /* 0x01a900000510783b */ /* 0x000eae0000000200 */
[----:B---3--:R-:W-:Y:S01]  /*25d0*/  HMMA.16816.F32 R20, R220, R28, R12 ;  /* 0x0000001cdc14723c */ /* 0x008fe2000000180c */
[----:B------:R-:W3:Y:S07]  /*25e0*/  LDSM.16.M88.4 R12, [R3+0x18100] ;  /* 0x01810000030c783b */ /* 0x000eee0000000200 */
[----:B------:R-:W-:Y:S01]  /*25f0*/  HMMA.16816.F32 R48, R216, R90, R84 ;  /* 0x0000005ad830723c */ /* 0x000fe20000001854 */
[----:B------:R4:W2:Y:S07]  /*2600*/  LDSM.16.M88.4 R84, [R5+0x1a100] ;  /* 0x01a100000554783b */ /* 0x0008ae0000000200 */
[----:B------:R-:W-:Y:S08]  /*2610*/  HMMA.16816.F32 R8, R220, R30, R32 ;  /* 0x0000001edc08723c */ /* 0x000ff00000001820 */
[----:B------:R-:W-:Y:S01]  /*2620*/  HMMA.16816.F32 R88, R216, R102, R24 ;  /* 0x00000066d858723c */ /* 0x000fe20000001818 */
[----:B------:R-:W2:Y:S07]  /*2630*/  LDSM.16.M88.4 R100, [R3+0x19900] ;  /* 0x019900000364783b */ /* 0x000eae0000000200 */
[C---:B----4-:R-:W-:Y:S08]  /*2640*/  HMMA.16816.F32 R4, R220.reuse, R40, R36 ;  /* 0x00000028dc04723c */ /* 0x050ff00000001824 */
[C---:B------:R-:W-:Y:S08]  /*2650*/  HMMA.16816.F32 R24, R220.reuse, R42, R48 ;  /* 0x0000002adc18723c */ /* 0x040ff00000001830 */
[----:B-1----:R-:W-:Y:S01]  /*2660*/  HMMA.16816.F32 R32, R220, R54, R68 ;  /* 0x00000036dc20723c */ /* 0x002fe20000001844 */
[----:B------:R1:W4:Y:S01]  /*2670*/  LDSM.16.M88.4 R68, [R3+0x1a900] ;  /* 0x01a900000344783b */ /* 0x0003220000000200 */
[----:B------:R-:W-:-:S06]  /*2680*/  DEPBAR.LE SB0, 0x2 ;  /* 0x000080800000791a */ /* 0x000fcc0000000000 */
[C---:B------:R-:W-:Y:S08]  /*2690*/  HMMA.16816.F32 R40, R220.reuse, R56, R64 ;  /* 0x00000038dc28723c */ /* 0x040ff00000001840 */
[----:B------:R-:W-:Y:S01]  /*26a0*/  HMMA.16816.F32 R48, R220, R58, R60 ;  /* 0x0000003adc30723c */ /* 0x000fe2000000183c */
[----:B-1----:R-:W-:-:S07]  /*26b0*/  SHF.R.S32.HI R3, RZ, 0x1f, R116 ;  /* 0x0000001fff037819 */ /* 0x002fce0000011474 */
[----:B--2---:R-:W-:Y:S01]  /*26c0*/  HMMA.16816.F32 R56, R220, R18, R44 ;  /* 0x00000012dc38723c */ /* 0x004fe2000000182c */
[----:B------:R-:W-:-:S04]  /*26d0*/  LEA.HI R117, R3, R116, RZ, 0x2 ;  /* 0x0000007403757211 */ /* 0x000fc800078f10ff */
[----:B------:R-:W-:-:S03]  /*26e0*/  LOP3.LUT R3, R117, 0x7ffffffc, RZ, 0xc0, !PT ;  /* 0x7ffffffc75037812 */ /* 0x000fc600078ec0ff */
[----:B---3--:R-:W-:Y:S01]  /*26f0*/  HMMA.16816.F32 R44, R224, R12, R20 ;  /* 0x0000000ce02c723c */ /* 0x008fe20000001814 */
[----:B------:R-:W-:Y:S07]  /*2700*/  STL [R1+0x20], R117 ;  /* 0x0000207501007387 */ /* 0x000fee0000100800 */
[----:B------:R-:W-:Y:S08]  /*2710*/  HMMA.16816.F32 R28, R220, R52, R72 ;  /* 0x00000034dc1c723c */ /* 0x000ff00000001848 */
[C---:B------:R-:W-:Y:S08]  /*2720*/  HMMA.16816.F32 R36, R224.reuse, R14, R8 ;  /* 0x0000000ee024723c */ /* 0x040ff00000001808 */
[C---:B------:R-:W-:Y:S07]  /*2730*/  HMMA.16816.F32 R8, R224.reuse, R76, R4 ;  /* 0x0000004ce008723c */ /* 0x040fee0000001804 */
[----:B------:R-:W-:Y:S01]  /*2740*/  IMAD.IADD R4, R116, 0x1, -R3 ;  /* 0x0000000174047824 */ /* 0x000fe200078e0a03 */
[----:B------:R-:W-:Y:S01]  /*2750*/  HMMA.16816.F32 R12, R224, R78, R24 ;  /* 0x0000004ee00c723c */ /* 0x000fe20000001818 */
[----:B------:R-:W-:-:S04]  /*2760*/  IMAD.U32 R3, RZ, RZ, UR5 ;  /* 0x00000005ff037e24 */ /* 0x000fc8000f8e00ff */
[----:B------:R-:W-:-:S03]  /*2770*/  IMAD R3, R4, -0x2, R3 ;  /* 0xfffffffe04037824 */ /* 0x000fc600078e0203 */
[----:B------:R-:W-:Y:S02]  /*2780*/  HMMA.16816.F32 R64, R220, R16, R80 ;  /* 0x00000010dc40723c */ /* 0x000fe40000001850 */
[C---:B------:R-:W-:Y:S02]  /*2790*/  ISETP.GT.AND P5, PT, R3.reuse, RZ, PT ;  /* 0x000000ff0300720c */ /* 0x040fe40003fa4270 */
[C---:B------:R-:W-:Y:S02]  /*27a0*/  ISETP.GT.AND P1, PT, R3.reuse, 0x1, PT ;  /* 0x000000010300780c */ /* 0x040fe40003f24270 */
[----:B------:R-:W-:Y:S02]  /*27b0*/  ISETP.GT.AND P6, PT, R3, 0x8, PT ;  /* 0x000000080300780c */ /* 0x000fe40003fc4270 */
[----:B------:R-:W-:Y:S01]  /*27c0*/  FSEL R6, R44, -INF , P5 ;  /* 0xff8000002c067808 */ /* 0x000fe20002800000 */
[----:B------:R-:W-:Y:S01]  /*27d0*/  HMMA.16816.F32 R16, R224, R96, R28 ;  /* 0x00000060e010723c */ /* 0x000fe2000000181c */
[----:B------:R-:W-:-:S02]  /*27e0*/  FSEL R7, R45, -INF , P1 ;  /* 0xff8000002d077808 */ /* 0x000fc40000800000 */
[----:B------:R-:W-:Y:S02]  /*27f0*/  FSEL R38, R38, -INF , P6 ;  /* 0xff80000026267808 */ /* 0x000fe40003000000 */
[----:B------:R-:W-:Y:S02]  /*2800*/  FMNMX.FTZ R4, R6, R7, !PT ;  /* 0x0000000706047209 */ /* 0x000fe40007810000 */
[----:B------:R-:W-:Y:S01]  /*2810*/  FSEL R31, R47, -INF , P1 ;  /* 0xff8000002f1f7808 */ /* 0x000fe20000800000 */
[----:B------:R-:W-:Y:S01]  /*2820*/  HMMA.16816.F32 R52, R220, R84, R92 ;  /* 0x00000054dc34723c */ /* 0x000fe2000000185c */
[----:B------:R-:W-:Y:S02]  /*2830*/  ISETP.GT.AND P1, PT, R3, 0x9, PT ;  /* 0x000000090300780c */ /* 0x000fe40003f24270 */
[----:B------:R-:W-:Y:S02]  /*2840*/  FSEL R28, R36, -INF , P6 ;  /* 0xff800000241c7808 */ /* 0x000fe40003000000 */
[----:B------:R-:W-:-:S02]  /*2850*/  FSEL R30, R46, -INF , P5 ;  /* 0xff8000002e1e7808 */ /* 0x000fc40002800000 */
[----:B------:R-:W-:Y:S01]  /*2860*/  ISETP.GT.AND P5, PT, R3, 0x10, PT ;  /* 0x000000100300780c */ /* 0x000fe20003fa4270 */
[----:B------:R-:W-:Y:S01]  /*2870*/  HMMA.16816.F32 R20, R224, R98, R32 ;  /* 0x00000062e014723c */ /* 0x000fe20000001820 */
[----:B------:R-:W-:Y:S02]  /*2880*/  FSEL R29, R37, -INF , P1 ;  /* 0xff800000251d7808 */ /* 0x000fe40000800000 */
[----:B------:R-:W-:Y:S02]  /*2890*/  FMNMX.FTZ R4, R28, R4, !PT ;  /* 0x000000041c047209 */ /* 0x000fe40007810000 */
[----:B------:R-:W-:Y:S02]  /*28a0*/  FSEL R39, R39, -INF , P1 ;  /* 0xff80000027277808 */ /* 0x000fe40000800000 */
[----:B------:R-:W-:Y:S01]  /*28b0*/  ISETP.GT.AND P1, PT, R3, 0x11, PT ;  /* 0x000000110300780c */ /* 0x000fe20003f24270 */
[----:B------:R-:W-:Y:S01]  /*28c0*/  HMMA.16816.F32 R60, R220, R86, R88 ;  /* 0x00000056dc3c723c */ /* 0x000fe20000001858 */
[----:B------:R-:W-:-:S02]  /*28d0*/  FSEL R45, R8, -INF , P5 ;  /* 0xff800000082d7808 */ /* 0x000fc40002800000 */
[----:B------:R-:W-:Y:S02]  /*28e0*/  FMNMX.FTZ R4, R29, R4, !PT ;  /* 0x000000041d047209 */ /* 0x000fe40007810000 */
[----:B------:R-:W-:Y:S02]  /*28f0*/  ISETP.GT.AND P6, PT, R3, 0x18, PT ;  /* 0x000000180300780c */ /* 0x000fe40003fc4270 */
[----:B------:R-:W-:Y:S01]  /*2900*/  FSEL R44, R9, -INF , P1 ;  /* 0xff800000092c7808 */ /* 0x000fe20000800000 */
[----:B------:R-:W-:Y:S01]  /*2910*/  HMMA.16816.F32 R24, R224, R100, R40 ;  /* 0x00000064e018723c */ /* 0x000fe20000001828 */
[----:B------:R-:W-:Y:S02]  /*2920*/  FMNMX.FTZ R4, R45, R4, !PT ;  /* 0x000000042d047209 */ /* 0x000fe40007810000 */
[----:B------:R-:W-:Y:S02]  /*2930*/  FSEL R84, R10, -INF , P5 ;  /* 0xff8000000a547808 */ /* 0x000fe40002800000 */
[----:B------:R-:W-:-:S02]  /*2940*/  ISETP.GT.AND P5, PT, R3, 0x19, PT ;  /* 0x000000190300780c */ /* 0x000fc40003fa4270 */
[----:B------:R-:W-:Y:S01]  /*2950*/  FSEL R86, R14, -INF , P6 ;  /* 0xff8000000e567808 */ /* 0x000fe20003000000 */
[C---:B------:R-:W-:Y:S01]  /*2960*/  HMMA.16816.F32 R32, R224.reuse, R102, R48 ;  /* 0x00000066e020723c */ /* 0x040fe20000001830 */
[----:B------:R-:W-:Y:S02]  /*2970*/  FSEL R14, R12, -INF , P6 ;  /* 0xff8000000c0e7808 */ /* 0x000fe40003000000 */
[----:B------:R-:W-:Y:S02]  /*2980*/  FMNMX.FTZ R4, R44, R4, !PT ;  /* 0x000000042c047209 */ /* 0x000fe40007810000 */
[----:B------:R-:W-:Y:S01]  /*2990*/  FSEL R87, R11, -INF , P1 ;  /* 0xff8000000b577808 */ /* 0x000fe20000800000 */
[----:B------:R-:W-:Y:S01]  /*29a0*/  BAR.SYNC.DEFER_BLOCKING 0x0 ;  /* 0x0000000000007b1d */ /* 0x000fe20000010000 */
[----:B------:R-:W-:Y:S01]  /*29b0*/  FSEL R85, R15, -INF , P5 ;  /* 0xff8000000f557808 */ /* 0x000fe20002800000 */
[----:B------:R-:W-:Y:S01]  /*29c0*/  HMMA.16816.F32 R40, R224, R104, R52 ;  /* 0x00000068e028723c */ /* 0x000fe20000001834 */
[----:B------:R-:W-:-:S02]  /*29d0*/  ISETP.GT.AND P1, PT, R3, 0x20, PT ;  /* 0x000000200300780c */ /* 0x000fc40003f24270 */
[----:B------:R-:W-:Y:S02]  /*29e0*/  FSEL R15, R13, -INF , P5 ;  /* 0xff8000000d0f7808 */ /* 0x000fe40002800000 */
[----:B------:R-:W-:Y:S02]  /*29f0*/  FMNMX.FTZ R4, R14, R4, !PT ;  /* 0x000000040e047209 */ /* 0x000fe40007810000 */
[----:B------:R-:W-:Y:S01]  /*2a00*/  ISETP.GT.AND P5, PT, R3, 0x21, PT ;  /* 0x000000210300780c */ /* 0x000fe20003fa4270 */
[----:B------:R-:W-:Y:S01]  /*2a10*/  HMMA.16816.F32 R48, R224, R106, R60 ;  /* 0x0000006ae030723c */ /* 0x000fe2000000183c */
[----:B------:R-:W-:Y:S02]  /*2a20*/  FSEL R127, R16, -INF , P1 ;  /* 0xff800000107f7808 */ /* 0x000fe40000800000 */
[----:B------:R-:W-:Y:S02]  /*2a30*/  FMNMX.FTZ R4, R15, R4, !PT ;  /* 0x000000040f047209 */ /* 0x000fe40007810000 */
[----:B------:R-:W-:-:S02]  /*2a40*/  FMNMX.FTZ R5, R30, R31, !PT ;  /* 0x0000001f1e057209 */ /* 0x000fc40007810000 */
[----:B------:R-:W-:Y:S01]  /*2a50*/  FSEL R126, R17, -INF , P5 ;  /* 0xff800000117e7808 */ /* 0x000fe20002800000 */
[C---:B----4-:R-:W-:Y:S01]  /*2a60*/  HMMA.16816.F32 R52, R224.reuse, R68, R64 ;  /* 0x00000044e034723c */ /* 0x050fe20000001840 */
[----:B------:R-:W-:Y:S02]  /*2a70*/  ISETP.GT.AND P6, PT, R3, 0x28, PT ;  /* 0x000000280300780c */ /* 0x000fe40003fc4270 */
[----:B------:R-:W-:Y:S02]  /*2a80*/  FMNMX.FTZ R4, R127, R4, !PT ;  /* 0x000000047f047209 */ /* 0x000fe40007810000 */
[----:B------:R-:W-:Y:S01]  /*2a90*/  FMNMX.FTZ R5, R38, R5, !PT ;  /* 0x0000000526057209 */ /* 0x000fe20007810000 */
[----:B------:R-:W-:Y:S01]  /*2aa0*/  LDSM.16.MT88.4 R8, [R2+0x6100] ;  /* 0x006100000208783b */ /* 0x000fe20000004200 */
[----:B------:R-:W-:Y:S01]  /*2ab0*/  FSEL R145, R19, -INF , P5 ;  /* 0xff80000013917808 */ /* 0x000fe20002800000 */
[----:B------:R-:W-:Y:S01]  /*2ac0*/  HMMA.16816.F32 R56, R224, R70, R56 ;  /* 0x00000046e038723c */ /* 0x000fe20000001838 */
[----:B------:R-:W-:-:S02]  /*2ad0*/  ISETP.GT.AND P5, PT, R3, 0x29, PT ;  /* 0x000000290300780c */ /* 0x000fc40003fa4270 */
        /* <DEDUP_REMOVED lines=15> */
[----:B------:R-:W-:Y:S02]  /*2bd0*/  FSEL R182, R25, -INF , P5 ;  /* 0xff80000019b67808 */ /* 0x000fe40002800000 */
[----:B------:R-:W-:Y:S02]  /*2be0*/  ISETP.GT.AND P5, PT, R3, 0x38, PT ;  /* 0x000000380300780c */ /* 0x000fe40003fa4270 */
        /* <DEDUP_REMOVED lines=18> */
[----:B------:R-:W-:Y:S02]  /*2d10*/  FSEL R134, R22, -INF , P6 ;  /* 0xff80000016867808 */ /* 0x000fe40003000000 */
[----:B------:R-:W-:Y:S01]  /*2d20*/  FMNMX.FTZ R5, R145, R5, !PT ;  /* 0x0000000591057209 */ /* 0x000fe20007810000 */
[----:B------:R-:W-:Y:S01]  /*2d30*/  LDSM.16.MT88.4 R20, [R2+0x100] ;  /* 0x000100000214783b */ /* 0x000fe20000004200 */
        /* <DEDUP_REMOVED lines=31> */
[----:B------:R-:W-:Y:S02]  /*2f30*/  FMNMX.FTZ R132, R147, R132, !PT ;  /* 0x0000008493847209 */ /* 0x000fe40007810000 */
[----:B------:R-:W-:Y:S02]  /*2f40*/  FMNMX.FTZ R3, R130, R3, !PT ;  /* 0x0000000382037209 */ /* 0x000fe40007810000 */
[----:B------:R-:W-:-:S02]  /*2f50*/  FMNMX.FTZ R132, R238, R132, !PT ;  /* 0x00000084ee847209 */ /* 0x000fc40007810000 */
[----:B------:R-:W-:Y:S02]  /*2f60*/  FMNMX.FTZ R3, R244, R3, !PT ;  /* 0x00000003f4037209 */ /* 0x000fe40007810000 */
[----:B------:R-:W-:Y:S01]  /*2f70*/  FSEL R231, R55, -INF , P6 ;  /* 0xff80000037e77808 */ /* 0x000fe20003000000 */
[----:B------:R-:W1:Y:S01]  /*2f80*/  SHFL.BFLY PT, R4, R132, 0x2, 0x1f ;  /* 0x0c401f0084047f89 */ /* 0x000e6200000e0000 */
[----:B------:R-:W-:Y:S02]  /*2f90*/  FMNMX.FTZ R3, R163, R3, !PT ;  /* 0x00000003a3037209 */ /* 0x000fe40007810000 */
[----:B------:R-:W-:Y:S02]  /*2fa0*/  FSEL R236, R58, -INF , P5 ;  /* 0xff8000003aec7808 */ /* 0x000fe40002800000 */
[----:B------:R-:W-:Y:S02]  /*2fb0*/  FMNMX.FTZ R3, R245, R3, !PT ;  /* 0x00000003f5037209 */ /* 0x000fe40007810000 */
[----:B------:R-:W-:-:S02]  /*2fc0*/  FSEL R239, R59, -INF , P1 ;  /* 0xff8000003bef7808 */ /* 0x000fc40000800000 */
[----:B------:R-:W-:-:S04]  /*2fd0*/  FMNMX.FTZ R3, R160, R3, !PT ;  /* 0x00000003a0037209 */ /* 0x000fc80007810000 */
[----:B------:R-:W-:-:S04]  /*2fe0*/  FMNMX.FTZ R3, R231, R3, !PT ;  /* 0x00000003e7037209 */ /* 0x000fc80007810000 */
[----:B------:R-:W-:-:S04]  /*2ff0*/  FMNMX.FTZ R3, R236, R3, !PT ;  /* 0x00000003ec037209 */ /* 0x000fc80007810000 */
[----:B------:R-:W-:Y:S02]  /*3000*/  FMNMX.FTZ R3, R239, R3, !PT ;  /* 0x00000003ef037209 */ /* 0x000fe40007810000 */
[----:B-1----:R-:W-:-:S03]  /*3010*/  FMNMX.FTZ R132, R132, R4, !PT ;  /* 0x0000000484847209 */ /* 0x002fc60007810000 */
[----:B------:R-:W1:Y:S04]  /*3020*/  SHFL.BFLY PT, R4, R3, 0x2, 0x1f ;  /* 0x0c401f0003047f89 */ /* 0x000e6800000e0000 */
[----:B------:R-:W2:Y:S01]  /*3030*/  SHFL.BFLY PT, R5, R132, 0x1, 0x1f ;  /* 0x0c201f0084057f89 */ /* 0x000ea200000e0000 */
[----:B-1----:R-:W-:Y:S02]  /*3040*/  FMNMX.FTZ R3, R3, R4, !PT ;  /* 0x0000000403037209 */ /* 0x002fe40007810000 */
[----:B--2---:R-:W-:-:S03]  /*3050*/  FMNMX.FTZ R132, R132, R5, !PT ;  /* 0x0000000584847209 */ /* 0x004fc60007810000 */
[----:B------:R-:W1:Y:S01]  /*3060*/  SHFL.BFLY PT, R5, R3, 0x1, 0x1f ;  /* 0x0c201f0003057f89 */ /* 0x000e6200000e0000 */
[C---:B------:R-:W-:Y:S01]  /*3070*/  FSETP.NEU.FTZ.AND P1, PT, R132.reuse, -INF , PT ;  /* 0xff8000008400780b */ /* 0x040fe20003f3d000 */
[----:B------:R-:W-:-:S05]  /*3080*/  FMUL.FTZ R13, R132, c[0x0][0x2d0] ;  /* 0x0000b400840d7a20 */ /* 0x000fca0000410000 */
[----:B------:R-:W-:-:S05]  /*3090*/  FSEL R13, R13, RZ, P1 ;  /* 0x000000ff0d0d7208 */ /* 0x000fca0000800000 */
[----:B------:R-:W-:-:S04]  /*30a0*/  FFMA.FTZ R4, R6, c[0x0][0x2d0], -R13 ;  /* 0x0000b40006047a23 */ /* 0x000fc8000001080d */
[----:B------:R2:W-:Y:S01]  /*30b0*/  MUFU.EX2 R129, R4 ;  /* 0x0000000400817308 */ /* 0x0005e20000000800 */
[----:B-1----:R-:W-:-:S04]  /*30c0*/  FMNMX.FTZ R3, R3, R5, !PT ;  /* 0x0000000503037209 */ /* 0x002fc80007810000 */
[C---:B------:R-:W-:Y:S01]  /*30d0*/  FSETP.NEU.FTZ.AND P1, PT, R3.reuse, -INF , PT ;  /* 0xff8000000300780b */ /* 0x040fe20003f3d000 */
[----:B------:R-:W-:Y:S02]  /*30e0*/  FMUL.FTZ R12, R3, c[0x0][0x2d0] ;  /* 0x0000b400030c7a20 */ /* 0x000fe40000410000 */
[----:B--2---:R-:W-:-:S03]  /*30f0*/  FFMA.FTZ R4, R7, c[0x0][0x2d0], -R13 ;  /* 0x0000b40007047a23 */ /* 0x004fc6000001080d */
[----:B------:R-:W-:Y:S01]  /*3100*/  FSEL R12, R12, RZ, P1 ;  /* 0x000000ff0c0c7208 */ /* 0x000fe20000800000 */
[----:B------:R1:W-:Y:S02]  /*3110*/  MUFU.EX2 R146, R4 ;  /* 0x0000000400927308 */ /* 0x0003e40000000800 */
[----:B-1----:R-:W-:-:S06]  /*3120*/  FFMA.FTZ R4, R28, c[0x0][0x2d0], -R13 ;  /* 0x0000b4001c047a23 */ /* 0x002fcc000001080d */
[----:B------:R1:W-:Y:S02]  /*3130*/  MUFU.EX2 R164, R4 ;  /* 0x0000000400a47308 */ /* 0x0003e40000000800 */
[----:B-1----:R-:W-:-:S06]  /*3140*/  FFMA.FTZ R4, R29, c[0x0][0x2d0], -R13 ;  /* 0x0000b4001d047a23 */ /* 0x002fcc000001080d */
[----:B------:R1:W2:Y:S02]  /*3150*/  MUFU.EX2 R237, R4 ;  /* 0x0000000400ed7308 */ /* 0x0002a40000000800 */
[----:B-1----:R-:W-:Y:S01]  /*3160*/  FFMA.FTZ R4, R30, c[0x0][0x2d0], -R12 ;  /* 0x0000b4001e047a23 */ /* 0x002fe2000001080c */
[----:B--2---:R-:W-:-:S05]  /*3170*/  F2FP.PACK_AB R6, R237, R164 ;  /* 0x000000a4ed06723e */ /* 0x004fca00000000ff */
[----:B------:R1:W-:Y:S02]  /*3180*/  MUFU.EX2 R230, R4 ;  /* 0x0000000400e67308 */ /* 0x0003e40000000800 */
[--C-:B-1----:R-:W-:Y:S02]  /*3190*/  FFMA.FTZ R4, R31, c[0x0][0x2d0], -R12.reuse ;  /* 0x0000b4001f047a23 */ /* 0x102fe4000001080c */
[----:B------:R-:W1:Y:S04]  /*31a0*/  LDSM.16.MT88.4 R28, [R233+0x100] ;  /* 0x00010000e91c783b */ /* 0x000e680000004200 */
[----:B------:R2:W3:Y:S02]  /*31b0*/  MUFU.EX2 R128, R4 ;  /* 0x0000000400807308 */ /* 0x0004e40000000800 */
[----:B--2---:R-:W-:Y:S01]  /*31c0*/  FFMA.FTZ R4, R38, c[0x0][0x2d0], -R12 ;  /* 0x0000b40026047a23 */ /* 0x004fe2000001080c */
[----:B---3--:R-:W-:-:S05]  /*31d0*/  F2FP.PACK_AB R5, R128, R230 ;  /* 0x000000e68005723e */ /* 0x008fca00000000ff */
[----:B------:R2:W-:Y:S02]  /*31e0*/  MUFU.EX2 R131, R4 ;  /* 0x0000000400837308 */ /* 0x0005e40000000800 */
[----:B--2---:R-:W-:Y:S02]  /*31f0*/  FFMA.FTZ R4, R39, c[0x0][0x2d0], -R12 ;  /* 0x0000b40027047a23 */ /* 0x004fe4000001080c */
[----:B------:R-:W2:Y:S04]  /*3200*/  LDSM.16.MT88.4 R36, [R135+0x3100] ;  /* 0x003100008724783b */ /* 0x000ea80000004200 */
[----:B------:R3:W4:Y:S02]  /*3210*/  MUFU.EX2 R162, R4 ;  /* 0x0000000400a27308 */ /* 0x0007240000000800 */
[----:B---3--:R-:W-:-:S02]  /*3220*/  F2FP.PACK_AB R4, R146, R129 ;  /* 0x000000819204723e */ /* 0x008fc400000000ff */
[----:B----4-:R-:W-:-:S07]  /*3230*/  F2FP.PACK_AB R7, R162, R131 ;  /* 0x00000083a207723e */ /* 0x010fce00000000ff */
[C---:B------:R-:W-:Y:S08]  /*3240*/  HMMA.16816.F32 R88, R4.reuse, R16, RZ ;  /* 0x000000100458723c */ /* 0x040ff000000018ff */
[C---:B------:R-:W-:Y:S01]  /*3250*/  HMMA.16816.F32 R68, R4.reuse, R18, RZ ;  /* 0x000000120444723c */ /* 0x040fe200000018ff */
[----:B------:R-:W3:Y:S07]  /*3260*/  LDSM.16.MT88.4 R16, [R0+0x3100] ;  /* 0x003100000010783b */ /* 0x000eee0000004200 */
[C---:B------:R-:W-:Y:S07]  /*3270*/  HMMA.16816.F32 R56, R4.reuse, R8, RZ ;  /* 0x000000080438723c */ /* 0x040fee00000018ff */
[--C-:B------:R-:W-:Y:S01]  /*3280*/  FFMA.FTZ R8, R45, c[0x0][0x2d0], -R13.reuse ;  /* 0x0000b4002d087a23 */ /* 0x100fe2000001080d */
[C---:B------:R-:W-:Y:S03]  /*3290*/  HMMA.16816.F32 R104, R4.reuse, R32, RZ ;  /* 0x000000200468723c */ /* 0x040fe600000018ff */
[----:B------:R4:W-:Y:S05]  /*32a0*/  MUFU.EX2 R161, R8 ;  /* 0x0000000800a17308 */ /* 0x0009ea0000000800 */
[C---:B------:R-:W-:Y:S01]  /*32b0*/  HMMA.16816.F32 R80, R4.reuse, R34, RZ ;  /* 0x000000220450723c */ /* 0x040fe200000018ff */
[----:B------:R-:W3:Y:S07]  /*32c0*/  LDSM.16.MT88.4 R32, [R0+0x6100] ;  /* 0x006100000020783b */ /* 0x000eee0000004200 */
[----:B-1----:R-:W-:Y:S01]  /*32d0*/  HMMA.16816.F32 R96, R4, R28, RZ ;  /* 0x0000001c0460723c */ /* 0x002fe200000018ff */
[----:B----4-:R-:W-:-:S04]  /*32e0*/  FFMA.FTZ R8, R44, c[0x0][0x2d0], -R13 ;  /* 0x0000b4002c087a23 */ /* 0x010fc8000001080d */
[----:B------:R1:W4:Y:S03]  /*32f0*/  MUFU.EX2 R228, R8 ;  /* 0x0000000800e47308 */ /* 0x0003260000000800 */
[C---:B------:R-:W-:Y:S01]  /*3300*/  HMMA.16816.F32 R72, R4.reuse, R30, RZ ;  /* 0x0000001e0448723c */ /* 0x040fe200000018ff */
[----:B------:R-:W-:Y:S07]  /*3310*/  LDSM.16.MT88.4 R28, [R233+0x6100] ;  /* 0x00610000e91c783b */ /* 0x000fee0000004200 */
[----:B------:R-:W-:Y:S01]  /*3320*/  HMMA.16816.F32 R100, R4, R20, RZ ;  /* 0x000000140464723c */ /* 0x000fe200000018ff */
[----:B-1----:R-:W-:-:S07]  /*3330*/  FFMA.FTZ R8, R14, c[0x0][0x2d0], -R13 ;  /* 0x0000b4000e087a23 */ /* 0x002fce000001080d */
[C---:B------:R-:W-:Y:S01]  /*3340*/  HMMA.16816.F32 R76, R4.reuse, R22, RZ ;  /* 0x00000016044c723c */ /* 0x040fe200000018ff */
[----:B------:R-:W1:Y:S01]  /*3350*/  LDSM.16.MT88.4 R20, [R135+0x6100] ;  /* 0x006100008714783b */ /* 0x000e620000004200 */
[----:B------:R3:W-:Y:S06]  /*3360*/  MUFU.EX2 R14, R8 ;  /* 0x00000008000e7308 */ /* 0x0007ec0000000800 */
[C---:B--2---:R-:W-:Y:S08]  /*3370*/  HMMA.16816.F32 R92, R4.reuse, R36, RZ ;  /* 0x00000024045c723c */ /* 0x044ff000000018ff */
[----:B------:R-:W-:Y:S01]  /*3380*/  HMMA.16816.F32 R60, R4, R38, RZ ;  /* 0x00000026043c723c */ /* 0x000fe200000018ff */
[----:B---3--:R-:W-:-:S04]  /*3390*/  FFMA.FTZ R8, R15, c[0x0][0x2d0], -R13 ;  /* 0x0000b4000f087a23 */ /* 0x008fc8000001080d */
[----:B------:R2:W-:Y:S03]  /*33a0*/  MUFU.EX2 R138, R8 ;  /* 0x00000008008a7308 */ /* 0x0005e60000000800 */
[C---:B------:R-:W-:Y:S08]  /*33b0*/  HMMA.16816.F32 R36, R4.reuse, R16, RZ ;  /* 0x000000100424723c */ /* 0x040ff000000018ff */
[----:B------:R-:W-:Y:S01]  /*33c0*/  HMMA.16816.F32 R116, R4, R18, RZ ;  /* 0x000000120474723c */ /* 0x000fe200000018ff */
[----:B------:R-:W3:Y:S01]  /*33d0*/  LDSM.16.MT88.4 R16, [R2+0x3900] ;  /* 0x003900000210783b */ /* 0x000ee20000004200 */
[----:B--2---:R-:W-:-:S06]  /*33e0*/  FFMA.FTZ R8, R84, c[0x0][0x2d0], -R12 ;  /* 0x0000b40054087a23 */ /* 0x004fcc000001080c */
[C---:B------:R-:W-:Y:S01]  /*33f0*/  HMMA.16816.F32 R48, R4.reuse, R10, RZ ;  /* 0x0000000a0430723c */ /* 0x040fe200000018ff */
[----:B------:R2:W-:Y:S07]  /*3400*/  MUFU.EX2 R165, R8 ;  /* 0x0000000800a57308 */ /* 0x0005ee0000000800 */
[C---:B------:R-:W-:Y:S08]  /*3410*/  HMMA.16816.F32 R44, R4.reuse, R40, RZ ;  /* 0x00000028042c723c */ /* 0x040ff000000018ff */
[----:B------:R-:W-:Y:S01]  /*3420*/  HMMA.16816.F32 R120, R4, R32, RZ ;  /* 0x000000200478723c */ /* 0x000fe200000018ff */
[----:B--2---:R-:W-:-:S04]  /*3430*/  FFMA.FTZ R8, R87, c[0x0][0x2d0], -R12 ;  /* 0x0000b40057087a23 */ /* 0x004fc8000001080c */
[----:B------:R2:W1:Y:S03]  /*3440*/  MUFU.EX2 R229, R8 ;  /* 0x0000000800e57308 */ /* 0x0004660000000800 */
[C---:B------:R-:W-:Y:S08]  /*3450*/  HMMA.16816.F32 R64, R4.reuse, R24, RZ ;  /* 0x000000180440723c */ /* 0x040ff000000018ff */
[----:B------:R-:W-:Y:S01]  /*3460*/  HMMA.16816.F32 R52, R4, R26, RZ ;  /* 0x0000001a0434723c */ /* 0x000fe200000018ff */
[----:B------:R-:W3:Y:S01]  /*3470*/  LDSM.16.MT88.4 R24, [R2+0x900] ;  /* 0x000900000218783b */ /* 0x000ee20000004200 */
[----:B--2---:R-:W-:-:S06]  /*3480*/  FFMA.FTZ R8, R86, c[0x0][0x2d0], -R12 ;  /* 0x0000b40056087a23 */ /* 0x004fcc000001080c */
[C---:B------:R-:W-:Y:S01]  /*3490*/  HMMA.16816.F32 R40, R4.reuse, R42, RZ ;  /* 0x0000002a0428723c */ /* 0x040fe200000018ff */
[----:B------:R2:W-:Y:S07]  /*34a0*/  MUFU.EX2 R15, R8 ;  /* 0x00000008000f7308 */ /* 0x0005ee0000000800 */
[C---:B-1----:R-:W-:Y:S08]  /*34b0*/  HMMA.16816.F32 R112, R4.reuse, R20, RZ ;  /* 0x000000140470723c */ /* 0x042ff000000018ff */
[----:B------:R-:W-:Y:S01]  /*34c0*/  HMMA.16816.F32 R108, R4, R22, RZ ;  /* 0x00000016046c723c */ /* 0x000fe200000018ff */
[----:B------:R-:W-:Y:S01]  /*34d0*/  LDSM.16.MT88.4 R20, [R135+0x900] ;  /* 0x000900008714783b */ /* 0x000fe20000004200 */
[----:B--2---:R-:W-:-:S04]  /*34e0*/  FFMA.FTZ R8, R85, c[0x0][0x2d0], -R12 ;  /* 0x0000b40055087a23 */ /* 0x004fc8000001080c */
[----:B------:R1:W2:Y:S02]  /*34f0*/  MUFU.EX2 R139, R8 ;  /* 0x00000008008b7308 */ /* 0x0002a40000000800 */
[C---:B------:R-:W-:Y:S08]  /*3500*/  HMMA.16816.F32 R84, R4.reuse, R28, RZ ;  /* 0x0000001c0454723c */ /* 0x040ff000000018ff */
[C---:B------:R-:W-:Y:S01]  /*3510*/  HMMA.16816.F32 R28, R4.reuse, R30, RZ ;  /* 0x0000001e041c723c */ /* 0x040fe200000018ff */
[----:B-1----:R-:W1:Y:S07]  /*3520*/  LDSM.16.MT88.4 R8, [R2+0x6900] ;  /* 0x006900000208783b */ /* 0x002e6e0000004200 */
[----:B------:R-:W-:Y:S07]  /*3530*/  HMMA.16816.F32 R32, R4, R34, RZ ;  /* 0x000000220420723c */ /* 0x000fee00000018ff */
[----:B----4-:R-:W-:-:S02]  /*3540*/  F2FP.PACK_AB R4, R228, R161 ;  /* 0x000000a1e404723e */ /* 0x010fc400000000ff */
[----:B------:R-:W-:Y:S02]  /*3550*/  F2FP.PACK_AB R5, R229, R165 ;  /* 0x000000a5e505723e */ /* 0x000fe400000000ff */
[----:B------:R-:W-:Y:S02]  /*3560*/  F2FP.PACK_AB R6, R138, R14 ;  /* 0x0000000e8a06723e */ /* 0x000fe400000000ff */
[----:B--2---:R-:W-:-:S07]  /*3570*/  F2FP.PACK_AB R7, R139, R15 ;  /* 0x0000000f8b07723e */ /* 0x004fce00000000ff */
[C---:B---3--:R-:W-:Y:S08]  /*3580*/  HMMA.16816.F32 R140, R4.reuse, R16, R88 ;  /* 0x00000010048c723c */ /* 0x048ff00000001858 */
[C---:B------:R-:W-:Y:S01]  /*3590*/  HMMA.16816.F32 R88, R4.reuse, R18, R68 ;  /* 0x000000120458723c */ /* 0x040fe20000001844 */
[----:B------:R-:W2:Y:S06]  /*35a0*/  LDSM.16.MT88.4 R16, [R233+0x900] ;  /* 0x00090000e910783b */ /* 0x000eac0000004200 */
[----:B------:R-:W-:Y:S01]  /*35b0*/  IMAD.MOV.U32 R71, RZ, RZ, R139 ;  /* 0x000000ffff477224 */ /* 0x000fe200078e008b */
[----:B------:R-:W-:Y:S01]  /*35c0*/  MOV R69, R137 ;  /* 0x0000008900457202 */ /* 0x000fe20000000f00 */
[----:B------:R-:W-:Y:S01]  /*35d0*/  IMAD.MOV.U32 R70, RZ, RZ, R138 ;  /* 0x000000ffff467224 */ /* 0x000fe200078e008a */
[----:B------:R-:W-:Y:S01]  /*35e0*/  HMMA.16816.F32 R148, R4, R24, R100 ;  /* 0x000000180494723c */ /* 0x000fe20000001864 */
[----:B------:R-:W-:-:S07]  /*35f0*/  IMAD.MOV.U32 R68, RZ, RZ, R136 ;  /* 0x000000ffff447224 */ /* 0x000fce00078e0088 */
[C---:B-1----:R-:W-:Y:S07]  /*3600*/  HMMA.16816.F32 R136, R4.reuse, R8, R56 ;  /* 0x000000080488723c */ /* 0x042fee0000001838 */
[----:B------:R-:W-:Y:S01]  /*3610*/  IMAD.MOV.U32 R56, RZ, RZ, R131 ;  /* 0x000000ffff387224 */ /* 0x000fe200078e0083 */
[----:B------:R-:W-:Y:S01]  /*3620*/  MOV R57, R130 ;  /* 0x0000008200397202 */ /* 0x000fe20000000f00 */
[----:B------:R-:W-:Y:S01]  /*3630*/  IMAD.MOV.U32 R58, RZ, RZ, R129 ;  /* 0x000000ffff3a7224 */ /* 0x000fe200078e0081 */
[C---:B------:R-:W-:Y:S01]  /*3640*/  HMMA.16816.F32 R76, R4.reuse, R26, R76 ;  /* 0x0000001a044c723c */ /* 0x040fe2000000184c */
[----:B------:R-:W-:Y:S01]  /*3650*/  IMAD.MOV.U32 R59, RZ, RZ, R128 ;  /* 0x000000ffff3b7224 */ /* 0x000fe200078e0080 */
[----:B------:R-:W-:Y:S06]  /*3660*/  LDSM.16.MT88.4 R24, [R135+0x3900] ;  /* 0x003900008718783b */ /* 0x000fec0000004200 */
[C---:B------:R-:W-:Y:S01]  /*3670*/  HMMA.16816.F32 R128, R4.reuse, R10, R48 ;  /* 0x0000000a0480723c */ /* 0x040fe20000001830 */
[----:B------:R-:W1:Y:S06]  /*3680*/  LDSM.16.MT88.4 R8, [R0+0x900] ;  /* 0x000900000008783b */ /* 0x000e6c0000004200 */
[----:B------:R-:W-:Y:S01]  /*3690*/  MOV R50, R165 ;  /* 0x000000a500327202 */ /* 0x000fe20000000f00 */
[----:B------:R-:W-:Y:S01]  /*36a0*/  IMAD.MOV.U32 R51, RZ, RZ, R164 ;  /* 0x000000ffff337224 */ /* 0x000fe200078e00a4 */
[C---:B--2---:R-:W-:Y:S07]  /*36b0*/  HMMA.16816.F32 R168, R4.reuse, R16, R96 ;  /* 0x0000001004a8723c */ /* 0x044fee0000001860 */
[----:B------:R-:W-:Y:S01]  /*36c0*/  IMAD.MOV.U32 R99, RZ, RZ, R163 ;  /* 0x000000ffff637224 */ /* 0x000fe200078e00a3 */
[----:B------:R-:W-:Y:S01]  /*36d0*/  HMMA.16816.F32 R164, R4, R18, R72 ;  /* 0x0000001204a4723c */ /* 0x000fe20000001848 */
[----:B------:R-:W2:Y:S01]  /*36e0*/  LDSM.16.MT88.4 R16, [R0+0x3900] ;  /* 0x003900000010783b */ /* 0x000ea20000004200 */
[----:B------:R-:W-:Y:S01]  /*36f0*/  MOV R98, R162 ;  /* 0x000000a200627202 */ /* 0x000fe20000000f00 */
[----:B------:R-:W-:-:S02]  /*3700*/  IMAD.MOV.U32 R97, RZ, RZ, R161 ;  /* 0x000000ffff617224 */ /* 0x000fc400078e00a1 */
[----:B------:R-:W-:-:S03]  /*3710*/  IMAD.MOV.U32 R96, RZ, RZ, R160 ;  /* 0x000000ffff607224 */ /* 0x000fc600078e00a0 */
[C---:B------:R-:W-:Y:S08]  /*3720*/  HMMA.16816.F32 R172, R4.reuse, R20, R104 ;  /* 0x0000001404ac723c */ /* 0x040ff00000001868 */
[C---:B------:R-:W-:Y:S01]  /*3730*/  HMMA.16816.F32 R176, R4.reuse, R22, R80 ;  /* 0x0000001604b0723c */ /* 0x040fe20000001850 */
[----:B------:R-:W3:Y:S07]  /*3740*/  LDSM.16.MT88.4 R20, [R233+0x3900] ;  /* 0x00390000e914783b */ /* 0x000eee0000004200 */
[C---:B-1----:R-:W-:Y:S08]  /*3750*/  HMMA.16816.F32 R104, R4.reuse, R8, R64 ;  /* 0x000000080468723c */ /* 0x042ff00000001840 */
[C---:B------:R-:W-:Y:S01]  /*3760*/  HMMA.16816.F32 R160, R4.reuse, R10, R52 ;  /* 0x0000000a04a0723c */ /* 0x040fe20000001834 */
[----:B------:R-:W1:Y:S07]  /*3770*/  LDSM.16.MT88.4 R8, [R135+0x6900] ;  /* 0x006900008708783b */ /* 0x000e6e0000004200 */
[C---:B------:R-:W-:Y:S07]  /*3780*/  HMMA.16816.F32 R100, R4.reuse, R24, R92 ;  /* 0x000000180464723c */ /* 0x040fee000000185c */
[----:B------:R-:W-:Y:S01]  /*3790*/  MOV R25, R50 ;  /* 0x0000003200197202 */ /* 0x000fe20000000f00 */
[----:B------:R-:W-:Y:S01]  /*37a0*/  HMMA.16816.F32 R92, R4, R26, R60 ;  /* 0x0000001a045c723c */ /* 0x000fe2000000183c */
[----:B------:R-:W-:-:S06]  /*37b0*/  IMAD.MOV.U32 R24, RZ, RZ, R51 ;  /* 0x000000ffff187224 */ /* 0x000fcc00078e0033 */
[----:B------:R-:W-:Y:S01]  /*37c0*/  IMAD.MOV.U32 R27, RZ, RZ, R56 ;  /* 0x000000ffff1b7224 */ /* 0x000fe200078e0038 */
[----:B--2---:R-:W-:Y:S01]  /*37d0*/  HMMA.16816.F32 R52, R4, R16, R36 ;  /* 0x000000100434723c */ /* 0x004fe20000001824 */
[----:B------:R-:W-:-:S07]  /*37e0*/  MOV R26, R57 ;  /* 0x00000039001a7202 */ /* 0x000fce0000000f00 */
[C---:B------:R-:W-:Y:S01]  /*37f0*/  HMMA.16816.F32 R60, R4.reuse, R18, R116 ;  /* 0x00000012043c723c */ /* 0x040fe20000001874 */
[----:B------:R-:W2:Y:S06]  /*3800*/  LDSM.16.MT88.4 R16, [R0+0x6900] ;  /* 0x006900000010783b */ /* 0x000eac0000004200 */
[----:B------:R-:W-:Y:S01]  /*3810*/  IMAD.MOV.U32 R117, RZ, RZ, R27 ;  /* 0x000000ffff757224 */ /* 0x000fe200078e001b */
[----:B---3--:R-:W-:Y:S01]  /*3820*/  HMMA.16816.F32 R64, R4, R22, R40 ;  /* 0x000000160440723c */ /* 0x008fe20000001828 */
[----:B------:R-:W-:Y:S01]  /*3830*/  MOV R119, R25 ;  /* 0x0000001900777202 */ /* 0x000fe20000000f00 */
[----:B------:R-:W-:-:S02]  /*3840*/  IMAD.MOV.U32 R27, RZ, RZ, R97 ;  /* 0x000000ffff1b7224 */ /* 0x000fc400078e0061 */
[----:B------:R-:W-:-:S03]  /*3850*/  IMAD.MOV.U32 R25, RZ, RZ, R99 ;  /* 0x000000ffff197224 */ /* 0x000fc600078e0063 */
[----:B------:R-:W-:Y:S01]  /*3860*/  MOV R43, R228 ;  /* 0x000000e4002b7202 */ /* 0x000fe20000000f00 */
[----:B-1----:R-:W-:Y:S01]  /*3870*/  HMMA.16816.F32 R72, R4, R8, R112 ;  /* 0x000000080448723c */ /* 0x002fe20000001870 */
[----:B------:R-:W-:Y:S02]  /*3880*/  IMAD.MOV.U32 R41, RZ, RZ, R58 ;  /* 0x000000ffff297224 */ /* 0x000fe400078e003a */
[----:B------:R-:W-:-:S04]  /*3890*/  IMAD.MOV.U32 R42, RZ, RZ, R59 ;  /* 0x000000ffff2a7224 */ /* 0x000fc800078e003b */
[----:B------:R-:W-:Y:S01]  /*38a0*/  FFMA.FTZ R8, R127, c[0x0][0x2d0], -R13 ;  /* 0x0000b4007f087a23 */ /* 0x000fe2000001080d */
[C---:B------:R-:W-:Y:S01]  /*38b0*/  HMMA.16816.F32 R80, R4.reuse, R20, R44 ;  /* 0x000000140450723c */ /* 0x040fe2000000182c */
[----:B------:R-:W1:Y:S01]  /*38c0*/  LDSM.16.MT88.4 R20, [R233+0x6900] ;  /* 0x00690000e914783b */ /* 0x000e620000004200 */
[----:B------:R-:W-:Y:S01]  /*38d0*/  MOV R127, R41 ;  /* 0x00000029007f7202 */ /* 0x000fe20000000f00 */
[----:B------:R3:W4:Y:S01]  /*38e0*/  MUFU.EX2 R40, R8 ;  /* 0x0000000800287308 */ /* 0x0007220000000800 */
[----:B------:R-:W-:Y:S01]  /*38f0*/  IMAD.MOV.U32 R112, RZ, RZ, R42 ;  /* 0x000000ffff707224 */ /* 0x000fe200078e002a */
[----:B------:R-:W-:Y:S01]  /*3900*/  MOV R114, R26 ;  /* 0x0000001a00727202 */ /* 0x000fe20000000f00 */
[----:B------:R-:W-:Y:S02]  /*3910*/  IMAD.MOV.U32 R113, RZ, RZ, R43 ;  /* 0x000000ffff717224 */ /* 0x000fe400078e002b */
[----:B------:R-:W-:Y:S01]  /*3920*/  HMMA.16816.F32 R56, R4, R10, R108 ;  /* 0x0000000a0438723c */ /* 0x000fe2000000186c */
[----:B------:R-:W-:Y:S01]  /*3930*/  IMAD.MOV.U32 R115, RZ, RZ, R24 ;  /* 0x000000ffff737224 */ /* 0x000fe200078e0018 */
[----:B------:R-:W-:Y:S01]  /*3940*/  MOV R24, R98 ;  /* 0x0000006200187202 */ /* 0x000fe20000000f00 */
[----:B------:R-:W-:-:S05]  /*3950*/  IMAD.MOV.U32 R26, RZ, RZ, R96 ;  /* 0x000000ffff1a7224 */ /* 0x000fca00078e0060 */
[----:B--2---:R-:W-:Y:S01]  /*3960*/  HMMA.16816.F32 R36, R4, R18, R32 ;  /* 0x000000120424723c */ /* 0x004fe20000001820 */
[----:B------:R-:W-:Y:S01]  /*3970*/  LDSM.16.MT88.4 R32, [R135+0x1100] ;  /* 0x001100008720783b */ /* 0x000fe20000004200 */
[----:B---3--:R-:W-:-:S04]  /*3980*/  FFMA.FTZ R8, R126, c[0x0][0x2d0], -R13 ;  /* 0x0000b4007e087a23 */ /* 0x008fc8000001080d */
[----:B------:R2:W3:Y:S02]  /*3990*/  MUFU.EX2 R126, R8 ;  /* 0x00000008007e7308 */ /* 0x0004e40000000800 */
[----:B--2---:R-:W-:Y:S01]  /*39a0*/  FFMA.FTZ R8, R125, c[0x0][0x2d0], -R13 ;  /* 0x0000b4007d087a23 */ /* 0x004fe2000001080d */
[C---:B-1----:R-:W-:Y:S05]  /*39b0*/  HMMA.16816.F32 R48, R4.reuse, R20, R84 ;  /* 0x000000140430723c */ /* 0x042fea0000001854 */
[----:B------:R1:W-:Y:S03]  /*39c0*/  MUFU.EX2 R228, R8 ;  /* 0x0000000800e47308 */ /* 0x0003e60000000800 */
[----:B------:R-:W-:Y:S01]  /*39d0*/  HMMA.16816.F32 R44, R4, R22, R28 ;  /* 0x00000016042c723c */ /* 0x000fe2000000181c */
[----:B------:R-:W-:Y:S06]  /*39e0*/  LDSM.16.MT88.4 R20, [R2+0x1100] ;  /* 0x001100000214783b */ /* 0x000fec0000004200 */
[----:B------:R-:W-:Y:S01]  /*39f0*/  IMAD.MOV.U32 R31, RZ, RZ, R68 ;  /* 0x000000ffff1f7224 */ /* 0x000fe200078e0044 */
[----:B------:R-:W-:Y:S01]  /*3a00*/  MOV R30, R69 ;  /* 0x00000045001e7202 */ /* 0x000fe20000000f00 */
[----:B------:R-:W-:-:S02]  /*3a10*/  IMAD.MOV.U32 R29, RZ, RZ, R70 ;  /* 0x000000ffff1d7224 */ /* 0x000fc400078e0046 */
[----:B-1----:R-:W-:Y:S02]  /*3a20*/  FFMA.FTZ R8, R124, c[0x0][0x2d0], -R13 ;  /* 0x0000b4007c087a23 */ /* 0x002fe4000001080d */
[----:B------:R-:W-:Y:S02]  /*3a30*/  IMAD.MOV.U32 R28, RZ, RZ, R71 ;  /* 0x000000ffff1c7224 */ /* 0x000fe400078e0047 */
[----:B------:R1:W2:Y:S02]  /*3a40*/  MUFU.EX2 R118, R8 ;  /* 0x0000000800767308 */ /* 0x0002a40000000800 */
[----:B-1----:R-:W-:Y:S02]  /*3a50*/  FFMA.FTZ R8, R133, c[0x0][0x2d0], -R12 ;  /* 0x0000b40085087a23 */ /* 0x002fe4000001080c */
[----:B----4-:R-:W-:-:S04]  /*3a60*/  IMAD.MOV.U32 R133, RZ, RZ, R40 ;  /* 0x000000ffff857224 */ /* 0x010fc800078e0028 */
[----:B------:R1:W4:Y:S01]  /*3a70*/  MUFU.EX2 R9, R8 ;  /* 0x0000000800097308 */ /* 0x0003220000000800 */
[----:B------:R-:W-:Y:S01]  /*3a80*/  HMMA.16816.F32 R40, R4, R16, R120 ;  /* 0x000000100428723c */ /* 0x000fe20000001878 */
[----:B------:R-:W4:Y:S06]  /*3a90*/  LDSM.16.MT88.4 R16, [R2+0x4100] ;  /* 0x004100000210783b */ /* 0x000f2c0000004200 */
[----:B---3--:R-:W-:Y:S02]  /*3aa0*/  F2FP.PACK_AB R4, R126, R133 ;  /* 0x000000857e04723e */ /* 0x008fe400000000ff */
[----:B--2---:R-:W-:Y:S01]  /*3ab0*/  F2FP.PACK_AB R6, R118, R228 ;  /* 0x000000e47606723e */ /* 0x004fe200000000ff */
[----:B-1----:R-:W-:-:S04]  /*3ac0*/  FFMA.FTZ R8, R145, c[0x0][0x2d0], -R12 ;  /* 0x0000b40091087a23 */ /* 0x002fc8000001080c */
[----:B------:R1:W2:Y:S02]  /*3ad0*/  MUFU.EX2 R124, R8 ;  /* 0x00000008007c7308 */ /* 0x0002a40000000800 */
[----:B-1----:R-:W-:Y:S02]  /*3ae0*/  FFMA.FTZ R8, R134, c[0x0][0x2d0], -R12 ;  /* 0x0000b40086087a23 */ /* 0x002fe4000001080c */
[----:B----4-:R-:W-:-:S04]  /*3af0*/  IMAD.MOV.U32 R134, RZ, RZ, R9 ;  /* 0x000000ffff867224 */ /* 0x010fc800078e0009 */
[----:B------:R1:W-:Y:S01]  /*3b00*/  MUFU.EX2 R125, R8 ;  /* 0x00000008007d7308 */ /* 0x0003e20000000800 */
[----:B--2---:R-:W-:Y:S01]  /*3b10*/  F2FP.PACK_AB R5, R124, R134 ;  /* 0x000000867c05723e */ /* 0x004fe200000000ff */
[----:B-1----:R-:W-:-:S06]  /*3b20*/  FFMA.FTZ R8, R144, c[0x0][0x2d0], -R12 ;  /* 0x0000b40090087a23 */ /* 0x002fcc000001080c */
[----:B------:R1:W2:Y:S02]  /*3b30*/  MUFU.EX2 R116, R8 ;  /* 0x0000000800747308 */ /* 0x0002a40000000800 */
[----:B-1----:R-:W1:Y:S01]  /*3b40*/  LDSM.16.MT88.4 R8, [R2+0x7100] ;  /* 0x007100000208783b */ /* 0x002e620000004200 */
[----:B--2---:R-:W-:-:S07]  /*3b50*/  F2FP.PACK_AB R7, R116, R125 ;  /* 0x0000007d7407723e */ /* 0x004fce00000000ff */
[C---:B------:R-:W-:Y:S07]  /*3b60*/  HMMA.16816.F32 R84, R4.reuse, R16, R140 ;  /* 0x000000100454723c */ /* 0x040fee000000188c */
[----:B------:R-:W-:Y:S01]  /*3b70*/  IMAD.MOV.U32 R143, RZ, RZ, R119 ;  /* 0x000000ffff8f7224 */ /* 0x000fe200078e0077 */
[----:B------:R-:W-:Y:S01]  /*3b80*/  MOV R142, R27 ;  /* 0x0000001b008e7202 */ /* 0x000fe20000000f00 */
[----:B------:R-:W-:Y:S01]  /*3b90*/  IMAD.MOV.U32 R119, RZ, RZ, R26 ;  /* 0x000000ffff777224 */ /* 0x000fe200078e001a */
[----:B------:R-:W-:Y:S01]  /*3ba0*/  HMMA.16816.F32 R88, R4, R18, R88 ;  /* 0x000000120458723c */ /* 0x000fe20000001858 */
[----:B------:R-:W-:Y:S01]  /*3bb0*/  IMAD.MOV.U32 R140, RZ, RZ, R24 ;  /* 0x000000ffff8c7224 */ /* 0x000fe200078e0018 */
[----:B------:R-:W-:Y:S01]  /*3bc0*/  LDSM.16.MT88.4 R16, [R135+0x4100] ;  /* 0x004100008710783b */ /* 0x000fe20000004200 */
[----:B------:R-:W-:-:S03]  /*3bd0*/  IMAD.MOV.U32 R141, RZ, RZ, R25 ;  /* 0x000000ffff8d7224 */ /* 0x000fc600078e0019 */
[----:B------:R-:W2:Y:S02]  /*3be0*/  LDSM.16.MT88.4 R24, [R233+0x1100] ;  /* 0x00110000e918783b */ /* 0x000ea40000004200 */
[C---:B------:R-:W-:Y:S08]  /*3bf0*/  HMMA.16816.F32 R68, R4.reuse, R20, R148 ;  /* 0x000000140444723c */ /* 0x040ff00000001894 */
[C---:B------:R-:W-:Y:S01]  /*3c00*/  HMMA.16816.F32 R76, R4.reuse, R22, R76 ;  /* 0x00000016044c723c */ /* 0x040fe2000000184c */
[----:B------:R-:W3:Y:S07]  /*3c10*/  LDSM.16.MT88.4 R20, [R0+0x1100] ;  /* 0x001100000014783b */ /* 0x000eee0000004200 */
[C---:B-1----:R-:W-:Y:S07]  /*3c20*/  HMMA.16816.F32 R96, R4.reuse, R8, R136 ;  /* 0x000000080460723c */ /* 0x042fee0000001888 */
[----:B------:R-:W-:Y:S01]  /*3c30*/  MOV R139, R112 ;  /* 0x00000070008b7202 */ /* 0x000fe20000000f00 */
[----:B------:R-:W-:Y:S01]  /*3c40*/  HMMA.16816.F32 R108, R4, R10, R128 ;  /* 0x0000000a046c723c */ /* 0x000fe20000001880 */
[----:B------:R-:W1:Y:S01]  /*3c50*/  LDSM.16.MT88.4 R8, [R233+0x4100] ;  /* 0x00410000e908783b */ /* 0x000e620000004200 */
[----:B------:R-:W-:Y:S01]  /*3c60*/  IMAD.MOV.U32 R138, RZ, RZ, R113 ;  /* 0x000000ffff8a7224 */ /* 0x000fe200078e0071 */
[----:B------:R-:W-:Y:S01]  /*3c70*/  MOV R136, R115 ;  /* 0x0000007300887202 */ /* 0x000fe20000000f00 */
[----:B------:R-:W-:-:S04]  /*3c80*/  IMAD.MOV.U32 R137, RZ, RZ, R114 ;  /* 0x000000ffff897224 */ /* 0x000fc800078e0072 */
[C---:B------:R-:W-:Y:S07]  /*3c90*/  HMMA.16816.F32 R120, R4.reuse, R34, R176 ;  /* 0x000000220478723c */ /* 0x040fee00000018b0 */
[----:B------:R-:W-:Y:S01]  /*3ca0*/  IMAD.MOV.U32 R176, RZ, RZ, R125 ;  /* 0x000000ffffb07224 */ /* 0x000fe200078e007d */
[----:B------:R-:W-:Y:S01]  /*3cb0*/  MOV R178, R126 ;  /* 0x0000007e00b27202 */ /* 0x000fe20000000f00 */
[----:B------:R-:W-:Y:S01]  /*3cc0*/  IMAD.MOV.U32 R177, RZ, RZ, R124 ;  /* 0x000000ffffb17224 */ /* 0x000fe200078e007c */
[----:B------:R-:W-:Y:S01]  /*3cd0*/  HMMA.16816.F32 R112, R4, R32, R172 ;  /* 0x000000200470723c */ /* 0x000fe200000018ac */
[----:B------:R-:W-:-:S06]  /*3ce0*/  IMAD.MOV.U32 R179, RZ, RZ, R127 ;  /* 0x000000ffffb37224 */ /* 0x000fcc00078e007f */
[----:B------:R-:W-:Y:S01]  /*3cf0*/  MOV R172, R28 ;  /* 0x0000001c00ac7202 */ /* 0x000fe20000000f00 */
[C---:B--2---:R-:W-:Y:S01]  /*3d00*/  HMMA.16816.F32 R124, R4.reuse, R24, R168 ;  /* 0x00000018047c723c */ /* 0x044fe200000018a8 */
[----:B------:R-:W-:Y:S01]  /*3d10*/  IMAD.MOV.U32 R173, RZ, RZ, R29 ;  /* 0x000000ffffad7224 */ /* 0x000fe200078e001d */
[----:B------:R-:W-:Y:S01]  /*3d20*/  MOV R175, R31 ;  /* 0x0000001f00af7202 */ /* 0x000fe20000000f00 */
[----:B------:R-:W-:Y:S02]  /*3d30*/  IMAD.MOV.U32 R174, RZ, RZ, R30 ;  /* 0x000000ffffae7224 */ /* 0x000fe400078e001e */
[----:B------:R-:W2:Y:S02]  /*3d40*/  LDSM.16.MT88.4 R28, [R0+0x4100] ;  /* 0x00410000001c783b */ /* 0x000ea40000004200 */
[----:B------:R-:W-:Y:S01]  /*3d50*/  IMAD.MOV.U32 R170, RZ, RZ, R147 ;  /* 0x000000ffffaa7224 */ /* 0x000fe200078e0093 */
[----:B------:R-:W-:Y:S01]  /*3d60*/  MOV R171, R146 ;  /* 0x0000009200ab7202 */ /* 0x000fe20000000f00 */
[----:B---3--:R-:W-:Y:S01]  /*3d70*/  HMMA.16816.F32 R148, R4, R20, R104 ;  /* 0x000000140494723c */ /* 0x008fe20000001868 */
[----:B------:R-:W-:Y:S01]  /*3d80*/  MOV R25, R176 ;  /* 0x000000b000197202 */ /* 0x000fe20000000f00 */
[----:B------:R-:W-:-:S06]  /*3d90*/  IMAD.MOV.U32 R24, RZ, RZ, R177 ;  /* 0x000000ffff187224 */ /* 0x000fcc00078e00b1 */
[C---:B------:R-:W-:Y:S07]  /*3da0*/  HMMA.16816.F32 R144, R4.reuse, R16, R100 ;  /* 0x000000100490723c */ /* 0x040fee0000001864 */
[----:B------:R-:W-:Y:S01]  /*3db0*/  IMAD.MOV.U32 R103, RZ, RZ, R134 ;  /* 0x000000ffff677224 */ /* 0x000fe200078e0086 */
[----:B------:R-:W-:Y:S01]  /*3dc0*/  MOV R101, R118 ;  /* 0x0000007600657202 */ /* 0x000fe20000000f00 */
[----:B------:R-:W-:Y:S01]  /*3dd0*/  IMAD.MOV.U32 R102, RZ, RZ, R117 ;  /* 0x000000ffff667224 */ /* 0x000fe200078e0075 */
[----:B-1----:R-:W-:Y:S01]  /*3de0*/  HMMA.16816.F32 R32, R4, R10, R64 ;  /* 0x0000000a0420723c */ /* 0x002fe20000001840 */
[----:B------:R-:W-:-:S02]  /*3df0*/  IMAD.MOV.U32 R100, RZ, RZ, R116 ;  /* 0x000000ffff647224 */ /* 0x000fc400078e0074 */
[----:B------:R-:W-:-:S04]  /*3e00*/  IMAD.MOV.U32 R134, RZ, RZ, R119 ;  /* 0x000000ffff867224 */ /* 0x000fc800078e0077 */
[----:B------:R-:W-:Y:S01]  /*3e10*/  IMAD.MOV.U32 R64, RZ, RZ, R170 ;  /* 0x000000ffff407224 */ /* 0x000fe200078e00aa */
[----:B------:R-:W-:Y:S01]  /*3e20*/  HMMA.16816.F32 R116, R4, R18, R92 ;  /* 0x000000120474723c */ /* 0x000fe2000000185c */
[----:B------:R-:W1:Y:S01]  /*3e30*/  LDSM.16.MT88.4 R16, [R233+0x7100] ;  /* 0x00710000e910783b */ /* 0x000e620000004200 */
[----:B------:R-:W-:Y:S01]  /*3e40*/  IMAD.MOV.U32 R65, RZ, RZ, R171 ;  /* 0x000000ffff417224 */ /* 0x000fe200078e00ab */
[----:B------:R-:W-:Y:S01]  /*3e50*/  MOV R66, R137 ;  /* 0x0000008900427202 */ /* 0x000fe20000000f00 */
[----:B------:R-:W-:-:S03]  /*3e60*/  IMAD.MOV.U32 R67, RZ, RZ, R136 ;  /* 0x000000ffff437224 */ /* 0x000fc600078e0088 */
[----:B------:R-:W-:Y:S01]  /*3e70*/  MOV R95, R140 ;  /* 0x0000008c005f7202 */ /* 0x000fe20000000f00 */
[----:B------:R-:W-:Y:S01]  /*3e80*/  IMAD.MOV.U32 R94, RZ, RZ, R141 ;  /* 0x000000ffff5e7224 */ /* 0x000fe200078e008d */
[----:B------:R-:W-:Y:S01]  /*3e90*/  MOV R92, R143 ;  /* 0x0000008f005c7202 */ /* 0x000fe20000000f00 */
[----:B------:R-:W-:Y:S01]  /*3ea0*/  IMAD.MOV.U32 R93, RZ, RZ, R142 ;  /* 0x000000ffff5d7224 */ /* 0x000fe200078e008e */
[C---:B------:R-:W-:Y:S01]  /*3eb0*/  HMMA.16816.F32 R160, R4.reuse, R22, R160 ;  /* 0x0000001604a0723c */ /* 0x040fe200000018a0 */
[----:B------:R-:W-:Y:S07]  /*3ec0*/  LDSM.16.MT88.4 R20, [R0+0x7100] ;  /* 0x007100000014783b */ /* 0x000fee0000004200 */
[C---:B------:R-:W-:Y:S01]  /*3ed0*/  HMMA.16816.F32 R140, R4.reuse, R8, R80 ;  /* 0x00000008048c723c */ /* 0x040fe20000001850 */
[----:B------:R-:W3:Y:S06]  /*3ee0*/  LDSM.16.MT88.4 R8, [R135+0x7100] ;  /* 0x007100008708783b */ /* 0x000eec0000004200 */
[----:B------:R-:W-:Y:S01]  /*3ef0*/  IMAD.MOV.U32 R83, RZ, RZ, R172 ;  /* 0x000000ffff537224 */ /* 0x000fe200078e00ac */
[----:B--2---:R-:W-:Y:S01]  /*3f00*/  HMMA.16816.F32 R168, R4, R28, R52 ;  /* 0x0000001c04a8723c */ /* 0x004fe20000001834 */
[----:B------:R-:W-:Y:S01]  /*3f10*/  IMAD.MOV.U32 R82, RZ, RZ, R173 ;  /* 0x000000ffff527224 */ /* 0x000fe200078e00ad */
[----:B------:R-:W-:Y:S01]  /*3f20*/  MOV R81, R174 ;  /* 0x000000ae00517202 */ /* 0x000fe20000000f00 */
[----:B------:R-:W-:-:S04]  /*3f30*/  IMAD.MOV.U32 R80, RZ, RZ, R175 ;  /* 0x000000ffff507224 */ /* 0x000fc800078e00af */
[----:B------:R-:W-:Y:S01]  /*3f40*/  IMAD.MOV.U32 R54, RZ, RZ, R236 ;  /* 0x000000ffff367224 */ /* 0x000fe200078e00ec */
[----:B------:R-:W-:Y:S01]  /*3f50*/  MOV R53, R238 ;  /* 0x000000ee00357202 */ /* 0x000fe20000000f00 */
[----:B------:R-:W-:Y:S01]  /*3f60*/  IMAD.MOV.U32 R29, RZ, RZ, R138 ;  /* 0x000000ffff1d7224 */ /* 0x000fe200078e008a */
[----:B------:R-:W-:Y:S01]  /*3f70*/  HMMA.16816.F32 R128, R4, R26, R164 ;  /* 0x0000001a0480723c */ /* 0x000fe200000018a4 */
[----:B------:R-:W-:Y:S02]  /*3f80*/  IMAD.MOV.U32 R55, RZ, RZ, R231 ;  /* 0x000000ffff377224 */ /* 0x000fe400078e00e7 */
[----:B------:R-:W-:-:S04]  /*3f90*/  IMAD.MOV.U32 R52, RZ, RZ, R139 ;  /* 0x000000ffff347224 */ /* 0x000fc800078e008b */
[----:B------:R-:W-:Y:S01]  /*3fa0*/  IMAD.MOV.U32 R27, RZ, RZ, R178 ;  /* 0x000000ffff1b7224 */ /* 0x000fe200078e00b2 */
[----:B------:R-:W-:Y:S01]  /*3fb0*/  HMMA.16816.F32 R136, R4, R30, R60 ;  /* 0x0000001e0488723c */ /* 0x000fe2000000183c */
[----:B------:R-:W-:-:S06]  /*3fc0*/  MOV R26, R179 ;  /* 0x000000b3001a7202 */ /* 0x000fcc0000000f00 */
[----:B------:R-:W-:Y:S01]  /*3fd0*/  IMAD.MOV.U32 R60, RZ, RZ, R93 ;  /* 0x000000ffff3c7224 */ /* 0x000fe200078e005d */
[----:B------:R-:W-:Y:S01]  /*3fe0*/  MOV R62, R95 ;  /* 0x0000005f003e7202 */ /* 0x000fe20000000f00 */
[----:B------:R-:W-:Y:S01]  /*3ff0*/  IMAD.MOV.U32 R61, RZ, RZ, R94 ;  /* 0x000000ffff3d7224 */ /* 0x000fe200078e005e */
[----:B-1----:R-:W-:Y:S01]  /*4000*/  HMMA.16816.F32 R172, R4, R16, R48 ;  /* 0x0000001004ac723c */ /* 0x002fe20000001830 */
[----:B------:R-:W-:-:S07]  /*4010*/  IMAD.MOV.U32 R63, RZ, RZ, R100 ;  /* 0x000000ffff3f7224 */ /* 0x000fce00078e0064 */
[C---:B---3--:R-:W-:Y:S07]  /*4020*/  HMMA.16816.F32 R104, R4.reuse, R8, R72 ;  /* 0x000000080468723c */ /* 0x048fee0000001848 */
[----:B------:R-:W-:Y:S01]  /*4030*/  FFMA.FTZ R8, R183, c[0x0][0x2d0], -R13 ;  /* 0x0000b400b7087a23 */ /* 0x000fe2000001080d */
[C---:B------:R-:W-:Y:S01]  /*4040*/  HMMA.16816.F32 R176, R4.reuse, R10, R56 ;  /* 0x0000000a04b0723c */ /* 0x040fe20000001838 */
[----:B------:R-:W-:Y:S01]  /*4050*/  IMAD.MOV.U32 R73, RZ, RZ, R55 ;  /* 0x000000ffff497224 */ /* 0x000fe200078e0037 */
[----:B------:R-:W-:Y:S01]  /*4060*/  MOV R72, R54 ;  /* 0x0000003600487202 */ /* 0x000fe20000000f00 */
[----:B------:R1:W-:Y:S01]  /*4070*/  MUFU.EX2 R236, R8 ;  /* 0x0000000800ec7308 */ /* 0x0003e20000000800 */
        /* <DEDUP_REMOVED lines=9> */
[----:B------:R-:W-:Y:S01]  /*4110*/  LDSM.16.MT88.4 R16, [R2+0x4900] ;  /* 0x004900000210783b */ /* 0x000fe20000004200 */
[----:B------:R-:W-:Y:S01]  /*4120*/  IMAD.MOV.U32 R74, RZ, RZ, R64 ;  /* 0x000000ffff4a7224 */ /* 0x000fe200078e0040 */
[----:B------:R-:W-:Y:S01]  /*4130*/  MOV R11, R61 ;  /* 0x0000003d000b7202 */ /* 0x000fe20000000f00 */
[----:B------:R-:W-:-:S02]  /*4140*/  IMAD.MOV.U32 R64, RZ, RZ, R229 ;  /* 0x000000ffff407224 */ /* 0x000fc400078e00e5 */
[----:B------:R-:W-:Y:S01]  /*4150*/  IMAD.MOV.U32 R56, RZ, RZ, R62 ;  /* 0x000000ffff387224 */ /* 0x000fe200078e003e */
[C---:B------:R-:W-:Y:S01]  /*4160*/  HMMA.16816.F32 R100, R4.reuse, R20, R40 ;  /* 0x000000140464723c */ /* 0x040fe20000001828 */
[----:B-1----:R-:W-:Y:S01]  /*4170*/  FFMA.FTZ R8, R182, c[0x0][0x2d0], -R13 ;  /* 0x0000b400b6087a23 */ /* 0x002fe2000001080d */
[----:B------:R-:W-:Y:S01]  /*4180*/  MOV R62, R228 ;  /* 0x000000e4003e7202 */ /* 0x000fe20000000f00 */
[----:B------:R-:W-:Y:S01]  /*4190*/  IMAD.MOV.U32 R58, RZ, RZ, R75 ;  /* 0x000000ffff3a7224 */ /* 0x000fe200078e004b */
[----:B------:R-:W-:Y:S01]  /*41a0*/  MOV R182, R9 ;  /* 0x0000000900b67202 */ /* 0x000fe20000000f00 */
[----:B------:R1:W-:Y:S01]  /*41b0*/  MUFU.EX2 R238, R8 ;  /* 0x0000000800ee7308 */ /* 0x0003e20000000800 */
[----:B------:R-:W-:Y:S01]  /*41c0*/  MOV R10, R74 ;  /* 0x0000004a000a7202 */ /* 0x000fe20000000f00 */
[----:B------:R-:W-:Y:S01]  /*41d0*/  IMAD.MOV.U32 R57, RZ, RZ, R63 ;  /* 0x000000ffff397224 */ /* 0x000fe200078e003f */
[----:B------:R-:W-:Y:S01]  /*41e0*/  HMMA.16816.F32 R92, R4, R22, R36 ;  /* 0x00000016045c723c */ /* 0x000fe20000001824 */
[----:B------:R-:W-:Y:S01]  /*41f0*/  MOV R9, R52 ;  /* 0x0000003400097202 */ /* 0x000fe20000000f00 */
[----:B------:R-:W-:Y:S01]  /*4200*/  IMAD.MOV.U32 R75, RZ, RZ, R64 ;  /* 0x000000ffff4b7224 */ /* 0x000fe200078e0040 */
[----:B------:R-:W-:Y:S01]  /*4210*/  MOV R74, R55 ;  /* 0x00000037004a7202 */ /* 0x000fe20000000f00 */
[----:B------:R-:W-:Y:S01]  /*4220*/  IMAD.MOV.U32 R63, RZ, RZ, R24 ;  /* 0x000000ffff3f7224 */ /* 0x000fe200078e0018 */
[----:B------:R-:W-:Y:S01]  /*4230*/  MOV R64, R27 ;  /* 0x0000001b00407202 */ /* 0x000fe20000000f00 */
[----:B------:R-:W-:Y:S01]  /*4240*/  IMAD.MOV.U32 R61, RZ, RZ, R25 ;  /* 0x000000ffff3d7224 */ /* 0x000fe200078e0019 */
[----:B------:R-:W-:Y:S01]  /*4250*/  LDSM.16.MT88.4 R20, [R233+0x1900] ;  /* 0x00190000e914783b */ /* 0x000fe20000004200 */
[----:B------:R-:W-:-:S02]  /*4260*/  FFMA.FTZ R4, R215, c[0x0][0x2d0], -R12 ;  /* 0x0000b400d7047a23 */ /* 0x000fc4000001080c */
[----:B------:R-:W-:Y:S02]  /*4270*/  IMAD.MOV.U32 R39, RZ, RZ, R73 ;  /* 0x000000ffff277224 */ /* 0x000fe400078e0049 */
[----:B------:R-:W-:Y:S02]  /*4280*/  IMAD.MOV.U32 R73, RZ, RZ, R54 ;  /* 0x000000ffff497224 */ /* 0x000fe400078e0036 */
[----:B-1----:R-:W-:Y:S01]  /*4290*/  FFMA.FTZ R8, R180, c[0x0][0x2d0], -R13 ;  /* 0x0000b400b4087a23 */ /* 0x002fe2000001080d */
[----:B------:R-:W-:Y:S01]  /*42a0*/  MOV R180, R75 ;  /* 0x0000004b00b47202 */ /* 0x000fe20000000f00 */
[----:B------:R-:W-:Y:S02]  /*42b0*/  IMAD.MOV.U32 R36, RZ, RZ, R59 ;  /* 0x000000ffff247224 */ /* 0x000fe400078e003b */
[----:B------:R1:W-:Y:S01]  /*42c0*/  MUFU.EX2 R231, R8 ;  /* 0x0000000800e77308 */ /* 0x0003e20000000800 */
[----:B------:R-:W-:Y:S02]  /*42d0*/  IMAD.MOV.U32 R59, RZ, RZ, R60 ;  /* 0x000000ffff3b7224 */ /* 0x000fe400078e003c */
[----:B------:R-:W-:-:S02]  /*42e0*/  IMAD.MOV.U32 R60, RZ, RZ, R26 ;  /* 0x000000ffff3c7224 */ /* 0x000fc400078e001a */
[----:B------:R-:W-:Y:S01]  /*42f0*/  LDSM.16.MT88.4 R24, [R2+0x7900] ;  /* 0x007900000218783b */ /* 0x000fe20000004200 */
[----:B------:R-:W-:Y:S02]  /*4300*/  IMAD.MOV.U32 R183, RZ, RZ, R66 ;  /* 0x000000ffffb77224 */ /* 0x000fe400078e0042 */
[----:B------:R-:W-:Y:S02]  /*4310*/  IMAD.MOV.U32 R215, RZ, RZ, R57 ;  /* 0x000000ffffd77224 */ /* 0x000fe400078e0039 */
[----:B------:R-:W-:Y:S02]  /*4320*/  IMAD.MOV.U32 R38, RZ, RZ, R60 ;  /* 0x000000ffff267224 */ /* 0x000fe400078e003c */
[----:B-1----:R-:W-:Y:S01]  /*4330*/  FFMA.FTZ R8, R181, c[0x0][0x2d0], -R13 ;  /* 0x0000b400b5087a23 */ /* 0x002fe2000001080d */
[----:B------:R-:W-:Y:S02]  /*4340*/  MOV R181, R29 ;  /* 0x0000001d00b57202 */ /* 0x000fe40000000f00 */
[----:B------:R-:W1:Y:S01]  /*4350*/  LDSM.16.MT88.4 R28, [R2+0x1900] ;  /* 0x00190000021c783b */ /* 0x000e620000004200 */
[----:B------:R2:W3:Y:S02]  /*4360*/  MUFU.EX2 R230, R8 ;  /* 0x0000000800e67308 */ /* 0x0004e40000000800 */
[----:B--2---:R-:W-:Y:S01]  /*4370*/  FFMA.FTZ R8, R212, c[0x0][0x2d0], -R12 ;  /* 0x0000b400d4087a23 */ /* 0x004fe2000001080c */
[----:B---3--:R-:W-:Y:S01]  /*4380*/  F2FP.PACK_AB R6, R230, R231 ;  /* 0x000000e7e606723e */ /* 0x008fe200000000ff */
[----:B------:R-:W-:-:S04]  /*4390*/  IMAD.MOV.U32 R212, RZ, RZ, R72 ;  /* 0x000000ffffd47224 */ /* 0x000fc800078e0048 */
[----:B------:R2:W-:Y:S01]  /*43a0*/  MUFU.EX2 R229, R8 ;  /* 0x0000000800e57308 */ /* 0x0005e20000000800 */
[----:B------:R-:W-:-:S05]  /*43b0*/  IMAD.MOV.U32 R72, RZ, RZ, R53 ;  /* 0x000000ffff487224 */ /* 0x000fca00078e0035 */
[----:B------:R-:W-:Y:S01]  /*43c0*/  MOV R37, R72 ;  /* 0x0000004800257202 */ /* 0x000fe20000000f00 */
[--C-:B--2---:R-:W-:Y:S02]  /*43d0*/  FFMA.FTZ R8, R213, c[0x0][0x2d0], -R12.reuse ;  /* 0x0000b400d5087a23 */ /* 0x104fe4000001080c */
[----:B------:R2:W-:Y:S08]  /*43e0*/  MUFU.EX2 R213, R4 ;  /* 0x0000000400d57308 */ /* 0x0005f00000000800 */
[----:B------:R-:W3:Y:S01]  /*43f0*/  MUFU.EX2 R228, R8 ;  /* 0x0000000800e47308 */ /* 0x000ee20000000800 */
[----:B--2---:R-:W-:-:S07]  /*4400*/  FFMA.FTZ R4, R214, c[0x0][0x2d0], -R12 ;  /* 0x0000b400d6047a23 */ /* 0x004fce000001080c */
[----:B------:R2:W4:Y:S01]  /*4410*/  MUFU.EX2 R214, R4 ;  /* 0x0000000400d67308 */ /* 0x0005220000000800 */
[----:B---3--:R-:W-:Y:S02]  /*4420*/  F2FP.PACK_AB R5, R228, R229 ;  /* 0x000000e5e405723e */ /* 0x008fe400000000ff */
[----:B--2---:R-:W-:Y:S02]  /*4430*/  F2FP.PACK_AB R4, R238, R236 ;  /* 0x000000ecee04723e */ /* 0x004fe400000000ff */
[----:B----4-:R-:W-:-:S07]  /*4440*/  F2FP.PACK_AB R7, R214, R213 ;  /* 0x000000d5d607723e */ /* 0x010fce00000000ff */
[C---:B-1----:R-:W-:Y:S07]  /*4450*/  HMMA.16816.F32 R52, R4.reuse, R28, R68 ;  /* 0x0000001c0434723c */ /* 0x042fee0000001844 */
[----:B------:R-:W-:Y:S01]  /*4460*/  IMAD.MOV.U32 R71, RZ, RZ, R9 ;  /* 0x000000ffff477224 */ /* 0x000fe200078e0009 */
[----:B------:R-:W-:Y:S01]  /*4470*/  HMMA.16816.F32 R40, R4, R30, R76 ;  /* 0x0000001e0428723c */ /* 0x000fe2000000184c */
[----:B------:R-:W1:Y:S01]  /*4480*/  LDSM.16.MT88.4 R28, [R135+0x1900] ;  /* 0x00190000871c783b */ /* 0x000e620000004200 */
[----:B------:R-:W-:-:S05]  /*4490*/  MOV R70, R56 ;  /* 0x0000003800467202 */ /* 0x000fca0000000f00 */
[----:B------:R-:W-:Y:S01]  /*44a0*/  IMAD.MOV.U32 R79, RZ, RZ, R10 ;  /* 0x000000ffff4f7224 */ /* 0x000fe200078e000a */
[C---:B------:R-:W-:Y:S01]  /*44b0*/  HMMA.16816.F32 R84, R4.reuse, R16, R84 ;  /* 0x000000100454723c */ /* 0x040fe20000001854 */
[----:B------:R-:W-:Y:S02]  /*44c0*/  IMAD.MOV.U32 R78, RZ, RZ, R11 ;  /* 0x000000ffff4e7224 */ /* 0x000fe400078e000b */
[----:B------:R-:W2:Y:S01]  /*44d0*/  LDSM.16.MT88.4 R8, [R135+0x4900] ;  /* 0x004900008708783b */ /* 0x000ea20000004200 */
[----:B------:R-:W-:Y:S02]  /*44e0*/  IMAD.MOV.U32 R76, RZ, RZ, R73 ;  /* 0x000000ffff4c7224 */ /* 0x000fe400078e0049 */
[----:B------:R-:W-:Y:S02]  /*44f0*/  IMAD.MOV.U32 R77, RZ, RZ, R74 ;  /* 0x000000ffff4d7224 */ /* 0x000fe400078e004a */
[C---:B------:R-:W-:Y:S01]  /*4500*/  HMMA.16816.F32 R44, R4.reuse, R18, R88 ;  /* 0x00000012042c723c */ /* 0x040fe20000001858 */
[----:B------:R-:W-:Y:S06]  /*4510*/  LDSM.16.MT88.4 R16, [R0+0x1900] ;  /* 0x001900000010783b */ /* 0x000fec0000004200 */
[----:B------:R-:W-:Y:S01]  /*4520*/  IMAD.MOV.U32 R91, RZ, RZ, R64 ;  /* 0x000000ffff5b7224 */ /* 0x000fe200078e0040 */
[----:B------:R-:W-:Y:S01]  /*4530*/  HMMA.16816.F32 R48, R4, R24, R96 ;  /* 0x000000180430723c */ /* 0x000fe20000001860 */
[----:B------:R-:W-:Y:S01]  /*4540*/  IMAD.MOV.U32 R88, RZ, RZ, R61 ;  /* 0x000000ffff587224 */ /* 0x000fe200078e003d */
[----:B------:R-:W-:Y:S01]  /*4550*/  MOV R89, R62 ;  /* 0x0000003e00597202 */ /* 0x000fe20000000f00 */
[----:B------:R-:W-:-:S04]  /*4560*/  IMAD.MOV.U32 R90, RZ, RZ, R63 ;  /* 0x000000ffff5a7224 */ /* 0x000fc800078e003f */
[----:B------:R-:W-:Y:S01]  /*4570*/  IMAD.MOV.U32 R98, RZ, RZ, R182 ;  /* 0x000000ffff627224 */ /* 0x000fe200078e00b6 */
[----:B------:R-:W-:Y:S01]  /*4580*/  MOV R96, R81 ;  /* 0x0000005100607202 */ /* 0x000fe20000000f00 */
[----:B------:R-:W-:Y:S01]  /*4590*/  IMAD.MOV.U32 R97, RZ, RZ, R80 ;  /* 0x000000ffff617224 */ /* 0x000fe200078e0050 */
[----:B------:R-:W-:Y:S01]  /*45a0*/  HMMA.16816.F32 R60, R4, R26, R108 ;  /* 0x0000001a043c723c */ /* 0x000fe2000000186c */
[----:B------:R-:W3:Y:S01]  /*45b0*/  LDSM.16.MT88.4 R24, [R233+0x4900] ;  /* 0x00490000e918783b */ /* 0x000ee20000004200 */
[----:B------:R-:W-:-:S06]  /*45c0*/  MOV R99, R212 ;  /* 0x000000d400637202 */ /* 0x000fcc0000000f00 */
[C---:B-1----:R-:W-:Y:S07]  /*45d0*/  HMMA.16816.F32 R72, R4.reuse, R28, R112 ;  /* 0x0000001c0448723c */ /* 0x042fee0000001870 */
[----:B------:R-:W-:Y:S01]  /*45e0*/  MOV R29, R65 ;  /* 0x00000041001d7202 */ /* 0x000fe20000000f00 */
[----:B------:R-:W-:Y:S01]  /*45f0*/  IMAD.MOV.U32 R28, RZ, RZ, R67 ;  /* 0x000000ffff1c7224 */ /* 0x000fe200078e0043 */
[C---:B--2---:R-:W-:Y:S07]  /*4600*/  HMMA.16816.F32 R112, R4.reuse, R8, R144 ;  /* 0x000000080470723c */ /* 0x044fee0000001890 */
[----:B------:R-:W-:Y:S01]  /*4610*/  FFMA.FTZ R8, R243, c[0x0][0x2d0], -R13 ;  /* 0x0000b400f3087a23 */ /* 0x000fe2000001080d */
[----:B------:R-:W-:Y:S03]  /*4620*/  HMMA.16816.F32 R64, R4, R30, R120 ;  /* 0x0000001e0440723c */ /* 0x000fe60000001878 */
[----:B------:R1:W-:Y:S04]  /*4630*/  MUFU.EX2 R182, R8 ;  /* 0x0000000800b67308 */ /* 0x0003e80000000800 */
[----:B------:R-:W-:Y:S01]  /*4640*/  MOV R31, R58 ;  /* 0x0000003a001f7202 */ /* 0x000fe20000000f00 */
[----:B------:R-:W-:-:S02]  /*4650*/  IMAD.MOV.U32 R30, RZ, RZ, R59 ;  /* 0x000000ffff1e7224 */ /* 0x000fc400078e003b */
[C---:B------:R-:W-:Y:S07]  /*4660*/  HMMA.16816.F32 R56, R4.reuse, R20, R124 ;  /* 0x000000140438723c */ /* 0x040fee000000187c */
[----:B------:R-:W-:Y:S01]  /*4670*/  IMAD.MOV.U32 R127, RZ, RZ, R82 ;  /* 0x000000ffff7f7224 */ /* 0x000fe200078e0052 */
[----:B------:R-:W-:Y:S01]  /*4680*/  MOV R20, R71 ;  /* 0x0000004700147202 */ /* 0x000fe20000000f00 */
[----:B-1----:R-:W-:Y:S01]  /*4690*/  FFMA.FTZ R8, R242, c[0x0][0x2d0], -R13 ;  /* 0x0000b400f2087a23 */ /* 0x002fe2000001080d */
[----:B------:R-:W-:Y:S01]  /*46a0*/  MOV R125, R77 ;  /* 0x0000004d007d7202 */ /* 0x000fe20000000f00 */
[----:B------:R-:W-:Y:S01]  /*46b0*/  IMAD.MOV.U32 R126, RZ, RZ, R83 ;  /* 0x000000ffff7e7224 */ /* 0x000fe200078e0053 */
[----:B---3--:R-:W-:Y:S01]  /*46c0*/  HMMA.16816.F32 R120, R4, R24, R140 ;  /* 0x000000180478723c */ /* 0x008fe2000000188c */
[----:B------:R-:W-:-:S02]  /*46d0*/  IMAD.MOV.U32 R21, RZ, RZ, R70 ;  /* 0x000000ffff157224 */ /* 0x000fc400078e0046 */
[----:B------:R-:W-:-:S05]  /*46e0*/  IMAD.MOV.U32 R124, RZ, RZ, R76 ;  /* 0x000000ffff7c7224 */ /* 0x000fca00078e004c */
[C---:B------:R-:W-:Y:S07]  /*46f0*/  HMMA.16816.F32 R80, R4.reuse, R16, R148 ;  /* 0x000000100450723c */ /* 0x040fee0000001894 */
[----:B------:R-:W-:Y:S01]  /*4700*/  MOV R150, R183 ;  /* 0x000000b700967202 */ /* 0x000fe20000000f00 */
[----:B------:R-:W-:Y:S01]  /*4710*/  HMMA.16816.F32 R68, R4, R22, R128 ;  /* 0x000000160444723c */ /* 0x000fe20000001880 */
[----:B------:R1:W-:Y:S01]  /*4720*/  MUFU.EX2 R183, R8 ;  /* 0x0000000800b77308 */ /* 0x0003e20000000800 */
[----:B------:R-:W-:-:S05]  /*4730*/  IMAD.MOV.U32 R151, RZ, RZ, R244 ;  /* 0x000000ffff977224 */ /* 0x000fca00078e00f4 */
[----:B------:R-:W-:Y:S01]  /*4740*/  IMAD.MOV.U32 R22, RZ, RZ, R78 ;  /* 0x000000ffff167224 */ /* 0x000fe200078e004e */
[----:B------:R-:W-:Y:S01]  /*4750*/  MOV R129, R90 ;  /* 0x0000005a00817202 */ /* 0x000fe20000000f00 */
[----:B------:R-:W-:Y:S01]  /*4760*/  IMAD.MOV.U32 R23, RZ, RZ, R79 ;  /* 0x000000ffff177224 */ /* 0x000fe200078e004f */
[----:B------:R-:W-:Y:S01]  /*4770*/  MOV R149, R151 ;  /* 0x0000009700957202 */ /* 0x000fe20000000f00 */
[----:B------:R-:W-:Y:S01]  /*4780*/  HMMA.16816.F32 R76, R4, R18, R160 ;  /* 0x00000012044c723c */ /* 0x000fe200000018a0 */
[----:B------:R-:W2:Y:S01]  /*4790*/  LDSM.16.MT88.4 R16, [R0+0x4900] ;  /* 0x004900000010783b */ /* 0x000ea20000004200 */
[----:B------:R-:W-:Y:S01]  /*47a0*/  IMAD.MOV.U32 R128, RZ, RZ, R91 ;  /* 0x000000ffff807224 */ /* 0x000fe200078e005b */
[----:B------:R-:W-:Y:S01]  /*47b0*/  MOV R151, R23 ;  /* 0x0000001700977202 */ /* 0x000fe20000000f00 */
[----:B------:R-:W-:Y:S01]  /*47c0*/  IMAD.MOV.U32 R130, RZ, RZ, R89 ;  /* 0x000000ffff827224 */ /* 0x000fe200078e0059 */
[----:B------:R-:W-:Y:S01]  /*47d0*/  MOV R23, R129 ;  /* 0x0000008100177202 */ /* 0x000fe20000000f00 */
[----:B-1----:R-:W-:-:S02]  /*47e0*/  FFMA.FTZ R8, R241, c[0x0][0x2d0], -R13 ;  /* 0x0000b400f1087a23 */ /* 0x002fc4000001080d */
[----:B------:R-:W-:Y:S01]  /*47f0*/  IMAD.MOV.U32 R131, RZ, RZ, R88 ;  /* 0x000000ffff837224 */ /* 0x000fe200078e0058 */
[C---:B------:R-:W-:Y:S01]  /*4800*/  HMMA.16816.F32 R108, R4.reuse, R26, R32 ;  /* 0x0000001a046c723c */ /* 0x040fe20000001820 */
[----:B------:R1:W-:Y:S01]  /*4810*/  MUFU.EX2 R212, R8 ;  /* 0x0000000800d47308 */ /* 0x0003e20000000800 */
[----:B------:R-:W-:Y:S01]  /*4820*/  IMAD.MOV.U32 R163, RZ, RZ, R23 ;  /* 0x000000ffffa37224 */ /* 0x000fe200078e0017 */
[----:B------:R-:W3:Y:S01]  /*4830*/  LDSM.16.MT88.4 R24, [R233+0x7900] ;  /* 0x00790000e918783b */ /* 0x000ee20000004200 */
[----:B------:R-:W-:Y:S02]  /*4840*/  MOV R129, R131 ;  /* 0x0000008300817202 */ /* 0x000fe40000000f00 */
[----:B------:R-:W-:Y:S01]  /*4850*/  MOV R131, R21 ;  /* 0x0000001500837202 */ /* 0x000fe20000000f00 */
[----:B------:R-:W-:Y:S01]  /*4860*/  IMAD.MOV.U32 R161, RZ, RZ, R151 ;  /* 0x000000ffffa17224 */ /* 0x000fe200078e0097 */
[----:B------:R-:W-:Y:S01]  /*4870*/  MOV R21, R31 ;  /* 0x0000001f00157202 */ /* 0x000fe20000000f00 */
[----:B------:R-:W-:Y:S01]  /*4880*/  HMMA.16816.F32 R88, R4, R10, R116 ;  /* 0x0000000a0458723c */ /* 0x000fe20000001874 */
[----:B------:R-:W-:Y:S01]  /*4890*/  MOV R31, R29 ;  /* 0x0000001d001f7202 */ /* 0x000fe20000000f00 */
[----:B------:R-:W4:Y:S01]  /*48a0*/  LDSM.16.MT88.4 R32, [R135+0x7900] ;  /* 0x007900008720783b */ /* 0x000f220000004200 */
[----:B-1----:R-:W-:Y:S01]  /*48b0*/  FFMA.FTZ R8, R240, c[0x0][0x2d0], -R13 ;  /* 0x0000b400f0087a23 */ /* 0x002fe2000001080d */
[----:B------:R-:W-:-:S03]  /*48c0*/  MOV R29, R181 ;  /* 0x000000b5001d7202 */ /* 0x000fc60000000f00 */
[----:B------:R1:W1:Y:S02]  /*48d0*/  MUFU.EX2 R244, R8 ;  /* 0x0000000800f47308 */ /* 0x0002640000000800 */
[----:B-1----:R-:W-:Y:S02]  /*48e0*/  FFMA.FTZ R8, R150, c[0x0][0x2d0], -R12 ;  /* 0x0000b40096087a23 */ /* 0x002fe4000001080c */
        /* <DEDUP_REMOVED lines=8> */
[----:B------:R1:W5:Y:S01]  /*4970*/  LDL.LU R239, [R1+0x24] ;  /* 0x0000240001ef7983 */ /* 0x0003620000300800 */
        /* <DEDUP_REMOVED lines=11> */
[----:B------:R-:W-:Y:S01]  /*4a30*/  IMAD.MOV.U32 R116, RZ, RZ, R23 ;  /* 0x000000ffff747224 */ /* 0x000fe200078e0017 */
[----:B------:R-:W-:Y:S01]  /*4a40*/  MOV R117, R22 ;  /* 0x0000001600757202 */ /* 0x000fe20000000f00 */
        /* <DEDUP_REMOVED lines=8> */
[C---:B---3--:R-:W-:Y:S01]  /*4ad0*/  HMMA.16816.F32 R144, R4.reuse, R24, R172 ;  /* 0x000000180490723c */ /* 0x048fe200000018ac */
[----:B------:R-:W-:Y:S01]  /*4ae0*/  F2FP.PACK_AB R10, R244, R212 ;  /* 0x000000d4f40a723e */ /* 0x000fe200000000ff */
[----:B------:R-:W-:Y:S01]  /*4af0*/  IMAD.MOV.U32 R240, RZ, RZ, R31 ;  /* 0x000000fffff07224 */ /* 0x000fe200078e001f */
[----:B------:R-:W-:Y:S01]  /*4b00*/  MOV R36, R237 ;  /* 0x000000ed00247202 */ /* 0x000fe20000000f00 */
[----:B-1----:R-:W-:Y:S01]  /*4b10*/  FFMA.FTZ R8, R149, c[0x0][0x2d0], -R12 ;  /* 0x0000b40095087a23 */ /* 0x002fe2000001080c */
[----:B------:R-:W-:Y:S01]  /*4b20*/  MOV R243, R128 ;  /* 0x0000008000f37202 */ /* 0x000fe20000000f00 */
[----:B------:R-:W-:Y:S01]  /*4b30*/  IMAD.MOV.U32 R128, RZ, RZ, R129 ;  /* 0x000000ffff807224 */ /* 0x000fe200078e0081 */
[----:B------:R-:W-:Y:S01]  /*4b40*/  MOV R175, R124 ;  /* 0x0000007c00af7202 */ /* 0x000fe20000000f00 */
[C---:B------:R-:W-:Y:S01]  /*4b50*/  HMMA.16816.F32 R148, R4.reuse, R18, R136 ;  /* 0x000000120494723c */ /* 0x040fe20000001888 */
[----:B------:R-:W-:Y:S01]  /*4b60*/  LDSM.16.MT88.4 R16, [R2+0x5100] ;  /* 0x005100000210783b */ /* 0x000fe20000004200 */
[----:B------:R1:W2:Y:S01]  /*4b70*/  MUFU.EX2 R180, R8 ;  /* 0x0000000800b47308 */ /* 0x0002a20000000800 */
[----:B------:R-:W-:Y:S01]  /*4b80*/  IMAD.MOV.U32 R174, RZ, RZ, R125 ;  /* 0x000000ffffae7224 */ /* 0x000fe200078e007d */
[----:B------:R-:W-:Y:S01]  /*4b90*/  MOV R173, R126 ;  /* 0x0000007e00ad7202 */ /* 0x000fe20000000f00 */
[----:B------:R-:W-:Y:S01]  /*4ba0*/  IMAD.MOV.U32 R172, RZ, RZ, R127 ;  /* 0x000000ffffac7224 */ /* 0x000fe200078e007f */
[----:B------:R-:W-:Y:S01]  /*4bb0*/  MOV R129, R36 ;  /* 0x0000002400817202 */ /* 0x000fe20000000f00 */
[----:B------:R-:W-:Y:S01]  /*4bc0*/  IMAD.MOV.U32 R138, RZ, RZ, R21 ;  /* 0x000000ffff8a7224 */ /* 0x000fe200078e0015 */
[----:B------:R-:W-:Y:S01]  /*4bd0*/  MOV R137, R20 ;  /* 0x0000001400897202 */ /* 0x000fe20000000f00 */
[C---:B----4-:R-:W-:Y:S01]  /*4be0*/  HMMA.16816.F32 R140, R4.reuse, R32, R104 ;  /* 0x00000020048c723c */ /* 0x050fe20000001868 */
[----:B------:R-:W3:Y:S01]  /*4bf0*/  LDSM.16.MT88.4 R20, [R0+0x7900] ;  /* 0x007900000014783b */ /* 0x000ee20000004200 */
[----:B------:R-:W-:Y:S01]  /*4c00*/  IMAD.MOV.U32 R136, RZ, RZ, R131 ;  /* 0x000000ffff887224 */ /* 0x000fe200078e0083 */
[----:B------:R-:W-:Y:S01]  /*4c10*/  MOV R139, R30 ;  /* 0x0000001e008b7202 */ /* 0x000fe20000000f00 */
[----:B------:R-:W-:Y:S01]  /*4c20*/  IMAD.MOV.U32 R131, RZ, RZ, R37 ;  /* 0x000000ffff837224 */ /* 0x000fe200078e0025 */
[----:B------:R-:W-:Y:S01]  /*4c30*/  MOV R242, R28 ;  /* 0x0000001c00f27202 */ /* 0x000fe20000000f00 */
[----:B------:R-:W-:Y:S01]  /*4c40*/  IMAD.MOV.U32 R24, RZ, RZ, R240 ;  /* 0x000000ffff187224 */ /* 0x000fe200078e00f0 */
[----:B------:R-:W-:Y:S01]  /*4c50*/  MOV R32, R137 ;  /* 0x0000008900207202 */ /* 0x000fe20000000f00 */
[C---:B------:R-:W-:Y:S01]  /*4c60*/  HMMA.16816.F32 R176, R4.reuse, R34, R176 ;  /* 0x0000002204b0723c */ /* 0x040fe200000018b0 */
[----:B-1----:R-:W-:Y:S01]  /*4c70*/  FFMA.FTZ R8, R160, c[0x0][0x2d0], -R12 ;  /* 0x0000b400a0087a23 */ /* 0x002fe2000001080c */
[----:B--2---:R-:W-:Y:S01]  /*4c80*/  F2FP.PACK_AB R9, R180, R181 ;  /* 0x000000b5b409723e */ /* 0x004fe200000000ff */
[----:B------:R-:W-:Y:S01]  /*4c90*/  IMAD.MOV.U32 R33, RZ, RZ, R136 ;  /* 0x000000ffff217224 */ /* 0x000fe200078e0088 */
[----:B------:R-:W-:Y:S01]  /*4ca0*/  MOV R160, R130 ;  /* 0x0000008200a07202 */ /* 0x000fe20000000f00 */
[----:B------:R1:W-:Y:S01]  /*4cb0*/  MUFU.EX2 R163, R8 ;  /* 0x0000000800a37308 */ /* 0x0003e20000000800 */
[----:B------:R-:W-:Y:S01]  /*4cc0*/  MOV R130, R38 ;  /* 0x0000002600827202 */ /* 0x000fe20000000f00 */
[----:B------:R-:W-:Y:S01]  /*4cd0*/  IMAD.MOV.U32 R35, RZ, RZ, R138 ;  /* 0x000000ffff237224 */ /* 0x000fe200078e008a */
[----:B------:R-:W-:Y:S01]  /*4ce0*/  HMMA.16816.F32 R164, R4, R26, R164 ;  /* 0x0000001a04a4723c */ /* 0x000fe200000018a4 */
[----:B------:R-:W-:Y:S01]  /*4cf0*/  MOV R34, R139 ;  /* 0x0000008b00227202 */ /* 0x000fe20000000f00 */
[----:B------:R-:W-:Y:S01]  /*4d00*/  LDSM.16.MT88.4 R28, [R2+0x2100] ;  /* 0x00210000021c783b */ /* 0x000fe20000004200 */
[----:B------:R-:W-:Y:S01]  /*4d10*/  MOV R240, R118 ;  /* 0x0000007600f07202 */ /* 0x000fe20000000f00 */
[----:B------:R-:W-:Y:S01]  /*4d20*/  UISETP.GE.AND UP0, UPT, UR4, 0xc1, UPT ;  /* 0x000000c10400788c */ /* 0x000fe2000bf06270 */
[----:B------:R-:W-:-:S02]  /*4d30*/  IMAD.MOV.U32 R237, RZ, RZ, 0x20 ;  /* 0x00000020ffed7424 */ /* 0x000fc400078e00ff */
[----:B------:R-:W-:Y:S01]  /*4d40*/  IMAD.MOV.U32 R26, RZ, RZ, R242 ;  /* 0x000000ffff1a7224 */ /* 0x000fe200078e00f2 */
[----:B------:R-:W-:Y:S01]  /*4d50*/  MOV R27, R241 ;  /* 0x000000f1001b7202 */ /* 0x000fe20000000f00 */
[----:B------:R-:W-:Y:S01]  /*4d60*/  IMAD.MOV.U32 R241, RZ, RZ, R117 ;  /* 0x000000fffff17224 */ /* 0x000fe200078e0075 */
[----:B------:R-:W-:Y:S02]  /*4d70*/  MOV R242, R116 ;  /* 0x0000007400f27202 */ /* 0x000fe40000000f00 */
[----:B------:R-:W-:Y:S01]  /*4d80*/  PLOP3.LUT P1, PT, PT, PT, UP0, 0x80, 0x0 ;  /* 0x000000000000781c */ /* 0x000fe20003f2f008 */
[----:B-1----:R-:W-:Y:S02]  /*4d90*/  FFMA.FTZ R8, R245, c[0x0][0x2d0], -R12 ;  /* 0x0000b400f5087a23 */ /* 0x002fe4000001080c */
[----:B------:R-:W-:Y:S02]  /*4da0*/  IMAD.MOV.U32 R245, RZ, RZ, R39 ;  /* 0x000000fffff57224 */ /* 0x000fe400078e0027 */
[----:B------:R1:W2:Y:S01]  /*4db0*/  MUFU.EX2 R162, R8 ;  /* 0x0000000800a27308 */ /* 0x0002a20000000800 */
[----:B------:R-:W4:Y:S02]  /*4dc0*/  LDSM.16.MT88.4 R36, [R2+0x8100] ;  /* 0x008100000224783b */ /* 0x000f240000004200 */
[----:B------:R-:W-:Y:S01]  /*4dd0*/  MOV R25, R245 ;  /* 0x000000f500197202 */ /* 0x000fe20000000f00 */
[----:B------:R-:W-:Y:S01]  /*4de0*/  IMAD.MOV.U32 R245, RZ, RZ, R119 ;  /* 0x000000fffff57224 */ /* 0x000fe200078e0077 */
[C---:B---3--:R-:W-:Y:S07]  /*4df0*/  HMMA.16816.F32 R124, R4.reuse, R20, R100 ;  /* 0x00000014047c723c */ /* 0x048fee0000001864 */
[----:B------:R-:W-:Y:S01]  /*4e00*/  MOV R100, R96 ;  /* 0x0000006000647202 */ /* 0x000fe20000000f00 */
[----:B------:R-:W-:Y:S01]  /*4e10*/  HMMA.16816.F32 R104, R4, R22, R92 ;  /* 0x000000160468723c */ /* 0x000fe2000000185c */
[----:B------:R-:W3:Y:S01]  /*4e20*/  LDSM.16.MT88.4 R4, [R135+0x2100] ;  /* 0x002100008704783b */ /* 0x000ee20000004200 */
[----:B-1----:R-:W-:Y:S01]  /*4e30*/  F2FP.PACK_AB R8, R183, R182 ;  /* 0x000000b6b708723e */ /* 0x002fe200000000ff */
[----:B------:R-:W-:Y:S01]  /*4e40*/  IMAD.MOV.U32 R101, RZ, RZ, R97 ;  /* 0x000000ffff657224 */ /* 0x000fe200078e0061 */
[----:B--2---:R-:W-:Y:S01]  /*4e50*/  F2FP.PACK_AB R11, R162, R163 ;  /* 0x000000a3a20b723e */ /* 0x004fe200000000ff */
[----:B------:R-:W-:Y:S01]  /*4e60*/  IMAD.MOV.U32 R103, RZ, RZ, R99 ;  /* 0x000000ffff677224 */ /* 0x000fe200078e0063 */
[----:B------:R-:W-:Y:S01]  /*4e70*/  MOV R102, R98 ;  /* 0x0000006200667202 */ /* 0x000fe20000000f00 */
[----:B------:R-:W-:Y:S04]  /*4e80*/  LDSM.16.MT88.4 R20, [R0+0x2100] ;  /* 0x002100000014783b */ /* 0x000fe80000004200 */
[C---:B------:R-:W-:Y:S08]  /*4e90*/  HMMA.16816.F32 R84, R8.reuse, R16, R84 ;  /* 0x000000100854723c */ /* 0x040ff00000001854 */
[C---:B------:R-:W-:Y:S01]  /*4ea0*/  HMMA.16816.F32 R96, R8.reuse, R18, R44 ;  /* 0x000000120860723c */ /* 0x040fe2000000182c */
[----:B------:R-:W1:Y:S07]  /*4eb0*/  LDSM.16.MT88.4 R16, [R233+0x2100] ;  /* 0x00210000e910783b */ /* 0x000e6e0000004200 */
[C---:B----4-:R-:W-:Y:S07]  /*4ec0*/  HMMA.16816.F32 R44, R8.reuse, R38, R60 ;  /* 0x00000026082c723c */ /* 0x050fee000000183c */
[----:B------:R-:W-:Y:S01]  /*4ed0*/  IMAD.MOV.U32 R38, RZ, RZ, R25 ;  /* 0x000000ffff267224 */ /* 0x000fe200078e0019 */
[C---:B------:R-:W-:Y:S07]  /*4ee0*/  HMMA.16816.F32 R116, R8.reuse, R36, R48 ;  /* 0x000000240874723c */ /* 0x040fee0000001830 */
[----:B------:R-:W-:Y:S01]  /*4ef0*/  MOV R37, R134 ;  /* 0x0000008600257202 */ /* 0x000fe20000000f00 */
[C---:B---3--:R-:W-:Y:S07]  /*4f00*/  HMMA.16816.F32 R136, R8.reuse, R4, R72 ;  /* 0x000000040888723c */ /* 0x048fee0000001848 */
        /* <DEDUP_REMOVED lines=10> */
[C---:B-1----:R-:W-:Y:S01]  /*4fb0*/  HMMA.16816.F32 R60, R8.reuse, R16, R56 ;  /* 0x00000010083c723c */ /* 0x042fe20000001838 */
[----:B------:R-:W-:Y:S01]  /*4fc0*/  MOV R95, R102 ;  /* 0x00000066005f7202 */ /* 0x000fe20000000f00 */
[----:B------:R-:W-:Y:S01]  /*4fd0*/  IMAD.MOV.U32 R102, RZ, RZ, R27 ;  /* 0x000000ffff667224 */ /* 0x000fe200078e001b */
[----:B------:R-:W-:Y:S01]  /*4fe0*/  MOV R101, R26 ;  /* 0x0000001a00657202 */ /* 0x000fe20000000f00 */
[----:B------:R-:W-:Y:S02]  /*4ff0*/  LDSM.16.MT88.4 R56, [R2+0x2900] ;  /* 0x002900000238783b */ /* 0x000fe40000004200 */
[----:B------:R-:W-:Y:S01]  /*5000*/  IMAD.MOV.U32 R39, RZ, RZ, R95 ;  /* 0x000000ffff277224 */ /* 0x000fe200078e005f */
[----:B------:R-:W-:Y:S01]  /*5010*/  MOV R93, R102 ;  /* 0x00000066005d7202 */ /* 0x000fe20000000f00 */
[----:B------:R-:W-:Y:S01]  /*5020*/  HMMA.16816.F32 R68, R8, R18, R68 ;  /* 0x000000120844723c */ /* 0x000fe20000001844 */
[----:B------:R-:W1:Y:S01]  /*5030*/  LDSM.16.MT88.4 R16, [R233+0x5100] ;  /* 0x00510000e910783b */ /* 0x000e620000004200 */
[----:B------:R-:W-:-:S02]  /*5040*/  IMAD.MOV.U32 R92, RZ, RZ, R101 ;  /* 0x000000ffff5c7224 */ /* 0x000fc400078e0065 */
[----:B--2---:R-:W-:-:S04]  /*5050*/  FFMA.FTZ R4, R100, c[0x0][0x2d0], -R13 ;  /* 0x0000b40064047a23 */ /* 0x004fc8000001080d */
[C---:B------:R-:W-:Y:S01]  /*5060*/  HMMA.16816.F32 R52, R8.reuse, R28, R52 ;  /* 0x0000001c0834723c */ /* 0x040fe20000001834 */
[----:B------:R-:W-:Y:S01]  /*5070*/  IMAD.MOV.U32 R100, RZ, RZ, R103 ;  /* 0x000000ffff647224 */ /* 0x000fe200078e0067 */
[----:B------:R-:W-:Y:S01]  /*5080*/  MOV R103, R34 ;  /* 0x0000002200677202 */ /* 0x000fe20000000f00 */
[----:B------:R-:W-:Y:S01]  /*5090*/  IMAD.MOV.U32 R34, RZ, RZ, R35 ;  /* 0x000000ffff227224 */ /* 0x000fe200078e0023 */
[----:B------:R-:W-:Y:S01]  /*50a0*/  MOV R35, R32 ;  /* 0x0000002000237202 */ /* 0x000fe20000000f00 */
[----:B------:R-:W-:Y:S01]  /*50b0*/  IMAD.MOV.U32 R32, RZ, RZ, R33 ;  /* 0x000000ffff207224 */ /* 0x000fe200078e0021 */
[----:B------:R-:W-:Y:S02]  /*50c0*/  MOV R33, R160 ;  /* 0x000000a000217202 */ /* 0x000fe40000000f00 */
[----:B------:R2:W3:Y:S01]  /*50d0*/  MUFU.EX2 R160, R4 ;  /* 0x0000000400a07308 */ /* 0x0004e20000000800 */
[----:B------:R-:W-:Y:S01]  /*50e0*/  MOV R36, R100 ;  /* 0x0000006400247202 */ /* 0x000fe20000000f00 */
[----:B------:R-:W-:Y:S01]  /*50f0*/  HMMA.16816.F32 R28, R8, R30, R40 ;  /* 0x0000001e081c723c */ /* 0x000fe20000001828 */
[----:B------:R-:W-:Y:S01]  /*5100*/  MOV R95, R34 ;  /* 0x00000022005f7202 */ /* 0x000fe20000000f00 */
[----:B------:R-:W-:Y:S01]  /*5110*/  IMAD.MOV.U32 R100, RZ, RZ, R35 ;  /* 0x000000ffff647224 */ /* 0x000fe200078e0023 */
[----:B------:R-:W-:Y:S01]  /*5120*/  MOV R101, R32 ;  /* 0x0000002000657202 */ /* 0x000fe20000000f00 */
[----:B------:R-:W-:Y:S01]  /*5130*/  IMAD.MOV.U32 R102, RZ, RZ, R33 ;  /* 0x000000ffff667224 */ /* 0x000fe200078e0021 */
[----:B------:R-:W-:Y:S01]  /*5140*/  MOV R74, R95 ;  /* 0x0000005f004a7202 */ /* 0x000fe20000000f00 */
[----:B------:R-:W-:-:S02]  /*5150*/  IMAD.MOV.U32 R73, RZ, RZ, R100 ;  /* 0x000000ffff497224 */ /* 0x000fc400078e0064 */
[----:B------:R-:W-:Y:S01]  /*5160*/  HMMA.16816.F32 R40, R8, R20, R80 ;  /* 0x000000140828723c */ /* 0x000fe20000001850 */
[----:B--2---:R-:W-:-:S06]  /*5170*/  FFMA.FTZ R4, R24, c[0x0][0x2d0], -R13 ;  /* 0x0000b40018047a23 */ /* 0x004fcc000001080d */
[----:B------:R-:W-:Y:S01]  /*5180*/  MOV R81, R93 ;  /* 0x0000005d00517202 */ /* 0x000fe20000000f00 */
[----:B------:R-:W2:Y:S01]  /*5190*/  LDSM.16.MT88.4 R24, [R135+0x5100] ;  /* 0x005100008718783b */ /* 0x000ea20000004200 */
[----:B------:R-:W-:Y:S01]  /*51a0*/  IMAD.MOV.U32 R80, RZ, RZ, R92 ;  /* 0x000000ffff507224 */ /* 0x000fe200078e005c */
[----:B------:R4:W-:Y:S01]  /*51b0*/  MUFU.EX2 R134, R4 ;  /* 0x0000000400867308 */ /* 0x0009e20000000800 */
[----:B------:R-:W-:Y:S01]  /*51c0*/  HMMA.16816.F32 R48, R8, R6, R64 ;  /* 0x000000060830723c */ /* 0x000fe20000001840 */
[----:B------:R-:W-:Y:S01]  /*51d0*/  MOV R82, R101 ;  /* 0x0000006500527202 */ /* 0x000fe20000000f00 */
[----:B------:R-:W-:-:S05]  /*51e0*/  IMAD.MOV.U32 R83, RZ, RZ, R102 ;  /* 0x000000ffff537224 */ /* 0x000fca00078e0066 */
[----:B------:R-:W-:Y:S01]  /*51f0*/  IMAD.MOV.U32 R66, RZ, RZ, R130 ;  /* 0x000000ffff427224 */ /* 0x000fe200078e0082 */
[----:B-1----:R-:W-:Y:S01]  /*5200*/  HMMA.16816.F32 R108, R8, R18, R108 ;  /* 0x00000012086c723c */ /* 0x002fe2000000186c */
[----:B------:R-:W-:Y:S01]  /*5210*/  MOV R67, R131 ;  /* 0x0000008300437202 */ /* 0x000fe20000000f00 */
[----:B----4-:R-:W-:-:S06]  /*5220*/  FFMA.FTZ R4, R94, c[0x0][0x2d0], -R13 ;  /* 0x0000b4005e047a23 */ /* 0x010fcc000001080d */
[C---:B------:R-:W-:Y:S01]  /*5230*/  HMMA.16816.F32 R32, R8.reuse, R22, R76 ;  /* 0x000000160820723c */ /* 0x040fe2000000184c */
[----:B------:R-:W-:Y:S01]  /*5240*/  IMAD.MOV.U32 R94, RZ, RZ, R103 ;  /* 0x000000ffff5e7224 */ /* 0x000fe200078e0067 */
[----:B------:R-:W-:Y:S01]  /*5250*/  MOV R103, R128 ;  /* 0x0000008000677202 */ /* 0x000fe20000000f00 */
[----:B------:R-:W-:Y:S01]  /*5260*/  IMAD.MOV.U32 R128, RZ, RZ, R129 ;  /* 0x000000ffff807224 */ /* 0x000fe200078e0081 */
[----:B------:R-:W-:Y:S01]  /*5270*/  MOV R129, R133 ;  /* 0x0000008500817202 */ /* 0x000fe20000000f00 */
[----:B------:R-:W-:Y:S01]  /*5280*/  IMAD.MOV.U32 R75, RZ, RZ, R94 ;  /* 0x000000ffff4b7224 */ /* 0x000fe200078e005e */
[----:B------:R1:W4:Y:S01]  /*5290*/  MUFU.EX2 R133, R4 ;  /* 0x0000000400857308 */ /* 0x0003220000000800 */
[----:B------:R-:W-:Y:S01]  /*52a0*/  LDSM.16.MT88.4 R20, [R0+0x8100] ;  /* 0x008100000014783b */ /* 0x000fe20000004200 */
[----:B------:R-:W-:Y:S01]  /*52b0*/  HMMA.16816.F32 R92, R8, R16, R120 ;  /* 0x00000010085c723c */ /* 0x000fe20000001878 */
[----:B------:R-:W-:Y:S01]  /*52c0*/  IMAD.MOV.U32 R65, RZ, RZ, R128 ;  /* 0x000000ffff417224 */ /* 0x000fe200078e0080 */
[----:B------:R-:W-:Y:S01]  /*52d0*/  MOV R72, R129 ;  /* 0x0000008100487202 */ /* 0x000fe20000000f00 */
[----:B------:R-:W4:Y:S01]  /*52e0*/  LDSM.16.MT88.4 R16, [R0+0x5100] ;  /* 0x005100000010783b */ /* 0x000f220000004200 */
[----:B------:R-:W-:-:S02]  /*52f0*/  MOV R64, R103 ;  /* 0x0000006700407202 */ /* 0x000fc40000000f00 */
[----:B---3--:R-:W-:Y:S01]  /*5300*/  F2FP.PACK_AB R128, R160, R161 ;  /* 0x000000a1a080723e */ /* 0x008fe200000000ff */
[----:B------:R-:W-:Y:S01]  /*5310*/  LDSM.16.MT88.4 R120, [R2+0x8900] ;  /* 0x008900000278783b */ /* 0x000fe20000004200 */
[----:B--2---:R-:W-:Y:S01]  /*5320*/  HMMA.16816.F32 R76, R8, R24, R112 ;  /* 0x00000018084c723c */ /* 0x004fe20000001870 */
[----:B-1----:R-:W-:Y:S01]  /*5330*/  FFMA.FTZ R4, R37, c[0x0][0x2d0], -R12 ;  /* 0x0000b40025047a23 */ /* 0x002fe2000001080c */
[----:B----4-:R-:W-:-:S03]  /*5340*/  F2FP.PACK_AB R130, R133, R134 ;  /* 0x000000868582723e */ /* 0x010fc600000000ff */
[----:B------:R1:W-:Y:S02]  /*5350*/  MUFU.EX2 R37, R4 ;  /* 0x0000000400257308 */ /* 0x0003e40000000800 */
[----:B------:R-:W-:Y:S01]  /*5360*/  IMAD.MOV.U32 R114, RZ, RZ, R15 ;  /* 0x000000ffff727224 */ /* 0x000fe200078e000f */
[----:B------:R-:W-:Y:S01]  /*5370*/  MOV R115, R14 ;  /* 0x0000000e00737202 */ /* 0x000fe20000000f00 */
[----:B------:R-:W-:Y:S01]  /*5380*/  HMMA.16816.F32 R24, R8, R26, R88 ;  /* 0x0000001a0818723c */ /* 0x000fe20000001858 */
[----:B------:R-:W-:Y:S01]  /*5390*/  LDSM.16.MT88.4 R88, [R2+0x5900] ;  /* 0x005900000258783b */ /* 0x000fe20000004200 */
[----:B-1----:R-:W-:-:S04]  /*53a0*/  FFMA.FTZ R4, R38, c[0x0][0x2d0], -R12 ;  /* 0x0000b40026047a23 */ /* 0x002fc8000001080c */
[----:B------:R1:W2:Y:S02]  /*53b0*/  MUFU.EX2 R38, R4 ;  /* 0x0000000400267308 */ /* 0x0002a40000000800 */
[C---:B------:R-:W-:Y:S07]  /*53c0*/  HMMA.16816.F32 R100, R8.reuse, R16, R168 ;  /* 0x000000100864723c */ /* 0x040fee00000018a8 */
[----:B------:R-:W-:Y:S01]  /*53d0*/  MOV R168, R81 ;  /* 0x0000005100a87202 */ /* 0x000fe20000000f00 */
[----:B------:R-:W-:Y:S01]  /*53e0*/  HMMA.16816.F32 R16, R8, R18, R148 ;  /* 0x000000120810723c */ /* 0x000fe20000001894 */
[----:B------:R-:W-:Y:S01]  /*53f0*/  IMAD.MOV.U32 R169, RZ, RZ, R80 ;  /* 0x000000ffffa97224 */ /* 0x000fe200078e0050 */
[----:B------:R-:W-:Y:S01]  /*5400*/  MOV R170, R115 ;  /* 0x0000007300aa7202 */ /* 0x000fe20000000f00 */
[----:B-1----:R-:W-:Y:S01]  /*5410*/  FFMA.FTZ R4, R39, c[0x0][0x2d0], -R12 ;  /* 0x0000b40027047a23 */ /* 0x002fe2000001080c */
[----:B--2---:R-:W-:Y:S01]  /*5420*/  F2FP.PACK_AB R129, R38, R37 ;  /* 0x000000252681723e */ /* 0x004fe200000000ff */
[----:B------:R-:W-:-:S02]  /*5430*/  IMAD.MOV.U32 R171, RZ, RZ, R114 ;  /* 0x000000ffffab7224 */ /* 0x000fc400078e0072 */
[----:B------:R1:W-:Y:S01]  /*5440*/  MUFU.EX2 R39, R4 ;  /* 0x0000000400277308 */ /* 0x0003e20000000800 */
[C---:B------:R-:W-:Y:S01]  /*5450*/  HMMA.16816.F32 R148, R8.reuse, R20, R124 ;  /* 0x000000140894723c */ /* 0x040fe2000000187c */
[----:B------:R-:W-:Y:S06]  /*5460*/  LDSM.16.MT88.4 R112, [R135+0x8900] ;  /* 0x008900008770783b */ /* 0x000fec0000004200 */
[----:B------:R-:W-:Y:S01]  /*5470*/  IMAD.MOV.U32 R126, RZ, RZ, R74 ;  /* 0x000000ffff7e7224 */ /* 0x000fe200078e004a */
[----:B------:R-:W-:Y:S01]  /*5480*/  MOV R127, R75 ;  /* 0x0000004b007f7202 */ /* 0x000fe20000000f00 */
[----:B------:R-:W-:Y:S01]  /*5490*/  HMMA.16816.F32 R20, R8, R22, R104 ;  /* 0x000000160814723c */ /* 0x000fe20000001868 */
[----:B------:R-:W-:Y:S01]  /*54a0*/  LDSM.16.MT88.4 R104, [R0+0x5900] ;  /* 0x005900000068783b */ /* 0x000fe20000004200 */
[----:B-1----:R-:W-:-:S03]  /*54b0*/  FFMA.FTZ R4, R36, c[0x0][0x2d0], -R12 ;  /* 0x0000b40024047a23 */ /* 0x002fc6000001080c */
[----:B------:R-:W1:Y:S01]  /*54c0*/  LDSM.16.MT88.4 R12, [R135+0x8100] ;  /* 0x00810000870c783b */ /* 0x000e620000004200 */
[----:B------:R2:W3:Y:S03]  /*54d0*/  MUFU.EX2 R36, R4 ;  /* 0x0000000400247308 */ /* 0x0004e60000000800 */
[----:B--2---:R-:W2:Y:S01]  /*54e0*/  LDSM.16.MT88.4 R4, [R233+0x8100] ;  /* 0x00810000e904783b */ /* 0x004ea20000004200 */
[----:B---3--:R-:W-:-:S07]  /*54f0*/  F2FP.PACK_AB R131, R36, R39 ;  /* 0x000000272483723e */ /* 0x008fce00000000ff */
[C---:B------:R-:W-:Y:S08]  /*5500*/  HMMA.16816.F32 R52, R128.reuse, R56, R52 ;  /* 0x000000388034723c */ /* 0x040ff00000001834 */
[----:B------:R-:W-:Y:S08]  /*5510*/  HMMA.16816.F32 R56, R128, R58, R28 ;  /* 0x0000003a8038723c */ /* 0x000ff0000000181c */
[C---:B-1----:R-:W-:Y:S01]  /*5520*/  HMMA.16816.F32 R28, R8.reuse, R12, R140 ;  /* 0x0000000c081c723c */ /* 0x042fe2000000188c */
[----:B------:R-:W1:Y:S07]  /*5530*/  LDSM.16.MT88.4 R140, [R135+0x2900] ;  /* 0x00290000878c783b */ /* 0x000e6e0000004200 */
[C---:B------:R-:W-:Y:S07]  /*5540*/  HMMA.16816.F32 R12, R8.reuse, R14, R176 ;  /* 0x0000000e080c723c */ /* 0x040fee00000018b0 */
[----:B------:R-:W-:Y:S01]  /*5550*/  MOV R176, R65 ;  /* 0x0000004100b07202 */ /* 0x000fe20000000f00 */
[----:B--2---:R-:W-:Y:S01]  /*5560*/  HMMA.16816.F32 R144, R8, R4, R144 ;  /* 0x000000040890723c */ /* 0x004fe20000001890 */
[----:B------:R-:W-:Y:S01]  /*5570*/  IMAD.MOV.U32 R177, RZ, RZ, R64 ;  /* 0x000000ffffb17224 */ /* 0x000fe200078e0040 */
[----:B------:R-:W-:Y:S01]  /*5580*/  MOV R178, R83 ;  /* 0x0000005300b27202 */ /* 0x000fe20000000f00 */
[----:B------:R-:W-:-:S02]  /*5590*/  IMAD.MOV.U32 R179, RZ, RZ, R82 ;  /* 0x000000ffffb37224 */ /* 0x000fc400078e0052 */
[----:B------:R-:W2:Y:S02]  /*55a0*/  LDSM.16.MT88.4 R80, [R135+0x5900] ;  /* 0x005900008750783b */ /* 0x000ea40000004200 */
[----:B------:R-:W-:Y:S01]  /*55b0*/  IMAD.MOV.U32 R4, RZ, RZ, R66 ;  /* 0x000000ffff047224 */ /* 0x000fe200078e0042 */
[----:B------:R-:W-:Y:S01]  /*55c0*/  HMMA.16816.F32 R164, R8, R6, R164 ;  /* 0x0000000608a4723c */ /* 0x000fe200000018a4 */
[----:B------:R-:W-:Y:S01]  /*55d0*/  MOV R5, R67 ;  /* 0x0000004300057202 */ /* 0x000fe20000000f00 */
[----:B------:R-:W-:Y:S01]  /*55e0*/  LDSM.16.MT88.4 R8, [R0+0x8900] ;  /* 0x008900000008783b */ /* 0x000fe20000004200 */
[----:B------:R-:W-:-:S03]  /*55f0*/  FADD.FTZ R4, R4, R126 ;  /* 0x0000007e04047221 */ /* 0x000fc60000010000 */
[----:B------:R-:W3:Y:S01]  /*5600*/  LDSM.16.MT88.4 R64, [R233+0x2900] ;  /* 0x00290000e940783b */ /* 0x000ee20000004200 */
[----:B------:R-:W-:Y:S01]  /*5610*/  IMAD.MOV.U32 R6, RZ, RZ, R72 ;  /* 0x000000ffff067224 */ /* 0x000fe200078e0048 */
[----:B------:R-:W-:Y:S01]  /*5620*/  MOV R7, R73 ;  /* 0x0000004900077202 */ /* 0x000fe20000000f00 */
[C---:B------:R-:W-:Y:S01]  /*5630*/  HMMA.16816.F32 R84, R128.reuse, R88, R84 ;  /* 0x000000588054723c */ /* 0x040fe20000001854 */
[----:B------:R4:W-:Y:S01]  /*5640*/  LDSM.16.MT88.4 R72, [R0+0x2900] ;  /* 0x002900000048783b */ /* 0x0009e20000004200 */
[----:B------:R-:W-:Y:S02]  /*5650*/  FADD.FTZ R2, R6, R127 ;  /* 0x0000007f06027221 */ /* 0x000fe40000010000 */
[----:B------:R-:W-:Y:S01]  /*5660*/  FADD.FTZ R4, R7, R4 ;  /* 0x0000000407047221 */ /* 0x000fe20000010000 */
[----:B------:R-:W-:Y:S01]  /*5670*/  LDSM.16.MT88.4 R124, [R233+0x8900] ;  /* 0x00890000e97c783b */ /* 0x000fe20000004200 */
[----:B------:R-:W-:Y:S02]  /*5680*/  FADD.FTZ R2, R5, R2 ;  /* 0x0000000205027221 */ /* 0x000fe40000010000 */
[----:B------:R-:W-:Y:S01]  /*5690*/  FADD.FTZ R4, R176, R4 ;  /* 0x00000004b0047221 */ /* 0x000fe20000010000 */
[----:B------:R-:W-:Y:S01]  /*56a0*/  HMMA.16816.F32 R88, R128, R90, R96 ;  /* 0x0000005a8058723c */ /* 0x000fe20000001860 */
[----:B------:R-:W-:Y:S01]  /*56b0*/  FADD.FTZ R2, R177, R2 ;  /* 0x00000002b1027221 */ /* 0x000fe20000010000 */
[----:B------:R-:W3:Y:S01]  /*56c0*/  LDSM.16.MT88.4 R96, [R233+0x5900] ;  /* 0x00590000e960783b */ /* 0x000ee20000004200 */
[----:B------:R-:W-:-:S02]  /*56d0*/  FADD.FTZ R4, R178, R4 ;  /* 0x00000004b2047221 */ /* 0x000fc40000010000 */
[----:B------:R-:W-:Y:S02]  /*56e0*/  FADD.FTZ R2, R179, R2 ;  /* 0x00000002b3027221 */ /* 0x000fe40000010000 */
[----:B------:R-:W-:Y:S01]  /*56f0*/  FADD.FTZ R4, R168, R4 ;  /* 0x00000004a8047221 */ /* 0x000fe20000010000 */
[C---:B------:R-:W-:Y:S01]  /*5700*/  HMMA.16816.F32 R116, R128.reuse, R120, R116 ;  /* 0x000000788074723c */ /* 0x040fe20000001874 */
[----:B------:R-:W-:Y:S02]  /*5710*/  FADD.FTZ R2, R169, R2 ;  /* 0x00000002a9027221 */ /* 0x000fe40000010000 */
[----:B------:R-:W-:Y:S02]  /*5720*/  FADD.FTZ R5, R170, R4 ;  /* 0x00000004aa057221 */ /* 0x000fe40000010000 */
[----:B------:R-:W-:Y:S02]  /*5730*/  FADD.FTZ R4, R171, R2 ;  /* 0x00000002ab047221 */ /* 0x000fe40000010000 */
[----:B------:R-:W-:Y:S01]  /*5740*/  FADD.FTZ R2, R172, R5 ;  /* 0x00000005ac027221 */ /* 0x000fe20000010000 */
[----:B-1----:R-:W-:Y:S01]  /*5750*/  HMMA.16816.F32 R136, R128, R140, R136 ;  /* 0x0000008c8088723c */ /* 0x002fe20000001888 */
[----:B----4-:R-:W-:-:S02]  /*5760*/  FADD.FTZ R0, R173, R4 ;  /* 0x00000004ad007221 */ /* 0x010fc40000010000 */
[----:B------:R-:W-:Y:S02]  /*5770*/  FADD.FTZ R2, R174, R2 ;  /* 0x00000002ae027221 */ /* 0x000fe40000010000 */
[----:B------:R-:W-:Y:S02]  /*5780*/  FADD.FTZ R0, R175, R0 ;  /* 0x00000000af007221 */ /* 0x000fe40000010000 */
[----:B------:R-:W-:Y:S01]  /*5790*/  FADD.FTZ R2, R245, R2 ;  /* 0x00000002f5027221 */ /* 0x000fe20000010000 */
[----:B--2---:R-:W-:Y:S01]  /*57a0*/  HMMA.16816.F32 R76, R128, R80, R76 ;  /* 0x00000050804c723c */ /* 0x004fe2000000184c */
[----:B------:R-:W-:Y:S02]  /*57b0*/  FADD.FTZ R0, R240, R0 ;  /* 0x00000000f0007221 */ /* 0x000fe40000010000 */
[----:B------:R-:W-:Y:S02]  /*57c0*/  FADD.FTZ R2, R241, R2 ;  /* 0x00000002f1027221 */ /* 0x000fe40000010000 */
[----:B------:R-:W-:-:S02]  /*57d0*/  FADD.FTZ R0, R242, R0 ;  /* 0x00000000f2007221 */ /* 0x000fc40000010000 */
[----:B------:R-:W-:Y:S01]  /*57e0*/  FADD.FTZ R2, R243, R2 ;  /* 0x00000002f3027221 */ /* 0x000fe20000010000 */
[C---:B---3--:R-:W-:Y:S01]  /*57f0*/  HMMA.16816.F32 R60, R128.reuse, R64, R60 ;  /* 0x00000040803c723c */ /* 0x048fe2000000183c */
        /* <DEDUP_REMOVED lines=29> */
[----:B------:R-:W-:Y:S01]  /*59d0*/  HMMA.16816.F32 R108, R128, R112, R28 ;  /* 0x00000070806c723c */ /* 0x000fe2000000181c */
[----:B------:R-:W-:-:S07]  /*59e0*/  FADD.FTZ R245, R36, R245 ;  /* 0x000000f524f57221 */ /* 0x000fce0000010000 */
        /* <DEDUP_REMOVED lines=11> */
[----:B------:R-:W-:Y:S01]  /*5aa0*/  IMAD.MOV.U32 R243, RZ, RZ, c[0x0][0x1e4] ;  /* 0x00007900fff37624 */ /* 0x000fe200078e00ff */
[----:B------:R-:W-:Y:S01]  /*5ab0*/  UIADD3 UR5, UR16, -0x3, URZ ;  /* 0xfffffffd10057890 */ /* 0x000fe2000fffe03f */
[----:B------:R-:W-:-:S02]  /*5ac0*/  IMAD.MOV.U32 R215, RZ, RZ, c[0x0][0x1e0] ;  /* 0x00007800ffd77624 */ /* 0x000fc400078e00ff */
[----:B------:R-:W-:Y:S01]  /*5ad0*/  IMAD R0, R243, 0x60, RZ ;  /* 0x00000060f3007824 */ /* 0x000fe200078e02ff */
[----:B------:R-:W-:Y:S01]  /*5ae0*/  USHF.R.S32.HI UR4, URZ, 0x1f, UR5 ;  /* 0x0000001f3f047899 */ /* 0x000fe20008011405 */
[C---:B------:R-:W-:Y:S01]  /*5af0*/  IMAD.WIDE.U32 R4, R215.reuse, 0x60, RZ ;  /* 0x00000060d7047825 */ /* 0x040fe200078e00ff */
[----:B------:R-:W-:-:S03]  /*5b00*/  SHF.L.U64.HI R2, R215, 0x6, R243 ;  /* 0x00000006d7027819 */ /* 0x000fc600000102f3 */
[----:B------:R-:W-:Y:S01]  /*5b10*/  IMAD.SHL.U32 R8, R215, 0x40, RZ ;  /* 0x00000040d7087824 */ /* 0x000fe200078e00ff */
[----:B------:R-:W-:Y:S01]  /*5b20*/  IADD3 R0, R5, R0, RZ ;  /* 0x0000000005007210 */ /* 0x000fe20007ffe0ff */
[----:B------:R-:W-:-:S04]  /*5b30*/  IMAD.WIDE.U32 R6, R4, UR5, R248 ;  /* 0x0000000504067c25 */ /* 0x000fc8000f8e00f8 */
[----:B------:R-:W-:-:S04]  /*5b40*/  IMAD R0, R0, UR5, RZ ;  /* 0x0000000500007c24 */ /* 0x000fc8000f8e02ff */
[----:B------:R-:W-:Y:S01]  /*5b50*/  IMAD R0, R4, UR4, R0 ;  /* 0x0000000404007c24 */ /* 0x000fe2000f8e0200 */
[----:B------:R-:W-:-:S04]  /*5b60*/  LEA R4, P1, R6, c[0x0][0x1c8], 0x1 ;  /* 0x0000720006047a11 */ /* 0x000fc800078208ff */
[----:B------:R-:W-:Y:S02]  /*5b70*/  IADD3 R0, R7, R0, RZ ;  /* 0x0000000007007210 */ /* 0x000fe40007ffe0ff */
[----:B------:R-:W-:Y:S02]  /*5b80*/  IADD3 R12, P6, P5, R8, 0x80, R4 ;  /* 0x00000080080c7810 */ /* 0x000fe40007dde004 */
[----:B------:R-:W-:Y:S02]  /*5b90*/  LEA.HI.X R5, R6, c[0x0][0x1cc], R0, 0x1, P1 ;  /* 0x0000730006057a11 */ /* 0x000fe400008f0c00 */
[-C--:B------:R-:W-:Y:S02]  /*5ba0*/  IADD3 R6, P1, R4, R8.reuse, RZ ;  /* 0x0000000804067210 */ /* 0x080fe40007f3e0ff */
[--C-:B------:R-:W-:Y:S01]  /*5bb0*/  IADD3.X R13, R2, RZ, R5.reuse, P6, P5 ;  /* 0x000000ff020d7210 */ /* 0x100fe200037ea405 */
[----:B------:R-:W-:Y:S01]  /*5bc0*/  @!PT LDS RZ, [RZ] ;  /* 0x00000000fffff984 */ /* 0x000fe20000000800 */
[----:B------:R-:W-:Y:S01]  /*5bd0*/  @!PT LDS RZ, [RZ] ;  /* 0x00000000fffff984 */ /* 0x000fe20000000800 */
[----:B------:R-:W-:Y:S01]  /*5be0*/  @!PT LDS RZ, [RZ] ;  /* 0x00000000fffff984 */ /* 0x000fe20000000800 */
[----:B-----5:R1:W-:Y:S01]  /*5bf0*/  LDGSTS.E.BYPASS.LTC128B.128 [R239+0x12100], [R4.64], !P4 ;  /* 0x1210000004ef7fae */ /* 0x0203e2000e101d54 */
[----:B------:R-:W-:Y:S01]  /*5c00*/  IADD3 R10, P6, P5, R8, 0x100, R4 ;  /* 0x00000100080a7810 */ /* 0x000fe20007dde004 */
[----:B------:R-:W-:Y:S01]  /*5c10*/  IMAD.X R7, R5, 0x1, R2, P1 ;  /* 0x0000000105077824 */ /* 0x000fe200008e0602 */
[----:B------:R-:W-:Y:S01]  /*5c20*/  IADD3 R8, P1, R6, R8, RZ ;  /* 0x0000000806087210 */ /* 0x000fe20007f3e0ff */
[----:B------:R1:W-:Y:S01]  /*5c30*/  LDGSTS.E.BYPASS.LTC128B.128 [R239+0x15100], [R4.64+0x80], !P3 ;  /* 0x1510008004ef7fae */ /* 0x0003e2000d901d54 */
[----:B------:R-:W-:-:S02]  /*5c40*/  IADD3.X R11, R2, RZ, R5, P6, P5 ;  /* 0x000000ff020b7210 */ /* 0x000fc400037ea405 */
[----:B------:R-:W-:Y:S01]  /*5c50*/  IADD3.X R9, R7, R2, RZ, P1, !PT ;  /* 0x0000000207097210 */ /* 0x000fe20000ffe4ff */
[----:B------:R1:W-:Y:S04]  /*5c60*/  LDGSTS.E.BYPASS.LTC128B.128 [R239+0x18100], [R4.64+0x100], !P2 ;  /* 0x1810010004ef7fae */ /* 0x0003e8000d101d54 */
[----:B------:R1:W-:Y:S04]  /*5c70*/  LDGSTS.E.BYPASS.LTC128B.128 [R239+0x13100], [R6.64], !P4 ;  /* 0x1310000006ef7fae */ /* 0x0003e8000e101d54 */
[----:B------:R1:W-:Y:S04]  /*5c80*/  LDGSTS.E.BYPASS.LTC128B.128 [R239+0x16100], [R12.64], !P3 ;  /* 0x161000000cef7fae */ /* 0x0003e8000d901d54 */
[----:B------:R1:W-:Y:S04]  /*5c90*/  LDGSTS.E.BYPASS.LTC128B.128 [R239+0x19100], [R10.64], !P2 ;  /* 0x191000000aef7fae */ /* 0x0003e8000d101d54 */
[----:B------:R1:W-:Y:S04]  /*5ca0*/  LDGSTS.E.BYPASS.LTC128B.128 [R239+0x14100], [R8.64], !P4 ;  /* 0x1410000008ef7fae */ /* 0x0003e8000e101d54 */
[----:B------:R1:W-:Y:S04]  /*5cb0*/  LDGSTS.E.BYPASS.LTC128B.128 [R239+0x17100], [R8.64+0x80], !P3 ;  /* 0x1710008008ef7fae */ /* 0x0003e8000d901d54 */
[----:B------:R1:W-:Y:S02]  /*5cc0*/  LDGSTS.E.BYPASS.LTC128B.128 [R239+0x1a100], [R8.64+0x100], !P2 ;  /* 0x1a10010008ef7fae */ /* 0x0003e4000d101d54 */
.L_x_638:
[----:B------:R-:W-:Y:S01]  /*5cd0*/  PLOP3.LUT P1, PT, PT, PT, UP1, 0x40, 0x0 ;  /* 0x000000000000781c */ /* 0x000fe20003f2e818 */
[----:B------:R-:W0:-:S12]  /*5ce0*/  LDGDEPBAR ;  /* 0x00000000000079af */ /* 0x000e180000000000 */
[----:B------:R-:W-:Y:S05]  /*5cf0*/  @P1 BRA `(.L_x_639) ;  /* 0x0000377000001947 */ /* 0x000fea0003800000 */
[----:B------:R-:W-:Y:S01]  /*5d00*/  IMAD.MOV.U32 R133, RZ, RZ, R3 ;  /* 0x000000ffff857224 */ /* 0x000fe200078e0003 */
[----:B------:R-:W-:Y:S01]  /*5d10*/  MOV R0, R132 ;  /* 0x0000008400007202 */ /* 0x000fe20000000f00 */
[----:B------:R-:W-:Y:S01]  /*5d20*/  UIADD3 UR16, UR16, -0x2, URZ ;  /* 0xfffffffe10107890 */ /* 0x000fe2000fffe03f */
[----:B------:R-:W-:Y:S01]  /*5d30*/  SEL R236, R237, 0xffffffe0, !P0 ;  /* 0xffffffe0edec7807 */ /* 0x000fe20004000000 */
[----:B------:R-:W-:Y:S02]  /*5d40*/  UMOV UR15, URZ ;  /* 0x0000003f000f7c82 */ /* 0x000fe40008000000 */
[----:B------:R-:W-:Y:S02]  /*5d50*/  UMOV UR5, 0x1 ;  /* 0x0000000100057882 */ /* 0x000fe40000000000 */
[----:B------:R-:W-:Y:S02]  /*5d60*/  ULDC.64 UR8, c[0x0][0x208] ;  /* 0x0000820000087ab9 */ /* 0x000fe40000000a00 */
[----:B------:R-:W-:-:S02]  /*5d70*/  ULDC.64 UR6, c[0x0][0x1e0] ;  /* 0x0000780000067ab9 */ /* 0x000fc40000000a00 */
.L_x_640:
[----:B------:R-:W2:Y:S01]  /*5d80*/  LDL.64 R38, [R1] ;  /* 0x0000000001267983 */ /* 0x000ea20000100a00 */
[----:B------:R-:W-:Y:S04]  /*5d90*/  DEPBAR.LE SB0, 0x2 ;  /* 0x000080800000791a */ /* 0x000fe80000000000 */
[----:B------:R-:W-:Y:S01]  /*5da0*/  UIMAD UR4, UR5, 0x9000, URZ ;  /* 0x00009000050478a4 */ /* 0x000fe2000f8e023f */
[----:B------:R-:W3:Y:S01]  /*5db0*/  LDL.64 R36, [R1+0x8] ;  /* 0x0000080001247983 */ /* 0x000ee20000100a00 */
[----:B------:R-:W-:Y:S01]  /*5dc0*/  UISETP.NE.AND UP0, UPT, UR16, URZ, UPT ;  /* 0x0000003f1000728c */ /* 0x000fe2000bf05270 */
[----:B------:R-:W-:Y:S01]  /*5dd0*/  MOV R134, UR15 ;  /* 0x0000000f00867c02 */ /* 0x000fe20008000f00 */
[----:B------:R-:W-:Y:S02]  /*5de0*/  UIADD3 UR14, UR16, -0x1, URZ ;  /* 0xffffffff100e7890 */ /* 0x000fe4000fffe03f */
[----:B------:R-:W-:Y:S01]  /*5df0*/  IADD3 R132, R232, UR4, RZ ;  /* 0x00000004e8847c10 */ /* 0x000fe2000fffe0ff */
[----:B------:R-:W-:Y:S01]  /*5e00*/  BAR.SYNC.DEFER_BLOCKING 0x0 ;  /* 0x0000000000007b1d */ /* 0x000fe20000010000 */
[----:B------:R-:W-:Y:S01]  /*5e10*/  PLOP3.LUT P0, PT, PT, PT, UP0, 0x80, 0x0 ;  /* 0x000000000000781c */ /* 0x000fe20003f0f008 */
[----:B------:R-:W-:Y:S01]  /*5e20*/  UISETP.GE.AND UP1, UPT, UR15, 0x1, UPT ;  /* 0x000000010f00788c */ /* 0x000fe2000bf26270 */
[----:B------:R-:W-:Y:S03]  /*5e30*/  IADD3 R2, R236, R132, RZ ;  /* 0x00000084ec027210 */ /* 0x000fe60007ffe0ff */
[----:B------:R-:W-:Y:S02]  /*5e40*/  @UP0 USHF.R.S32.HI UR10, URZ, 0x1f, UR14 ;  /* 0x0000001f3f0a0899 */ /* 0x000fe4000801140e */
[----:B------:R-:W-:Y:S02]  /*5e50*/  @UP0 UIMAD.WIDE.U32 UR18, UR14, UR8, URZ ;  /* 0x000000080e1202a5 */ /* 0x000fe4000f8e003f */
[----:B------:R-:W-:Y:S04]  /*5e60*/  @UP0 UIMAD UR10, UR10, UR8, URZ ;  /* 0x000000080a0a02a4 */ /* 0x000fe8000f8e023f */
[----:B------:R-:W-:Y:S01]  /*5e70*/  @UP0 UIMAD UR10, UR14, UR9, UR10 ;  /* 0x000000090e0a02a4 */ /* 0x000fe2000f8e020a */
[----:B------:R-:W-:Y:S01]  /*5e80*/  MOV R3, UR18 ;  /* 0x0000001200037c02 */ /* 0x000fe20008000f00 */
[----:B-----5:R-:W-:Y:S02]  /*5e90*/  @P0 IMAD R134, R134, 0x9000, R239 ;  /* 0x0000900086860824 */ /* 0x020fe400078e02ef */
[----:B------:R-:W-:Y:S04]  /*5ea0*/  @UP0 UIADD3 UR10, UR19, UR10, URZ ;  /* 0x0000000a130a0290 */ /* 0x000fe8000fffe03f */
[----:B------:R-:W-:Y:S01]  /*5eb0*/  @UP0 UIMAD UR10, UR10, 0x60, URZ ;  /* 0x000000600a0a08a4 */ /* 0x000fe2000f8e023f */
[----:B-1----:R-:W1:Y:S01]  /*5ec0*/  LDSM.16.M88.4 R8, [R232+UR4+0x12100] ;  /* 0x01210004e808783b */ /* 0x002e620008000200 */
[----:B------:R-:W-:Y:S07]  /*5ed0*/  UISETP.GE.AND UP0, UPT, UR16, 0x2, UPT ;  /* 0x000000021000788c */ /* 0x000fee000bf06270 */
[----:B------:R-:W4:Y:S04]  /*5ee0*/  LDSM.16.M88.4 R16, [R232+UR4+0x12900] ;  /* 0x01290004e810783b */ /* 0x000f280008000200 */
[----:B------:R-:W-:Y:S04]  /*5ef0*/  @UP0 UIADD3 UR13, UR16, -0x2, URZ ;  /* 0xfffffffe100d0890 */ /* 0x000fe8000fffe03f */
[----:B------:R-:W4:Y:S01]  /*5f00*/  LDSM.16.M88.4 R24, [R232+UR4+0x13100] ;  /* 0x01310004e818783b */ /* 0x000f220008000200 */
[----:B------:R-:W-:Y:S07]  /*5f10*/  @UP0 UIMAD.WIDE.U32 UR18, UR13, UR6, URZ ;  /* 0x000000060d1202a5 */ /* 0x000fee000f8e003f */
[----:B------:R-:W4:Y:S08]  /*5f20*/  LDSM.16.M88.4 R32, [R232+UR4+0x13900] ;  /* 0x01390004e820783b */ /* 0x000f300008000200 */
[----:B------:R-:W2:Y:S01]  /*5f30*/  LDSM.16.M88.4 R40, [R232+UR4+0x14100] ;  /* 0x01410004e828783b */ /* 0x000ea20008000200 */
[C---:B-1----:R-:W-:Y:S07]  /*5f40*/  HMMA.16816.F32 R4, R152.reuse, R8, RZ ;  /* 0x000000089804723c */ /* 0x042fee00000018ff */
[----:B------:R-:W1:Y:S01]  /*5f50*/  LDSM.16.M88.4 R48, [R232+UR4+0x14900] ;  /* 0x01490004e830783b */ /* 0x000e620008000200 */
[C---:B------:R-:W-:Y:S07]  /*5f60*/  HMMA.16816.F32 R8, R152.reuse, R10, RZ ;  /* 0x0000000a9808723c */ /* 0x040fee00000018ff */
[----:B------:R-:W1:Y:S01]  /*5f70*/  LDSM.16.M88.4 R160, [R2+0x12100] ;  /* 0x0121000002a0783b */ /* 0x000e620000000200 */
[C---:B----4-:R-:W-:Y:S07]  /*5f80*/  HMMA.16816.F32 R12, R152.reuse, R16, RZ ;  /* 0x00000010980c723c */ /* 0x050fee00000018ff */
[----:B------:R-:W4:Y:S01]  /*5f90*/  LDSM.16.M88.4 R164, [R2+0x12900] ;  /* 0x0129000002a4783b */ /* 0x000f220000000200 */
[C---:B------:R-:W-:Y:S07]  /*5fa0*/  HMMA.16816.F32 R16, R152.reuse, R18, RZ ;  /* 0x000000129810723c */ /* 0x040fee00000018ff */
[----:B------:R-:W1:Y:S01]  /*5fb0*/  LDSM.16.M88.4 R168, [R2+0x13100] ;  /* 0x0131000002a8783b */ /* 0x000e620000000200 */
[C---:B------:R-:W-:Y:S07]  /*5fc0*/  HMMA.16816.F32 R20, R152.reuse, R24, RZ ;  /* 0x000000189814723c */ /* 0x040fee00000018ff */
[----:B------:R-:W1:Y:S01]  /*5fd0*/  LDSM.16.M88.4 R172, [R2+0x13900] ;  /* 0x0139000002ac783b */ /* 0x000e620000000200 */
[C---:B------:R-:W-:Y:S07]  /*5fe0*/  HMMA.16816.F32 R24, R152.reuse, R26, RZ ;  /* 0x0000001a9818723c */ /* 0x040fee00000018ff */
[----:B------:R-:W1:Y:S01]  /*5ff0*/  LDSM.16.M88.4 R176, [R2+0x14100] ;  /* 0x0141000002b0783b */ /* 0x000e620000000200 */
[C---:B------:R-:W-:Y:S07]  /*6000*/  HMMA.16816.F32 R28, R152.reuse, R32, RZ ;  /* 0x00000020981c723c */ /* 0x040fee00000018ff */
[----:B------:R-:W1:Y:S01]  /*6010*/  LDSM.16.M88.4 R180, [R2+0x14900] ;  /* 0x0149000002b4783b */ /* 0x000e620000000200 */
[C---:B------:R-:W-:Y:S01]  /*6020*/  HMMA.16816.F32 R32, R152.reuse, R34, RZ ;  /* 0x000000229820723c */ /* 0x040fe200000018ff */
[----:B--2---:R-:W-:Y:S03]  /*6030*/  @P0 MOV R45, R39 ;  /* 0x00000027002d0202 */ /* 0x004fe60000000f00 */
[----:B---3--:R-:W-:Y:S04]  /*6040*/  @P0 MOV R44, R36 ;  /* 0x00000024002c0202 */ /* 0x008fe80000000f00 */
[C---:B------:R-:W-:Y:S01]  /*6050*/  HMMA.16816.F32 R36, R152.reuse, R40, RZ ;  /* 0x000000289824723c */ /* 0x040fe200000018ff */
[----:B------:R-:W-:Y:S07]  /*6060*/  @P0 IMAD.WIDE.U32 R44, R3, 0x60, R44 ;  /* 0x00000060032c0825 */ /* 0x000fee00078e002c */
[C---:B------:R-:W-:Y:S01]  /*6070*/  HMMA.16816.F32 R40, R152.reuse, R42, RZ ;  /* 0x0000002a9828723c */ /* 0x040fe200000018ff */
[----:B------:R-:W-:Y:S01]  /*6080*/  @P0 IADD3 R214, R45, UR10, RZ ;  /* 0x0000000a2dd60c10 */ /* 0x000fe2000fffe0ff */
[----:B------:R-:W-:Y:S02]  /*6090*/  @UP0 USHF.R.S32.HI UR10, URZ, 0x1f, UR13 ;  /* 0x0000001f3f0a0899 */ /* 0x000fe4000801140d */
[C---:B------:R-:W-:Y:S02]  /*60a0*/  @P0 SHF.L.U32 R3, R44.reuse, 0x1, RZ ;  /* 0x000000012c030819 */ /* 0x040fe400000006ff */
[----:B------:R-:W-:Y:S01]  /*60b0*/  @P0 SHF.L.U64.HI R214, R44, 0x1, R214 ;  /* 0x000000012cd60819 */ /* 0x000fe200000102d6 */
[----:B------:R-:W-:Y:S01]  /*60c0*/  @UP0 UIMAD UR10, UR10, UR6, URZ ;  /* 0x000000060a0a02a4 */ /* 0x000fe2000f8e023f */
[C---:B-1----:R-:W-:Y:S01]  /*60d0*/  HMMA.16816.F32 R44, R152.reuse, R48, RZ ;  /* 0x00000030982c723c */ /* 0x042fe200000018ff */
[C---:B------:R-:W-:Y:S02]  /*60e0*/  @P0 IADD3 R212, P1, R3.reuse, c[0x0][0x1f8], RZ ;  /* 0x00007e0003d40a10 */ /* 0x040fe40007f3e0ff */
[----:B------:R-:W-:Y:S01]  /*60f0*/  @UP0 UIMAD UR10, UR13, UR7, UR10 ;  /* 0x000000070d0a02a4 */ /* 0x000fe2000f8e020a */
[C---:B------:R-:W-:Y:S01]  /*6100*/  @P0 IADD3 R228, P5, R3.reuse, 0x80, RZ ;  /* 0x0000008003e40810 */ /* 0x040fe20007fbe0ff */
[----:B------:R-:W-:Y:S01]  /*6110*/  UIADD3 UR13, UR15, 0x1, URZ ;  /* 0x000000010f0d7890 */ /* 0x000fe2000fffe03f */
[----:B------:R-:W-:Y:S01]  /*6120*/  @P0 IADD3.X R213, R214, c[0x0][0x1fc], RZ, P1, !PT ;  /* 0x00007f00d6d50a10 */ /* 0x000fe20000ffe4ff */
[----:B------:R-:W-:Y:S01]  /*6130*/  @UP0 UIADD3 UR10, UR19, UR10, URZ ;  /* 0x0000000a130a0290 */ /* 0x000fe2000fffe03f */
[----:B------:R-:W-:Y:S01]  /*6140*/  HMMA.16816.F32 R48, R152, R50, RZ ;  /* 0x000000329830723c */ /* 0x000fe200000018ff */
[----:B------:R-:W-:Y:S01]  /*6150*/  @P0 IADD3 R228, P1, R228, c[0x0][0x1f8], RZ ;  /* 0x00007e00e4e40a10 */ /* 0x000fe20007f3e0ff */
[----:B------:R-:W-:Y:S01]  /*6160*/  USEL UR15, UR13, URZ, !UP1 ;  /* 0x0000003f0d0f7287 */ /* 0x000fe2000c800000 */
[----:B------:R-:W-:Y:S01]  /*6170*/  @!PT LDS RZ, [RZ] ;  /* 0x00000000fffff984 */ /* 0x000fe20000000800 */
[----:B------:R-:W-:Y:S01]  /*6180*/  @!PT LDS RZ, [RZ] ;  /* 0x00000000fffff984 */ /* 0x000fe20000000800 */
[----:B------:R-:W-:Y:S01]  /*6190*/  @!PT LDS RZ, [RZ] ;  /* 0x00000000fffff984 */ /* 0x000fe20000000800 */
[----:B------:R1:W-:Y:S01]  /*61a0*/  @P0 LDGSTS.E.BYPASS.LTC128B.128 [R134+0x100], [R212.64], !P4 ;  /* 0x00100000d4860fae */ /* 0x0003e2000e101d54 */
[----:B------:R-:W-:Y:S01]  /*61b0*/  @P0 IADD3 R3, P6, R3, 0x100, RZ ;  /* 0x0000010003030810 */ /* 0x000fe20007fde0ff */
[----:B------:R-:W-:Y:S01]  /*61c0*/  @UP0 UIMAD UR10, UR10, 0x60, URZ ;  /* 0x000000600a0a08a4 */ /* 0x000fe2000f8e023f */
[--C-:B------:R-:W-:Y:S01]  /*61d0*/  @P0 IADD3.X R229, RZ, c[0x0][0x1fc], R214.reuse, P1, P5 ;  /* 0x00007f00ffe50a10 */ /* 0x100fe20000fea4d6 */
[----:B------:R-:W-:Y:S01]  /*61e0*/  @UP0 UMOV UR13, 0x6 ;  /* 0x00000006000d0882 */ /* 0x000fe20000000000 */
[C---:B------:R-:W-:Y:S01]  /*61f0*/  HMMA.16816.F32 R4, R156.reuse, R160, R4 ;  /* 0x000000a09c04723c */ /* 0x040fe20000001804 */
[----:B------:R-:W-:Y:S02]  /*6200*/  @UP0 USHF.L.U64.HI UR13, UR6, UR13, UR7 ;  /* 0x0000000d060d0299 */ /* 0x000fe40008010207 */
[----:B------:R2:W-:Y:S04]  /*6210*/  @P0 LDGSTS.E.BYPASS.LTC128B.128 [R134+0x3100], [R228.64], !P3 ;  /* 0x03100000e4860fae */ /* 0x0005e8000d901d54 */
[----:B------:R-:W-:Y:S01]  /*6220*/  @P0 IADD3 R160, P1, R212, UR12, RZ ;  /* 0x0000000cd4a00c10 */ /* 0x000fe2000ff3e0ff */
[C---:B------:R-:W-:Y:S04]  /*6230*/  HMMA.16816.F32 R8, R156.reuse, R162, R8 ;  /* 0x000000a29c08723c */ /* 0x040fe80000001808 */
[----:B------:R-:W-:Y:S03]  /*6240*/  @P0 IADD3.X R161, R213, UR11, RZ, P1, !PT ;  /* 0x0000000bd5a10c10 */ /* 0x000fe60008ffe4ff */
[----:B------:R-:W-:Y:S01]  /*6250*/  @P0 IADD3 R162, P1, R160, UR12, RZ ;  /* 0x0000000ca0a20c10 */ /* 0x000fe2000ff3e0ff */
[C---:B----4-:R-:W-:Y:S04]  /*6260*/  HMMA.16816.F32 R12, R156.reuse, R164, R12 ;  /* 0x000000a49c0c723c */ /* 0x050fe8000000180c */
[----:B------:R-:W-:Y:S04]  /*6270*/  @P0 IADD3.X R163, R161, UR11, RZ, P1, !PT ;  /* 0x0000000ba1a30c10 */ /* 0x000fe80008ffe4ff */
[C---:B------:R-:W-:Y:S04]  /*6280*/  HMMA.16816.F32 R16, R156.reuse, R166, R16 ;  /* 0x000000a69c10723c */ /* 0x040fe80000001810 */
[----:B--2---:R-:W-:Y:S04]  /*6290*/  @P0 IADD3 R228, P5, R3, c[0x0][0x1f8], RZ ;  /* 0x00007e0003e40a10 */ /* 0x004fe80007fbe0ff */
[C---:B------:R-:W-:Y:S04]  /*62a0*/  HMMA.16816.F32 R20, R156.reuse, R168, R20 ;  /* 0x000000a89c14723c */ /* 0x040fe80000001814 */
[----:B------:R-:W-:Y:S02]  /*62b0*/  @P0 IADD3.X R229, RZ, c[0x0][0x1fc], R214, P5, P6 ;  /* 0x00007f00ffe50a10 */ /* 0x000fe40002fec4d6 */
[-C--:B------:R-:W-:Y:S02]  /*62c0*/  IADD3 R3, R234, R132.reuse, RZ ;  /* 0x00000084ea037210 */ /* 0x080fe40007ffe0ff */
[C---:B------:R-:W-:Y:S01]  /*62d0*/  HMMA.16816.F32 R24, R156.reuse, R170, R24 ;  /* 0x000000aa9c18723c */ /* 0x040fe20000001818 */
[----:B------:R2:W-:Y:S03]  /*62e0*/  @P0 LDGSTS.E.BYPASS.LTC128B.128 [R134+0x6100], [R228.64], !P2 ;  /* 0x06100000e4860fae */ /* 0x0005e6000d101d54 */
[----:B------:R-:W-:Y:S04]  /*62f0*/  IADD3 R132, R236, R132, R234 ;  /* 0x00000084ec847210 */ /* 0x000fe80007ffe0ea */
[C---:B------:R-:W-:Y:S01]  /*6300*/  HMMA.16816.F32 R28, R156.reuse, R172, R28 ;  /* 0x000000ac9c1c723c */ /* 0x040fe2000000181c */
[----:B------:R3:W-:Y:S07]  /*6310*/  @P0 LDGSTS.E.BYPASS.LTC128B.128 [R134+0x1100], [R160.64], !P4 ;  /* 0x01100000a0860fae */ /* 0x0007ee000e101d54 */
[C---:B------:R-:W-:Y:S01]  /*6320*/  HMMA.16816.F32 R32, R156.reuse, R174, R32 ;  /* 0x000000ae9c20723c */ /* 0x040fe20000001820 */
[----:B------:R3:W-:Y:S07]  /*6330*/  @P0 LDGSTS.E.BYPASS.LTC128B.128 [R134+0x4100], [R160.64+0x80], !P3 ;  /* 0x04100080a0860fae */ /* 0x0007ee000d901d54 */
[C---:B------:R-:W-:Y:S01]  /*6340*/  HMMA.16816.F32 R36, R156.reuse, R176, R36 ;  /* 0x000000b09c24723c */ /* 0x040fe20000001824 */
[----:B------:R3:W-:Y:S03]  /*6350*/  @P0 LDGSTS.E.BYPASS.LTC128B.128 [R134+0x7100], [R160.64+0x100], !P2 ;  /* 0x07100100a0860fae */ /* 0x0007e6000d101d54 */
[----:B--2---:R-:W-:Y:S04]  /*6360*/  IADD3 R228, R234, R2, RZ ;  /* 0x00000002eae47210 */ /* 0x004fe80007ffe0ff */
[C---:B------:R-:W-:Y:S01]  /*6370*/  HMMA.16816.F32 R40, R156.reuse, R178, R40 ;  /* 0x000000b29c28723c */ /* 0x040fe20000001828 */
[----:B------:R3:W-:Y:S07]  /*6380*/  @P0 LDGSTS.E.BYPASS.LTC128B.128 [R134+0x2100], [R162.64], !P4 ;  /* 0x02100000a2860fae */ /* 0x0007ee000e101d54 */
[C---:B------:R-:W-:Y:S01]  /*6390*/  HMMA.16816.F32 R44, R156.reuse, R180, R44 ;  /* 0x000000b49c2c723c */ /* 0x040fe2000000182c */
[----:B------:R3:W-:Y:S07]  /*63a0*/  @P0 LDGSTS.E.BYPASS.LTC128B.128 [R134+0x5100], [R162.64+0x80], !P3 ;  /* 0x05100080a2860fae */ /* 0x0007ee000d901d54 */
[----:B------:R-:W-:Y:S01]  /*63b0*/  HMMA.16816.F32 R48, R156, R182, R48 ;  /* 0x000000b69c30723c */ /* 0x000fe20000001830 */
[----:B------:R3:W-:Y:S01]  /*63c0*/  @P0 LDGSTS.E.BYPASS.LTC128B.128 [R134+0x8100], [R162.64+0x100], !P2 ;  /* 0x08100100a2860fae */ /* 0x0007e2000d101d54 */
[----:B------:R-:W-:Y:S07]  /*63d0*/  PLOP3.LUT P0, PT, PT, PT, UP0, 0x80, 0x0 ;  /* 0x000000000000781c */ /* 0x000fee0003f0f008 */
[----:B------:R-:W-:Y:S08]  /*63e0*/  LDSM.16.M88.4 R164, [R3+0x12900] ;  /* 0x0129000003a4783b */ /* 0x000ff00000000200 */
[----:B------:R-:W-:Y:S08]  /*63f0*/  LDSM.16.M88.4 R168, [R3+0x13100] ;  /* 0x0131000003a8783b */ /* 0x000ff00000000200 */
[----:B------:R-:W-:Y:S08]  /*6400*/  LDSM.16.M88.4 R172, [R3+0x13900] ;  /* 0x0139000003ac783b */ /* 0x000ff00000000200 */
[----:B---3--:R-:W2:Y:S08]  /*6410*/  LDSM.16.M88.4 R160, [R3+0x12100] ;  /* 0x0121000003a0783b */ /* 0x008eb00000000200 */
[----:B------:R-:W0:Y:S08]  /*6420*/  LDGDEPBAR ;  /* 0x00000000000079af */ /* 0x000e300000000000 */
[----:B------:R-:W3:Y:S08]  /*6430*/  LDSM.16.M88.4 R176, [R3+0x14100] ;  /* 0x0141000003b0783b */ /* 0x000ef00000000200 */
[----:B------:R-:W-:Y:S08]  /*6440*/  LDSM.16.M88.4 R180, [R3+0x16100] ;  /* 0x0161000003b4783b */ /* 0x000ff00000000200 */
[----:B-1----:R-:W-:Y:S01]  /*6450*/  LDSM.16.M88.4 R212, [R232+UR4+0x18100] ;  /* 0x01810004e8d4783b */ /* 0x002fe20008000200 */
[C---:B--2---:R-:W-:Y:S08]  /*6460*/  HMMA.16816.F32 R4, R184.reuse, R160, R4 ;  /* 0x000000a0b804723c */ /* 0x044ff00000001804 */
        /* <DEDUP_REMOVED lines=10> */
[----:B------:R-:W4:Y:S07]  /*6510*/  LDSM.16.M88.4 R172, [R228+0x13100] ;  /* 0x01310000e4ac783b */ /* 0x000f2e0000000200 */
[C---:B---3--:R-:W-:Y:S08]  /*6520*/  HMMA.16816.F32 R36, R184.reuse, R176, R36 ;  /* 0x000000b0b824723c */ /* 0x048ff00000001824 */
[C---:B------:R-:W-:Y:S01]  /*6530*/  HMMA.16816.F32 R40, R184.reuse, R178, R40 ;  /* 0x000000b2b828723c */ /* 0x040fe20000001828 */
[----:B------:R-:W3:Y:S07]  /*6540*/  LDSM.16.M88.4 R176, [R228+0x13900] ;  /* 0x01390000e4b0783b */ /* 0x000eee0000000200 */
[C---:B-1----:R-:W-:Y:S08]  /*6550*/  HMMA.16816.F32 R44, R184.reuse, R160, R44 ;  /* 0x000000a0b82c723c */ /* 0x042ff0000000182c */
[----:B------:R-:W-:Y:S01]  /*6560*/  HMMA.16816.F32 R48, R184, R162, R48 ;  /* 0x000000a2b830723c */ /* 0x000fe20000001830 */
[----:B------:R-:W1:Y:S07]  /*6570*/  LDSM.16.M88.4 R160, [R228+0x14100] ;  /* 0x01410000e4a0783b */ /* 0x000e6e0000000200 */
[C---:B--2---:R-:W-:Y:S08]  /*6580*/  HMMA.16816.F32 R4, R188.reuse, R164, R4 ;  /* 0x000000a4bc04723c */ /* 0x044ff00000001804 */
[C---:B------:R-:W-:Y:S01]  /*6590*/  HMMA.16816.F32 R8, R188.reuse, R166, R8 ;  /* 0x000000a6bc08723c */ /* 0x040fe20000001808 */
[----:B------:R-:W2:Y:S07]  /*65a0*/  LDSM.16.M88.4 R164, [R228+0x14900] ;  /* 0x01490000e4a4783b */ /* 0x000eae0000000200 */
[C---:B----4-:R-:W-:Y:S08]  /*65b0*/  HMMA.16816.F32 R12, R188.reuse, R168, R12 ;  /* 0x000000a8bc0c723c */ /* 0x050ff0000000180c */
[C---:B------:R-:W-:Y:S01]  /*65c0*/  HMMA.16816.F32 R16, R188.reuse, R170, R16 ;  /* 0x000000aabc10723c */ /* 0x040fe20000001810 */
[----:B------:R-:W4:Y:S07]  /*65d0*/  LDSM.16.M88.4 R168, [R232+UR4+0x15100] ;  /* 0x01510004e8a8783b */ /* 0x000f2e0008000200 */
[C---:B------:R-:W-:Y:S08]  /*65e0*/  HMMA.16816.F32 R20, R188.reuse, R172, R20 ;  /* 0x000000acbc14723c */ /* 0x040ff00000001814 */
[C---:B------:R-:W-:Y:S01]  /*65f0*/  HMMA.16816.F32 R24, R188.reuse, R174, R24 ;  /* 0x000000aebc18723c */ /* 0x040fe20000001818 */
[----:B------:R-:W4:Y:S07]  /*6600*/  LDSM.16.M88.4 R172, [R232+UR4+0x15900] ;  /* 0x01590004e8ac783b */ /* 0x000f2e0008000200 */
[C---:B---3--:R-:W-:Y:S08]  /*6610*/  HMMA.16816.F32 R28, R188.reuse, R176, R28 ;  /* 0x000000b0bc1c723c */ /* 0x048ff0000000181c */
[C---:B------:R-:W-:Y:S01]  /*6620*/  HMMA.16816.F32 R32, R188.reuse, R178, R32 ;  /* 0x000000b2bc20723c */ /* 0x040fe20000001820 */
[----:B------:R-:W3:Y:S07]  /*6630*/  LDSM.16.M88.4 R176, [R232+UR4+0x16100] ;  /* 0x01610004e8b0783b */ /* 0x000eee0008000200 */
[C---:B-1----:R-:W-:Y:S08]  /*6640*/  HMMA.16816.F32 R36, R188.reuse, R160, R36 ;  /* 0x000000a0bc24723c */ /* 0x042ff00000001824 */
[C---:B------:R-:W-:Y:S01]  /*6650*/  HMMA.16816.F32 R40, R188.reuse, R162, R40 ;  /* 0x000000a2bc28723c */ /* 0x040fe20000001828 */
[----:B------:R-:W1:Y:S07]  /*6660*/  LDSM.16.M88.4 R160, [R232+UR4+0x16900] ;  /* 0x01690004e8a0783b */ /* 0x000e6e0008000200 */
[C---:B--2---:R-:W-:Y:S08]  /*6670*/  HMMA.16816.F32 R44, R188.reuse, R164, R44 ;  /* 0x000000a4bc2c723c */ /* 0x044ff0000000182c */
[----:B------:R-:W-:Y:S01]  /*6680*/  HMMA.16816.F32 R48, R188, R166, R48 ;  /* 0x000000a6bc30723c */ /* 0x000fe20000001830 */
[----:B------:R-:W2:Y:S07]  /*6690*/  LDSM.16.M88.4 R164, [R232+UR4+0x17100] ;  /* 0x01710004e8a4783b */ /* 0x000eae0008000200 */
[C---:B----4-:R-:W-:Y:S08]  /*66a0*/  HMMA.16816.F32 R4, R192.reuse, R168, R4 ;  /* 0x000000a8c004723c */ /* 0x050ff00000001804 */
[C---:B------:R-:W-:Y:S01]  /*66b0*/  HMMA.16816.F32 R8, R192.reuse, R170, R8 ;  /* 0x000000aac008723c */ /* 0x040fe20000001808 */
[----:B------:R-:W4:Y:S07]  /*66c0*/  LDSM.16.M88.4 R168, [R232+UR4+0x17900] ;  /* 0x01790004e8a8783b */ /* 0x000f2e0008000200 */
[C---:B------:R-:W-:Y:S08]  /*66d0*/  HMMA.16816.F32 R12, R192.reuse, R172, R12 ;  /* 0x000000acc00c723c */ /* 0x040ff0000000180c */
        /* <DEDUP_REMOVED lines=8> */
[C---:B--2---:R-:W-:Y:S08]  /*6760*/  HMMA.16816.F32 R36, R192.reuse, R164, R36 ;  /* 0x000000a4c024723c */ /* 0x044ff00000001824 */
[C---:B------:R-:W-:Y:S01]  /*6770*/  HMMA.16816.F32 R40, R192.reuse, R166, R40 ;  /* 0x000000a6c028723c */ /* 0x040fe20000001828 */
[----:B------:R-:W2:Y:S07]  /*6780*/  LDSM.16.M88.4 R164, [R2+0x16900] ;  /* 0x0169000002a4783b */ /* 0x000eae0000000200 */
[C---:B----4-:R-:W-:Y:S08]  /*6790*/  HMMA.16816.F32 R44, R192.reuse, R168, R44 ;  /* 0x000000a8c02c723c */ /* 0x050ff0000000182c */
[----:B------:R-:W-:Y:S01]  /*67a0*/  HMMA.16816.F32 R48, R192, R170, R48 ;  /* 0x000000aac030723c */ /* 0x000fe20000001830 */
        /* <DEDUP_REMOVED lines=14> */
[C---:B------:R-:W-:Y:S01]  /*6890*/  HMMA.16816.F32 R40, R196.reuse, R170, R40 ;  /* 0x000000aac428723c */ /* 0x040fe20000001828 */
[----:B------:R-:W4:Y:S07]  /*68a0*/  LDSM.16.M88.4 R168, [R3+0x17100] ;  /* 0x0171000003a8783b */ /* 0x000f2e0000000200 */
[C---:B------:R-:W-:Y:S08]  /*68b0*/  HMMA.16816.F32 R44, R196.reuse, R172, R44 ;  /* 0x000000acc42c723c */ /* 0x040ff0000000182c */
[----:B------:R-:W-:Y:S01]  /*68c0*/  HMMA.16816.F32 R48, R196, R174, R48 ;  /* 0x000000aec430723c */ /* 0x000fe20000001830 */
[----:B------:R-:W-:Y:S07]  /*68d0*/  LDSM.16.M88.4 R172, [R228+0x15100] ;  /* 0x01510000e4ac783b */ /* 0x000fee0000000200 */
[C---:B---3--:R-:W-:Y:S01]  /*68e0*/  HMMA.16816.F32 R4, R200.reuse, R176, R4 ;  /* 0x000000b0c804723c */ /* 0x048fe20000001804 */
[----:B------:R-:W-:Y:S07]  /*68f0*/  LDSM.16.M88.4 R228, [R228+0x18100] ;  /* 0x01810000e4e4783b */ /* 0x000fee0000000200 */
        /* <DEDUP_REMOVED lines=9> */
[C---:B------:R-:W-:Y:S01]  /*6990*/  HMMA.16816.F32 R32, R200.reuse, R166, R32 ;  /* 0x000000a6c820723c */ /* 0x040fe20000001820 */
[----:B------:R-:W2:Y:S07]  /*69a0*/  LDSM.16.M88.4 R164, [R132+0x16100] ;  /* 0x0161000084a4783b */ /* 0x000eae0000000200 */
[C---:B----4-:R-:W-:Y:S08]  /*69b0*/  HMMA.16816.F32 R36, R200.reuse, R168, R36 ;  /* 0x000000a8c824723c */ /* 0x050ff00000001824 */
[C---:B------:R-:W-:Y:S01]  /*69c0*/  HMMA.16816.F32 R40, R200.reuse, R170, R40 ;  /* 0x000000aac828723c */ /* 0x040fe20000001828 */
[----:B------:R-:W3:Y:S07]  /*69d0*/  LDSM.16.M88.4 R168, [R132+0x17100] ;  /* 0x0171000084a8783b */ /* 0x000eee0000000200 */
[C---:B-1----:R-:W-:Y:S08]  /*69e0*/  HMMA.16816.F32 R44, R200.reuse, R160, R44 ;  /* 0x000000a0c82c723c */ /* 0x042ff0000000182c */
[----:B------:R-:W-:Y:S01]  /*69f0*/  HMMA.16816.F32 R48, R200, R162, R48 ;  /* 0x000000a2c830723c */ /* 0x000fe20000001830 */
[----:B------:R-:W1:Y:S07]  /*6a00*/  LDSM.16.M88.4 R160, [R132+0x17900] ;  /* 0x0179000084a0783b */ /* 0x000e6e0000000200 */
[C---:B------:R-:W-:Y:S08]  /*6a10*/  HMMA.16816.F32 R4, R204.reuse, R172, R4 ;  /* 0x000000accc04723c */ /* 0x040ff00000001804 */
[C---:B------:R-:W-:Y:S01]  /*6a20*/  HMMA.16816.F32 R8, R204.reuse, R174, R8 ;  /* 0x000000aecc08723c */ /* 0x040fe20000001808 */
[----:B------:R-:W4:Y:S07]  /*6a30*/  LDSM.16.M88.4 R172, [R232+UR4+0x18900] ;  /* 0x01890004e8ac783b */ /* 0x000f2e0008000200 */
[C---:B------:R-:W-:Y:S08]  /*6a40*/  HMMA.16816.F32 R12, R204.reuse, R176, R12 ;  /* 0x000000b0cc0c723c */ /* 0x040ff0000000180c */
[C---:B------:R-:W-:Y:S01]  /*6a50*/  HMMA.16816.F32 R16, R204.reuse, R178, R16 ;  /* 0x000000b2cc10723c */ /* 0x040fe20000001810 */
[----:B------:R-:W-:Y:S07]  /*6a60*/  LDSM.16.M88.4 R176, [R232+UR4+0x1a900] ;  /* 0x01a90004e8b0783b */ /* 0x000fee0008000200 */
[C---:B--2---:R-:W-:Y:S08]  /*6a70*/  HMMA.16816.F32 R20, R204.reuse, R164, R20 ;  /* 0x000000a4cc14723c */ /* 0x044ff00000001814 */
[C---:B------:R-:W-:Y:S01]  /*6a80*/  HMMA.16816.F32 R24, R204.reuse, R166, R24 ;  /* 0x000000a6cc18723c */ /* 0x040fe20000001818 */
[----:B------:R-:W2:Y:S07]  /*6a90*/  LDSM.16.M88.4 R164, [R232+UR4+0x19100] ;  /* 0x01910004e8a4783b */ /* 0x000eae0008000200 */
[C---:B------:R-:W-:Y:S08]  /*6aa0*/  HMMA.16816.F32 R28, R204.reuse, R180, R28 ;  /* 0x000000b4cc1c723c */ /* 0x040ff0000000181c */
[C---:B------:R-:W-:Y:S01]  /*6ab0*/  HMMA.16816.F32 R32, R204.reuse, R182, R32 ;  /* 0x000000b6cc20723c */ /* 0x040fe20000001820 */
[----:B------:R-:W-:Y:S07]  /*6ac0*/  LDSM.16.M88.4 R180, [R2+0x18100] ;  /* 0x0181000002b4783b */ /* 0x000fee0000000200 */
[C---:B---3--:R-:W-:Y:S08]  /*6ad0*/  HMMA.16816.F32 R36, R204.reuse, R168, R36 ;  /* 0x000000a8cc24723c */ /* 0x048ff00000001824 */
[C---:B------:R-:W-:Y:S01]  /*6ae0*/  HMMA.16816.F32 R40, R204.reuse, R170, R40 ;  /* 0x000000aacc28723c */ /* 0x040fe20000001828 */
[----:B------:R-:W-:Y:S07]  /*6af0*/  LDSM.16.M88.4 R168, [R232+UR4+0x1a100] ;  /* 0x01a10004e8a8783b */ /* 0x000fee0008000200 */
[C---:B-1----:R-:W-:Y:S08]  /*6b00*/  HMMA.16816.F32 R44, R204.reuse, R160, R44 ;  /* 0x000000a0cc2c723c */ /* 0x042ff0000000182c */
[----:B------:R-:W-:Y:S01]  /*6b10*/  HMMA.16816.F32 R48, R204, R162, R48 ;  /* 0x000000a2cc30723c */ /* 0x000fe20000001830 */
[----:B------:R-:W1:Y:S07]  /*6b20*/  LDSM.16.M88.4 R160, [R232+UR4+0x19900] ;  /* 0x01990004e8a0783b */ /* 0x000e6e0008000200 */
[C---:B------:R-:W-:Y:S08]  /*6b30*/  HMMA.16816.F32 R4, R208.reuse, R212, R4 ;  /* 0x000000d4d004723c */ /* 0x040ff00000001804 */
        /* <DEDUP_REMOVED lines=13> */
[----:B------:R-:W1:Y:S07]  /*6c10*/  LDSM.16.M88.4 R168, [R2+0x1a900] ;  /* 0x01a9000002a8783b */ /* 0x000e6e0000000200 */
[C---:B------:R-:W-:Y:S08]  /*6c20*/  HMMA.16816.F32 R44, R208.reuse, R176, R44 ;  /* 0x000000b0d02c723c */ /* 0x040ff0000000182c */
[----:B------:R-:W-:Y:S01]  /*6c30*/  HMMA.16816.F32 R48, R208, R178, R48 ;  /* 0x000000b2d030723c */ /* 0x000fe20000001830 */
[----:B------:R-:W1:Y:S07]  /*6c40*/  LDSM.16.M88.4 R176, [R3+0x18100] ;  /* 0x0181000003b0783b */ /* 0x000e6e0000000200 */
[C---:B------:R-:W-:Y:S08]  /*6c50*/  HMMA.16816.F32 R4, R216.reuse, R180, R4 ;  /* 0x000000b4d804723c */ /* 0x040ff00000001804 */
[C---:B------:R-:W-:Y:S01]  /*6c60*/  HMMA.16816.F32 R8, R216.reuse, R182, R8 ;  /* 0x000000b6d808723c */ /* 0x040fe20000001808 */
[----:B------:R-:W1:Y:S07]  /*6c70*/  LDSM.16.M88.4 R180, [R3+0x18900] ;  /* 0x0189000003b4783b */ /* 0x000e6e0000000200 */
[C---:B---3--:R-:W-:Y:S08]  /*6c80*/  HMMA.16816.F32 R12, R216.reuse, R212, R12 ;  /* 0x000000d4d80c723c */ /* 0x048ff0000000180c */
[C---:B------:R-:W-:Y:S01]  /*6c90*/  HMMA.16816.F32 R16, R216.reuse, R214, R16 ;  /* 0x000000d6d810723c */ /* 0x040fe20000001810 */
[----:B------:R-:W-:Y:S07]  /*6ca0*/  LDSM.16.M88.4 R212, [R3+0x19900] ;  /* 0x0199000003d4783b */ /* 0x000fee0000000200 */
[C---:B----4-:R-:W-:Y:S08]  /*6cb0*/  HMMA.16816.F32 R20, R216.reuse, R172, R20 ;  /* 0x000000acd814723c */ /* 0x050ff00000001814 */
[C---:B------:R-:W-:Y:S01]  /*6cc0*/  HMMA.16816.F32 R24, R216.reuse, R174, R24 ;  /* 0x000000aed818723c */ /* 0x040fe20000001818 */
[----:B------:R-:W3:Y:S07]  /*6cd0*/  LDSM.16.M88.4 R172, [R3+0x19100] ;  /* 0x0191000003ac783b */ /* 0x000eee0000000200 */
[C---:B--2---:R-:W-:Y:S08]  /*6ce0*/  HMMA.16816.F32 R28, R216.reuse, R164, R28 ;  /* 0x000000a4d81c723c */ /* 0x044ff0000000181c */
[C---:B------:R-:W-:Y:S01]  /*6cf0*/  HMMA.16816.F32 R32, R216.reuse, R166, R32 ;  /* 0x000000a6d820723c */ /* 0x040fe20000001820 */
[----:B------:R-:W2:Y:S07]  /*6d00*/  LDSM.16.M88.4 R164, [R3+0x1a100] ;  /* 0x01a1000003a4783b */ /* 0x000eae0000000200 */
[C---:B-1----:R-:W-:Y:S08]  /*6d10*/  HMMA.16816.F32 R36, R216.reuse, R160, R36 ;  /* 0x000000a0d824723c */ /* 0x042ff00000001824 */
[C---:B------:R-:W-:Y:S01]  /*6d20*/  HMMA.16816.F32 R40, R216.reuse, R162, R40 ;  /* 0x000000a2d828723c */ /* 0x040fe20000001828 */
[----:B------:R-:W1:Y:S07]  /*6d30*/  LDSM.16.M88.4 R160, [R3+0x1a900] ;  /* 0x01a9000003a0783b */ /* 0x000e6e0000000200 */
[C---:B------:R-:W-:Y:S08]  /*6d40*/  HMMA.16816.F32 R44, R216.reuse, R168, R44 ;  /* 0x000000a8d82c723c */ /* 0x040ff0000000182c */
[----:B------:R-:W-:Y:S01]  /*6d50*/  HMMA.16816.F32 R48, R216, R170, R48 ;  /* 0x000000aad830723c */ /* 0x000fe20000001830 */
[----:B------:R-:W4:Y:S07]  /*6d60*/  LDSM.16.M88.4 R168, [R132+0x18900] ;  /* 0x0189000084a8783b */ /* 0x000f2e0000000200 */
[C---:B------:R-:W-:Y:S08]  /*6d70*/  HMMA.16816.F32 R4, R220.reuse, R176, R4 ;  /* 0x000000b0dc04723c */ /* 0x040ff00000001804 */
[C---:B------:R-:W-:Y:S08]  /*6d80*/  HMMA.16816.F32 R8, R220.reuse, R178, R8 ;  /* 0x000000b2dc08723c */ /* 0x040ff00000001808 */
[C---:B------:R-:W-:Y:S08]  /*6d90*/  HMMA.16816.F32 R12, R220.reuse, R180, R12 ;  /* 0x000000b4dc0c723c */ /* 0x040ff0000000180c */
[C---:B------:R-:W-:Y:S08]  /*6da0*/  HMMA.16816.F32 R16, R220.reuse, R182, R16 ;  /* 0x000000b6dc10723c */ /* 0x040ff00000001810 */
[C---:B---3--:R-:W-:Y:S08]  /*6db0*/  HMMA.16816.F32 R20, R220.reuse, R172, R20 ;  /* 0x000000acdc14723c */ /* 0x048ff00000001814 */
[C---:B------:R-:W-:Y:S08]  /*6dc0*/  HMMA.16816.F32 R24, R220.reuse, R174, R24 ;  /* 0x000000aedc18723c */ /* 0x040ff00000001818 */
[C---:B------:R-:W-:Y:S08]  /*6dd0*/  HMMA.16816.F32 R28, R220.reuse, R212, R28 ;  /* 0x000000d4dc1c723c */ /* 0x040ff0000000181c */
[C---:B------:R-:W-:Y:S08]  /*6de0*/  HMMA.16816.F32 R32, R220.reuse, R214, R32 ;  /* 0x000000d6dc20723c */ /* 0x040ff00000001820 */
[C---:B--2---:R-:W-:Y:S08]  /*6df0*/  HMMA.16816.F32 R36, R220.reuse, R164, R36 ;  /* 0x000000a4dc24723c */ /* 0x044ff00000001824 */
[C---:B------:R-:W-:Y:S01]  /*6e00*/  HMMA.16816.F32 R40, R220.reuse, R166, R40 ;  /* 0x000000a6dc28723c */ /* 0x040fe20000001828 */
[----:B------:R-:W2:Y:S07]  /*6e10*/  LDSM.16.M88.4 R164, [R132+0x19100] ;  /* 0x0191000084a4783b */ /* 0x000eae0000000200 */
[C---:B-1----:R-:W-:Y:S08]  /*6e20*/  HMMA.16816.F32 R44, R220.reuse, R160, R44 ;  /* 0x000000a0dc2c723c */ /* 0x042ff0000000182c */
[----:B------:R-:W-:Y:S01]  /*6e30*/  HMMA.16816.F32 R48, R220, R162, R48 ;  /* 0x000000a2dc30723c */ /* 0x000fe20000001830 */
[----:B------:R-:W1:Y:S07]  /*6e40*/  LDSM.16.M88.4 R160, [R132+0x19900] ;  /* 0x0199000084a0783b */ /* 0x000e6e0000000200 */
[C---:B------:R-:W-:Y:S08]  /*6e50*/  HMMA.16816.F32 R4, R224.reuse, R228, R4 ;  /* 0x000000e4e004723c */ /* 0x040ff00000001804 */
[C---:B------:R-:W-:Y:S08]  /*6e60*/  HMMA.16816.F32 R8, R224.reuse, R230, R8 ;  /* 0x000000e6e008723c */ /* 0x040ff00000001808 */
[C---:B----4-:R-:W-:Y:S08]  /*6e70*/  HMMA.16816.F32 R12, R224.reuse, R168, R12 ;  /* 0x000000a8e00c723c */ /* 0x050ff0000000180c */
[C---:B------:R-:W-:Y:S01]  /*6e80*/  HMMA.16816.F32 R16, R224.reuse, R170, R16 ;  /* 0x000000aae010723c */ /* 0x040fe20000001810 */
[----:B------:R-:W3:Y:S03]  /*6e90*/  LDSM.16.M88.4 R168, [R132+0x1a100] ;  /* 0x01a1000084a8783b */ /* 0x000ee60000000200 */
[----:B------:R-:W-:Y:S02]  /*6ea0*/  FMNMX.FTZ R2, R4, R0, !PT ;  /* 0x0000000004027209 */ /* 0x000fe40007810000 */
[----:B------:R-:W-:Y:S02]  /*6eb0*/  FMNMX.FTZ R3, R6, R133, !PT ;  /* 0x0000008506037209 */ /* 0x000fe40007810000 */
[C---:B--2---:R-:W-:Y:S04]  /*6ec0*/  HMMA.16816.F32 R20, R224.reuse, R164, R20 ;  /* 0x000000a4e014723c */ /* 0x044fe80000001814 */
[----:B------:R-:W-:Y:S02]  /*6ed0*/  FMNMX.FTZ R2, R5, R2, !PT ;  /* 0x0000000205027209 */ /* 0x000fe40007810000 */
[----:B------:R-:W-:Y:S02]  /*6ee0*/  FMNMX.FTZ R3, R7, R3, !PT ;  /* 0x0000000307037209 */ /* 0x000fe40007810000 */
[C---:B------:R-:W-:Y:S01]  /*6ef0*/  HMMA.16816.F32 R24, R224.reuse, R166, R24 ;  /* 0x000000a6e018723c */ /* 0x040fe20000001818 */
[----:B------:R-:W2:Y:S01]  /*6f00*/  LDSM.16.M88.4 R164, [R132+0x1a900] ;  /* 0x01a9000084a4783b */ /* 0x000ea20000000200 */
        /* <DEDUP_REMOVED lines=14> */
[C---:B------:R-:W-:Y:S01]  /*6ff0*/  HMMA.16816.F32 R40, R224.reuse, R170, R40 ;  /* 0x000000aae028723c */ /* 0x040fe20000001828 */
[----:B------:R-:W-:Y:S03]  /*7000*/  LDSM.16.MT88.4 R160, [R135+UR4+0x100] ;  /* 0x0001000487a0783b */ /* 0x000fe60008004200 */
[----:B------:R-:W-:Y:S02]  /*7010*/  FMNMX.FTZ R3, R15, R3, !PT ;  /* 0x000000030f037209 */ /* 0x000fe40007810000 */
[----:B------:R-:W-:Y:S02]  /*7020*/  FMNMX.FTZ R2, R20, R2, !PT ;  /* 0x0000000214027209 */ /* 0x000fe40007810000 */
[C---:B--2---:R-:W-:Y:S01]  /*7030*/  HMMA.16816.F32 R44, R224.reuse, R164, R44 ;  /* 0x000000a4e02c723c */ /* 0x044fe2000000182c */
[----:B------:R-:W-:Y:S03]  /*7040*/  LDSM.16.MT88.4 R168, [R135+UR4+0x3900] ;  /* 0x0039000487a8783b */ /* 0x000fe60008004200 */
        /* <DEDUP_REMOVED lines=41> */
[----:B------:R-:W-:Y:S03]  /*72e0*/  IADD3 R134, R135, UR4, RZ ;  /* 0x0000000487867c10 */ /* 0x000fe6000fffe0ff */
[C---:B------:R-:W-:Y:S01]  /*72f0*/  FADD.FTZ R0, -R132.reuse, R0 ;  /* 0x0000000084007221 */ /* 0x040fe20000010100 */
[----:B------:R-:W-:Y:S01]  /*7300*/  IADD3 R134, R235, R134, RZ ;  /* 0x00000086eb867210 */ /* 0x000fe20007ffe0ff */
[----:B------:R-:W-:Y:S02]  /*7310*/  FMUL.FTZ R172, R132, c[0x0][0x2d0] ;  /* 0x0000b40084ac7a20 */ /* 0x000fe40000410000 */
[----:B------:R-:W-:Y:S01]  /*7320*/  FMUL.FTZ R0, R0, c[0x0][0x2d0] ;  /* 0x0000b40000007a20 */ /* 0x000fe20000410000 */
[----:B--2---:R-:W-:Y:S01]  /*7330*/  FMNMX.FTZ R3, R2, R3, !PT ;  /* 0x0000000302037209 */ /* 0x004fe20007810000 */
[--C-:B------:R-:W-:Y:S01]  /*7340*/  FFMA.FTZ R8, R8, c[0x0][0x2d0], -R172.reuse ;  /* 0x0000b40008087a23 */ /* 0x100fe200000108ac */
[----:B------:R-:W1:Y:S01]  /*7350*/  LDSM.16.MT88.4 R164, [R134+0x100] ;  /* 0x0001000086a4783b */ /* 0x000e620000004200 */
[----:B------:R2:W3:Y:S01]  /*7360*/  MUFU.EX2 R2, R0 ;  /* 0x0000000000027308 */ /* 0x0004e20000000800 */
[--C-:B------:R-:W-:Y:S02]  /*7370*/  FFMA.FTZ R9, R9, c[0x0][0x2d0], -R172.reuse ;  /* 0x0000b40009097a23 */ /* 0x100fe400000108ac */
[----:B------:R-:W-:Y:S02]  /*7380*/  FMUL.FTZ R173, R3, c[0x0][0x2d0] ;  /* 0x0000b40003ad7a20 */ /* 0x000fe40000410000 */
        /* <DEDUP_REMOVED lines=10> */
[----:B------:R-:W-:Y:S02]  /*7430*/  FFMA.FTZ R26, R26, c[0x0][0x2d0], -R173 ;  /* 0x0000b4001a1a7a23 */ /* 0x000fe400000108ad */
[--C-:B------:R-:W-:Y:S02]  /*7440*/  FFMA.FTZ R28, R28, c[0x0][0x2d0], -R172.reuse ;  /* 0x0000b4001c1c7a23 */ /* 0x100fe400000108ac */
[----:B--2---:R-:W-:Y:S01]  /*7450*/  FADD.FTZ R0, -R3, R133 ;  /* 0x0000008503007221 */ /* 0x004fe20000010100 */
[----:B------:R-:W-:Y:S01]  /*7460*/  IADD3 R133, R233, UR4, RZ ;  /* 0x00000004e9857c10 */ /* 0x000fe2000fffe0ff */
[----:B---3--:R-:W-:Y:S02]  /*7470*/  FMUL.FTZ R52, R2, R52 ;  /* 0x0000003402347220 */ /* 0x008fe40000410000 */
[----:B------:R-:W-:Y:S01]  /*7480*/  FMUL.FTZ R0, R0, c[0x0][0x2d0] ;  /* 0x0000b40000007a20 */ /* 0x000fe20000410000 */
[----:B------:R-:W-:Y:S01]  /*7490*/  MUFU.EX2 R229, R10 ;  /* 0x0000000a00e57308 */ /* 0x000fe20000000800 */
[----:B------:R-:W-:Y:S01]  /*74a0*/  IADD3 R133, R235, R133, RZ ;  /* 0x00000085eb857210 */ /* 0x000fe20007ffe0ff */
[C---:B------:R-:W-:Y:S02]  /*74b0*/  FMUL.FTZ R53, R2.reuse, R53 ;  /* 0x0000003502357220 */ /* 0x040fe40000410000 */
[C---:B----4-:R-:W-:Y:S02]  /*74c0*/  FMUL.FTZ R8, R2.reuse, R140 ;  /* 0x0000008c02087220 */ /* 0x050fe40000410000 */
[C---:B------:R-:W-:Y:S02]  /*74d0*/  FMUL.FTZ R56, R2.reuse, R56 ;  /* 0x0000003802387220 */ /* 0x040fe40000410000 */
[C---:B------:R-:W-:Y:S02]  /*74e0*/  FMUL.FTZ R57, R2.reuse, R57 ;  /* 0x0000003902397220 */ /* 0x040fe40000410000 */
[----:B------:R-:W2:Y:S01]  /*74f0*/  MUFU.EX2 R0, R0 ;  /* 0x0000000000007308 */ /* 0x000ea20000000800 */
[C---:B------:R-:W-:Y:S02]  /*7500*/  FMUL.FTZ R60, R2.reuse, R60 ;  /* 0x0000003c023c7220 */ /* 0x040fe40000410000 */
[C---:B------:R-:W-:Y:S02]  /*7510*/  FMUL.FTZ R61, R2.reuse, R61 ;  /* 0x0000003d023d7220 */ /* 0x040fe40000410000 */
[C---:B-1----:R-:W-:Y:S02]  /*7520*/  FMUL.FTZ R9, R2.reuse, R141 ;  /* 0x0000008d02097220 */ /* 0x042fe40000410000 */
[C---:B------:R-:W-:Y:S02]  /*7530*/  FMUL.FTZ R64, R2.reuse, R64 ;  /* 0x0000004002407220 */ /* 0x040fe40000410000 */
[C---:B------:R-:W-:Y:S01]  /*7540*/  FMUL.FTZ R65, R2.reuse, R65 ;  /* 0x0000004102417220 */ /* 0x040fe20000410000 */
[----:B------:R1:W-:Y:S01]  /*7550*/  MUFU.EX2 R238, R11 ;  /* 0x0000000b00ee7308 */ /* 0x0003e20000000800 */
[C---:B------:R-:W-:Y:S02]  /*7560*/  FMUL.FTZ R68, R2.reuse, R68 ;  /* 0x0000004402447220 */ /* 0x040fe40000410000 */
[C---:B------:R-:W-:Y:S02]  /*7570*/  FMUL.FTZ R69, R2.reuse, R69 ;  /* 0x0000004502457220 */ /* 0x040fe40000410000 */
[C---:B------:R-:W-:Y:S02]  /*7580*/  FMUL.FTZ R72, R2.reuse, R72 ;  /* 0x0000004802487220 */ /* 0x040fe40000410000 */
[C---:B------:R-:W-:Y:S02]  /*7590*/  FMUL.FTZ R73, R2.reuse, R73 ;  /* 0x0000004902497220 */ /* 0x040fe40000410000 */
[C---:B------:R-:W-:Y:S01]  /*75a0*/  FMUL.FTZ R76, R2.reuse, R76 ;  /* 0x0000004c024c7220 */ /* 0x040fe20000410000 */
[----:B------:R3:W-:Y:S01]  /*75b0*/  MUFU.EX2 R242, R5 ;  /* 0x0000000500f27308 */ /* 0x0007e20000000800 */
[C---:B------:R-:W-:Y:S02]  /*75c0*/  FMUL.FTZ R77, R2.reuse, R77 ;  /* 0x0000004d024d7220 */ /* 0x040fe40000410000 */
[----:B------:R-:W-:Y:S02]  /*75d0*/  FMUL.FTZ R80, R2, R80 ;  /* 0x0000005002507220 */ /* 0x000fe40000410000 */
[C---:B--2---:R-:W-:Y:S02]  /*75e0*/  FMUL.FTZ R10, R0.reuse, R142 ;  /* 0x0000008e000a7220 */ /* 0x044fe40000410000 */
[C---:B------:R-:W-:Y:S02]  /*75f0*/  FMUL.FTZ R54, R0.reuse, R54 ;  /* 0x0000003600367220 */ /* 0x040fe40000410000 */
[C---:B------:R-:W-:Y:S01]  /*7600*/  FMUL.FTZ R55, R0.reuse, R55 ;  /* 0x0000003700377220 */ /* 0x040fe20000410000 */
[----:B------:R2:W4:Y:S01]  /*7610*/  MUFU.EX2 R243, R4 ;  /* 0x0000000400f37308 */ /* 0x0005220000000800 */
[C---:B------:R-:W-:Y:S02]  /*7620*/  FMUL.FTZ R58, R0.reuse, R58 ;  /* 0x0000003a003a7220 */ /* 0x040fe40000410000 */
[C---:B------:R-:W-:Y:S02]  /*7630*/  FMUL.FTZ R59, R0.reuse, R59 ;  /* 0x0000003b003b7220 */ /* 0x040fe40000410000 */
[C---:B-1----:R-:W-:Y:S02]  /*7640*/  FMUL.FTZ R11, R0.reuse, R143 ;  /* 0x0000008f000b7220 */ /* 0x042fe40000410000 */
[----:B------:R-:W1:Y:S01]  /*7650*/  LDSM.16.MT88.4 R140, [R233+UR4+0x100] ;  /* 0x00010004e98c783b */ /* 0x000e620008004200 */
[C---:B------:R-:W-:Y:S02]  /*7660*/  FMUL.FTZ R62, R0.reuse, R62 ;  /* 0x0000003e003e7220 */ /* 0x040fe40000410000 */
[----:B------:R4:W-:Y:S01]  /*7670*/  MUFU.EX2 R231, R6 ;  /* 0x0000000600e77308 */ /* 0x0009e20000000800 */
[C---:B------:R-:W-:Y:S02]  /*7680*/  FMUL.FTZ R63, R0.reuse, R63 ;  /* 0x0000003f003f7220 */ /* 0x040fe40000410000 */
[----:B------:R-:W-:Y:S02]  /*7690*/  FMUL.FTZ R66, R0, R66 ;  /* 0x0000004200427220 */ /* 0x000fe40000410000 */
[----:B---3--:R-:W-:Y:S02]  /*76a0*/  FMUL.FTZ R5, R2, R137 ;  /* 0x0000008902057220 */ /* 0x008fe40000410000 */
[C---:B------:R-:W-:Y:S02]  /*76b0*/  FMUL.FTZ R67, R0.reuse, R67 ;  /* 0x0000004300437220 */ /* 0x040fe40000410000 */
[C---:B------:R-:W-:Y:S01]  /*76c0*/  FMUL.FTZ R70, R0.reuse, R70 ;  /* 0x0000004600467220 */ /* 0x040fe20000410000 */
[----:B------:R-:W3:Y:S01]  /*76d0*/  MUFU.EX2 R230, R7 ;  /* 0x0000000700e67308 */ /* 0x000ee20000000800 */
[C---:B------:R-:W-:Y:S02]  /*76e0*/  FMUL.FTZ R71, R0.reuse, R71 ;  /* 0x0000004700477220 */ /* 0x040fe40000410000 */
[----:B------:R-:W-:Y:S02]  /*76f0*/  FMUL.FTZ R74, R0, R74 ;  /* 0x0000004a004a7220 */ /* 0x000fe40000410000 */
[----:B--2---:R-:W-:Y:S01]  /*7700*/  FMUL.FTZ R4, R2, R136 ;  /* 0x0000008802047220 */ /* 0x004fe20000410000 */
[----:B----4-:R-:W-:Y:S01]  /*7710*/  F2FP.PACK_AB R136, R242, R243 ;  /* 0x000000f3f288723e */ /* 0x010fe200000000ff */
[C---:B------:R-:W-:Y:S02]  /*7720*/  FMUL.FTZ R75, R0.reuse, R75 ;  /* 0x0000004b004b7220 */ /* 0x040fe40000410000 */
[C---:B------:R-:W-:Y:S01]  /*7730*/  FMUL.FTZ R78, R0.reuse, R78 ;  /* 0x0000004e004e7220 */ /* 0x040fe20000410000 */
[----:B------:R-:W-:Y:S01]  /*7740*/  MUFU.EX2 R178, R24 ;  /* 0x0000001800b27308 */ /* 0x000fe20000000800 */
[----:B------:R-:W-:Y:S02]  /*7750*/  FMUL.FTZ R79, R0, R79 ;  /* 0x0000004f004f7220 */ /* 0x000fe40000410000 */
[----:B------:R-:W-:Y:S02]  /*7760*/  FMUL.FTZ R81, R2, R81 ;  /* 0x0000005102517220 */ /* 0x000fe40000410000 */
[----:B------:R-:W-:Y:S01]  /*7770*/  FMUL.FTZ R6, R0, R138 ;  /* 0x0000008a00067220 */ /* 0x000fe20000410000 */
[----:B------:R-:W-:Y:S01]  /*7780*/  F2FP.PACK_AB R138, R240, R241 ;  /* 0x000000f1f08a723e */ /* 0x000fe200000000ff */
[C---:B------:R-:W-:Y:S02]  /*7790*/  FMUL.FTZ R82, R0.reuse, R82 ;  /* 0x0000005200527220 */ /* 0x040fe40000410000 */
[----:B------:R-:W-:Y:S01]  /*77a0*/  FMUL.FTZ R83, R0, R83 ;  /* 0x0000005300537220 */ /* 0x000fe20000410000 */
[----:B------:R-:W-:Y:S01]  /*77b0*/  MUFU.EX2 R177, R25 ;  /* 0x0000001900b17308 */ /* 0x000fe20000000800 */
[C---:B------:R-:W-:Y:S02]  /*77c0*/  FMUL.FTZ R84, R2.reuse, R84 ;  /* 0x0000005402547220 */ /* 0x040fe40000410000 */
[----:B------:R-:W-:Y:S01]  /*77d0*/  FMUL.FTZ R85, R2, R85 ;  /* 0x0000005502557220 */ /* 0x000fe20000410000 */
[----:B---3--:R-:W-:Y:S01]  /*77e0*/  F2FP.PACK_AB R137, R230, R231 ;  /* 0x000000e7e689723e */ /* 0x008fe200000000ff */
[----:B------:R-:W-:Y:S01]  /*77f0*/  FMUL.FTZ R7, R0, R139 ;  /* 0x0000008b00077220 */ /* 0x000fe20000410000 */
[----:B------:R-:W-:Y:S01]  /*7800*/  F2FP.PACK_AB R139, R238, R229 ;  /* 0x000000e5ee8b723e */ /* 0x000fe200000000ff */
[--C-:B------:R-:W-:Y:S02]  /*7810*/  FFMA.FTZ R29, R29, c[0x0][0x2d0], -R172.reuse ;  /* 0x0000b4001d1d7a23 */ /* 0x100fe400000108ac */
[--C-:B------:R-:W-:Y:S02]  /*7820*/  FFMA.FTZ R30, R30, c[0x0][0x2d0], -R173.reuse ;  /* 0x0000b4001e1e7a23 */ /* 0x100fe400000108ad */
[--C-:B------:R-:W-:Y:S02]  /*7830*/  FFMA.FTZ R31, R31, c[0x0][0x2d0], -R173.reuse ;  /* 0x0000b4001f1f7a23 */ /* 0x100fe400000108ad */
[C---:B------:R-:W-:Y:S05]  /*7840*/  HMMA.16816.F32 R4, R136.reuse, R160, R4 ;  /* 0x000000a08804723c */ /* 0x040fea0000001804 */
[--C-:B------:R-:W-:Y:S02]  /*7850*/  FFMA.FTZ R32, R32, c[0x0][0x2d0], -R172.reuse ;  /* 0x0000b40020207a23 */ /* 0x100fe400000108ac */
[--C-:B------:R-:W-:Y:S01]  /*7860*/  FFMA.FTZ R33, R33, c[0x0][0x2d0], -R172.reuse ;  /* 0x0000b40021217a23 */ /* 0x100fe200000108ac */
[C---:B------:R-:W-:Y:S01]  /*7870*/  HMMA.16816.F32 R8, R136.reuse, R162, R8 ;  /* 0x000000a28808723c */ /* 0x040fe20000001808 */
[----:B------:R-:W2:Y:S03]  /*7880*/  LDSM.16.MT88.4 R160, [R133+0x100] ;  /* 0x0001000085a0783b */ /* 0x000ea60000004200 */
[--C-:B------:R-:W-:Y:S02]  /*7890*/  FFMA.FTZ R34, R34, c[0x0][0x2d0], -R173.reuse ;  /* 0x0000b40022227a23 */ /* 0x100fe400000108ad */
[--C-:B------:R-:W-:Y:S02]  /*78a0*/  FFMA.FTZ R35, R35, c[0x0][0x2d0], -R173.reuse ;  /* 0x0000b40023237a23 */ /* 0x100fe400000108ad */
[C---:B------:R-:W-:Y:S04]  /*78b0*/  HMMA.16816.F32 R52, R136.reuse, R164, R52 ;  /* 0x000000a48834723c */ /* 0x040fe80000001834 */
[--C-:B------:R-:W-:Y:S02]  /*78c0*/  FFMA.FTZ R36, R36, c[0x0][0x2d0], -R172.reuse ;  /* 0x0000b40024247a23 */ /* 0x100fe400000108ac */
[--C-:B------:R-:W-:Y:S02]  /*78d0*/  FFMA.FTZ R37, R37, c[0x0][0x2d0], -R172.reuse ;  /* 0x0000b40025257a23 */ /* 0x100fe400000108ac */
[C---:B------:R-:W-:Y:S01]  /*78e0*/  HMMA.16816.F32 R56, R136.reuse, R166, R56 ;  /* 0x000000a68838723c */ /* 0x040fe20000001838 */
[----:B------:R-:W3:Y:S03]  /*78f0*/  LDSM.16.MT88.4 R164, [R135+UR4+0x3100] ;  /* 0x0031000487a4783b */ /* 0x000ee60008004200 */
[--C-:B------:R-:W-:Y:S02]  /*7900*/  FFMA.FTZ R38, R38, c[0x0][0x2d0], -R173.reuse ;  /* 0x0000b40026267a23 */ /* 0x100fe400000108ad */
[--C-:B------:R-:W-:Y:S02]  /*7910*/  FFMA.FTZ R39, R39, c[0x0][0x2d0], -R173.reuse ;  /* 0x0000b40027277a23 */ /* 0x100fe400000108ad */
[C---:B-1----:R-:W-:Y:S04]  /*7920*/  HMMA.16816.F32 R60, R136.reuse, R140, R60 ;  /* 0x0000008c883c723c */ /* 0x042fe8000000183c */
[--C-:B------:R-:W-:Y:S02]  /*7930*/  FFMA.FTZ R40, R40, c[0x0][0x2d0], -R172.reuse ;  /* 0x0000b40028287a23 */ /* 0x100fe400000108ac */
[--C-:B------:R-:W-:Y:S02]  /*7940*/  FFMA.FTZ R41, R41, c[0x0][0x2d0], -R172.reuse ;  /* 0x0000b40029297a23 */ /* 0x100fe400000108ac */
[C---:B------:R-:W-:Y:S01]  /*7950*/  HMMA.16816.F32 R64, R136.reuse, R142, R64 ;  /* 0x0000008e8840723c */ /* 0x040fe20000001840 */
[----:B------:R-:W1:Y:S03]  /*7960*/  LDSM.16.MT88.4 R140, [R134+0x3100] ;  /* 0x00310000868c783b */ /* 0x000e660000004200 */
[--C-:B------:R-:W-:Y:S02]  /*7970*/  FFMA.FTZ R42, R42, c[0x0][0x2d0], -R173.reuse ;  /* 0x0000b4002a2a7a23 */ /* 0x100fe400000108ad */
[C---:B------:R-:W-:Y:S02]  /*7980*/  FMUL.FTZ R86, R0.reuse, R86 ;  /* 0x0000005600567220 */ /* 0x040fe40000410000 */
[----:B------:R-:W-:Y:S01]  /*7990*/  FMUL.FTZ R87, R0, R87 ;  /* 0x0000005700577220 */ /* 0x000fe20000410000 */
[C---:B--2---:R-:W-:Y:S03]  /*79a0*/  HMMA.16816.F32 R68, R136.reuse, R160, R68 ;  /* 0x000000a08844723c */ /* 0x044fe60000001844 */
[C---:B------:R-:W-:Y:S02]  /*79b0*/  FMUL.FTZ R88, R2.reuse, R88 ;  /* 0x0000005802587220 */ /* 0x040fe40000410000 */
[----:B------:R-:W-:Y:S02]  /*79c0*/  FMUL.FTZ R89, R2, R89 ;  /* 0x0000005902597220 */ /* 0x000fe40000410000 */
[C---:B------:R-:W-:Y:S01]  /*79d0*/  FMUL.FTZ R90, R0.reuse, R90 ;  /* 0x0000005a005a7220 */ /* 0x040fe20000410000 */
[C---:B------:R-:W-:Y:S01]  /*79e0*/  HMMA.16816.F32 R72, R136.reuse, R162, R72 ;  /* 0x000000a28848723c */ /* 0x040fe20000001848 */
[----:B------:R-:W2:Y:S03]  /*79f0*/  LDSM.16.MT88.4 R160, [R233+UR4+0x3100] ;  /* 0x00310004e9a0783b */ /* 0x000ea60008004200 */
[----:B------:R-:W-:Y:S02]  /*7a00*/  FMUL.FTZ R91, R0, R91 ;  /* 0x0000005b005b7220 */ /* 0x000fe40000410000 */
[C---:B------:R-:W-:Y:S02]  /*7a10*/  FMUL.FTZ R92, R2.reuse, R92 ;  /* 0x0000005c025c7220 */ /* 0x040fe40000410000 */
[C---:B---3--:R-:W-:Y:S04]  /*7a20*/  HMMA.16816.F32 R76, R136.reuse, R164, R76 ;  /* 0x000000a4884c723c */ /* 0x048fe8000000184c */
        /* <DEDUP_REMOVED lines=8> */
[C---:B------:R-:W-:Y:S02]  /*7ab0*/  FMUL.FTZ R98, R0.reuse, R98 ;  /* 0x0000006200627220 */ /* 0x040fe40000410000 */
[C---:B------:R-:W-:Y:S01]  /*7ac0*/  HMMA.16816.F32 R88, R136.reuse, R142, R88 ;  /* 0x0000008e8858723c */ /* 0x040fe20000001858 */
[----:B------:R-:W1:Y:S03]  /*7ad0*/  LDSM.16.MT88.4 R140, [R135+UR4+0x6100] ;  /* 0x00610004878c783b */ /* 0x000e660008004200 */
[----:B------:R-:W-:Y:S02]  /*7ae0*/  FMUL.FTZ R99, R0, R99 ;  /* 0x0000006300637220 */ /* 0x000fe40000410000 */
[C---:B------:R-:W-:Y:S02]  /*7af0*/  FMUL.FTZ R100, R2.reuse, R100 ;  /* 0x0000006402647220 */ /* 0x040fe40000410000 */
[----:B------:R-:W-:Y:S01]  /*7b00*/  FMUL.FTZ R101, R2, R101 ;  /* 0x0000006502657220 */ /* 0x000fe20000410000 */
[C---:B--2---:R-:W-:Y:S03]  /*7b10*/  HMMA.16816.F32 R92, R136.reuse, R160, R92 ;  /* 0x000000a0885c723c */ /* 0x044fe6000000185c */
[C---:B------:R-:W-:Y:S02]  /*7b20*/  FMUL.FTZ R102, R0.reuse, R102 ;  /* 0x0000006600667220 */ /* 0x040fe40000410000 */
[----:B------:R-:W-:Y:S02]  /*7b30*/  FMUL.FTZ R103, R0, R103 ;  /* 0x0000006700677220 */ /* 0x000fe40000410000 */
[C---:B------:R-:W-:Y:S01]  /*7b40*/  FMUL.FTZ R104, R2.reuse, R104 ;  /* 0x0000006802687220 */ /* 0x040fe20000410000 */
[C---:B------:R-:W-:Y:S01]  /*7b50*/  HMMA.16816.F32 R96, R136.reuse, R162, R96 ;  /* 0x000000a28860723c */ /* 0x040fe20000001860 */
[----:B------:R-:W2:Y:S03]  /*7b60*/  LDSM.16.MT88.4 R160, [R134+0x6100] ;  /* 0x0061000086a0783b */ /* 0x000ea60000004200 */
[----:B------:R-:W-:Y:S02]  /*7b70*/  FMUL.FTZ R105, R2, R105 ;  /* 0x0000006902697220 */ /* 0x000fe40000410000 */
[C---:B------:R-:W-:Y:S02]  /*7b80*/  FMUL.FTZ R106, R0.reuse, R106 ;  /* 0x0000006a006a7220 */ /* 0x040fe40000410000 */
[C---:B---3--:R-:W-:Y:S04]  /*7b90*/  HMMA.16816.F32 R100, R136.reuse, R164, R100 ;  /* 0x000000a48864723c */ /* 0x048fe80000001864 */
[----:B------:R-:W-:Y:S02]  /*7ba0*/  FMUL.FTZ R107, R0, R107 ;  /* 0x0000006b006b7220 */ /* 0x000fe40000410000 */
[C---:B------:R-:W-:Y:S02]  /*7bb0*/  FMUL.FTZ R108, R2.reuse, R108 ;  /* 0x0000006c026c7220 */ /* 0x040fe40000410000 */
[----:B------:R-:W-:Y:S03]  /*7bc0*/  FMUL.FTZ R109, R2, R109 ;  /* 0x0000006d026d7220 */ /* 0x000fe60000410000 */
[C---:B------:R-:W-:Y:S01]  /*7bd0*/  HMMA.16816.F32 R104, R136.reuse, R166, R104 ;  /* 0x000000a68868723c */ /* 0x040fe20000001868 */
[----:B------:R-:W3:Y:S02]  /*7be0*/  LDSM.16.MT88.4 R164, [R233+UR4+0x6100] ;  /* 0x00610004e9a4783b */ /* 0x000ee40008004200 */
[C---:B------:R-:W-:Y:S02]  /*7bf0*/  FMUL.FTZ R110, R0.reuse, R110 ;  /* 0x0000006e006e7220 */ /* 0x040fe40000410000 */
[----:B------:R-:W-:Y:S02]  /*7c00*/  FMUL.FTZ R111, R0, R111 ;  /* 0x0000006f006f7220 */ /* 0x000fe40000410000 */
[--C-:B------:R-:W-:Y:S02]  /*7c10*/  FFMA.FTZ R12, R12, c[0x0][0x2d0], -R172.reuse ;  /* 0x0000b4000c0c7a23 */ /* 0x100fe400000108ac */
[--C-:B------:R-:W-:Y:S02]  /*7c20*/  FFMA.FTZ R13, R13, c[0x0][0x2d0], -R172.reuse ;  /* 0x0000b4000d0d7a23 */ /* 0x100fe400000108ac */
[----:B------:R4:W-:Y:S01]  /*7c30*/  MUFU.EX2 R228, R12 ;  /* 0x0000000c00e47308 */ /* 0x0009e20000000800 */
[C---:B-1----:R-:W-:Y:S03]  /*7c40*/  HMMA.16816.F32 R108, R136.reuse, R140, R108 ;  /* 0x0000008c886c723c */ /* 0x042fe6000000186c */
[--C-:B------:R-:W-:Y:S02]  /*7c50*/  FFMA.FTZ R14, R14, c[0x0][0x2d0], -R173.reuse ;  /* 0x0000b4000e0e7a23 */ /* 0x100fe400000108ad */
[--C-:B------:R-:W-:Y:S02]  /*7c60*/  FFMA.FTZ R15, R15, c[0x0][0x2d0], -R173.reuse ;  /* 0x0000b4000f0f7a23 */ /* 0x100fe400000108ad */
[C---:B------:R-:W-:Y:S02]  /*7c70*/  FMUL.FTZ R112, R2.reuse, R112 ;  /* 0x0000007002707220 */ /* 0x040fe40000410000 */
[----:B------:R1:W1:Y:S03]  /*7c80*/  MUFU.EX2 R215, R13 ;  /* 0x0000000d00d77308 */ /* 0x0002660000000800 */
[----:B------:R-:W-:Y:S02]  /*7c90*/  FMUL.FTZ R113, R2, R113 ;  /* 0x0000007102717220 */ /* 0x000fe40000410000 */
[C---:B------:R-:W-:Y:S02]  /*7ca0*/  FMUL.FTZ R114, R0.reuse, R114 ;  /* 0x0000007200727220 */ /* 0x040fe40000410000 */
[----:B------:R-:W-:Y:S02]  /*7cb0*/  FMUL.FTZ R115, R0, R115 ;  /* 0x0000007300737220 */ /* 0x000fe40000410000 */
[C---:B------:R-:W-:Y:S01]  /*7cc0*/  FMUL.FTZ R116, R2.reuse, R116 ;  /* 0x0000007402747220 */ /* 0x040fe20000410000 */
[----:B------:R1:W-:Y:S01]  /*7cd0*/  MUFU.EX2 R212, R14 ;  /* 0x0000000e00d47308 */ /* 0x0003e20000000800 */
[----:B------:R-:W-:Y:S02]  /*7ce0*/  FMUL.FTZ R117, R2, R117 ;  /* 0x0000007502757220 */ /* 0x000fe40000410000 */
[C---:B------:R-:W-:Y:S01]  /*7cf0*/  FMUL.FTZ R118, R0.reuse, R118 ;  /* 0x0000007600767220 */ /* 0x040fe20000410000 */
[C---:B------:R-:W-:Y:S01]  /*7d00*/  HMMA.16816.F32 R112, R136.reuse, R142, R112 ;  /* 0x0000008e8870723c */ /* 0x040fe20000001870 */
[----:B------:R-:W3:Y:S02]  /*7d10*/  LDSM.16.MT88.4 R140, [R133+0x6100] ;  /* 0x00610000858c783b */ /* 0x000ee40000004200 */
[----:B------:R-:W-:Y:S02]  /*7d20*/  FMUL.FTZ R119, R0, R119 ;  /* 0x0000007700777220 */ /* 0x000fe40000410000 */
[--C-:B------:R-:W-:Y:S01]  /*7d30*/  FFMA.FTZ R16, R16, c[0x0][0x2d0], -R172.reuse ;  /* 0x0000b40010107a23 */ /* 0x100fe200000108ac */
[----:B------:R1:W-:Y:S01]  /*7d40*/  MUFU.EX2 R183, R15 ;  /* 0x0000000f00b77308 */ /* 0x0003e20000000800 */
[--C-:B------:R-:W-:Y:S02]  /*7d50*/  FFMA.FTZ R17, R17, c[0x0][0x2d0], -R172.reuse ;  /* 0x0000b40011117a23 */ /* 0x100fe400000108ac */
[--C-:B------:R-:W-:Y:S01]  /*7d60*/  FFMA.FTZ R18, R18, c[0x0][0x2d0], -R173.reuse ;  /* 0x0000b40012127a23 */ /* 0x100fe200000108ad */
[C---:B--2---:R-:W-:Y:S03]  /*7d70*/  HMMA.16816.F32 R116, R136.reuse, R160, R116 ;  /* 0x000000a08874723c */ /* 0x044fe60000001874 */
[----:B------:R-:W-:Y:S02]  /*7d80*/  FFMA.FTZ R19, R19, c[0x0][0x2d0], -R173 ;  /* 0x0000b40013137a23 */ /* 0x000fe400000108ad */
[C---:B------:R-:W-:Y:S01]  /*7d90*/  FMUL.FTZ R120, R2.reuse, R120 ;  /* 0x0000007802787220 */ /* 0x040fe20000410000 */
[----:B------:R2:W-:Y:S01]  /*7da0*/  MUFU.EX2 R214, R16 ;  /* 0x0000001000d67308 */ /* 0x0005e20000000800 */
[----:B------:R-:W-:Y:S02]  /*7db0*/  FMUL.FTZ R121, R2, R121 ;  /* 0x0000007902797220 */ /* 0x000fe40000410000 */
[C---:B------:R-:W-:Y:S03]  /*7dc0*/  FMUL.FTZ R122, R0.reuse, R122 ;  /* 0x0000007a007a7220 */ /* 0x040fe60000410000 */
[----:B------:R-:W-:Y:S02]  /*7dd0*/  FMUL.FTZ R123, R0, R123 ;  /* 0x0000007b007b7220 */ /* 0x000fe40000410000 */
[C---:B----4-:R-:W-:Y:S02]  /*7de0*/  FMUL.FTZ R12, R2.reuse, R144 ;  /* 0x00000090020c7220 */ /* 0x050fe40000410000 */
[----:B------:R4:W2:Y:S01]  /*7df0*/  MUFU.EX2 R213, R17 ;  /* 0x0000001100d57308 */ /* 0x0008a20000000800 */
[----:B-1----:R-:W-:Y:S02]  /*7e00*/  FMUL.FTZ R13, R2, R145 ;  /* 0x00000091020d7220 */ /* 0x002fe40000410000 */
[C---:B------:R-:W-:Y:S01]  /*7e10*/  HMMA.16816.F32 R120, R136.reuse, R162, R120 ;  /* 0x000000a28878723c */ /* 0x040fe20000001878 */
[----:B------:R-:W-:Y:S02]  /*7e20*/  LDSM.16.MT88.4 R160, [R134+0x900] ;  /* 0x0009000086a0783b */ /* 0x000fe40000004200 */
[C---:B------:R-:W-:Y:S02]  /*7e30*/  FMUL.FTZ R14, R0.reuse, R146 ;  /* 0x00000092000e7220 */ /* 0x040fe40000410000 */
[----:B------:R-:W-:Y:S02]  /*7e40*/  FMUL.FTZ R15, R0, R147 ;  /* 0x00000093000f7220 */ /* 0x000fe40000410000 */
[----:B------:R1:W-:Y:S01]  /*7e50*/  MUFU.EX2 R182, R18 ;  /* 0x0000001200b67308 */ /* 0x0003e20000000800 */
[C---:B------:R-:W-:Y:S01]  /*7e60*/  FMUL.FTZ R124, R2.reuse, R124 ;  /* 0x0000007c027c7220 */ /* 0x040fe20000410000 */
[----:B------:R-:W1:Y:S03]  /*7e70*/  LDSM.16.MT88.4 R144, [R135+UR4+0x900] ;  /* 0x000900048790783b */ /* 0x000e660008004200 */
[C---:B---3--:R-:W-:Y:S03]  /*7e80*/  HMMA.16816.F32 R12, R136.reuse, R164, R12 ;  /* 0x000000a4880c723c */ /* 0x048fe6000000180c */
[----:B------:R-:W-:Y:S02]  /*7e90*/  FMUL.FTZ R125, R2, R125 ;  /* 0x0000007d027d7220 */ /* 0x000fe40000410000 */
[----:B------:R3:W1:Y:S01]  /*7ea0*/  MUFU.EX2 R181, R19 ;  /* 0x0000001300b57308 */ /* 0x0006620000000800 */
[C---:B------:R-:W-:Y:S02]  /*7eb0*/  FMUL.FTZ R126, R0.reuse, R126 ;  /* 0x0000007e007e7220 */ /* 0x040fe40000410000 */
[----:B------:R-:W-:Y:S04]  /*7ec0*/  FMUL.FTZ R127, R0, R127 ;  /* 0x0000007f007f7220 */ /* 0x000fe80000410000 */
[C---:B--2---:R-:W-:Y:S02]  /*7ed0*/  FMUL.FTZ R16, R2.reuse, R148 ;  /* 0x0000009402107220 */ /* 0x044fe40000410000 */
[C---:B----4-:R-:W-:Y:S01]  /*7ee0*/  FMUL.FTZ R17, R2.reuse, R149 ;  /* 0x0000009502117220 */ /* 0x050fe20000410000 */
[C---:B------:R-:W-:Y:S01]  /*7ef0*/  HMMA.16816.F32 R124, R136.reuse, R166, R124 ;  /* 0x000000a6887c723c */ /* 0x040fe2000000187c */
[----:B------:R-:W-:Y:S02]  /*7f00*/  LDSM.16.MT88.4 R164, [R133+0x900] ;  /* 0x0009000085a4783b */ /* 0x000fe40000004200 */
[----:B------:R-:W-:Y:S02]  /*7f10*/  FMUL.FTZ R128, R2, R128 ;  /* 0x0000008002807220 */ /* 0x000fe40000410000 */
[----:B-1----:R-:W-:Y:S02]  /*7f20*/  FMUL.FTZ R18, R0, R150 ;  /* 0x0000009600127220 */ /* 0x002fe40000410000 */
[----:B------:R-:W-:Y:S02]  /*7f30*/  FMUL.FTZ R129, R2, R129 ;  /* 0x0000008102817220 */ /* 0x000fe40000410000 */
[C---:B------:R-:W-:Y:S03]  /*7f40*/  FMUL.FTZ R130, R0.reuse, R130 ;  /* 0x0000008200827220 */ /* 0x040fe60000410000 */
[C---:B------:R-:W-:Y:S02]  /*7f50*/  FMUL.FTZ R131, R0.reuse, R131 ;  /* 0x0000008300837220 */ /* 0x040fe40000410000 */
[----:B---3--:R-:W-:Y:S02]  /*7f60*/  FMUL.FTZ R19, R0, R151 ;  /* 0x0000009700137220 */ /* 0x008fe40000410000 */
[----:B------:R-:W1:Y:S01]  /*7f70*/  LDSM.16.MT88.4 R148, [R233+UR4+0x900] ;  /* 0x00090004e994783b */ /* 0x000e620008004200 */
[--C-:B------:R-:W-:Y:S02]  /*7f80*/  FFMA.FTZ R20, R20, c[0x0][0x2d0], -R172.reuse ;  /* 0x0000b40014147a23 */ /* 0x100fe400000108ac */
[----:B------:R-:W-:Y:S02]  /*7f90*/  FFMA.FTZ R2, R2, R244, R243 ;  /* 0x000000f402027223 */ /* 0x000fe400000100f3 */
[C---:B------:R-:W-:Y:S01]  /*7fa0*/  HMMA.16816.F32 R16, R136.reuse, R140, R16 ;  /* 0x0000008c8810723c */ /* 0x040fe20000001810 */
[----:B------:R2:W-:Y:S02]  /*7fb0*/  MUFU.EX2 R180, R20 ;  /* 0x0000001400b47308 */ /* 0x0005e40000000800 */
[----:B------:R-:W-:Y:S02]  /*7fc0*/  FFMA.FTZ R0, R0, R245, R231 ;  /* 0x000000f500007223 */ /* 0x000fe400000100e7 */
[--C-:B------:R-:W-:Y:S02]  /*7fd0*/  FFMA.FTZ R21, R21, c[0x0][0x2d0], -R172.reuse ;  /* 0x0000b40015157a23 */ /* 0x100fe400000108ac */
[--C-:B------:R-:W-:Y:S01]  /*7fe0*/  FFMA.FTZ R22, R22, c[0x0][0x2d0], -R173.reuse ;  /* 0x0000b40016167a23 */ /* 0x100fe200000108ad */
[----:B------:R-:W-:Y:S01]  /*7ff0*/  HMMA.16816.F32 R128, R136, R142, R128 ;  /* 0x0000008e8880723c */ /* 0x000fe20000001880 */
[----:B------:R-:W3:Y:S02]  /*8000*/  LDSM.16.MT88.4 R140, [R134+0x3900] ;  /* 0x00390000868c783b */ /* 0x000ee40000004200 */
[----:B------:R-:W-:Y:S01]  /*8010*/  MUFU.EX2 R179, R21 ;  /* 0x0000001500b37308 */ /* 0x000fe20000000800 */
[--C-:B------:R-:W-:Y:S02]  /*8020*/  FFMA.FTZ R23, R23, c[0x0][0x2d0], -R173.reuse ;  /* 0x0000b40017177a23 */ /* 0x100fe400000108ad */
[--C-:B------:R-:W-:Y:S01]  /*8030*/  FFMA.FTZ R44, R44, c[0x0][0x2d0], -R172.reuse ;  /* 0x0000b4002c2c7a23 */ /* 0x100fe200000108ac */
[----:B------:R-:W-:Y:S01]  /*8040*/  F2FP.PACK_AB R136, R215, R228 ;  /* 0x000000e4d788723e */ /* 0x000fe200000000ff */
[--C-:B------:R-:W-:Y:S01]  /*8050*/  FFMA.FTZ R45, R45, c[0x0][0x2d0], -R172.reuse ;  /* 0x0000b4002d2d7a23 */ /* 0x100fe200000108ac */
[----:B------:R-:W-:Y:S03]  /*8060*/  F2FP.PACK_AB R138, R213, R214 ;  /* 0x000000d6d58a723e */ /* 0x000fe600000000ff */
[----:B------:R-:W-:Y:S01]  /*8070*/  F2FP.PACK_AB R137, R183, R212 ;  /* 0x000000d4b789723e */ /* 0x000fe200000000ff */
[----:B------:R4:W-:Y:S01]  /*8080*/  MUFU.EX2 R176, R22 ;  /* 0x0000001600b07308 */ /* 0x0009e20000000800 */
[----:B------:R-:W-:Y:S01]  /*8090*/  F2FP.PACK_AB R139, R181, R182 ;  /* 0x000000b6b58b723e */ /* 0x000fe200000000ff */
[--C-:B------:R-:W-:Y:S02]  /*80a0*/  FFMA.FTZ R46, R46, c[0x0][0x2d0], -R173.reuse ;  /* 0x0000b4002e2e7a23 */ /* 0x100fe400000108ad */
[--C-:B--2---:R-:W-:Y:S02]  /*80b0*/  FFMA.FTZ R20, R27, c[0x0][0x2d0], -R173.reuse ;  /* 0x0000b4001b147a23 */ /* 0x104fe400000108ad */
[--C-:B------:R-:W-:Y:S02]  /*80c0*/  FFMA.FTZ R47, R47, c[0x0][0x2d0], -R173.reuse ;  /* 0x0000b4002f2f7a23 */ /* 0x100fe400000108ad */
[C---:B------:R-:W-:Y:S02]  /*80d0*/  HMMA.16816.F32 R4, R136.reuse, R144, R4 ;  /* 0x000000908804723c */ /* 0x040fe40000001804 */
[----:B------:R-:W2:Y:S01]  /*80e0*/  MUFU.EX2 R175, R23 ;  /* 0x0000001700af7308 */ /* 0x000ea20000000800 */
[--C-:B------:R-:W-:Y:S02]  /*80f0*/  FFMA.FTZ R48, R48, c[0x0][0x2d0], -R172.reuse ;  /* 0x0000b40030307a23 */ /* 0x100fe400000108ac */
[----:B------:R-:W-:Y:S02]  /*8100*/  FFMA.FTZ R49, R49, c[0x0][0x2d0], -R172 ;  /* 0x0000b40031317a23 */ /* 0x000fe400000108ac */
[--C-:B------:R-:W-:Y:S01]  /*8110*/  FFMA.FTZ R50, R50, c[0x0][0x2d0], -R173.reuse ;  /* 0x0000b40032327a23 */ /* 0x100fe200000108ad */
[C---:B------:R-:W-:Y:S01]  /*8120*/  HMMA.16816.F32 R8, R136.reuse, R146, R8 ;  /* 0x000000928808723c */ /* 0x040fe20000001808 */
[----:B------:R-:W3:Y:S03]  /*8130*/  LDSM.16.MT88.4 R144, [R233+UR4+0x3900] ;  /* 0x00390004e990783b */ /* 0x000ee60008004200 */
[----:B------:R1:W-:Y:S01]  /*8140*/  MUFU.EX2 R174, R20 ;  /* 0x0000001400ae7308 */ /* 0x0003e20000000800 */
[--C-:B------:R-:W-:Y:S03]  /*8150*/  FFMA.FTZ R51, R51, c[0x0][0x2d0], -R173.reuse ;  /* 0x0000b40033337a23 */ /* 0x100fe600000108ad */
[C---:B------:R-:W-:Y:S04]  /*8160*/  HMMA.16816.F32 R52, R136.reuse, R160, R52 ;  /* 0x000000a08834723c */ /* 0x040fe80000001834 */
[----:B----4-:R-:W-:Y:S02]  /*8170*/  F2FP.PACK_AB R22, R177, R178 ;  /* 0x000000b2b116723e */ /* 0x010fe400000000ff */
[----:B------:R-:W-:Y:S02]  /*8180*/  MUFU.EX2 R44, R44 ;  /* 0x0000002c002c7308 */ /* 0x000fe40000000800 */
[C---:B------:R-:W-:Y:S01]  /*8190*/  HMMA.16816.F32 R56, R136.reuse, R162, R56 ;  /* 0x000000a28838723c */ /* 0x040fe20000001838 */
[----:B------:R-:W4:Y:S03]  /*81a0*/  LDSM.16.MT88.4 R160, [R133+0x3900] ;  /* 0x0039000085a0783b */ /* 0x000f260000004200 */
[----:B--2---:R-:W-:Y:S04]  /*81b0*/  F2FP.PACK_AB R21, R175, R176 ;  /* 0x000000b0af15723e */ /* 0x004fe800000000ff */
[C---:B-1----:R-:W-:Y:S01]  /*81c0*/  HMMA.16816.F32 R60, R136.reuse, R148, R60 ;  /* 0x00000094883c723c */ /* 0x042fe2000000183c */
[----:B------:R-:W-:Y:S03]  /*81d0*/  MUFU.EX2 R45, R45 ;  /* 0x0000002d002d7308 */ /* 0x000fe60000000800 */
[----:B------:R-:W-:Y:S04]  /*81e0*/  F2FP.PACK_AB R20, R179, R180 ;  /* 0x000000b4b314723e */ /* 0x000fe800000000ff */
[C---:B------:R-:W-:Y:S01]  /*81f0*/  HMMA.16816.F32 R64, R136.reuse, R150, R64 ;  /* 0x000000968840723c */ /* 0x040fe20000001840 */
[----:B------:R-:W1:Y:S02]  /*8200*/  LDSM.16.MT88.4 R148, [R135+UR4+0x6900] ;  /* 0x006900048794783b */ /* 0x000e640008004200 */
[----:B------:R-:W-:Y:S05]  /*8210*/  MUFU.EX2 R46, R46 ;  /* 0x0000002e002e7308 */ /* 0x000fea0000000800 */
[C---:B------:R-:W-:Y:S05]  /*8220*/  HMMA.16816.F32 R68, R136.reuse, R164, R68 ;  /* 0x000000a48844723c */ /* 0x040fea0000001844 */
[----:B------:R-:W-:Y:S03]  /*8230*/  MUFU.EX2 R47, R47 ;  /* 0x0000002f002f7308 */ /* 0x000fe60000000800 */
[C---:B------:R-:W-:Y:S01]  /*8240*/  HMMA.16816.F32 R72, R136.reuse, R166, R72 ;  /* 0x000000a68848723c */ /* 0x040fe20000001848 */
[----:B------:R-:W-:Y:S06]  /*8250*/  LDSM.16.MT88.4 R164, [R133+0x6900] ;  /* 0x0069000085a4783b */ /* 0x000fec0000004200 */
[----:B------:R-:W-:Y:S01]  /*8260*/  MUFU.EX2 R48, R48 ;  /* 0x0000003000307308 */ /* 0x000fe20000000800 */
[C---:B------:R-:W-:Y:S08]  /*8270*/  HMMA.16816.F32 R76, R136.reuse, R168, R76 ;  /* 0x000000a8884c723c */ /* 0x040ff0000000184c */
[C---:B------:R-:W-:Y:S01]  /*8280*/  HMMA.16816.F32 R80, R136.reuse, R170, R80 ;  /* 0x000000aa8850723c */ /* 0x040fe20000001850 */
[----:B------:R2:W1:Y:S07]  /*8290*/  MUFU.EX2 R171, R26 ;  /* 0x0000001a00ab7308 */ /* 0x00046e0000000800 */
[C---:B---3--:R-:W-:Y:S03]  /*82a0*/  HMMA.16816.F32 R84, R136.reuse, R140, R84 ;  /* 0x0000008c8854723c */ /* 0x048fe60000001854 */
[----:B------:R-:W-:Y:S05]  /*82b0*/  MUFU.EX2 R170, R29 ;  /* 0x0000001d00aa7308 */ /* 0x000fea0000000800 */
[C---:B------:R-:W-:Y:S01]  /*82c0*/  HMMA.16816.F32 R88, R136.reuse, R142, R88 ;  /* 0x0000008e8858723c */ /* 0x040fe20000001858 */
[----:B------:R-:W3:Y:S04]  /*82d0*/  LDSM.16.MT88.4 R140, [R134+0x6900] ;  /* 0x00690000868c783b */ /* 0x000ee80000004200 */
[----:B------:R-:W-:Y:S03]  /*82e0*/  MUFU.EX2 R169, R32 ;  /* 0x0000002000a97308 */ /* 0x000fe60000000800 */
[C---:B------:R-:W-:Y:S01]  /*82f0*/  HMMA.16816.F32 R92, R136.reuse, R144, R92 ;  /* 0x00000090885c723c */ /* 0x040fe2000000185c */
[----:B--2---:R-:W-:Y:S03]  /*8300*/  LDSM.16.MT88.4 R24, [R134+0x1100] ;  /* 0x001100008618783b */ /* 0x004fe60000004200 */
[----:B-1----:R-:W-:Y:S03]  /*8310*/  F2FP.PACK_AB R23, R174, R171 ;  /* 0x000000abae17723e */ /* 0x002fe600000000ff */
[----:B------:R-:W-:Y:S01]  /*8320*/  MUFU.EX2 R168, R33 ;  /* 0x0000002100a87308 */ /* 0x000fe20000000800 */
[C---:B------:R-:W-:Y:S01]  /*8330*/  HMMA.16816.F32 R96, R136.reuse, R146, R96 ;  /* 0x000000928860723c */ /* 0x040fe20000001860 */
[----:B------:R-:W1:Y:S07]  /*8340*/  LDSM.16.MT88.4 R144, [R233+UR4+0x6900] ;  /* 0x00690004e990783b */ /* 0x000e6e0008004200 */
[C---:B----4-:R-:W-:Y:S01]  /*8350*/  HMMA.16816.F32 R100, R136.reuse, R160, R100 ;  /* 0x000000a08864723c */ /* 0x050fe20000001864 */
[----:B------:R-:W-:Y:S07]  /*8360*/  MUFU.EX2 R49, R49 ;  /* 0x0000003100317308 */ /* 0x000fee0000000800 */
[C---:B------:R-:W-:Y:S01]  /*8370*/  HMMA.16816.F32 R104, R136.reuse, R162, R104 ;  /* 0x000000a28868723c */ /* 0x040fe20000001868 */
[----:B------:R-:W-:Y:S02]  /*8380*/  LDSM.16.MT88.4 R160, [R233+UR4+0x4100] ;  /* 0x00410004e9a0783b */ /* 0x000fe40008004200 */
[----:B------:R-:W-:Y:S05]  /*8390*/  MUFU.EX2 R50, R50 ;  /* 0x0000003200327308 */ /* 0x000fea0000000800 */
[C---:B------:R-:W-:Y:S05]  /*83a0*/  HMMA.16816.F32 R108, R136.reuse, R148, R108 ;  /* 0x00000094886c723c */ /* 0x040fea000000186c */
[----:B------:R-:W-:Y:S03]  /*83b0*/  MUFU.EX2 R51, R51 ;  /* 0x0000003300337308 */ /* 0x000fe60000000800 */
[C---:B------:R-:W-:Y:S01]  /*83c0*/  HMMA.16816.F32 R112, R136.reuse, R150, R112 ;  /* 0x000000968870723c */ /* 0x040fe20000001870 */
[----:B------:R-:W2:Y:S07]  /*83d0*/  LDSM.16.MT88.4 R148, [R135+UR4+0x1100] ;  /* 0x001100048794783b */ /* 0x000eae0008004200 */
[C---:B---3--:R-:W-:Y:S08]  /*83e0*/  HMMA.16816.F32 R116, R136.reuse, R140, R116 ;  /* 0x0000008c8874723c */ /* 0x048ff00000001874 */
[C---:B------:R-:W-:Y:S01]  /*83f0*/  HMMA.16816.F32 R120, R136.reuse, R142, R120 ;  /* 0x0000008e8878723c */ /* 0x040fe20000001878 */
[----:B------:R-:W3:Y:S07]  /*8400*/  LDSM.16.MT88.4 R140, [R233+UR4+0x1100] ;  /* 0x00110004e98c783b */ /* 0x000eee0008004200 */
[C---:B-1----:R-:W-:Y:S08]  /*8410*/  HMMA.16816.F32 R12, R136.reuse, R144, R12 ;  /* 0x00000090880c723c */ /* 0x042ff0000000180c */
[C---:B------:R-:W-:Y:S01]  /*8420*/  HMMA.16816.F32 R124, R136.reuse, R146, R124 ;  /* 0x00000092887c723c */ /* 0x040fe2000000187c */
[----:B------:R-:W-:Y:S07]  /*8430*/  LDSM.16.MT88.4 R144, [R135+UR4+0x4100] ;  /* 0x004100048790783b */ /* 0x000fee0008004200 */
[C---:B------:R-:W-:Y:S01]  /*8440*/  HMMA.16816.F32 R16, R136.reuse, R164, R16 ;  /* 0x000000a48810723c */ /* 0x040fe20000001810 */
[----:B------:R-:W-:Y:S07]  /*8450*/  MUFU.EX2 R165, R31 ;  /* 0x0000001f00a57308 */ /* 0x000fee0000000800 */
[----:B------:R-:W-:Y:S01]  /*8460*/  HMMA.16816.F32 R128, R136, R166, R128 ;  /* 0x000000a68880723c */ /* 0x000fe20000001880 */
[----:B------:R-:W1:Y:S02]  /*8470*/  LDSM.16.MT88.4 R136, [R133+0x1100] ;  /* 0x001100008588783b */ /* 0x000e640000004200 */
[----:B------:R-:W4:Y:S05]  /*8480*/  MUFU.EX2 R167, R28 ;  /* 0x0000001c00a77308 */ /* 0x000f2a0000000800 */
[C---:B--2---:R-:W-:Y:S05]  /*8490*/  HMMA.16816.F32 R4, R20.reuse, R148, R4 ;  /* 0x000000941404723c */ /* 0x044fea0000001804 */
[----:B------:R2:W1:Y:S03]  /*84a0*/  MUFU.EX2 R166, R30 ;  /* 0x0000001e00a67308 */ /* 0x0004660000000800 */
[C---:B------:R-:W-:Y:S01]  /*84b0*/  HMMA.16816.F32 R8, R20.reuse, R150, R8 ;  /* 0x000000961408723c */ /* 0x040fe20000001808 */
[----:B------:R-:W4:Y:S06]  /*84c0*/  LDSM.16.MT88.4 R148, [R134+0x4100] ;  /* 0x004100008694783b */ /* 0x000f2c0000004200 */
[----:B------:R-:W-:Y:S01]  /*84d0*/  MUFU.EX2 R164, R34 ;  /* 0x0000002200a47308 */ /* 0x000fe20000000800 */
[C---:B------:R-:W-:Y:S08]  /*84e0*/  HMMA.16816.F32 R52, R20.reuse, R24, R52 ;  /* 0x000000181434723c */ /* 0x040ff00000001834 */
[C---:B------:R-:W-:Y:S01]  /*84f0*/  HMMA.16816.F32 R56, R20.reuse, R26, R56 ;  /* 0x0000001a1438723c */ /* 0x040fe20000001838 */
[----:B------:R-:W4:Y:S07]  /*8500*/  LDSM.16.MT88.4 R24, [R133+0x4100] ;  /* 0x004100008518783b */ /* 0x000f2e0000004200 */
[C---:B---3--:R-:W-:Y:S01]  /*8510*/  HMMA.16816.F32 R60, R20.reuse, R140, R60 ;  /* 0x0000008c143c723c */ /* 0x048fe2000000183c */
[----:B--2---:R-:W-:Y:S07]  /*8520*/  LDSM.16.MT88.4 R28, [R135+UR4+0x1900] ;  /* 0x00190004871c783b */ /* 0x004fee0008004200 */
[C---:B------:R-:W-:Y:S01]  /*8530*/  HMMA.16816.F32 R64, R20.reuse, R142, R64 ;  /* 0x0000008e1440723c */ /* 0x040fe20000001840 */
[----:B------:R-:W2:Y:S07]  /*8540*/  LDSM.16.MT88.4 R140, [R135+UR4+0x7100] ;  /* 0x00710004878c783b */ /* 0x000eae0008004200 */
[C---:B-1----:R-:W-:Y:S08]  /*8550*/  HMMA.16816.F32 R68, R20.reuse, R136, R68 ;  /* 0x000000881444723c */ /* 0x042ff00000001844 */
[C---:B------:R-:W-:Y:S01]  /*8560*/  HMMA.16816.F32 R72, R20.reuse, R138, R72 ;  /* 0x0000008a1448723c */ /* 0x040fe20000001848 */
[----:B------:R-:W1:Y:S07]  /*8570*/  LDSM.16.MT88.4 R136, [R134+0x7100] ;  /* 0x007100008688783b */ /* 0x000e6e0000004200 */
[C---:B------:R-:W-:Y:S08]  /*8580*/  HMMA.16816.F32 R76, R20.reuse, R144, R76 ;  /* 0x00000090144c723c */ /* 0x040ff0000000184c */
[C---:B------:R-:W-:Y:S01]  /*8590*/  HMMA.16816.F32 R80, R20.reuse, R146, R80 ;  /* 0x000000921450723c */ /* 0x040fe20000001850 */
[----:B------:R-:W3:Y:S07]  /*85a0*/  LDSM.16.MT88.4 R144, [R233+UR4+0x7100] ;  /* 0x00710004e990783b */ /* 0x000eee0008004200 */
[C---:B----4-:R-:W-:Y:S01]  /*85b0*/  HMMA.16816.F32 R84, R20.reuse, R148, R84 ;  /* 0x000000941454723c */ /* 0x050fe20000001854 */
[----:B------:R-:W-:Y:S07]  /*85c0*/  MUFU.EX2 R149, R39 ;  /* 0x0000002700957308 */ /* 0x000fee0000000800 */
[C---:B------:R-:W-:Y:S03]  /*85d0*/  HMMA.16816.F32 R88, R20.reuse, R150, R88 ;  /* 0x000000961458723c */ /* 0x040fe60000001858 */
[----:B------:R-:W-:Y:S05]  /*85e0*/  MUFU.EX2 R151, R37 ;  /* 0x0000002500977308 */ /* 0x000fea0000000800 */
[C---:B------:R-:W-:Y:S05]  /*85f0*/  HMMA.16816.F32 R92, R20.reuse, R160, R92 ;  /* 0x000000a0145c723c */ /* 0x040fea000000185c */
[----:B------:R-:W-:Y:S03]  /*8600*/  MUFU.EX2 R150, R38 ;  /* 0x0000002600967308 */ /* 0x000fe60000000800 */
[C---:B------:R-:W-:Y:S07]  /*8610*/  HMMA.16816.F32 R96, R20.reuse, R162, R96 ;  /* 0x000000a21460723c */ /* 0x040fee0000001860 */
[----:B------:R4:W1:Y:S01]  /*8620*/  MUFU.EX2 R163, R35 ;  /* 0x0000002300a37308 */ /* 0x0008620000000800 */
[C---:B------:R-:W-:Y:S08]  /*8630*/  HMMA.16816.F32 R100, R20.reuse, R24, R100 ;  /* 0x000000181464723c */ /* 0x040ff00000001864 */
[C---:B------:R-:W-:Y:S01]  /*8640*/  HMMA.16816.F32 R104, R20.reuse, R26, R104 ;  /* 0x0000001a1468723c */ /* 0x040fe20000001868 */
[----:B------:R-:W3:Y:S01]  /*8650*/  LDSM.16.MT88.4 R24, [R133+0x7100] ;  /* 0x007100008518783b */ /* 0x000ee20000004200 */
[----:B------:R-:W-:Y:S06]  /*8660*/  MUFU.EX2 R148, R40 ;  /* 0x0000002800947308 */ /* 0x000fec0000000800 */
[C---:B--2---:R-:W-:Y:S04]  /*8670*/  HMMA.16816.F32 R108, R20.reuse, R140, R108 ;  /* 0x0000008c146c723c */ /* 0x044fe8000000186c */
[----:B------:R-:W-:Y:S01]  /*8680*/  MUFU.EX2 R162, R41 ;  /* 0x0000002900a27308 */ /* 0x000fe20000000800 */
[----:B----4-:R-:W-:Y:S03]  /*8690*/  LDSM.16.MT88.4 R32, [R233+UR4+0x1900] ;  /* 0x00190004e920783b */ /* 0x010fe60008004200 */
[C---:B------:R-:W-:Y:S06]  /*86a0*/  HMMA.16816.F32 R112, R20.reuse, R142, R112 ;  /* 0x0000008e1470723c */ /* 0x040fec0000001870 */
[----:B------:R-:W-:Y:S01]  /*86b0*/  MUFU.EX2 R161, R42 ;  /* 0x0000002a00a17308 */ /* 0x000fe20000000800 */
[----:B------:R-:W-:Y:S01]  /*86c0*/  LDSM.16.MT88.4 R140, [R133+0x1900] ;  /* 0x00190000858c783b */ /* 0x000fe20000004200 */
[C---:B-1----:R-:W-:Y:S08]  /*86d0*/  HMMA.16816.F32 R116, R20.reuse, R136, R116 ;  /* 0x000000881474723c */ /* 0x042ff00000001874 */
[C---:B------:R-:W-:Y:S01]  /*86e0*/  HMMA.16816.F32 R120, R20.reuse, R138, R120 ;  /* 0x0000008a1478723c */ /* 0x040fe20000001878 */
[----:B------:R-:W1:Y:S07]  /*86f0*/  LDSM.16.MT88.4 R136, [R134+0x1900] ;  /* 0x001900008688783b */ /* 0x000e6e0000004200 */
[C---:B---3--:R-:W-:Y:S08]  /*8700*/  HMMA.16816.F32 R12, R20.reuse, R144, R12 ;  /* 0x00000090140c723c */ /* 0x048ff0000000180c */
[C---:B------:R-:W-:Y:S01]  /*8710*/  HMMA.16816.F32 R124, R20.reuse, R146, R124 ;  /* 0x00000092147c723c */ /* 0x040fe2000000187c */
[----:B------:R-:W2:Y:S07]  /*8720*/  LDSM.16.MT88.4 R144, [R135+UR4+0x4900] ;  /* 0x004900048790783b */ /* 0x000eae0008004200 */
[C---:B------:R-:W-:Y:S08]  /*8730*/  HMMA.16816.F32 R16, R20.reuse, R24, R16 ;  /* 0x000000181410723c */ /* 0x040ff00000001810 */
[----:B------:R-:W-:Y:S01]  /*8740*/  HMMA.16816.F32 R128, R20, R26, R128 ;  /* 0x0000001a1480723c */ /* 0x000fe20000001880 */
[----:B------:R-:W3:Y:S06]  /*8750*/  LDSM.16.MT88.4 R24, [R134+0x4900] ;  /* 0x004900008618783b */ /* 0x000eec0000004200 */
[----:B------:R-:W-:Y:S02]  /*8760*/  F2FP.PACK_AB R20, R170, R167 ;  /* 0x000000a7aa14723e */ /* 0x000fe400000000ff */
[----:B------:R-:W-:Y:S03]  /*8770*/  F2FP.PACK_AB R22, R168, R169 ;  /* 0x000000a9a816723e */ /* 0x000fe600000000ff */
[----:B------:R-:W-:Y:S02]  /*8780*/  F2FP.PACK_AB R21, R165, R166 ;  /* 0x000000a6a515723e */ /* 0x000fe400000000ff */
[----:B------:R-:W-:Y:S07]  /*8790*/  F2FP.PACK_AB R23, R163, R164 ;  /* 0x000000a4a317723e */ /* 0x000fee00000000ff */
[C---:B------:R-:W-:Y:S08]  /*87a0*/  HMMA.16816.F32 R4, R20.reuse, R28, R4 ;  /* 0x0000001c1404723c */ /* 0x040ff00000001804 */
[C---:B------:R-:W-:Y:S01]  /*87b0*/  HMMA.16816.F32 R8, R20.reuse, R30, R8 ;  /* 0x0000001e1408723c */ /* 0x040fe20000001808 */
[----:B------:R-:W4:Y:S07]  /*87c0*/  LDSM.16.MT88.4 R28, [R233+UR4+0x4900] ;  /* 0x00490004e91c783b */ /* 0x000f2e0008004200 */
[C---:B-1----:R-:W-:Y:S08]  /*87d0*/  HMMA.16816.F32 R52, R20.reuse, R136, R52 ;  /* 0x000000881434723c */ /* 0x042ff00000001834 */
[C---:B------:R-:W-:Y:S01]  /*87e0*/  HMMA.16816.F32 R56, R20.reuse, R138, R56 ;  /* 0x0000008a1438723c */ /* 0x040fe20000001838 */
[----:B------:R-:W-:Y:S07]  /*87f0*/  LDSM.16.MT88.4 R136, [R135+UR4+0x7900] ;  /* 0x007900048788783b */ /* 0x000fee0008004200 */
[C---:B------:R-:W-:Y:S08]  /*8800*/  HMMA.16816.F32 R60, R20.reuse, R32, R60 ;  /* 0x00000020143c723c */ /* 0x040ff0000000183c */
[C---:B------:R-:W-:Y:S01]  /*8810*/  HMMA.16816.F32 R64, R20.reuse, R34, R64 ;  /* 0x000000221440723c */ /* 0x040fe20000001840 */
[----:B------:R-:W1:Y:S07]  /*8820*/  LDSM.16.MT88.4 R32, [R133+0x4900] ;  /* 0x004900008520783b */ /* 0x000e6e0000004200 */
[C---:B------:R-:W-:Y:S08]  /*8830*/  HMMA.16816.F32 R68, R20.reuse, R140, R68 ;  /* 0x0000008c1444723c */ /* 0x040ff00000001844 */
[C---:B------:R-:W-:Y:S01]  /*8840*/  HMMA.16816.F32 R72, R20.reuse, R142, R72 ;  /* 0x0000008e1448723c */ /* 0x040fe20000001848 */
[----:B------:R-:W-:Y:S07]  /*8850*/  LDSM.16.MT88.4 R140, [R135+UR4+0x2900] ;  /* 0x00290004878c783b */ /* 0x000fee0008004200 */
[C---:B--2---:R-:W-:Y:S01]  /*8860*/  HMMA.16816.F32 R76, R20.reuse, R144, R76 ;  /* 0x00000090144c723c */ /* 0x044fe2000000184c */
[----:B------:R4:W1:Y:S07]  /*8870*/  MUFU.EX2 R144, R36 ;  /* 0x0000002400907308 */ /* 0x00086e0000000800 */
[C---:B------:R-:W-:Y:S01]  /*8880*/  HMMA.16816.F32 R80, R20.reuse, R146, R80 ;  /* 0x000000921450723c */ /* 0x040fe20000001850 */
[----:B------:R-:W2:Y:S07]  /*8890*/  LDL.64 R146, [R1+0x10] ;  /* 0x0000100001927983 */ /* 0x000eae0000100a00 */
[C---:B---3--:R-:W-:Y:S08]  /*88a0*/  HMMA.16816.F32 R84, R20.reuse, R24, R84 ;  /* 0x000000181454723c */ /* 0x048ff00000001854 */
[C---:B------:R-:W-:Y:S01]  /*88b0*/  HMMA.16816.F32 R88, R20.reuse, R26, R88 ;  /* 0x0000001a1458723c */ /* 0x040fe20000001858 */
[----:B------:R-:W3:Y:S07]  /*88c0*/  LDSM.16.MT88.4 R24, [R134+0x7900] ;  /* 0x007900008618783b */ /* 0x000eee0000004200 */
[C---:B----4-:R-:W-:Y:S01]  /*88d0*/  HMMA.16816.F32 R92, R20.reuse, R28, R92 ;  /* 0x0000001c145c723c */ /* 0x050fe2000000185c */
[----:B------:R-:W-:Y:S07]  /*88e0*/  LDSM.16.MT88.4 R36, [R133+0x7900] ;  /* 0x007900008524783b */ /* 0x000fee0000004200 */
[C---:B------:R-:W-:Y:S01]  /*88f0*/  HMMA.16816.F32 R96, R20.reuse, R30, R96 ;  /* 0x0000001e1460723c */ /* 0x040fe20000001860 */
[----:B------:R-:W4:Y:S07]  /*8900*/  LDSM.16.MT88.4 R28, [R233+UR4+0x7900] ;  /* 0x00790004e91c783b */ /* 0x000f2e0008004200 */
[C---:B-1----:R-:W-:Y:S08]  /*8910*/  HMMA.16816.F32 R100, R20.reuse, R32, R100 ;  /* 0x000000201464723c */ /* 0x042ff00000001864 */
[C---:B------:R-:W-:Y:S01]  /*8920*/  HMMA.16816.F32 R104, R20.reuse, R34, R104 ;  /* 0x000000221468723c */ /* 0x040fe20000001868 */
[----:B------:R-:W1:Y:S07]  /*8930*/  LDSM.16.MT88.4 R32, [R135+UR4+0x2100] ;  /* 0x002100048720783b */ /* 0x000e6e0008004200 */
[C---:B------:R-:W-:Y:S07]  /*8940*/  HMMA.16816.F32 R108, R20.reuse, R136, R108 ;  /* 0x00000088146c723c */ /* 0x040fee000000186c */
[----:B------:R-:W-:Y:S01]  /*8950*/  FFMA.FTZ R136, R43, c[0x0][0x2d0], -R173 ;  /* 0x0000b4002b887a23 */ /* 0x000fe200000108ad */
[C---:B------:R-:W-:Y:S01]  /*8960*/  HMMA.16816.F32 R112, R20.reuse, R138, R112 ;  /* 0x0000008a1470723c */ /* 0x040fe20000001870 */
[----:B------:R-:W1:Y:S02]  /*8970*/  LDSM.16.MT88.4 R40, [R134+0x2100] ;  /* 0x002100008628783b */ /* 0x000e640000004200 */
[----:B------:R4:W1:Y:S05]  /*8980*/  MUFU.EX2 R160, R136 ;  /* 0x0000008800a07308 */ /* 0x00086a0000000800 */
[C---:B---3--:R-:W-:Y:S08]  /*8990*/  HMMA.16816.F32 R116, R20.reuse, R24, R116 ;  /* 0x000000181474723c */ /* 0x048ff00000001874 */
[C---:B------:R-:W-:Y:S01]  /*89a0*/  HMMA.16816.F32 R120, R20.reuse, R26, R120 ;  /* 0x0000001a1478723c */ /* 0x040fe20000001878 */
[----:B------:R-:W3:Y:S07]  /*89b0*/  LDSM.16.MT88.4 R24, [R233+UR4+0x2100] ;  /* 0x00210004e918783b */ /* 0x000eee0008004200 */
[C---:B----4-:R-:W-:Y:S01]  /*89c0*/  HMMA.16816.F32 R12, R20.reuse, R28, R12 ;  /* 0x0000001c140c723c */ /* 0x050fe2000000180c */
[----:B------:R-:W-:Y:S07]  /*89d0*/  LDSM.16.MT88.4 R136, [R233+UR4+0x5100] ;  /* 0x00510004e988783b */ /* 0x000fee0008004200 */
[C---:B------:R-:W-:Y:S01]  /*89e0*/  HMMA.16816.F32 R124, R20.reuse, R30, R124 ;  /* 0x0000001e147c723c */ /* 0x040fe2000000187c */
[----:B------:R-:W4:Y:S07]  /*89f0*/  LDSM.16.MT88.4 R28, [R133+0x2100] ;  /* 0x00210000851c783b */ /* 0x000f2e0000004200 */
[C---:B------:R-:W-:Y:S08]  /*8a00*/  HMMA.16816.F32 R16, R20.reuse, R36, R16 ;  /* 0x000000241410723c */ /* 0x040ff00000001810 */
[----:B------:R-:W-:Y:S01]  /*8a10*/  HMMA.16816.F32 R128, R20, R38, R128 ;  /* 0x000000261480723c */ /* 0x000fe20000001880 */
[----:B------:R-:W-:Y:S06]  /*8a20*/  LDSM.16.MT88.4 R36, [R134+0x5100] ;  /* 0x005100008624783b */ /* 0x000fec0000004200 */
[----:B------:R-:W-:Y:S02]  /*8a30*/  F2FP.PACK_AB R20, R151, R144 ;  /* 0x000000909714723e */ /* 0x000fe400000000ff */
[----:B------:R-:W-:Y:S03]  /*8a40*/  F2FP.PACK_AB R21, R149, R150 ;  /* 0x000000969515723e */ /* 0x000fe600000000ff */
[----:B------:R-:W-:Y:S02]  /*8a50*/  F2FP.PACK_AB R22, R162, R148 ;  /* 0x00000094a216723e */ /* 0x000fe400000000ff */
[----:B-1----:R-:W-:Y:S07]  /*8a60*/  F2FP.PACK_AB R23, R160, R161 ;  /* 0x000000a1a017723e */ /* 0x002fee00000000ff */
[C---:B------:R-:W-:Y:S08]  /*8a70*/  HMMA.16816.F32 R4, R20.reuse, R32, R4 ;  /* 0x000000201404723c */ /* 0x040ff00000001804 */
[C---:B------:R-:W-:Y:S01]  /*8a80*/  HMMA.16816.F32 R8, R20.reuse, R34, R8 ;  /* 0x000000221408723c */ /* 0x040fe20000001808 */
[----:B------:R-:W1:Y:S07]  /*8a90*/  LDSM.16.MT88.4 R32, [R135+UR4+0x5100] ;  /* 0x005100048720783b */ /* 0x000e6e0008004200 */
[C---:B------:R-:W-:Y:S08]  /*8aa0*/  HMMA.16816.F32 R52, R20.reuse, R40, R52 ;  /* 0x000000281434723c */ /* 0x040ff00000001834 */
[C---:B------:R-:W-:Y:S01]  /*8ab0*/  HMMA.16816.F32 R56, R20.reuse, R42, R56 ;  /* 0x0000002a1438723c */ /* 0x040fe20000001838 */
[----:B------:R-:W1:Y:S07]  /*8ac0*/  LDSM.16.MT88.4 R40, [R133+0x5100] ;  /* 0x005100008528783b */ /* 0x000e6e0000004200 */
[C---:B---3--:R-:W-:Y:S08]  /*8ad0*/  HMMA.16816.F32 R60, R20.reuse, R24, R60 ;  /* 0x00000018143c723c */ /* 0x048ff0000000183c */
[C---:B------:R-:W-:Y:S01]  /*8ae0*/  HMMA.16816.F32 R64, R20.reuse, R26, R64 ;  /* 0x0000001a1440723c */ /* 0x040fe20000001840 */
[----:B------:R-:W3:Y:S07]  /*8af0*/  LDSM.16.MT88.4 R24, [R135+UR4+0x8100] ;  /* 0x008100048718783b */ /* 0x000eee0008004200 */
[C---:B----4-:R-:W-:Y:S08]  /*8b00*/  HMMA.16816.F32 R68, R20.reuse, R28, R68 ;  /* 0x0000001c1444723c */ /* 0x050ff00000001844 */
[C---:B------:R-:W-:Y:S01]  /*8b10*/  HMMA.16816.F32 R72, R20.reuse, R30, R72 ;  /* 0x0000001e1448723c */ /* 0x040fe20000001848 */
[----:B------:R-:W4:Y:S07]  /*8b20*/  LDSM.16.MT88.4 R28, [R134+0x8100] ;  /* 0x00810000861c783b */ /* 0x000f2e0000004200 */
[C---:B-1----:R-:W-:Y:S08]  /*8b30*/  HMMA.16816.F32 R76, R20.reuse, R32, R76 ;  /* 0x00000020144c723c */ /* 0x042ff0000000184c */
[C---:B------:R-:W-:Y:S01]  /*8b40*/  HMMA.16816.F32 R80, R20.reuse, R34, R80 ;  /* 0x000000221450723c */ /* 0x040fe20000001850 */
[----:B------:R-:W1:Y:S07]  /*8b50*/  LDSM.16.MT88.4 R32, [R233+UR4+0x8100] ;  /* 0x00810004e920783b */ /* 0x000e6e0008004200 */
[C---:B------:R-:W-:Y:S08]  /*8b60*/  HMMA.16816.F32 R84, R20.reuse, R36, R84 ;  /* 0x000000241454723c */ /* 0x040ff00000001854 */
[C---:B------:R-:W-:Y:S01]  /*8b70*/  HMMA.16816.F32 R88, R20.reuse, R38, R88 ;  /* 0x000000261458723c */ /* 0x040fe20000001858 */
[----:B------:R-:W1:Y:S07]  /*8b80*/  LDSM.16.MT88.4 R36, [R133+0x8100] ;  /* 0x008100008524783b */ /* 0x000e6e0000004200 */
[C---:B------:R-:W-:Y:S08]  /*8b90*/  HMMA.16816.F32 R92, R20.reuse, R136, R92 ;  /* 0x00000088145c723c */ /* 0x040ff0000000185c */
[C---:B------:R-:W-:Y:S08]  /*8ba0*/  HMMA.16816.F32 R96, R20.reuse, R138, R96 ;  /* 0x0000008a1460723c */ /* 0x040ff00000001860 */
[C---:B------:R-:W-:Y:S08]  /*8bb0*/  HMMA.16816.F32 R100, R20.reuse, R40, R100 ;  /* 0x000000281464723c */ /* 0x040ff00000001864 */
[C---:B------:R-:W-:Y:S01]  /*8bc0*/  HMMA.16816.F32 R104, R20.reuse, R42, R104 ;  /* 0x0000002a1468723c */ /* 0x040fe20000001868 */
[----:B------:R-:W-:Y:S07]  /*8bd0*/  LDSM.16.MT88.4 R40, [R135+UR4+0x5900] ;  /* 0x005900048728783b */ /* 0x000fee0008004200 */
[C---:B---3--:R-:W-:Y:S08]  /*8be0*/  HMMA.16816.F32 R108, R20.reuse, R24, R108 ;  /* 0x00000018146c723c */ /* 0x048ff0000000186c */
[C---:B------:R-:W-:Y:S01]  /*8bf0*/  HMMA.16816.F32 R112, R20.reuse, R26, R112 ;  /* 0x0000001a1470723c */ /* 0x040fe20000001870 */
[----:B------:R-:W3:Y:S07]  /*8c00*/  LDSM.16.MT88.4 R24, [R134+0x2900] ;  /* 0x002900008618783b */ /* 0x000eee0000004200 */
[C---:B----4-:R-:W-:Y:S08]  /*8c10*/  HMMA.16816.F32 R116, R20.reuse, R28, R116 ;  /* 0x0000001c1474723c */ /* 0x050ff00000001874 */
[C---:B------:R-:W-:Y:S01]  /*8c20*/  HMMA.16816.F32 R120, R20.reuse, R30, R120 ;  /* 0x0000001e1478723c */ /* 0x040fe20000001878 */
[----:B------:R-:W4:Y:S07]  /*8c30*/  LDSM.16.MT88.4 R28, [R233+UR4+0x2900] ;  /* 0x00290004e91c783b */ /* 0x000f2e0008004200 */
        /* <DEDUP_REMOVED lines=10> */
[C---:B------:R-:W-:Y:S01]  /*8ce0*/  HMMA.16816.F32 R136, R20.reuse, R140, R4 ;  /* 0x0000008c1488723c */ /* 0x040fe20000001804 */
[----:B------:R-:W1:Y:S07]  /*8cf0*/  LDSM.16.MT88.4 R4, [R233+UR4+0x5900] ;  /* 0x00590004e904783b */ /* 0x000e6e0008004200 */
[C---:B------:R-:W-:Y:S01]  /*8d00*/  HMMA.16816.F32 R140, R20.reuse, R142, R8 ;  /* 0x0000008e148c723c */ /* 0x040fe20000001808 */
[----:B------:R-:W1:Y:S07]  /*8d10*/  LDSM.16.MT88.4 R8, [R133+0x5900] ;  /* 0x005900008508783b */ /* 0x000e6e0000004200 */
[C---:B---3--:R-:W-:Y:S07]  /*8d20*/  HMMA.16816.F32 R52, R20.reuse, R24, R52 ;  /* 0x000000181434723c */ /* 0x048fee0000001834 */
[----:B------:R-:W-:Y:S01]  /*8d30*/  FADD.FTZ R24, R242, R2 ;  /* 0x00000002f2187221 */ /* 0x000fe20000010000 */
[C---:B------:R-:W-:Y:S04]  /*8d40*/  HMMA.16816.F32 R56, R20.reuse, R26, R56 ;  /* 0x0000001a1438723c */ /* 0x040fe80000001838 */
[----:B------:R-:W-:Y:S02]  /*8d50*/  FADD.FTZ R2, R230, R0 ;  /* 0x00000000e6027221 */ /* 0x000fe40000010000 */
[----:B------:R-:W-:Y:S02]  /*8d60*/  FADD.FTZ R0, R241, R24 ;  /* 0x00000018f1007221 */ /* 0x000fe40000010000 */
[C---:B----4-:R-:W-:Y:S01]  /*8d70*/  HMMA.16816.F32 R60, R20.reuse, R28, R60 ;  /* 0x0000001c143c723c */ /* 0x050fe2000000183c */
[----:B------:R-:W3:Y:S03]  /*8d80*/  LDSM.16.MT88.4 R24, [R135+UR4+0x8900] ;  /* 0x008900048718783b */ /* 0x000ee60008004200 */
[----:B------:R-:W-:Y:S02]  /*8d90*/  FADD.FTZ R2, R229, R2 ;  /* 0x00000002e5027221 */ /* 0x000fe40000010000 */
[----:B------:R-:W-:Y:S02]  /*8da0*/  FADD.FTZ R0, R240, R0 ;  /* 0x00000000f0007221 */ /* 0x000fe40000010000 */
[C---:B------:R-:W-:Y:S04]  /*8db0*/  HMMA.16816.F32 R64, R20.reuse, R30, R64 ;  /* 0x0000001e1440723c */ /* 0x040fe80000001840 */
[----:B------:R-:W-:Y:S02]  /*8dc0*/  FADD.FTZ R2, R238, R2 ;  /* 0x00000002ee027221 */ /* 0x000fe40000010000 */
[----:B------:R-:W-:Y:S01]  /*8dd0*/  FADD.FTZ R0, R228, R0 ;  /* 0x00000000e4007221 */ /* 0x000fe20000010000 */
[----:B--2---:R-:W-:Y:S01]  /*8de0*/  @P0 MOV R30, R146 ;  /* 0x00000092001e0202 */ /* 0x004fe20000000f00 */
[C---:B-1----:R-:W-:Y:S04]  /*8df0*/  HMMA.16816.F32 R68, R20.reuse, R32, R68 ;  /* 0x000000201444723c */ /* 0x042fe80000001844 */
[----:B------:R-:W-:Y:S01]  /*8e00*/  @P0 MOV R31, R249 ;  /* 0x000000f9001f0202 */ /* 0x000fe20000000f00 */
        /* <DEDUP_REMOVED lines=18> */
[----:B------:R-:W-:Y:S01]  /*8f30*/  FADD.FTZ R29, R177, R0 ;  /* 0x00000000b11d7221 */ /* 0x000fe20000010000 */
[----:B------:R-:W-:Y:S01]  /*8f40*/  MOV R0, UR15 ;  /* 0x0000000f00007c02 */ /* 0x000fe20008000f00 */
[----:B------:R-:W-:Y:S01]  /*8f50*/  FADD.FTZ R32, R171, R28 ;  /* 0x0000001cab207221 */ /* 0x000fe20000010000 */
[----:B------:R-:W-:Y:S01]  /*8f60*/  MOV R4, UR18 ;  /* 0x0000001200047c02 */ /* 0x000fe20008000f00 */
[C---:B------:R-:W-:Y:S01]  /*8f70*/  HMMA.16816.F32 R96, R20.reuse, R6, R96 ;  /* 0x000000061460723c */ /* 0x040fe20000001860 */
[----:B------:R-:W-:Y:S03]  /*8f80*/  MOV R5, UR19 ;  /* 0x0000001300057c02 */ /* 0x000fe60008000f00 */
[----:B------:R-:W-:Y:S03]  /*8f90*/  @P0 IMAD.WIDE.U32 R30, R4, 0x60, R30 ;  /* 0x00000060041e0825 */ /* 0x000fe600078e001e */
[----:B------:R-:W1:Y:S01]  /*8fa0*/  LDSM.16.MT88.4 R4, [R134+0x8900] ;  /* 0x008900008604783b */ /* 0x000e620000004200 */
[C---:B------:R-:W-:Y:S04]  /*8fb0*/  HMMA.16816.F32 R100, R20.reuse, R8, R100 ;  /* 0x000000081464723c */ /* 0x040fe80000001864 */
[----:B------:R-:W-:Y:S01]  /*8fc0*/  @P0 IADD3 R28, R31, UR10, RZ ;  /* 0x0000000a1f1c0c10 */ /* 0x000fe2000fffe0ff */
[----:B------:R-:W-:Y:S01]  /*8fd0*/  @P0 IMAD R0, R0, 0x4800, R252 ;  /* 0x0000480000000824 */ /* 0x000fe200078e02fc */
[C---:B------:R-:W-:Y:S01]  /*8fe0*/  @P0 SHF.L.U32 R2, R30.reuse, 0x1, RZ ;  /* 0x000000011e020819 */ /* 0x040fe200000006ff */
[----:B------:R-:W-:Y:S01]  /*8ff0*/  FADD.FTZ R34, R167, R29 ;  /* 0x0000001da7227221 */ /* 0x000fe20000010000 */
[C---:B------:R-:W-:Y:S01]  /*9000*/  HMMA.16816.F32 R104, R20.reuse, R10, R104 ;  /* 0x0000000a1468723c */ /* 0x040fe20000001868 */
[----:B------:R-:W2:Y:S01]  /*9010*/  LDSM.16.MT88.4 R8, [R233+UR4+0x8900] ;  /* 0x00890004e908783b */ /* 0x000ea20008004200 */
[----:B------:R-:W-:Y:S02]  /*9020*/  @UP0 USHF.L.U32 UR10, UR6, 0x6, URZ ;  /* 0x00000006060a0899 */ /* 0x000fe4000800063f */
[----:B------:R-:W-:Y:S01]  /*9030*/  @P0 SHF.L.U64.HI R30, R30, 0x1, R28 ;  /* 0x000000011e1e0819 */ /* 0x000fe2000001021c */
[----:B------:R-:W-:Y:S01]  /*9040*/  FADD.FTZ R31, R174, R32 ;  /* 0x00000020ae1f7221 */ /* 0x000fe20000010000 */
[----:B------:R-:W-:Y:S01]  /*9050*/  @P0 IADD3 R28, P6, R2, c[0x0][0x1c8], RZ ;  /* 0x00007200021c0a10 */ /* 0x000fe20007fde0ff */
[----:B------:R-:W-:Y:S01]  /*9060*/  FADD.FTZ R34, R170, R34 ;  /* 0x00000022aa227221 */ /* 0x000fe20000010000 */
[C---:B---3--:R-:W-:Y:S01]  /*9070*/  HMMA.16816.F32 R108, R20.reuse, R24, R108 ;  /* 0x00000018146c723c */ /* 0x048fe2000000186c */
[----:B------:R-:W-:Y:S03]  /*9080*/  UISETP.GE.AND UP0, UPT, UR5, 0x1, UPT ;  /* 0x000000010500788c */ /* 0x000fe6000bf06270 */
[----:B------:R-:W-:Y:S01]  /*9090*/  @P0 IADD3.X R29, R30, c[0x0][0x1cc], RZ, P6, !PT ;  /* 0x000073001e1d0a10 */ /* 0x000fe200037fe4ff */
[----:B------:R-:W-:Y:S01]  /*90a0*/  FADD.FTZ R31, R166, R31 ;  /* 0x0000001fa61f7221 */ /* 0x000fe20000010000 */
[----:B------:R-:W-:Y:S02]  /*90b0*/  @P0 SHF.L.U32 R0, R0, 0x1, RZ ;  /* 0x0000000100000819 */ /* 0x000fe400000006ff */
[C---:B------:R-:W-:Y:S01]  /*90c0*/  HMMA.16816.F32 R112, R20.reuse, R26, R112 ;  /* 0x0000001a1470723c */ /* 0x040fe20000001870 */
[----:B------:R3:W4:Y:S03]  /*90d0*/  LDSM.16.MT88.4 R24, [R133+0x8900] ;  /* 0x008900008518783b */ /* 0x0007260000004200 */
[----:B------:R-:W-:Y:S04]  /*90e0*/  @P0 IADD3 R32, P5, R2, 0x80, RZ ;  /* 0x0000008002200810 */ /* 0x000fe80007fbe0ff */
[----:B------:R-:W-:Y:S01]  /*90f0*/  @P0 IADD3 R32, P1, R32, c[0x0][0x1c8], RZ ;  /* 0x0000720020200a10 */ /* 0x000fe20007f3e0ff */
[----:B------:R-:W-:Y:S01]  /*9100*/  @!PT LDS RZ, [RZ] ;  /* 0x00000000fffff984 */ /* 0x000fe20000000800 */
[----:B------:R-:W-:Y:S01]  /*9110*/  @!PT LDS RZ, [RZ] ;  /* 0x00000000fffff984 */ /* 0x000fe20000000800 */
[----:B------:R-:W-:Y:S01]  /*9120*/  @!PT LDS RZ, [RZ] ;  /* 0x00000000fffff984 */ /* 0x000fe20000000800 */
[----:B------:R2:W-:Y:S03]  /*9130*/  @P0 LDGSTS.E.BYPASS.LTC128B.128 [R0+0x12100], [R28.64], !P4 ;  /* 0x121000001c000fae */ /* 0x0005e6000e101d54 */
[----:B------:R-:W-:Y:S02]  /*9140*/  @P0 IADD3.X R33, RZ, c[0x0][0x1cc], R30, P1, P5 ;  /* 0x00007300ff210a10 */ /* 0x000fe40000fea41e */
[----:B------:R-:W-:Y:S01]  /*9150*/  @P0 IADD3 R2, P5, R2, 0x100, RZ ;  /* 0x0000010002020810 */ /* 0x000fe20007fbe0ff */
[C---:B-1----:R-:W-:Y:S02]  /*9160*/  HMMA.16816.F32 R116, R20.reuse, R4, R116 ;  /* 0x000000041474723c */ /* 0x042fe40000001874 */
[----:B------:R1:W-:Y:S05]  /*9170*/  @P0 LDGSTS.E.BYPASS.LTC128B.128 [R0+0x15100], [R32.64], !P3 ;  /* 0x1510000020000fae */ /* 0x0003ea000d901d54 */
[----:B------:R-:W-:Y:S01]  /*9180*/  FADD.FTZ R4, R169, R34 ;  /* 0x00000022a9047221 */ /* 0x000fe20000010000 */
[C---:B------:R-:W-:Y:S04]  /*9190*/  HMMA.16816.F32 R120, R20.reuse, R6, R120 ;  /* 0x000000061478723c */ /* 0x040fe80000001878 */
[----:B------:R-:W-:Y:S01]  /*91a0*/  FADD.FTZ R4, R168, R4 ;  /* 0x00000004a8047221 */ /* 0x000fe20000010000 */
[----:B---3--:R-:W-:Y:S01]  /*91b0*/  MOV R133, R3 ;  /* 0x0000000300857202 */ /* 0x008fe20000000f00 */
[----:B------:R-:W-:Y:S01]  /*91c0*/  FADD.FTZ R5, R165, R31 ;  /* 0x0000001fa5057221 */ /* 0x000fe20000010000 */
[----:B------:R-:W-:Y:S05]  /*91d0*/  @P0 IADD3 R6, P1, R2, c[0x0][0x1c8], RZ ;  /* 0x0000720002060a10 */ /* 0x000fea0007f3e0ff */
[----:B------:R-:W-:Y:S01]  /*91e0*/  @P0 IADD3.X R7, RZ, c[0x0][0x1cc], R30, P1, P5 ;  /* 0x00007300ff070a10 */ /* 0x000fe20000fea41e */
[----:B------:R-:W-:Y:S02]  /*91f0*/  FADD.FTZ R5, R164, R5 ;  /* 0x00000005a4057221 */ /* 0x000fe40000010000 */
[----:B------:R-:W-:Y:S01]  /*9200*/  FADD.FTZ R30, R144, R4 ;  /* 0x00000004901e7221 */ /* 0x000fe20000010000 */
[----:B------:R-:W-:Y:S01]  /*9210*/  @P0 IADD3 R4, P1, R28, UR10, RZ ;  /* 0x0000000a1c040c10 */ /* 0x000fe2000ff3e0ff */
[----:B------:R3:W-:Y:S01]  /*9220*/  @P0 LDGSTS.E.BYPASS.LTC128B.128 [R0+0x18100], [R6.64], !P2 ;  /* 0x1810000006000fae */ /* 0x0007e2000d101d54 */
[----:B------:R-:W-:Y:S01]  /*9230*/  FADD.FTZ R2, R163, R5 ;  /* 0x00000005a3027221 */ /* 0x000fe20000010000 */
[C---:B--2---:R-:W-:Y:S03]  /*9240*/  HMMA.16816.F32 R144, R20.reuse, R8, R12 ;  /* 0x000000081490723c */ /* 0x044fe6000000180c */
[----:B------:R-:W-:Y:S01]  /*9250*/  @P0 IADD3.X R5, R29, UR13, RZ, P1, !PT ;  /* 0x0000000d1d050c10 */ /* 0x000fe20008ffe4ff */
[----:B------:R-:W-:Y:S03]  /*9260*/  FADD.FTZ R2, R150, R2 ;  /* 0x0000000296027221 */ /* 0x000fe60000010000 */
[----:B------:R-:W-:Y:S01]  /*9270*/  FADD.FTZ R8, R151, R30 ;  /* 0x0000001e97087221 */ /* 0x000fe20000010000 */
[----:B------:R2:W-:Y:S01]  /*9280*/  @P0 LDGSTS.E.BYPASS.LTC128B.128 [R0+0x13100], [R4.64], !P4 ;  /* 0x1310000004000fae */ /* 0x0005e2000e101d54 */
[C---:B------:R-:W-:Y:S03]  /*9290*/  HMMA.16816.F32 R124, R20.reuse, R10, R124 ;  /* 0x0000000a147c723c */ /* 0x040fe6000000187c */
[----:B------:R-:W-:Y:S04]  /*92a0*/  FADD.FTZ R2, R149, R2 ;  /* 0x0000000295027221 */ /* 0x000fe80000010000 */
[----:B------:R2:W-:Y:S01]  /*92b0*/  @P0 LDGSTS.E.BYPASS.LTC128B.128 [R0+0x16100], [R4.64+0x80], !P3 ;  /* 0x1610008004000fae */ /* 0x0005e2000d901d54 */
[----:B------:R-:W-:Y:S04]  /*92c0*/  FADD.FTZ R2, R161, R2 ;  /* 0x00000002a1027221 */ /* 0x000fe80000010000 */
[----:B------:R-:W-:Y:S03]  /*92d0*/  FADD.FTZ R2, R160, R2 ;  /* 0x00000002a0027221 */ /* 0x000fe60000010000 */
[----:B------:R2:W-:Y:S01]  /*92e0*/  @P0 LDGSTS.E.BYPASS.LTC128B.128 [R0+0x19100], [R4.64+0x100], !P2 ;  /* 0x1910010004000fae */ /* 0x0005e2000d101d54 */
[----:B---3--:R-:W-:Y:S01]  /*92f0*/  @P0 IADD3 R6, P1, R4, UR10, RZ ;  /* 0x0000000a04060c10 */ /* 0x008fe2000ff3e0ff */
[----:B------:R-:W-:Y:S03]  /*9300*/  UIADD3 UR10, UR5, 0x1, URZ ;  /* 0x00000001050a7890 */ /* 0x000fe6000fffe03f */
[----:B------:R-:W-:Y:S01]  /*9310*/  @P0 IADD3.X R7, R5, UR13, RZ, P1, !PT ;  /* 0x0000000d05070c10 */ /* 0x000fe20008ffe4ff */
[----:B------:R-:W-:Y:S04]  /*9320*/  USEL UR5, UR10, URZ, !UP0 ;  /* 0x0000003f0a057287 */ /* 0x000fe8000c000000 */
[----:B------:R1:W-:Y:S08]  /*9330*/  @P0 LDGSTS.E.BYPASS.LTC128B.128 [R0+0x14100], [R6.64], !P4 ;  /* 0x1410000006000fae */ /* 0x0003f0000e101d54 */
[----:B------:R1:W-:Y:S08]  /*9340*/  @P0 LDGSTS.E.BYPASS.LTC128B.128 [R0+0x17100], [R6.64+0x80], !P3 ;  /* 0x1710008006000fae */ /* 0x0003f0000d901d54 */
[----:B------:R1:W-:Y:S01]  /*9350*/  @P0 LDGSTS.E.BYPASS.LTC128B.128 [R0+0x1a100], [R6.64+0x100], !P2 ;  /* 0x1a10010006000fae */ /* 0x0003e2000d101d54 */
[----:B--2---:R-:W-:Y:S01]  /*9360*/  FADD.FTZ R4, R148, R8 ;  /* 0x0000000894047221 */ /* 0x004fe20000010000 */
[----:B------:R-:W-:Y:S01]  /*9370*/  ISETP.LT.AND P0, PT, RZ, UR16, PT ;  /* 0x00000010ff007c0c */ /* 0x000fe2000bf01270 */
[C---:B----4-:R-:W-:Y:S01]  /*9380*/  HMMA.16816.F32 R148, R20.reuse, R24, R16 ;  /* 0x000000181494723c */ /* 0x050fe20000001810 */
[----:B------:R-:W-:Y:S04]  /*9390*/  UMOV UR16, UR14 ;  /* 0x0000000e00107c82 */ /* 0x000fe80008000000 */
[----:B------:R-:W0:Y:S03]  /*93a0*/  LDGDEPBAR ;  /* 0x00000000000079af */ /* 0x000e260000000000 */
[----:B------:R-:W-:Y:S04]  /*93b0*/  HMMA.16816.F32 R128, R20, R26, R128 ;  /* 0x0000001a1480723c */ /* 0x000fe80000001880 */
[----:B-1----:R-:W-:Y:S02]  /*93c0*/  FADD.FTZ R0, R162, R4 ;  /* 0x00000004a2007221 */ /* 0x002fe40000010000 */
[----:B------:R-:W-:Y:S02]  /*93d0*/  FADD.FTZ R4, R46, R2 ;  /* 0x000000022e047221 */ /* 0x000fe40000010000 */
[----:B------:R-:W-:Y:S04]  /*93e0*/  FADD.FTZ R0, R44, R0 ;  /* 0x000000002c007221 */ /* 0x000fe80000010000 */
[----:B------:R-:W-:Y:S02]  /*93f0*/  FADD.FTZ R4, R47, R4 ;  /* 0x000000042f047221 */ /* 0x000fe40000010000 */
[----:B------:R-:W-:Y:S04]  /*9400*/  FADD.FTZ R0, R45, R0 ;  /* 0x000000002d007221 */ /* 0x000fe80000010000 */
[----:B------:R-:W-:Y:S02]  /*9410*/  FADD.FTZ R2, R48, R0 ;  /* 0x0000000030027221 */ /* 0x000fe40000010000 */
[----:B------:R-:W-:Y:S02]  /*9420*/  FADD.FTZ R0, R50, R4 ;  /* 0x0000000432007221 */ /* 0x000fe40000010000 */
[----:B------:R-:W-:Y:S02]  /*9430*/  FADD.FTZ R244, R49, R2 ;  /* 0x0000000231f47221 */ /* 0x000fe40000010000 */
[----:B------:R-:W-:Y:S01]  /*9440*/  FADD.FTZ R245, R51, R0 ;  /* 0x0000000033f57221 */ /* 0x000fe20000010000 */
[----:B------:R-:W-:Y:S01]  /*9450*/  MOV R0, R132 ;  /* 0x0000008400007202 */ /* 0x000fe20000000f00 */
[----:B------:R-:W-:-:S05]  /*9460*/  @P0 BRA `(.L_x_640) ;  /* 0xffffc91000000947 */ /* 0x000fca000383ffff */
.L_x_639:
[----:B------:R-:W2:Y:S01]  /*9470*/  LDL.LU R18, [R1+0x18] ;  /* 0x0000180001127983 */ /* 0x000ea20000300800 */
[----:B------:R-:W-:-:S03]  /*9480*/  MOV R152, c[0x0][0x4e8] ;  /* 0x00013a0000987a02 */ /* 0x000fc60000000f00 */
[----:B------:R-:W3:Y:S04]  /*9490*/  LDL.LU R153, [R1+0x20] ;  /* 0x0000200001997983 */ /* 0x000ee80000300800 */
[----:B------:R-:W-:Y:S01]  /*94a0*/  BAR.SYNC.DEFER_BLOCKING 0x1, 0x100 ;  /* 0x0044000000007b1d */ /* 0x000fe20000010000 */
[----:B------:R-:W-:-:S05]  /*94b0*/  ISETP.NE.AND P0, PT, R152, 0x1, PT ;  /* 0x000000019800780c */ /* 0x000fca0003f05270 */
[----:B-1----:R-:W1:Y:S04]  /*94c0*/  SHFL.BFLY PT, R6, R244, 0x2, 0x1f ;  /* 0x0c401f00f4067f89 */ /* 0x002e6800000e0000 */
[----:B------:R-:W4:Y:S04]  /*94d0*/  SHFL.BFLY PT, R7, R245, 0x2, 0x1f ;  /* 0x0c401f00f5077f89 */ /* 0x000f2800000e0000 */
[----:B------:R-:W4:Y:S04]  /*94e0*/  S2R R4, SR_CTAID.Y ;  /* 0x0000000000047919 */ /* 0x000f280000002600 */
[----:B------:R-:W4:Y:S01]  /*94f0*/  S2R R5, SR_TID.X ;  /* 0x0000000000057919 */ /* 0x000f220000002100 */
[----:B-1----:R-:W-:-:S02]  /*9500*/  FADD.FTZ R6, R6, R244 ;  /* 0x000000f406067221 */ /* 0x002fc40000010000 */
[----:B----4-:R-:W-:-:S03]  /*9510*/  FADD.FTZ R7, R7, R245 ;  /* 0x000000f507077221 */ /* 0x010fc60000010000 */
[----:B------:R-:W1:Y:S01]  /*9520*/  SHFL.BFLY PT, R0, R6, 0x1, 0x1f ;  /* 0x0c201f0006007f89 */ /* 0x000e6200000e0000 */
[----:B------:R-:W-:-:S03]  /*9530*/  IMAD.WIDE.U32 R12, R4, c[0x0][0x490], RZ ;  /* 0x00012400040c7a25 */ /* 0x000fc600078e00ff */
[----:B------:R-:W4:Y:S01]  /*9540*/  SHFL.BFLY PT, R2, R7, 0x1, 0x1f ;  /* 0x0c201f0007027f89 */ /* 0x000f2200000e0000 */
[----:B------:R-:W-:Y:S01]  /*9550*/  SHF.R.S32.HI R135, RZ, 0x1f, R5 ;  /* 0x0000001fff877819 */ /* 0x000fe20000011405 */
[----:B------:R-:W-:-:S04]  /*9560*/  IMAD.WIDE.U32 R16, R4, c[0x0][0x3e8], RZ ;  /* 0x0000fa0004107a25 */ /* 0x000fc800078e00ff */
[----:B-1----:R-:W-:Y:S01]  /*9570*/  FADD.FTZ R6, R6, R0 ;  /* 0x0000000006067221 */ /* 0x002fe20000010000 */
[----:B------:R-:W-:Y:S01]  /*9580*/  SHF.R.S32.HI R0, RZ, 0x1f, R4 ;  /* 0x0000001fff007819 */ /* 0x000fe20000011404 */
[----:B----4-:R-:W-:-:S03]  /*9590*/  FADD.FTZ R7, R7, R2 ;  /* 0x0000000207077221 */ /* 0x010fc60000010000 */
[----:B------:R-:W-:Y:S01]  /*95a0*/  FSETP.NE.FTZ.AND P2, PT, R6, RZ, PT ;  /* 0x000000ff0600720b */ /* 0x000fe20003f55000 */
[C---:B------:R-:W-:Y:S01]  /*95b0*/  IMAD R14, R0.reuse, c[0x0][0x490], RZ ;  /* 0x00012400000e7a24 */ /* 0x040fe200078e02ff */
[----:B------:R-:W-:Y:S01]  /*95c0*/  MOV R2, RZ ;  /* 0x000000ff00027202 */ /* 0x000fe20000000f00 */
[----:B------:R-:W-:Y:S01]  /*95d0*/  IMAD R8, R0, c[0x0][0x3e8], RZ ;  /* 0x0000fa0000087a24 */ /* 0x000fe200078e02ff */
[----:B------:R-:W-:Y:S01]  /*95e0*/  FSETP.NE.FTZ.AND P1, PT, R7, RZ, PT ;  /* 0x000000ff0700720b */ /* 0x000fe20003f35000 */
[C---:B------:R-:W-:Y:S02]  /*95f0*/  IMAD R14, R4.reuse, c[0x0][0x494], R14 ;  /* 0x00012500040e7a24 */ /* 0x040fe400078e020e */
[----:B------:R-:W-:Y:S01]  /*9600*/  IMAD R8, R4, c[0x0][0x3ec], R8 ;  /* 0x0000fb0004087a24 */ /* 0x000fe200078e0208 */
[CC--:B------:R-:W-:Y:S02]  /*9610*/  LEA.HI R4, R135.reuse, R5.reuse, RZ, 0x2 ;  /* 0x0000000587047211 */ /* 0x0c0fe400078f10ff */
[----:B------:R-:W-:-:S02]  /*9620*/  LEA.HI R135, R135, R5, RZ, 0x5 ;  /* 0x0000000587877211 */ /* 0x000fc400078f28ff */
[----:B------:R-:W-:Y:S01]  /*9630*/  LOP3.LUT R10, R4, 0xfffffffc, RZ, 0xc0, !PT ;  /* 0xfffffffc040a7812 */ /* 0x000fe200078ec0ff */
[----:B------:R-:W1:Y:S01]  /*9640*/  @P2 MUFU.RCP R2, R6 ;  /* 0x0000000600022308 */ /* 0x000e620000001000 */
[----:B------:R-:W-:Y:S02]  /*9650*/  LOP3.LUT R11, R135, 0xffffffe0, RZ, 0xc0, !PT ;  /* 0xffffffe0870b7812 */ /* 0x000fe400078ec0ff */
[-C--:B------:R-:W-:Y:S02]  /*9660*/  IADD3 R10, -R10, R5.reuse, RZ ;  /* 0x000000050a0a7210 */ /* 0x080fe40007ffe1ff */
[----:B------:R-:W-:Y:S02]  /*9670*/  IADD3 R11, -R11, R5, RZ ;  /* 0x000000050b0b7210 */ /* 0x000fe40007ffe1ff */
[----:B------:R-:W-:Y:S02]  /*9680*/  IADD3 R9, R17, R8, RZ ;  /* 0x0000000811097210 */ /* 0x000fe40007ffe0ff */
[----:B------:R-:W-:-:S02]  /*9690*/  LOP3.LUT P4, RZ, R11, 0x3, RZ, 0xc0, !PT ;  /* 0x000000030bff7812 */ /* 0x000fc4000788c0ff */
[----:B------:R-:W-:Y:S02]  /*96a0*/  MOV R8, R16 ;  /* 0x0000001000087202 */ /* 0x000fe40000000f00 */
[----:B------:R-:W-:Y:S02]  /*96b0*/  IADD3 R15, R13, R14, RZ ;  /* 0x0000000e0d0f7210 */ /* 0x000fe40007ffe0ff */
[----:B------:R-:W-:Y:S01]  /*96c0*/  MOV R14, R12 ;  /* 0x0000000c000e7202 */ /* 0x000fe20000000f00 */
[C---:B-1----:R-:W-:Y:S02]  /*96d0*/  FMUL.FTZ R25, R2.reuse, R64 ;  /* 0x0000004002197220 */ /* 0x042fe40000410000 */
[----:B------:R-:W4:Y:S01]  /*96e0*/  LDL R64, [R1+0x1c] ;  /* 0x00001c0001407983 */ /* 0x000f220000100800 */
        /* <DEDUP_REMOVED lines=44> */
[----:B------:R-:W-:Y:S01]  /*99b0*/  FMUL.FTZ R128, R2, R128 ;  /* 0x0000008002807220 */ /* 0x000fe20000410000 */
[----:B------:R-:W1:Y:S01]  /*99c0*/  @P2 MUFU.LG2 R6, R6 ;  /* 0x0000000600062308 */ /* 0x000e620000000c00 */
[----:B------:R-:W-:Y:S01]  /*99d0*/  MOV R60, 0xff800000 ;  /* 0xff800000003c7802 */ /* 0x000fe20000000f00 */
[----:B-1----:R-:W-:Y:S02]  /*99e0*/  @P2 FMUL.FTZ R6, R6, 0.69314718246459960938 ;  /* 0x3f31721806062820 */ /* 0x002fe40000410000 */
[----:B--2---:R-:W-:Y:S01]  /*99f0*/  @P0 IMAD.HI.U32 R0, R18, c[0x0][0x4ec], RZ ;  /* 0x00013b0012000a27 */ /* 0x004fe200078e00ff */
[----:B------:R-:W-:-:S04]  /*9a00*/  MOV R23, R18 ;  /* 0x0000001200177202 */ /* 0x000fc80000000f00 */
[----:B------:R-:W-:Y:S02]  /*9a10*/  @P0 SHF.R.U32.HI R23, RZ, c[0x0][0x4f0], R0 ;  /* 0x00013c00ff170a19 */ /* 0x000fe40000011600 */
[----:B------:R-:W-:Y:S02]  /*9a20*/  MOV R0, RZ ;  /* 0x000000ff00007202 */ /* 0x000fe40000000f00 */
[----:B------:R-:W-:-:S04]  /*9a30*/  IADD3 R5, -R23, RZ, RZ ;  /* 0x000000ff17057210 */ /* 0x000fc80007ffe1ff */
[----:B------:R-:W1:Y:S01]  /*9a40*/  @P1 MUFU.RCP R0, R7 ;  /* 0x0000000700001308 */ /* 0x000e620000001000 */
[----:B------:R-:W-:Y:S02]  /*9a50*/  IMAD R133, R5, c[0x0][0x4e8], R18 ;  /* 0x00013a0005857a24 */ /* 0x000fe400078e0212 */
[----:B------:R-:W-:Y:S02]  /*9a60*/  FMUL.FTZ R18, R2, R52 ;  /* 0x0000003402127220 */ /* 0x000fe40000410000 */
[----:B-1----:R-:W-:Y:S02]  /*9a70*/  FMUL.FTZ R21, R0, R54 ;  /* 0x0000003600157220 */ /* 0x002fe40000410000 */
[----:B------:R-:W1:Y:S01]  /*9a80*/  S2R R54, SR_CTAID.Z ;  /* 0x0000000000367919 */ /* 0x000e620000002700 */
[----:B------:R-:W-:Y:S01]  /*9a90*/  FMUL.FTZ R52, R2, R112 ;  /* 0x0000007002347220 */ /* 0x000fe20000410000 */
[--C-:B------:R-:W-:Y:S02]  /*9aa0*/  SHF.R.S32.HI R5, RZ, 0x2, R4.reuse ;  /* 0x00000002ff057819 */ /* 0x100fe40000011404 */
[----:B------:R-:W-:Y:S01]  /*9ab0*/  SHF.R.S32.HI R2, RZ, 0x1f, R4 ;  /* 0x0000001fff027819 */ /* 0x000fe20000011404 */
[----:B------:R-:W2:Y:S03]  /*9ac0*/  @P1 MUFU.LG2 R7, R7 ;  /* 0x0000000700071308 */ /* 0x000ea60000000c00 */
[----:B------:R-:W-:-:S04]  /*9ad0*/  LEA.HI R2, R2, R5, RZ, 0x3 ;  /* 0x0000000502027211 */ /* 0x000fc800078f18ff */
[----:B------:R-:W-:Y:S01]  /*9ae0*/  LOP3.LUT R2, R2, 0xfffffff8, RZ, 0xc0, !PT ;  /* 0xfffffff802027812 */ /* 0x000fe200078ec0ff */
[C---:B------:R-:W-:Y:S02]  /*9af0*/  FMUL.FTZ R20, R0.reuse, R55 ;  /* 0x0000003700147220 */ /* 0x040fe40000410000 */
[C---:B------:R-:W-:Y:S01]  /*9b00*/  FMUL.FTZ R139, R0.reuse, R139 ;  /* 0x0000008b008b7220 */ /* 0x040fe20000410000 */
[----:B------:R-:W-:Y:S01]  /*9b10*/  IADD3 R5, R5, -R2, RZ ;  /* 0x8000000205057210 */ /* 0x000fe20007ffe0ff */
[C---:B------:R-:W-:Y:S01]  /*9b20*/  FMUL.FTZ R13, R0.reuse, R138 ;  /* 0x0000008a000d7220 */ /* 0x040fe20000410000 */
[----:B------:R-:W-:Y:S01]  /*9b30*/  @P2 MOV R2, 0x3f317218 ;  /* 0x3f31721800022802 */ /* 0x000fe20000000f00 */
[C---:B------:R-:W-:Y:S02]  /*9b40*/  FMUL.FTZ R143, R0.reuse, R143 ;  /* 0x0000008f008f7220 */ /* 0x040fe40000410000 */
[C---:B------:R-:W-:Y:S02]  /*9b50*/  FMUL.FTZ R17, R0.reuse, R142 ;  /* 0x0000008e00117220 */ /* 0x040fe40000410000 */
[C---:B------:R-:W-:Y:S01]  /*9b60*/  FMUL.FTZ R12, R0.reuse, R59 ;  /* 0x0000003b000c7220 */ /* 0x040fe20000410000 */
[----:B-1----:R-:W-:Y:S01]  /*9b70*/  SHF.R.S32.HI R4, RZ, 0x1f, R54 ;  /* 0x0000001fff047819 */ /* 0x002fe20000011436 */
        /* <DEDUP_REMOVED lines=40> */
[----:B------:R-:W-:Y:S01]  /*9e00*/  FMUL.FTZ R130, R0, R130 ;  /* 0x0000008200827220 */ /* 0x000fe20000410000 */
[----:B------:R-:W-:Y:S01]  /*9e10*/  @P1 MOV R0, 0x3f317218 ;  /* 0x3f31721800001802 */ /* 0x000fe20000000f00 */
[C---:B------:R-:W-:Y:S02]  /*9e20*/  IMAD R62, R4.reuse, c[0x0][0x498], RZ ;  /* 0x00012600043e7a24 */ /* 0x040fe400078e02ff */
[----:B------:R-:W-:-:S02]  /*9e30*/  IMAD R61, R4, c[0x0][0x3f0], RZ ;  /* 0x0000fc00043d7a24 */ /* 0x000fc400078e02ff */
[----:B------:R-:W-:Y:S02]  /*9e40*/  @P2 FMUL.FTZ R4, R2, c[0x0][0x2d0] ;  /* 0x0000b40002042a20 */ /* 0x000fe40000410000 */
[----:B--2---:R-:W-:Y:S02]  /*9e50*/  @P1 FMUL.FTZ R2, R7, 0.69314718246459960938 ;  /* 0x3f31721807021820 */ /* 0x004fe40000410000 */
[----:B------:R-:W-:Y:S01]  /*9e60*/  @P1 FMUL.FTZ R0, R0, c[0x0][0x2d0] ;  /* 0x0000b40000001a20 */ /* 0x000fe20000410000 */
[----:B------:R-:W-:-:S03]  /*9e70*/  MOV R59, 0xff800000 ;  /* 0xff800000003b7802 */ /* 0x000fc60000000f00 */
[----:B------:R-:W-:Y:S01]  /*9e80*/  @P1 FFMA.FTZ R59, R0, R3, R2 ;  /* 0x00000003003b1223 */ /* 0x000fe20000010002 */
[----:B------:R-:W-:Y:S02]  /*9e90*/  SHF.R.S32.HI R0, RZ, 0x5, R135 ;  /* 0x00000005ff007819 */ /* 0x000fe40000011487 */
[----:B------:R-:W-:Y:S02]  /*9ea0*/  F2FP.PACK_AB R24, R63, R24 ;  /* 0x000000183f18723e */ /* 0x000fe400000000ff */
[----:B------:R-:W-:Y:S01]  /*9eb0*/  SHF.R.S32.HI R3, RZ, 0x1f, R0 ;  /* 0x0000001fff037819 */ /* 0x000fe20000011400 */
[----:B------:R-:W1:Y:S01]  /*9ec0*/  S2R R63, SR_CTAID.X ;  /* 0x00000000003f7919 */ /* 0x000e620000002500 */
[----:B------:R-:W-:Y:S02]  /*9ed0*/  LEA.HI R2, R10, R10, RZ, 0x1 ;  /* 0x0000000a0a027211 */ /* 0x000fe400078f08ff */
[----:B------:R-:W-:Y:S02]  /*9ee0*/  LEA.HI R3, R3, R0, RZ, 0x3 ;  /* 0x0000000003037211 */ /* 0x000fe400078f18ff */
[----:B------:R-:W-:-:S02]  /*9ef0*/  LOP3.LUT R2, R2, 0x1ffffffe, RZ, 0xc0, !PT ;  /* 0x1ffffffe02027812 */ /* 0x000fc400078ec0ff */
[----:B------:R-:W-:Y:S02]  /*9f00*/  LOP3.LUT R3, R3, 0xffffff8, RZ, 0xc0, !PT ;  /* 0x0ffffff803037812 */ /* 0x000fe400078ec0ff */
[----:B------:R-:W-:Y:S02]  /*9f10*/  F2FP.PACK_AB R19, R12, R19 ;  /* 0x000000130c13723e */ /* 0x000fe400000000ff */
[C---:B------:R-:W-:Y:S02]  /*9f20*/  IADD3 R7, R0.reuse, -R3, RZ ;  /* 0x8000000300077210 */ /* 0x040fe40007ffe0ff */
[----:B------:R-:W-:Y:S01]  /*9f30*/  LEA R12, R0, R10, 0x9 ;  /* 0x0000000a000c7211 */ /* 0x000fe200078e48ff */
[----:B------:R-:W-:Y:S01]  /*9f40*/  @P2 FFMA.FTZ R60, R4, R132, R6 ;  /* 0x00000084043c2223 */ /* 0x000fe20000010006 */
[----:B------:R-:W-:Y:S02]  /*9f50*/  SHF.R.S32.HI R0, RZ, 0x1f, R23 ;  /* 0x0000001fff007819 */ /* 0x000fe40000011417 */
[----:B------:R-:W-:Y:S01]  /*9f60*/  IADD3 R10, R10, -R2, RZ ;  /* 0x800000020a0a7210 */ /* 0x000fe20007ffe0ff */
[C---:B------:R-:W-:Y:S01]  /*9f70*/  IMAD R61, R54.reuse, c[0x0][0x3f4], R61 ;  /* 0x0000fd00363d7a24 */ /* 0x040fe200078e023d */
[----:B---3--:R-:W-:Y:S01]  /*9f80*/  SHF.R.S32.HI R6, RZ, 0x2, R153 ;  /* 0x00000002ff067819 */ /* 0x008fe20000011499 */
[----:B------:R-:W-:Y:S01]  /*9f90*/  IMAD.WIDE.U32 R8, R54, c[0x0][0x3f0], R8 ;  /* 0x0000fc0036087a25 */ /* 0x000fe200078e0008 */
[----:B------:R-:W-:-:S02]  /*9fa0*/  LOP3.LUT R2, R5, 0x1, RZ, 0xc0, !PT ;  /* 0x0000000105027812 */ /* 0x000fc400078ec0ff */
[C---:B------:R-:W-:Y:S01]  /*9fb0*/  R2P PR, R5.reuse, 0x6 ;  /* 0x0000000605007804 */ /* 0x040fe20000000000 */
[----:B------:R-:W-:Y:S02]  /*9fc0*/  IMAD.SHL.U32 R5, R5, 0x40, RZ ;  /* 0x0000004005057824 */ /* 0x000fe400078e00ff */
[----:B------:R-:W-:Y:S01]  /*9fd0*/  IMAD R4, R0, c[0x0][0x3e0], RZ ;  /* 0x0000f80000047a24 */ /* 0x000fe200078e02ff */
[----:B------:R-:W-:Y:S02]  /*9fe0*/  LEA R0, R7, R6, 0x4 ;  /* 0x0000000607007211 */ /* 0x000fe400078e20ff */
[----:B------:R-:W-:Y:S02]  /*9ff0*/  ISETP.NE.U32.AND P3, PT, R2, 0x1, PT ;  /* 0x000000010200780c */ /* 0x000fe40003f65070 */
[----:B------:R-:W-:Y:S02]  /*a000*/  IADD3 R3, R9, R61, RZ ;  /* 0x0000003d09037210 */ /* 0x000fe40007ffe0ff */
[----:B------:R-:W-:-:S02]  /*a010*/  LOP3.LUT R5, R5, 0x1c0, RZ, 0xc0, !PT ;  /* 0x000001c005057812 */ /* 0x000fc400078ec0ff */
[----:B------:R-:W-:Y:S02]  /*a020*/  MOV R2, R8 ;  /* 0x0000000800027202 */ /* 0x000fe40000000f00 */
[----:B------:R-:W-:Y:S01]  /*a030*/  LEA R10, R10, R0, 0x3 ;  /* 0x000000000a0a7211 */ /* 0x000fe200078e18ff */
[----:B------:R-:W-:Y:S01]  /*a040*/  IMAD R7, R23, c[0x0][0x3e4], R4 ;  /* 0x0000f90017077a24 */ /* 0x000fe200078e0204 */
[----:B------:R-:W-:Y:S01]  /*a050*/  LEA.HI R6, R5, R5, RZ, 0x1d ;  /* 0x0000000505067211 */ /* 0x000fe200078fe8ff */
[----:B------:R-:W-:Y:S01]  /*a060*/  IMAD.WIDE.U32 R4, R23, c[0x0][0x3e0], R2 ;  /* 0x0000f80017047a25 */ /* 0x000fe200078e0002 */
[C---:B-1----:R-:W-:Y:S02]  /*a070*/  LEA R10, R63.reuse, R10, 0x7 ;  /* 0x0000000a3f0a7211 */ /* 0x042fe400078e38ff */
[----:B------:R-:W-:Y:S01]  /*a080*/  LEA R2, R12, R6, 0x1 ;  /* 0x000000060c027211 */ /* 0x000fe200078e08ff */
[----:B------:R-:W-:Y:S01]  /*a090*/  IMAD R61, R152, c[0x0][0x388], RZ ;  /* 0x0000e200983d7a24 */ /* 0x000fe200078e02ff */
[----:B------:R-:W-:-:S02]  /*a0a0*/  LEA R0, R63, R0, 0x7 ;  /* 0x000000003f007211 */ /* 0x000fc400078e38ff */
[----:B------:R-:W-:Y:S01]  /*a0b0*/  IADD3 R5, R5, R7, RZ ;  /* 0x0000000705057210 */ /* 0x000fe20007ffe0ff */
[----:B------:R-:W-:Y:S01]  /*a0c0*/  @P0 IMAD.HI.U32 R7, R10, c[0x0][0x4ec], RZ ;  /* 0x00013b000a070a27 */ /* 0x000fe200078e00ff */
[----:B------:R-:W-:Y:S02]  /*a0d0*/  F2FP.PACK_AB R13, R139, R13 ;  /* 0x0000000d8b0d723e */ /* 0x000fe400000000ff */
[----:B------:R-:W-:Y:S02]  /*a0e0*/  SHF.L.U32 R2, R2, 0x1, RZ ;  /* 0x0000000102027819 */ /* 0x000fe400000006ff */
[C---:B------:R-:W-:Y:S02]  /*a0f0*/  IADD3 R3, R0.reuse, 0x8, RZ ;  /* 0x0000000800037810 */ /* 0x040fe40007ffe0ff */
[----:B------:R-:W-:Y:S01]  /*a100*/  ISETP.GE.OR P5, PT, R0, R61, P4 ;  /* 0x0000003d0000720c */ /* 0x000fe200027a6670 */
[----:B------:R-:W-:Y:S01]  /*a110*/  IMAD.MOV.U32 R0, RZ, RZ, R10 ;  /* 0x000000ffff007224 */ /* 0x000fe200078e000a */
[----:B------:R-:W-:-:S02]  /*a120*/  SHF.R.S32.HI R6, RZ, 0x1f, R133 ;  /* 0x0000001fff067819 */ /* 0x000fc40000011485 */
[----:B------:R-:W-:Y:S01]  /*a130*/  @P0 SHF.R.U32.HI R0, RZ, c[0x0][0x4f0], R7 ;  /* 0x00013c00ff000a19 */ /* 0x000fe20000011607 */
[----:B------:R1:W-:Y:S01]  /*a140*/  STS [R2+0x480], R13 ;  /* 0x0004800d02007388 */ /* 0x0003e20000000800 */
[----:B------:R-:W-:Y:S01]  /*a150*/  IMAD.WIDE.U32 R14, R54, c[0x0][0x498], R14 ;  /* 0x00012600360e7a25 */ /* 0x000fe200078e000e */
[----:B------:R-:W-:-:S03]  /*a160*/  IADD3 R8, R2, 0x80, RZ ;  /* 0x0000008002087810 */ /* 0x000fc60007ffe0ff */
[----:B------:R-:W-:Y:S01]  /*a170*/  IMAD R6, R6, c[0x0][0x3d8], RZ ;  /* 0x0000f60006067a24 */ /* 0x000fe200078e02ff */
[----:B------:R-:W-:Y:S01]  /*a180*/  ISETP.GE.OR P4, PT, R3, R61, P4 ;  /* 0x0000003d0300720c */ /* 0x000fe20002786670 */
[----:B------:R-:W-:Y:S01]  /*a190*/  IMAD R62, R54, c[0x0][0x49c], R62 ;  /* 0x00012700363e7a24 */ /* 0x000fe200078e023e */
[----:B------:R-:W-:Y:S01]  /*a1a0*/  IADD3 R3, R2, 0x70, RZ ;  /* 0x0000007002037810 */ /* 0x000fe20007ffe0ff */
[C---:B------:R-:W-:Y:S01]  /*a1b0*/  IMAD R23, R133.reuse, c[0x0][0x3dc], R6 ;  /* 0x0000f70085177a24 */ /* 0x040fe200078e0206 */
[----:B------:R-:W-:Y:S02]  /*a1c0*/  @P3 IADD3 R3, R8, 0x10, RZ ;  /* 0x0000001008033810 */ /* 0x000fe40007ffe0ff */
[----:B------:R-:W-:Y:S02]  /*a1d0*/  SHF.R.S32.HI R6, RZ, 0x1f, R0 ;  /* 0x0000001fff067819 */ /* 0x000fe40000011400 */
[C---:B------:R-:W-:Y:S01]  /*a1e0*/  IADD3 R8, P0, R0.reuse, R14, RZ ;  /* 0x0000000e00087210 */ /* 0x040fe20007f1e0ff */
[----:B-1----:R-:W-:Y:S01]  /*a1f0*/  IMAD.WIDE.U32 R12, R133, c[0x0][0x3d8], R4 ;  /* 0x0000f600850c7a25 */ /* 0x002fe200078e0004 */
[----:B------:R-:W-:-:S05]  /*a200*/  IADD3 R4, -R0, RZ, RZ ;  /* 0x000000ff00047210 */ /* 0x000fca0007ffe1ff */
[----:B------:R-:W-:Y:S01]  /*a210*/  IMAD R4, R4, c[0x0][0x4e8], R10 ;  /* 0x00013a0004047a24 */ /* 0x000fe200078e020a */
[----:B------:R-:W-:Y:S02]  /*a220*/  IADD3.X R9, R6, R15, R62, P0, !PT ;  /* 0x0000000f06097210 */ /* 0x000fe400007fe43e */
[----:B------:R-:W-:Y:S02]  /*a230*/  MOV R6, 0x40 ;  /* 0x0000004000067802 */ /* 0x000fe40000000f00 */
[----:B------:R-:W-:Y:S02]  /*a240*/  SHF.R.S32.HI R7, RZ, 0x1f, R4 ;  /* 0x0000001fff077819 */ /* 0x000fe40000011404 */
[----:B------:R-:W-:Y:S02]  /*a250*/  SEL R237, R237, 0xffffffe0, !P1 ;  /* 0xffffffe0eded7807 */ /* 0x000fe40004800000 */
[----:B------:R-:W-:Y:S01]  /*a260*/  F2FP.PACK_AB R11, R137, R11 ;  /* 0x0000000b890b723e */ /* 0x000fe200000000ff */
[----:B------:R-:W-:Y:S01]  /*a270*/  IMAD R7, R7, c[0x0][0x488], RZ ;  /* 0x0001220007077a24 */ /* 0x000fe200078e02ff */
[----:B------:R-:W-:-:S02]  /*a280*/  SEL R6, R6, 0xffffffc0, !P2 ;  /* 0xffffffc006067807 */ /* 0x000fc40005000000 */
[----:B------:R-:W-:Y:S02]  /*a290*/  F2FP.PACK_AB R16, R141, R16 ;  /* 0x000000108d10723e */ /* 0x000fe400000000ff */
[----:B------:R-:W-:Y:S02]  /*a2a0*/  F2FP.PACK_AB R17, R143, R17 ;  /* 0x000000118f11723e */ /* 0x000fe400000000ff */
[----:B------:R-:W-:Y:S02]  /*a2b0*/  F2FP.PACK_AB R18, R134, R18 ;  /* 0x000000128612723e */ /* 0x000fe400000000ff */
[----:B------:R-:W-:Y:S02]  /*a2c0*/  F2FP.PACK_AB R21, R20, R21 ;  /* 0x000000151415723e */ /* 0x000fe400000000ff */
[----:B------:R-:W-:Y:S01]  /*a2d0*/  IADD3 R0, R2, R237, RZ ;  /* 0x000000ed02007210 */ /* 0x000fe20007ffe0ff */
[----:B------:R-:W-:Y:S01]  /*a2e0*/  IMAD R10, R4, c[0x0][0x48c], R7 ;  /* 0x00012300040a7a24 */ /* 0x000fe200078e0207 */
[----:B------:R-:W-:-:S02]  /*a2f0*/  F2FP.PACK_AB R20, R45, R26 ;  /* 0x0000001a2d14723e */ /* 0x000fc400000000ff */
[----:B------:R-:W-:Y:S01]  /*a300*/  IADD3 R237, R237, R3, RZ ;  /* 0x00000003eded7210 */ /* 0x000fe20007ffe0ff */
[----:B------:R-:W-:Y:S01]  /*a310*/  STS [R2+0x80], R11 ;  /* 0x0000800b02007388 */ /* 0x000fe20000000800 */
[----:B------:R-:W-:Y:S01]  /*a320*/  F2FP.PACK_AB R22, R43, R22 ;  /* 0x000000162b16723e */ /* 0x000fe200000000ff */
[----:B------:R-:W-:Y:S01]  /*a330*/  IMAD.WIDE.U32 R8, R4, c[0x0][0x488], R8 ;  /* 0x0001220004087a25 */ /* 0x000fe200078e0008 */
[----:B------:R-:W-:Y:S01]  /*a340*/  IADD3 R5, R2, R6, RZ ;  /* 0x0000000602057210 */ /* 0x000fe20007ffe0ff */
[----:B------:R-:W-:Y:S01]  /*a350*/  STS [R3], R16 ;  /* 0x0000001003007388 */ /* 0x000fe20000000800 */
[----:B------:R-:W-:Y:S02]  /*a360*/  F2FP.PACK_AB R25, R65, R25 ;  /* 0x000000194119723e */ /* 0x000fe400000000ff */
        /* <DEDUP_REMOVED lines=11> */
[----:B------:R-:W-:-:S02]  /*a420*/  IADD3 R6, R237, R6, RZ ;  /* 0x00000006ed067210 */ /* 0x000fc40007ffe0ff */
        /* <DEDUP_REMOVED lines=11> */
[----:B------:R-:W-:-:S03]  /*a4e0*/  F2FP.PACK_AB R31, R91, R31 ;  /* 0x0000001f5b1f723e */ /* 0x000fc600000000ff */
        /* <DEDUP_REMOVED lines=68> */
[----:B------:R-:W2:Y:S04]  /*a930*/  SHFL.IDX PT, R9, R9, 0x1, 0x1c1f ;  /* 0x003c1f0009097f89 */ /* 0x000ea800000e0000 */
[----:B-1----:R1:W-:Y:S04]  /*a940*/  @!P5 ST.E [R10.64], R60 ;  /* 0x0000003c0a00d985 */ /* 0x0023e8000c101914 */
[----:B--2---:R1:W-:Y:S04]  /*a950*/  @!P4 ST.E [R8.64], R59 ;  /* 0x0000003b0800c985 */ /* 0x0043e8000c101914 */
[----:B-----5:R1:W2:Y:S04]  /*a960*/  LDS.128 R32, [R239+0x1080] ;  /* 0x00108000ef207984 */ /* 0x0202a80000000c00 */
[----:B------:R1:W3:Y:S04]  /*a970*/  LDS.128 R44, [R239+0x2080] ;  /* 0x00208000ef2c7984 */ /* 0x0002e80000000c00 */
        /* <DEDUP_REMOVED lines=10> */
[----:B----4-:R-:W-:Y:S01]  /*aa20*/  ISETP.GE.AND P0, PT, R64, R61, PT ;  /* 0x0000003d4000720c */ /* 0x010fe20003f06270 */
[----:B------:R4:W1:Y:S01]  /*aa30*/  SHFL.IDX PT, R2, R21, RZ, 0x181f ;  /* 0x00181fff15027589 */ /* 0x00086200000e0000 */
[----:B------:R-:W-:Y:S03]  /*aa40*/  BSSY B0, `(.L_x_641) ;  /* 0x0000015000007945 */ /* 0x000fe60003800000 */
[----:B------:R4:W1:Y:S08]  /*aa50*/  SHFL.IDX PT, R3, R20, RZ, 0x181f ;  /* 0x00181fff14037589 */ /* 0x00087000000e0000 */
[----:B------:R-:W-:Y:S05]  /*aa60*/  @P0 BRA `(.L_x_642) ;  /* 0x0000012000000947 */ /* 0x000fea0003800000 */
[----:B--23--:R-:W2:Y:S01]  /*aa70*/  LDS.128 R16, [R239+0x80] ;  /* 0x00008000ef107984 */ /* 0x00cea20000000c00 */
[----:B------:R-:W-:-:S02]  /*aa80*/  ISETP.GE.AND P1, PT, R251, c[0x0][0x3c8], PT ;  /* 0x0000f200fb007a0c */ /* 0x000fc40003f26270 */
[----:B------:R-:W-:Y:S01]  /*aa90*/  ISETP.GE.AND P0, PT, R250, c[0x0][0x3c8], PT ;  /* 0x0000f200fa007a0c */ /* 0x000fe20003f06270 */
[----:B------:R-:W3:Y:S01]  /*aaa0*/  LDS.128 R12, [R239+0x4080] ;  /* 0x00408000ef0c7984 */ /* 0x000ee20000000c00 */
[----:B------:R-:W-:-:S03]  /*aab0*/  ISETP.GE.AND P2, PT, R246, c[0x0][0x3c8], PT ;  /* 0x0000f200f6007a0c */ /* 0x000fc60003f46270 */
[----:B-1----:R-:W1:Y:S06]  /*aac0*/  LDS.128 R8, [R239+0x8080] ;  /* 0x00808000ef087984 */ /* 0x002e6c0000000c00 */
[----:B------:R-:W-:Y:S02]  /*aad0*/  @!P1 SHF.R.S32.HI R4, RZ, 0x1f, R251 ;  /* 0x0000001fff049819 */ /* 0x000fe400000114fb */
[----:B------:R-:W-:Y:S02]  /*aae0*/  @!P0 SHF.R.S32.HI R0, RZ, 0x1f, R250 ;  /* 0x0000001fff008819 */ /* 0x000fe400000114fa */
[----:B------:R-:W-:Y:S01]  /*aaf0*/  @!P1 LEA.HI R4, R4, R251, RZ, 0x3 ;  /* 0x000000fb04049211 */ /* 0x000fe200078f18ff */
[----:B------:R-:W-:Y:S01]  /*ab00*/  @!P2 IMAD.WIDE R6, R246, 0x2, R2 ;  /* 0x00000002f606a825 */ /* 0x000fe200078e0202 */
[----:B------:R-:W-:-:S02]  /*ab10*/  @!P0 LEA.HI R0, R0, R250, RZ, 0x3 ;  /* 0x000000fa00008211 */ /* 0x000fc400078f18ff */
[----:B------:R-:W-:Y:S02]  /*ab20*/  @!P1 LOP3.LUT R4, R4, 0xfffffff8, RZ, 0xc0, !PT ;  /* 0xfffffff804049812 */ /* 0x000fe400078ec0ff */
[----:B------:R-:W-:-:S03]  /*ab30*/  @!P0 LOP3.LUT R0, R0, 0xfffffff8, RZ, 0xc0, !PT ;  /* 0xfffffff800008812 */ /* 0x000fc600078ec0ff */
[----:B------:R-:W-:-:S04]  /*ab40*/  @!P1 IMAD.WIDE R4, R4, 0x2, R2 ;  /* 0x0000000204049825 */ /* 0x000fc800078e0202 */
[----:B------:R-:W-:Y:S01]  /*ab50*/  @!P0 IMAD.WIDE R2, R0, 0x2, R2 ;  /* 0x0000000200028825 */ /* 0x000fe200078e0202 */
[----:B--2---:R2:W-:Y:S04]  /*ab60*/  @!P2 ST.E.128 [R6.64], R16 ;  /* 0x000000100600a985 */ /* 0x0045e8000c101d14 */
[----:B---3--:R2:W-:Y:S04]  /*ab70*/  @!P1 ST.E.128 [R4.64], R12 ;  /* 0x0000000c04009985 */ /* 0x0085e8000c101d14 */
[----:B-1----:R2:W-:Y:S02]  /*ab80*/  @!P0 ST.E.128 [R2.64], R8 ;  /* 0x0000000802008985 */ /* 0x0025e4000c101d14 */
.L_x_642:
[----:B--23--:R-:W-:Y:S05]  /*ab90*/  BSYNC B0 ;  /* 0x0000000000007941 */ /* 0x00cfea0003800000 */
.L_x_641:
[----:B------:R-:W-:Y:S01]  /*aba0*/  IADD3 R0, R64, 0x20, RZ ;  /* 0x0000002040007810 */ /* 0x000fe20007ffe0ff */
[----:B-1----:R1:W2:Y:S01]  /*abb0*/  SHFL.IDX PT, R3, R20, 0x1, 0x181f ;  /* 0x00381f0014037f89 */ /* 0x0022a200000e0000 */
[----:B------:R-:W-:Y:S02]  /*abc0*/  BSSY B0, `(.L_x_643) ;  /* 0x0000013000007945 */ /* 0x000fe40003800000 */
[----:B------:R-:W-:Y:S01]  /*abd0*/  ISETP.GE.AND P0, PT, R0, R61, PT ;  /* 0x0000003d0000720c */ /* 0x000fe20003f06270 */
[----:B------:R1:W3:-:S12]  /*abe0*/  SHFL.IDX PT, R2, R21, 0x1, 0x181f ;  /* 0x00381f0015027f89 */ /* 0x0002d800000e0000 */
        /* <DEDUP_REMOVED lines=16> */
.L_x_644:
[----:B------:R-:W-:Y:S05]  /*acf0*/  BSYNC B0 ;  /* 0x0000000000007941 */ /* 0x000fea0003800000 */
.L_x_643:
[----:B------:R-:W-:Y:S01]  /*ad00*/  IADD3 R0, R64, 0x40, RZ ;  /* 0x0000004040007810 */ /* 0x000fe20007ffe0ff */
[----:B--2---:R2:W1:Y:S01]  /*ad10*/  SHFL.IDX PT, R3, R20, 0x2, 0x181f ;  /* 0x00581f0014037f89 */ /* 0x00446200000e0000 */
[----:B------:R-:W-:Y:S02]  /*ad20*/  BSSY B0, `(.L_x_645) ;  /* 0x0000013000007945 */ /* 0x000fe40003800000 */
[----:B------:R-:W-:Y:S01]  /*ad30*/  ISETP.GE.AND P0, PT, R0, R61, PT ;  /* 0x0000003d0000720c */ /* 0x000fe20003f06270 */
[----:B---3--:R2:W3:-:S12]  /*ad40*/  SHFL.IDX PT, R2, R21, 0x2, 0x181f ;  /* 0x00581f0015027f89 */ /* 0x0084d800000e0000 */
[----:B------:R-:W-:Y:S05]  /*ad50*/  @P0 BRA `(.L_x_646) ;  /* 0x000000f000000947 */ /* 0x000fea0003800000 */
        /* <DEDUP_REMOVED lines=15> */
.L_x_646:
[----:B------:R-:W-:Y:S05]  /*ae50*/  BSYNC B0 ;  /* 0x0000000000007941 */ /* 0x000fea0003800000 */
.L_x_645:
[----:B------:R-:W-:Y:S01]  /*ae60*/  IADD3 R0, R64, 0x60, RZ ;  /* 0x0000006040007810 */ /* 0x000fe20007ffe0ff */
[----:B-1----:R1:W2:Y:S03]  /*ae70*/  SHFL.IDX PT, R7, R20, 0x3, 0x181f ;  /* 0x00781f0014077f89 */ /* 0x0022a600000e0000 */
[----:B------:R-:W-:Y:S01]  /*ae80*/  ISETP.GE.AND P0, PT, R0, R61, PT ;  /* 0x0000003d0000720c */ /* 0x000fe20003f06270 */
[----:B------:R1:W4:-:S12]  /*ae90*/  SHFL.IDX PT, R6, R21, 0x3, 0x181f ;  /* 0x00781f0015067f89 */ /* 0x00031800000e0000 */
[----:B------:R-:W-:Y:S05]  /*aea0*/  @P0 EXIT ;  /* 0x000000000000094d */ /* 0x000fea0003800000 */
[----:B------:R-:W-:Y:S02]  /*aeb0*/  ISETP.GE.AND P0, PT, R251, c[0x0][0x3c8], PT ;  /* 0x0000f200fb007a0c */ /* 0x000fe40003f06270 */
[----:B------:R-:W-:-:S11]  /*aec0*/  ISETP.GE.AND P1, PT, R246, c[0x0][0x3c8], PT ;  /* 0x0000f200f6007a0c */ /* 0x000fd60003f26270 */
[----:B------:R-:W-:Y:S02]  /*aed0*/  @!P0 SHF.R.S32.HI R0, RZ, 0x1f, R251 ;  /* 0x0000001fff008819 */ /* 0x000fe400000114fb */
[----:B--2-4-:R-:W-:Y:S02]  /*aee0*/  @!P1 IMAD.WIDE R4, R246, 0x2, R6 ;  /* 0x00000002f6049825 */ /* 0x014fe400078e0206 */
[----:B------:R-:W-:-:S03]  /*aef0*/  @!P0 LEA.HI R0, R0, R251, RZ, 0x3 ;  /* 0x000000fb00008211 */ /* 0x000fc600078f18ff */
[----:B------:R2:W-:Y:S01]  /*af00*/  @!P1 ST.E.128 [R4.64], R52 ;  /* 0x0000003404009985 */ /* 0x0005e2000c101d14 */
[----:B------:R-:W-:-:S05]  /*af10*/  @!P0 LOP3.LUT R0, R0, 0xfffffff8, RZ, 0xc0, !PT ;  /* 0xfffffff800008812 */ /* 0x000fca00078ec0ff */
[----:B---3--:R-:W-:-:S05]  /*af20*/  @!P0 IMAD.WIDE R2, R0, 0x2, R6 ;  /* 0x0000000200028825 */ /* 0x008fca00078e0206 */
        /* <DEDUP_REMOVED lines=9> */
.L_x_647:
        /* <DEDUP_REMOVED lines=12> */
.L_x_1294:


//--------------------- .text._ZN7cutlass13device_kernelIN5flash19enable_sm80_to_sm89INS1_16FlashAttnFwdSm80INS1_25CollectiveMainloopFwdSm80ILi8ELi2ELb1EN4cute5tupleIJNS5_1CILi128EEENS7_ILi96EEENS7_ILi192EEEEEELi192ENS_6half_tEfNS_4arch4Sm80ELb0ELb0ELb0ELb1ELb0ELb0ELb1ELb0EEENS1_21CollectiveEpilogueFwdINS6_IJS8_SA_S9_EEENS6_IJNS7_ILi1EEESI_SI_EEESC_SE_Li256ELb1ELb1ELb0ELb0EEENS1_19SingleTileSchedulerILb1ELb0ELb1ELi128EEEEEEEEEvNT_6ParamsE --------------------------
	.section	.text._ZN7cutlass13device_kernelIN5flash19enable_sm80_to_sm89INS1_16FlashAttnFwdSm80INS1_25CollectiveMainloopFwdSm80ILi8ELi2ELb1EN4cute5tupleIJNS5_1CILi128EEENS7_ILi96EEENS7_ILi192EEEEEELi192ENS_6half_tEfNS_4arch4Sm80ELb0ELb0ELb0ELb1ELb0ELb0ELb1ELb0EEENS1_21CollectiveEpilogueFwdINS6_IJS8_SA_S9_EEENS6_IJNS7_ILi1EEESI_SI_EEESC_SE_Li256ELb1ELb1ELb0ELb0EEENS1_19SingleTileSchedulerILb1ELb0ELb1ELi128EEEEEEEEEvNT_6ParamsE,"ax",@progbits
	.sectioninfo	@"SHI_REGISTERS=255"
	.align	128
.text._ZN7cutlass13device_kernelIN5flash19enable_sm80_to_sm89INS1_16FlashAttnFwdSm80INS1_25CollectiveMainloopFwdSm80ILi8ELi2ELb1EN4cute5tupleIJNS5_1CILi128EEENS7_ILi96EEENS7_ILi192EEEEEELi192ENS_6half_tEfNS_4arch4Sm80ELb0ELb0ELb0ELb1ELb0ELb0ELb1ELb0EEENS1_21CollectiveEpilogueFwdINS6_IJS8_SA_S9_EEENS6_IJNS7_ILi1EEESI_SI_EEESC_SE_Li256ELb1ELb1ELb0ELb0EEENS1_19SingleTileSchedulerILb1ELb0ELb1ELi128EEEEEEEEEvNT_6ParamsE:
        .type           _ZN7cutlass13device_kernelIN5flash19enable_sm80_to_sm89INS1_16FlashAttnFwdSm80INS1_25CollectiveMainloopFwdSm80ILi8ELi2ELb1EN4cute5tupleIJNS5_1CILi128EEENS7_ILi96EEENS7_ILi192EEEEEELi192ENS_6half_tEfNS_4arch4Sm80ELb0ELb0ELb0ELb1ELb0ELb0ELb1ELb0EEENS1_21CollectiveEpilogueFwdINS6_IJS8_SA_S9_EEENS6_IJNS7_ILi1EEESI_SI_EEESC_SE_Li256ELb1ELb1ELb0ELb0EEENS1_19SingleTileSchedulerILb1ELb0ELb1ELi128EEEEEEEEEvNT_6ParamsE,@function
        .size           _ZN7cutlass13device_kernelIN5flash19enable_sm80_to_sm89INS1_16FlashAttnFwdSm80INS1_25CollectiveMainloopFwdSm80ILi8ELi2ELb1EN4cute5tupleIJNS5_1CILi128EEENS7_ILi96EEENS7_ILi192EEEEEELi192ENS_6half_tEfNS_4arch4Sm80ELb0ELb0ELb0ELb1ELb0ELb0ELb1ELb0EEENS1_21CollectiveEpilogueFwdINS6_IJS8_SA_S9_EEENS6_IJNS7_ILi1EEESI_SI_EEESC_SE_Li256ELb1ELb1ELb0ELb0EEENS1_19SingleTileSchedulerILb1ELb0ELb1ELi128EEEEEEEEEvNT_6ParamsE,(.L_x_1295 - _ZN7cutlass13device_kernelIN5flash19enable_sm80_to_sm89INS1_16FlashAttnFwdSm80INS1_25CollectiveMainloopFwdSm80ILi8ELi2ELb1EN4cute5tupleIJNS5_1CILi128EEENS7_ILi96EEENS7_ILi192EEEEEELi192ENS_6half_tEfNS_4arch4Sm80ELb0ELb0ELb0ELb1ELb0ELb0ELb1ELb0EEENS1_21CollectiveEpilogueFwdINS6_IJS8_SA_S9_EEENS6_IJNS7_ILi1EEESI_SI_EEESC_SE_Li256ELb1ELb1ELb0ELb0EEENS1_19SingleTileSchedulerILb1ELb0ELb1ELi128EEEEEEEEEvNT_6ParamsE)
        .other          _ZN7cutlass13device_kernelIN5flash19enable_sm80_to_sm89INS1_16FlashAttnFwdSm80INS1_25CollectiveMainloopFwdSm80ILi8ELi2ELb1EN4cute5tupleIJNS5_1CILi128EEENS7_ILi96EEENS7_ILi192EEEEEELi192ENS_6half_tEfNS_4arch4Sm80ELb0ELb0ELb0ELb1ELb0ELb0ELb1ELb0EEENS1_21CollectiveEpilogueFwdINS6_IJS8_SA_S9_EEENS6_IJNS7_ILi1EEESI_SI_EEESC_SE_Li256ELb1ELb1ELb0ELb0EEENS1_19SingleTileSchedulerILb1ELb0ELb1ELi128EEEEEEEEEvNT_6ParamsE,@"STO_CUDA_ENTRY STV_DEFAULT"
_ZN7cutlass13device_kernelIN5flash19enable_sm80_to_sm89INS1_16FlashAttnFwdSm80INS1_25CollectiveMainloopFwdSm80ILi8ELi2ELb1EN4cute5tupleIJNS5_1CILi128EEENS7_ILi96EEENS7_ILi192EEEEEELi192ENS_6half_tEfNS_4arch4Sm80ELb0ELb0ELb0ELb1ELb0ELb0ELb1ELb0EEENS1_21CollectiveEpilogueFwdINS6_IJS8_SA_S9_EEENS6_IJNS7_ILi1EEESI_SI_EEESC_SE_Li256ELb1ELb1ELb0ELb0EEENS1_19SingleTileSchedulerILb1ELb0ELb1ELi128EEEEEEEEEvNT_6ParamsE:
        /* <DEDUP_REMOVED lines=17> */
.L_x_649:
        /* <DEDUP_REMOVED lines=8> */
.L_x_651:
[----:B------:R-:W-:-:S05]  /*0190*/  MOV R0, c[0x0][0x54c] ;  /* 0x0001530000007a02 */ /* 0x000fca0000000f00 */
.L_x_650:
[----:B-----5:R-:W-:Y:S01]  /*01a0*/  IMAD R0, R0, c[0x0][0x548], RZ ;  /* 0x0001520000007a24 */ /* 0x020fe200078e02ff */
[----:B-1----:R-:W-:-:S04]  /*01b0*/  SHF.L.U32 R2, R40, 0x7, RZ ;  /* 0x0000000728027819 */ /* 0x002fc800000006ff */
[----:B------:R-:W-:-:S04]  /*01c0*/  ISETP.GE.AND P0, PT, R2, R0, PT ;  /* 0x000000000200720c */ /* 0x000fc80003f06270 */
[----:B------:R-:W-:Y:S01]  /*01d0*/  SEL R252, R5, 0xffffffff, !P0 ;  /* 0xffffffff05fc7807 */ /* 0x000fe20004000000 */
[----:B------:R-:W-:Y:S05]  /*01e0*/  BRA `(.L_x_652) ;  /* 0x0000012000007947 */ /* 0x000fea0003800000 */
.L_x_648:
[----:B---3--:R-:W-:-:S04]  /*01f0*/  ISETP.NE.U32.AND P0, PT, RZ, c[0x0][0x568], PT ;  /* 0x00015a00ff007a0c */ /* 0x008fc80003f05070 */
[----:B------:R-:W-:-:S13]  /*0200*/  ISETP.NE.AND.EX P0, PT, RZ, c[0x0][0x56c], PT, P0 ;  /* 0x00015b00ff007a0c */ /* 0x000fda0003f05300 */
[----:B------:R-:W-:Y:S05]  /*0210*/  @!P0 BRA `(.L_x_653) ;  /* 0x0000002000008947 */ /* 0x000fea0003800000 */
[----:B------:R1:W5:Y:S01]  /*0220*/  LDG.E R0, [R2.64] ;  /* 0x0000001402007981 */ /* 0x000362000c1e1900 */
[----:B------:R-:W-:Y:S05]  /*0230*/  BRA `(.L_x_654) ;  /* 0x0000009000007947 */ /* 0x000fea0003800000 */
.L_x_653:
        /* <DEDUP_REMOVED lines=8> */
.L_x_655:
[----:B------:R-:W-:-:S05]  /*02c0*/  MOV R0, c[0x0][0x54c] ;  /* 0x0001530000007a02 */ /* 0x000fca0000000f00 */
.L_x_654:
[----:B-----5:R-:W-:Y:S01]  /*02d0*/  IMAD R0, R0, c[0x0][0x548], RZ ;  /* 0x0001520000007a24 */ /* 0x020fe200078e02ff */
[----:B-1----:R-:W-:-:S04]  /*02e0*/  SHF.L.U32 R2, R40, 0x7, RZ ;  /* 0x0000000728027819 */ /* 0x002fc800000006ff */
[----:B------:R-:W-:-:S04]  /*02f0*/  ISETP.GE.AND P0, PT, R2, R0, PT ;  /* 0x000000000200720c */ /* 0x000fc80003f06270 */
[----:B------:R-:W-:-:S04]  /*0300*/  SEL R252, R5, 0xffffffff, !P0 ;  /* 0xffffffff05fc7807 */ /* 0x000fc80004000000 */
.L_x_652:
        /* <DEDUP_REMOVED lines=10> */
[----:B------:R-:W-:Y:S01]  /*03b0*/  @P2 IMAD.WIDE R2, R252, R27, c[0x0][0x370] ;  /* 0x0000dc00fc022625 */ /* 0x000fe200078e021b */
[----:B------:R-:W-:-:S03]  /*03c0*/  CS2R R8, SRZ ;  /* 0x0000000000087805 */ /* 0x000fc6000001ff00 */
[----:B------:R-:W-:Y:S01]  /*03d0*/  IMAD.MOV.U32 R10, RZ, RZ, c[0x0][0x168] ;  /* 0x00005a00ff0a7624 */ /* 0x000fe200078e00ff */
[----:B------:R1:W2:Y:S01]  /*03e0*/  @P2 LDG.E R0, [R2.64] ;  /* 0x0000001402002981 */ /* 0x0002a2000c1e1900 */
[----:B------:R-:W-:-:S04]  /*03f0*/  @P1 IMAD.WIDE R6, R252, R27, c[0x0][0x360] ;  /* 0x0000d800fc061625 */ /* 0x000fc800078e021b */
[CC--:B------:R-:W-:Y:S01]  /*0400*/  IMAD.WIDE R4, R252.reuse, R27.reuse, c[0x0][0x348] ;  /* 0x0000d200fc047625 */ /* 0x0c0fe200078e021b */
[----:B------:R3:W5:Y:S04]  /*0410*/  @P1 LDG.E R10, [R6.64] ;  /* 0x00000014060a1981 */ /* 0x000768000c1e1900 */
[----:B------:R3:W5:Y:S01]  /*0420*/  @P0 LDG.E R8, [R4.64] ;  /* 0x0000001404080981 */ /* 0x000762000c1e1900 */
[----:B-1----:R-:W-:-:S05]  /*0430*/  IMAD.WIDE R2, R252, R27, c[0x0][0x350] ;  /* 0x0000d400fc027625 */ /* 0x002fca00078e021b */
[----:B------:R3:W5:Y:S01]  /*0440*/  @P6 LDG.E R9, [R2.64] ;  /* 0x0000001402096981 */ /* 0x000762000c1e1900 */
[----:B------:R-:W-:Y:S02]  /*0450*/  UMOV UR4, URZ ;  /* 0x0000003f00047c82 */ /* 0x000fe40008000000 */
[----:B------:R-:W-:Y:S02]  /*0460*/  ULDC UR6, c[0x0][0x1d0] ;  /* 0x0000740000067ab9 */ /* 0x000fe40000000800 */
[----:B--2---:R3:W1:Y:S02]  /*0470*/  @P2 R2UR UR4, R0 ;  /* 0x00000000000423c2 */ /* 0x00466400000e0000 */
[----:B-1-3--:R-:W-:Y:S05]  /*0480*/  @P1 BRA `(.L_x_656) ;  /* 0x0000004000001947 */ /* 0x00afea0003800000 */
[----:B------:R-:W-:Y:S05]  /*0490*/  @!P0 BRA `(.L_x_656) ;  /* 0x0000003000008947 */ /* 0x000fea0003800000 */
[----:B------:R1:W2:Y:S04]  /*04a0*/  LDG.E R0, [R4.64] ;  /* 0x0000001404007981 */ /* 0x0002a8000c1e1900 */
[----:B-1----:R-:W2:Y:S02]  /*04b0*/  LDG.E R4, [R4.64+0x4] ;  /* 0x0000041404047981 */ /* 0x002ea4000c1e1900 */
[----:B--2--5:R-:W-:-:S02]  /*04c0*/  IADD3 R10, -R0, R4, RZ ;  /* 0x00000004000a7210 */ /* 0x024fc40007ffe1ff */
.L_x_656:
[----:B------:R-:W-:-:S04]  /*04d0*/  ISETP.NE.U32.AND P1, PT, RZ, c[0x0][0x368], PT ;  /* 0x0000da00ff007a0c */ /* 0x000fc80003f25070 */
[----:B------:R-:W-:-:S13]  /*04e0*/  ISETP.NE.AND.EX P1, PT, RZ, c[0x0][0x36c], PT, P1 ;  /* 0x0000db00ff007a0c */ /* 0x000fda0003f25310 */
[----:B------:R-:W-:Y:S05]  /*04f0*/  @!P1 BRA `(.L_x_657) ;  /* 0x0000004000009947 */ /* 0x000fea0003800000 */
[----:B------:R-:W-:-:S05]  /*0500*/  IMAD.WIDE R2, R252, R27, c[0x0][0x368] ;  /* 0x0000da00fc027625 */ /* 0x000fca00078e021b */
[----:B------:R-:W2:Y:S02]  /*0510*/  LDG.E R0, [R2.64] ;  /* 0x0000001402007981 */ /* 0x000ea4000c1e1900 */
[----:B--2---:R1:W2:Y:S02]  /*0520*/  R2UR UR6, R0 ;  /* 0x00000000000673c2 */ /* 0x0042a400000e0000 */
[----:B-12---:R-:W-:Y:S05]  /*0530*/  BRA `(.L_x_658) ;  /* 0x0000006000007947 */ /* 0x006fea0003800000 */
.L_x_657:
[----:B------:R-:W-:Y:S05]  /*0540*/  @!P6 BRA `(.L_x_658) ;  /* 0x000000500000e947 */ /* 0x000fea0003800000 */
[----:B------:R1:W2:Y:S04]  /*0550*/  LDG.E R0, [R2.64] ;  /* 0x0000001402007981 */ /* 0x0002a8000c1e1900 */
[----:B-1----:R-:W3:Y:S01]  /*0560*/  LDG.E R2, [R2.64+0x4] ;  /* 0x0000041402027981 */ /* 0x002ee2000c1e1900 */
[----:B--2---:R-:W1:Y:S08]  /*0570*/  R2UR UR5, R0 ;  /* 0x00000000000573c2 */ /* 0x004e7000000e0000 */
[----:B---3--:R-:W1:Y:S02]  /*0580*/  R2UR UR6, R2 ;  /* 0x00000000020673c2 */ /* 0x008e6400000e0000 */
[----:B-1----:R-:W-:-:S06]  /*0590*/  UIADD3 UR6, -UR5, UR6, URZ ;  /* 0x0000000605067290 */ /* 0x002fcc000fffe13f */
.L_x_658:
[----:B------:R-:W-:Y:S01]  /*05a0*/  UIADD3 UR6, -UR4, UR6, URZ ;  /* 0x0000000604067290 */ /* 0x000fe2000fffe13f */
[----:B-----5:R-:W-:Y:S01]  /*05b0*/  IADD3 R11, R9, UR4, RZ ;  /* 0x00000004090b7c10 */ /* 0x020fe2000fffe0ff */
[----:B------:R-:W-:Y:S01]  /*05c0*/  CS2R R130, SRZ ;  /* 0x0000000000827805 */ /* 0x000fe2000001ff00 */
[----:B------:R-:W-:Y:S01]  /*05d0*/  PLOP3.LUT P2, PT, PT, PT, PT, 0x80, 0x0 ;  /* 0x000000000000781c */ /* 0x000fe20003f4f070 */
[----:B------:R-:W-:Y:S01]  /*05e0*/  UISETP.GE.AND UP0, UPT, UR6, 0x1, UPT ;  /* 0x000000010600788c */ /* 0x000fe2000bf06270 */
[----:B------:R-:W-:Y:S01]  /*05f0*/  CS2R R14, SRZ ;  /* 0x00000000000e7805 */ /* 0x000fe2000001ff00 */
[----:B------:R-:W-:Y:S01]  /*0600*/  UIADD3 UR4, UR6, 0x5f, URZ ;  /* 0x0000005f06047890 */ /* 0x000fe2000fffe03f */
[----:B------:R-:W-:Y:S01]  /*0610*/  IMAD.MOV.U32 R128, RZ, RZ, RZ ;  /* 0x000000ffff807224 */ /* 0x000fe200078e00ff */
[----:B------:R-:W-:Y:S01]  /*0620*/  MOV R9, RZ ;  /* 0x000000ff00097202 */ /* 0x000fe20000000f00 */
[----:B------:R-:W-:Y:S01]  /*0630*/  IMAD.MOV.U32 R150, RZ, RZ, RZ ;  /* 0x000000ffff967224 */ /* 0x000fe200078e00ff */
[----:B------:R-:W-:Y:S01]  /*0640*/  PLOP3.LUT P1, PT, PT, PT, UP0, 0x80, 0x0 ;  /* 0x000000000000781c */ /* 0x000fe20003f2f008 */
[----:B------:R-:W-:Y:S01]  /*0650*/  UIMAD.WIDE UR4, UR4, 0x2aaaaaab, URZ ;  /* 0x2aaaaaab040478a5 */ /* 0x000fe2000f8e023f */
[----:B------:R-:W-:Y:S01]  /*0660*/  IMAD.MOV.U32 R148, RZ, RZ, RZ ;  /* 0x000000ffff947224 */ /* 0x000fe200078e00ff */
[----:B------:R-:W-:Y:S01]  /*0670*/  CS2R R146, SRZ ;  /* 0x0000000000927805 */ /* 0x000fe2000001ff00 */
[----:B------:R-:W-:Y:S01]  /*0680*/  CS2R R12, SRZ ;  /* 0x00000000000c7805 */ /* 0x000fe2000001ff00 */
[----:B------:R-:W-:Y:S01]  /*0690*/  USHF.R.U32.HI UR16, URZ, 0x1f, UR5 ;  /* 0x0000001f3f107899 */ /* 0x000fe20008011605 */
[----:B------:R-:W-:Y:S01]  /*06a0*/  MOV R144, RZ ;  /* 0x000000ff00907202 */ /* 0x000fe20000000f00 */
[----:B------:R-:W-:Y:S01]  /*06b0*/  IMAD.MOV.U32 R126, RZ, RZ, RZ ;  /* 0x000000ffff7e7224 */ /* 0x000fe200078e00ff */
[----:B------:R-:W-:Y:S01]  /*06c0*/  CS2R R16, SRZ ;  /* 0x0000000000107805 */ /* 0x000fe2000001ff00 */
[----:B------:R-:W-:Y:S01]  /*06d0*/  ULEA.HI.SX32 UR16, UR5, UR16, 0x1c ;  /* 0x0000001005107291 */ /* 0x000fe2000f8fe23f */
[----:B------:R-:W-:Y:S01]  /*06e0*/  MOV R124, RZ ;  /* 0x000000ff007c7202 */ /* 0x000fe20000000f00 */
        /* <DEDUP_REMOVED lines=52> */
[----:B------:R-:W-:Y:S05]  /*0a30*/  @!P1 BRA `(.L_x_659) ;  /* 0x000098b000009947 */ /* 0x000fea0003800000 */
[----:B------:R-:W-:Y:S01]  /*0a40*/  ISETP.NE.U32.AND P4, PT, RZ, c[0x0][0x340], PT ;  /* 0x0000d000ff007a0c */ /* 0x000fe20003f85070 */
[----:B------:R-:W1:Y:S01]  /*0a50*/  S2R R24, SR_CTAID.Y ;  /* 0x0000000000187919 */ /* 0x000e620000002600 */
[----:B------:R-:W-:-:S02]  /*0a60*/  SHF.R.S32.HI R0, RZ, 0x1f, R8 ;  /* 0x0000001fff007819 */ /* 0x000fc40000011408 */
[----:B------:R-:W-:Y:S01]  /*0a70*/  SHF.R.S32.HI R37, RZ, 0x1f, R109 ;  /* 0x0000001fff257819 */ /* 0x000fe2000001146d */
[----:B------:R-:W-:Y:S01]  /*0a80*/  IMAD.MOV.U32 R4, RZ, RZ, c[0x0][0x2c4] ;  /* 0x0000b100ff047624 */ /* 0x000fe200078e00ff */
[----:B------:R-:W-:Y:S01]  /*0a90*/  ISETP.NE.AND.EX P4, PT, RZ, c[0x0][0x344], PT, P4 ;  /* 0x0000d100ff007a0c */ /* 0x000fe20003f85340 */
[----:B------:R-:W-:Y:S02]  /*0aa0*/  UMOV UR7, 0x60 ;  /* 0x0000006000077882 */ /* 0x000fe40000000000 */
[----:B------:R-:W-:Y:S01]  /*0ab0*/  ULDC.64 UR4, c[0x0][0x1e0] ;  /* 0x0000780000047ab9 */ /* 0x000fe20000000a00 */
[----:B------:R-:W-:Y:S01]  /*0ac0*/  SHF.R.S32.HI R17, RZ, 0x1f, R252 ;  /* 0x0000001fff117819 */ /* 0x000fe200000114fc */
[----:B------:R-:W-:-:S08]  /*0ad0*/  ULDC.64 UR10, c[0x0][0x208] ;  /* 0x00008200000a7ab9 */ /* 0x000fd00000000a00 */
[----:B------:R-:W-:-:S05]  /*0ae0*/  @P4 IMAD.WIDE R2, R252, R27, c[0x0][0x340] ;  /* 0x0000d000fc024625 */ /* 0x000fca00078e021b */
[----:B------:R2:W3:Y:S01]  /*0af0*/  @P4 LDG.E R18, [R2.64] ;  /* 0x0000001402124981 */ /* 0x0004e2000c1e1900 */
[----:B------:R-:W-:Y:S01]  /*0b00*/  IMAD R0, R0, c[0x0][0x178], RZ ;  /* 0x00005e0000007a24 */ /* 0x000fe200078e02ff */
[-C--:B------:R-:W-:Y:S01]  /*0b10*/  LEA.HI R36, R37, R109.reuse, RZ, 0x3 ;  /* 0x0000006d25247211 */ /* 0x080fe200078f18ff */
[----:B------:R-:W-:Y:S01]  /*0b20*/  UIMAD.WIDE.U32 UR18, UR7, UR4, URZ ;  /* 0x00000004071272a5 */ /* 0x000fe2000f8e003f */
[----:B------:R-:W-:Y:S01]  /*0b30*/  ISETP.NE.AND P1, PT, R4, 0x1, PT ;  /* 0x000000010400780c */ /* 0x000fe20003f25270 */
[----:B------:R-:W-:Y:S01]  /*0b40*/  IMAD R0, R8, c[0x0][0x17c], R0 ;  /* 0x00005f0008007a24 */ /* 0x000fe200078e0200 */
[----:B------:R-:W-:Y:S01]  /*0b50*/  SHF.R.S32.HI R14, RZ, 0x3, R36 ;  /* 0x00000003ff0e7819 */ /* 0x000fe20000011424 */
[----:B------:R-:W-:Y:S01]  /*0b60*/  UIMAD.WIDE.U32 UR14, UR7, UR10, URZ ;  /* 0x0000000a070e72a5 */ /* 0x000fe2000f8e003f */
[----:B-1----:R-:W-:Y:S01]  /*0b70*/  SHF.R.S32.HI R29, RZ, 0x1f, R24 ;  /* 0x0000001fff1d7819 */ /* 0x002fe20000011418 */
[----:B------:R-:W-:Y:S01]  /*0b80*/  IMAD.U32 R4, RZ, RZ, UR18 ;  /* 0x00000012ff047e24 */ /* 0x000fe2000f8e00ff */
[----:B------:R-:W-:Y:S01]  /*0b90*/  UIMAD UR4, UR16, -0x60, UR7 ;  /* 0xffffffa0100478a4 */ /* 0x000fe2000f8e0207 */
[----:B------:R-:W-:Y:S01]  /*0ba0*/  IMAD.U32 R5, RZ, RZ, UR19 ;  /* 0x00000013ff057e24 */ /* 0x000fe2000f8e00ff */
[----:B------:R-:W-:Y:S01]  /*0bb0*/  SEL R5, R17, RZ, !P0 ;  /* 0x000000ff11057207 */ /* 0x000fe20004000000 */
[----:B------:R-:W-:Y:S01]  /*0bc0*/  IMAD.MOV.U32 R34, RZ, RZ, R4 ;  /* 0x000000ffff227224 */ /* 0x000fe200078e0004 */
[----:B------:R-:W-:Y:S01]  /*0bd0*/  SEL R4, R252, RZ, !P0 ;  /* 0x000000fffc047207 */ /* 0x000fe20004000000 */
[----:B------:R-:W-:Y:S01]  /*0be0*/  IMAD.U32 R9, RZ, RZ, UR15 ;  /* 0x0000000fff097e24 */ /* 0x000fe2000f8e00ff */
[-C--:B------:R-:W-:Y:S01]  /*0bf0*/  LEA.HI R15, R37, R109.reuse, RZ, 0x4 ;  /* 0x0000006d250f7211 */ /* 0x080fe200078f20ff */
[----:B------:R-:W-:Y:S01]  /*0c00*/  IMAD R5, R5, c[0x0][0x1c0], RZ ;  /* 0x0000700005057a24 */ /* 0x000fe200078e02ff */
[----:B------:R-:W-:Y:S01]  /*0c10*/  UIMAD UR5, UR7, UR5, URZ ;  /* 0x00000005070572a4 */ /* 0x000fe2000f8e023f */
[----:B------:R-:W-:Y:S01]  /*0c20*/  IMAD R9, R40, 0x80, R14 ;  /* 0x0000008028097824 */ /* 0x000fe200078e020e */
[----:B------:R-:W-:Y:S01]  /*0c30*/  SHF.R.S32.HI R13, RZ, 0x4, R15 ;  /* 0x00000004ff0d7819 */ /* 0x000fe2000001140f */
[----:B------:R-:W-:Y:S01]  /*0c40*/  UIADD3 UR8, UR16, -0x1, URZ ;  /* 0xffffffff10087890 */ /* 0x000fe2000fffe03f */
[----:B------:R-:W-:Y:S01]  /*0c50*/  IMAD.MOV.U32 R38, RZ, RZ, c[0x0][0x1e0] ;  /* 0x00007800ff267624 */ /* 0x000fe200078e00ff */
[----:B------:R-:W-:Y:S01]  /*0c60*/  UIADD3 UR5, UR19, UR5, URZ ;  /* 0x0000000513057290 */ /* 0x000fe2000fffe03f */
[----:B------:R-:W-:Y:S01]  /*0c70*/  IMAD.MOV.U32 R39, RZ, RZ, c[0x0][0x1e4] ;  /* 0x00007900ff277624 */ /* 0x000fe200078e00ff */
[----:B------:R-:W-:Y:S01]  /*0c80*/  USHF.R.S32.HI UR9, URZ, 0x1f, UR8 ;  /* 0x0000001f3f097899 */ /* 0x000fe20008011408 */
[----:B--2---:R-:W-:Y:S01]  /*0c90*/  IMAD.WIDE.U32 R2, R8, c[0x0][0x178], RZ ;  /* 0x00005e0008027a25 */ /* 0x004fe200078e00ff */
[----:B------:R-:W-:Y:S01]  /*0ca0*/  UIMAD UR12, UR5, UR8, URZ ;  /* 0x00000008050c72a4 */ /* 0x000fe2000f8e023f */
[----:B------:R-:W-:Y:S01]  /*0cb0*/  LEA.HI R108, R37, R109, RZ, 0x5 ;  /* 0x0000006d256c7211 */ /* 0x000fe200078f28ff */
[----:B------:R-:W-:Y:S01]  /*0cc0*/  UIMAD UR7, UR7, UR11, URZ ;  /* 0x0000000b070772a4 */ /* 0x000fe2000f8e023f */
[----:B------:R-:W-:Y:S01]  /*0cd0*/  IMAD.IADD R3, R3, 0x1, R0 ;  /* 0x0000000103037824 */ /* 0x000fe200078e0200 */
[----:B------:R-:W-:Y:S01]  /*0ce0*/  LOP3.LUT R0, R36, 0xfffffff8, RZ, 0xc0, !PT ;  /* 0xfffffff824007812 */ /* 0x000fe200078ec0ff */
[----:B------:R-:W-:Y:S01]  /*0cf0*/  IMAD.U32 R8, RZ, RZ, UR14 ;  /* 0x0000000eff087e24 */ /* 0x000fe2000f8e00ff */
[----:B------:R-:W-:Y:S01]  /*0d00*/  UIMAD UR12, UR9, UR18, UR12 ;  /* 0x00000012090c72a4 */ /* 0x000fe2000f8e020c */
[----:B------:R-:W-:Y:S01]  /*0d10*/  IMAD.WIDE.U32 R2, R24, c[0x0][0x1b8], R2 ;  /* 0x00006e0018027a25 */ /* 0x000fe200078e0002 */
[----:B------:R-:W-:-:S02]  /*0d20*/  UIADD3 UR7, UR15, UR7, URZ ;  /* 0x000000070f077290 */ /* 0x000fc4000fffe03f */
[----:B------:R-:W-:Y:S01]  /*0d30*/  UISETP.GE.AND UP0, UPT, UR6, 0x61, UPT ;  /* 0x000000610600788c */ /* 0x000fe2000bf06270 */
[----:B------:R-:W-:Y:S02]  /*0d40*/  IMAD.IADD R28, R109, 0x1, -R0 ;  /* 0x000000016d1c7824 */ /* 0x000fe400078e0a00 */
[----:B------:R-:W-:Y:S02]  /*0d50*/  IMAD R0, R29, c[0x0][0x1b8], RZ ;  /* 0x00006e001d007a24 */ /* 0x000fe400078e02ff */
[----:B------:R-:W-:Y:S02]  /*0d60*/  IMAD R7, R28, 0x20, R14 ;  /* 0x000000201c077824 */ /* 0x000fe400078e020e */
[----:B------:R-:W-:Y:S02]  /*0d70*/  IMAD R0, R24, c[0x0][0x1bc], R0 ;  /* 0x00006f0018007a24 */ /* 0x000fe400078e0200 */
[----:B------:R-:W-:Y:S02]  /*0d80*/  IMAD R7, R40, 0x80, R7 ;  /* 0x0000008028077824 */ /* 0x000fe400078e0207 */
[----:B------:R-:W-:-:S02]  /*0d90*/  IMAD.IADD R3, R3, 0x1, R0 ;  /* 0x0000000103037824 */ /* 0x000fc400078e0200 */
[----:B------:R-:W-:-:S04]  /*0da0*/  @P1 IMAD.HI.U32 R6, R7, c[0x0][0x2c8], RZ ;  /* 0x0000b20007061a27 */ /* 0x000fc800078e00ff */
[----:B------:R-:W-:Y:S01]  /*0db0*/  IMAD.MOV.U32 R0, RZ, RZ, R7 ;  /* 0x000000ffff007224 */ /* 0x000fe200078e0007 */
[----:B------:R-:W-:Y:S01]  /*0dc0*/  @P1 SHF.R.U32.HI R0, RZ, c[0x0][0x2cc], R6 ;  /* 0x0000b300ff001a19 */ /* 0x000fe20000011606 */
[----:B------:R-:W-:Y:S02]  /*0dd0*/  IMAD R6, R4, c[0x0][0x1c4], R5 ;  /* 0x0000710004067a24 */ /* 0x000fe400078e0205 */
[----:B------:R-:W-:Y:S01]  /*0de0*/  IMAD R5, R10, c[0x0][0x2c4], RZ ;  /* 0x0000b1000a057a24 */ /* 0x000fe200078e02ff */
[----:B------:R-:W-:Y:S01]  /*0df0*/  IADD3 R10, R9, 0x20, RZ ;  /* 0x00000020090a7810 */ /* 0x000fe20007ffe0ff */
[----:B------:R-:W-:Y:S01]  /*0e00*/  IMAD.WIDE.U32 R2, R4, c[0x0][0x1c0], R2 ;  /* 0x0000700004027a25 */ /* 0x000fe200078e0002 */
[----:B------:R-:W-:Y:S02]  /*0e10*/  BAR.SYNC.DEFER_BLOCKING 0x0 ;  /* 0x0000000000007b1d */ /* 0x000fe40000010000 */
[----:B------:R-:W-:Y:S01]  /*0e20*/  ISETP.GE.AND P5, PT, R10, R5, PT ;  /* 0x000000050a00720c */ /* 0x000fe20003fa6270 */
[----:B------:R-:W-:-:S02]  /*0e30*/  IMAD.MOV R4, RZ, RZ, -R0 ;  /* 0x000000ffff047224 */ /* 0x000fc400078e0a00 */
[----:B------:R-:W-:Y:S02]  /*0e40*/  IMAD.IADD R3, R3, 0x1, R6 ;  /* 0x0000000103037824 */ /* 0x000fe400078e0206 */
[----:B------:R-:W-:Y:S01]  /*0e50*/  IMAD R10, R4, c[0x0][0x2c4], R7 ;  /* 0x0000b100040a7a24 */ /* 0x000fe200078e0207 */
[----:B------:R-:W-:Y:S01]  /*0e60*/  SHF.R.S32.HI R4, RZ, 0x1f, R0 ;  /* 0x0000001fff047819 */ /* 0x000fe20000011400 */
[----:B------:R-:W-:Y:S01]  /*0e70*/  IMAD.U32 R6, RZ, RZ, UR4 ;  /* 0x00000004ff067e24 */ /* 0x000fe2000f8e00ff */
[----:B------:R-:W-:Y:S01]  /*0e80*/  SHF.R.S32.HI R7, RZ, 0x1f, R11 ;  /* 0x0000001fff077819 */ /* 0x000fe2000001140b */
[----:B------:R-:W-:Y:S01]  /*0e90*/  IMAD.MOV.U32 R35, RZ, RZ, R8 ;  /* 0x000000ffff237224 */ /* 0x000fe200078e0008 */
[----:B------:R-:W-:Y:S01]  /*0ea0*/  IADD3 R8, R9, 0x40, RZ ;  /* 0x0000004009087810 */ /* 0x000fe20007ffe0ff */
[----:B------:R-:W-:Y:S01]  /*0eb0*/  IMAD R4, R4, c[0x0][0x1b0], RZ ;  /* 0x00006c0004047a24 */ /* 0x000fe200078e02ff */
[----:B------:R-:W-:Y:S01]  /*0ec0*/  IADD3 R22, R6, UR6, -R14 ;  /* 0x0000000606167c10 */ /* 0x000fe2000fffe80e */
[----:B------:R-:W-:Y:S01]  /*0ed0*/  IMAD.SHL.U32 R6, R14, 0x40, RZ ;  /* 0x000000400e067824 */ /* 0x000fe200078e00ff */
[----:B------:R-:W-:Y:S01]  /*0ee0*/  ISETP.GE.AND P1, PT, R8, R5, PT ;  /* 0x000000050800720c */ /* 0x000fe20003f26270 */
[----:B------:R-:W-:Y:S01]  /*0ef0*/  IMAD.WIDE.U32 R2, R0, c[0x0][0x1b0], R2 ;  /* 0x00006c0000027a25 */ /* 0x000fe200078e0002 */
[----:B------:R-:W-:-:S03]  /*0f00*/  IADD3 R8, P0, R11, R14, RZ ;  /* 0x0000000e0b087210 */ /* 0x000fc60007f1e0ff */
[----:B------:R-:W-:Y:S01]  /*0f10*/  IMAD R11, R0, c[0x0][0x1b4], R4 ;  /* 0x00006d00000b7a24 */ /* 0x000fe200078e0204 */
[----:B------:R-:W-:Y:S01]  /*0f20*/  LOP3.LUT R0, R6, 0x1c0, RZ, 0xc0, !PT ;  /* 0x000001c006007812 */ /* 0x000fe200078ec0ff */
[----:B------:R-:W-:Y:S01]  /*0f30*/  IMAD.SHL.U32 R4, R28, 0x8, RZ ;  /* 0x000000081c047824 */ /* 0x000fe200078e00ff */
[----:B------:R-:W-:Y:S01]  /*0f40*/  LEA.HI.X.SX32 R12, R14, R7, 0x1, P0 ;  /* 0x000000070e0c7211 */ /* 0x000fe200000f0eff */
[----:B------:R-:W-:Y:S01]  /*0f50*/  IMAD.IADD R3, R3, 0x1, R11 ;  /* 0x0000000103037824 */ /* 0x000fe200078e020b */
[C---:B------:R-:W-:Y:S02]  /*0f60*/  ISETP.GE.AND P0, PT, R9.reuse, R5, PT ;  /* 0x000000050900720c */ /* 0x040fe40003f06270 */
[----:B------:R-:W-:Y:S01]  /*0f70*/  IADD3 R6, R9, 0x60, RZ ;  /* 0x0000006009067810 */ /* 0x000fe20007ffe0ff */
[----:B------:R-:W-:Y:S01]  /*0f80*/  IMAD.WIDE.U32 R2, R10, c[0x0][0x1a8], R2 ;  /* 0x00006a000a027a25 */ /* 0x000fe200078e0002 */
[----:B------:R-:W-:Y:S02]  /*0f90*/  LOP3.LUT R9, R0, 0x38, R4, 0xf8, !PT ;  /* 0x0000003800097812 */ /* 0x000fe400078ef804 */
[----:B------:R-:W-:-:S02]  /*0fa0*/  SHF.R.U32.HI R0, RZ, 0x3, R0 ;  /* 0x00000003ff007819 */ /* 0x000fc40000011600 */
[----:B------:R-:W-:Y:S02]  /*0fb0*/  LEA.HI R7, R15, R13, RZ, 0x1 ;  /* 0x0000000d0f077211 */ /* 0x000fe400078f08ff */
[----:B------:R-:W-:Y:S02]  /*0fc0*/  LOP3.LUT R16, R9, R0, RZ, 0x3c, !PT ;  /* 0x0000000009107212 */ /* 0x000fe400078e3cff */
[----:B------:R-:W-:Y:S02]  /*0fd0*/  SHF.R.S32.HI R0, RZ, 0x1f, R10 ;  /* 0x0000001fff007819 */ /* 0x000fe4000001140a */
[----:B------:R-:W-:Y:S02]  /*0fe0*/  LOP3.LUT R7, R7, 0xfffffffe, RZ, 0xc0, !PT ;  /* 0xfffffffe07077812 */ /* 0x000fe400078ec0ff */
[----:B------:R-:W-:Y:S01]  /*0ff0*/  ISETP.GE.AND P2, PT, R6, R5, PT ;  /* 0x000000050600720c */ /* 0x000fe20003f46270 */
[----:B------:R-:W-:Y:S01]  /*1000*/  IMAD R0, R0, c[0x0][0x1a8], RZ ;  /* 0x00006a0000007a24 */ /* 0x000fe200078e02ff */
[----:B------:R-:W-:Y:S01]  /*1010*/  SHF.R.S32.HI R5, RZ, 0x1f, R4 ;  /* 0x0000001fff057819 */ /* 0x000fe20000011404 */
[----:B------:R-:W-:Y:S01]  /*1020*/  IMAD R6, R12, c[0x0][0x1e0], RZ ;  /* 0x000078000c067a24 */ /* 0x000fe200078e02ff */
[----:B------:R-:W-:Y:S01]  /*1030*/  IADD3 R31, R4, 0x40, RZ ;  /* 0x00000040041f7810 */ /* 0x000fe20007ffe0ff */
[----:B------:R-:W-:Y:S01]  /*1040*/  IMAD R11, R10, c[0x0][0x1ac], R0 ;  /* 0x00006b000a0b7a24 */ /* 0x000fe200078e0200 */
[----:B------:R-:W-:Y:S01]  /*1050*/  LOP3.LUT R0, R15, 0xfffffff0, RZ, 0xc0, !PT ;  /* 0xfffffff00f007812 */ /* 0x000fe200078ec0ff */
[----:B------:R-:W-:Y:S01]  /*1060*/  IMAD.IADD R33, R13, 0x1, -R7 ;  /* 0x000000010d217824 */ /* 0x000fe200078e0a07 */
[----:B------:R-:W-:Y:S01]  /*1070*/  LEA R15, P3, R2, c[0x0][0x160], 0x1 ;  /* 0x00005800020f7a11 */ /* 0x000fe200078608ff */
[----:B------:R-:W-:Y:S01]  /*1080*/  IMAD.IADD R3, R3, 0x1, R11 ;  /* 0x0000000103037824 */ /* 0x000fe200078e020b */
[----:B------:R-:W-:Y:S01]  /*1090*/  LEA.HI R11, R37, R109, RZ, 0x6 ;  /* 0x0000006d250b7211 */ /* 0x000fe200078f30ff */
[----:B------:R-:W-:Y:S01]  /*10a0*/  IMAD.IADD R0, R109, 0x1, -R0 ;  /* 0x000000016d007824 */ /* 0x000fe200078e0a00 */
[----:B------:R-:W-:Y:S01]  /*10b0*/  IADD3 R32, R4, 0x80, RZ ;  /* 0x0000008004207810 */ /* 0x000fe20007ffe0ff */
[----:B------:R-:W-:Y:S01]  /*10c0*/  IMAD R9, R8, c[0x0][0x1e4], R6 ;  /* 0x0000790008097a24 */ /* 0x000fe200078e0206 */
[----:B------:R-:W-:Y:S01]  /*10d0*/  LEA.HI.X R14, R2, c[0x0][0x164], R3, 0x1, P3 ;  /* 0x00005900020e7a11 */ /* 0x000fe200018f0c03 */
[----:B------:R-:W-:Y:S01]  /*10e0*/  IMAD R3, R29, c[0x0][0x1e8], RZ ;  /* 0x00007a001d037a24 */ /* 0x000fe200078e02ff */
[----:B------:R-:W-:Y:S01]  /*10f0*/  SHF.R.S32.HI R10, RZ, 0x1f, R0 ;  /* 0x0000001fff0a7819 */ /* 0x000fe20000011400 */
[----:B------:R-:W-:Y:S01]  /*1100*/  IMAD.WIDE.U32 R6, R8, c[0x0][0x1e0], R4 ;  /* 0x0000780008067a25 */ /* 0x000fe200078e0004 */
[----:B------:R-:W-:Y:S01]  /*1110*/  SHFL.IDX PT, R2, R15, RZ, 0x181f ;  /* 0x00181fff0f027589 */ /* 0x000fe200000e0000 */
[----:B------:R-:W-:-:S02]  /*1120*/  ISETP.GE.AND P3, PT, R31, c[0x0][0x198], PT ;  /* 0x000066001f007a0c */ /* 0x000fc40003f66270 */
[----:B------:R-:W-:Y:S01]  /*1130*/  LEA.HI R30, R10, R0, RZ, 0x3 ;  /* 0x000000000a1e7211 */ /* 0x000fe200078f18ff */
[----:B------:R-:W-:Y:S02]  /*1140*/  IMAD.SHL.U32 R10, R11, 0x8, RZ ;  /* 0x000000080b0a7824 */ /* 0x000fe400078e00ff */
[----:B------:R-:W-:Y:S02]  /*1150*/  IMAD R11, R24, c[0x0][0x1ec], R3 ;  /* 0x00007b00180b7a24 */ /* 0x000fe400078e0203 */
[----:B------:R-:W-:Y:S01]  /*1160*/  IMAD.IADD R7, R7, 0x1, R9 ;  /* 0x0000000107077824 */ /* 0x000fe200078e0209 */
[----:B------:R-:W1:Y:S01]  /*1170*/  SHFL.IDX PT, R3, R14, RZ, 0x181f ;  /* 0x00181fff0e037589 */ /* 0x000e6200000e0000 */
[----:B------:R-:W-:Y:S01]  /*1180*/  IMAD R12, R12, c[0x0][0x208], RZ ;  /* 0x000082000c0c7a24 */ /* 0x000fe200078e02ff */
[----:B------:R-:W-:Y:S01]  /*1190*/  LOP3.LUT R19, R16, 0xfffffe00, R10, 0xf8, !PT ;  /* 0xfffffe0010137812 */ /* 0x000fe200078ef80a */
[----:B------:R-:W-:-:S04]  /*11a0*/  IMAD.WIDE.U32 R6, R24, c[0x0][0x1e8], R6 ;  /* 0x00007a0018067a25 */ /* 0x000fc800078e0006 */
[----:B------:R-:W-:Y:S01]  /*11b0*/  IMAD.IADD R21, R7, 0x1, R11 ;  /* 0x0000000107157824 */ /* 0x000fe200078e020b */
[----:B------:R-:W-:Y:S01]  /*11c0*/  STL [R1+0x18], R19 ;  /* 0x0000181301007387 */ /* 0x000fe20000100800 */
[----:B------:R-:W-:Y:S02]  /*11d0*/  IMAD.MOV.U32 R20, RZ, RZ, R6 ;  /* 0x000000ffff147224 */ /* 0x000fe400078e0006 */
[----:B------:R-:W-:Y:S01]  /*11e0*/  IMAD R13, R8, c[0x0][0x20c], R12 ;  /* 0x00008300080d7a24 */ /* 0x000fe200078e020c */
[----:B------:R-:W-:Y:S01]  /*11f0*/  LOP3.LUT R12, R30, 0xfffffff8, RZ, 0xc0, !PT ;  /* 0xfffffff81e0c7812 */ /* 0x000fe200078ec0ff */
[----:B------:R-:W-:-:S04]  /*1200*/  IMAD.WIDE.U32 R8, R8, c[0x0][0x208], R4 ;  /* 0x0000820008087a25 */ /* 0x000fc800078e0004 */
[----:B------:R-:W-:Y:S02]  /*1210*/  IMAD R29, R29, c[0x0][0x210], RZ ;  /* 0x000084001d1d7a24 */ /* 0x000fe400078e02ff */
[----:B------:R-:W-:Y:S02]  /*1220*/  IMAD.IADD R9, R9, 0x1, R13 ;  /* 0x0000000109097824 */ /* 0x000fe400078e020d */
[----:B------:R-:W-:Y:S01]  /*1230*/  IMAD.IADD R27, R0, 0x1, -R12 ;  /* 0x00000001001b7824 */ /* 0x000fe200078e0a0c */
[----:B------:R-:W-:Y:S01]  /*1240*/  @!P0 SHF.R.S32.HI R0, RZ, 0x1f, R31 ;  /* 0x0000001fff008819 */ /* 0x000fe2000001141f */
[C---:B------:R-:W-:Y:S02]  /*1250*/  IMAD R29, R24.reuse, c[0x0][0x214], R29 ;  /* 0x00008500181d7a24 */ /* 0x040fe400078e021d */
[----:B------:R-:W-:Y:S01]  /*1260*/  IMAD.WIDE.U32 R24, R24, c[0x0][0x210], R8 ;  /* 0x0000840018187a25 */ /* 0x000fe200078e0008 */
[----:B------:R-:W-:Y:S01]  /*1270*/  @!P0 LEA.HI R8, R0, R31, RZ, 0x3 ;  /* 0x0000001f00088211 */ /* 0x000fe200078f18ff */
[----:B------:R-:W-:Y:S02]  /*1280*/  SHFL.IDX PT, R9, R14, 0x1, 0x181f ;  /* 0x00381f000e097f89 */ /* 0x000fe400000e0000 */
[----:B------:R-:W-:Y:S01]  /*1290*/  IMAD.SHL.U32 R241, R19, 0x2, RZ ;  /* 0x0000000213f17824 */ /* 0x000fe200078e00ff */
[----:B------:R-:W-:-:S02]  /*12a0*/  @!P0 LOP3.LUT R12, R8, 0xfffffff8, RZ, 0xc0, !PT ;  /* 0xfffffff8080c8812 */ /* 0x000fc400078ec0ff */
[----:B------:R-:W2:Y:S03]  /*12b0*/  SHFL.IDX PT, R8, R15, 0x1, 0x181f ;  /* 0x00381f000f087f89 */ /* 0x000ea600000e0000 */
[----:B-1----:R-:W-:Y:S01]  /*12c0*/  @!P0 IMAD.WIDE R12, R12, 0x2, R2 ;  /* 0x000000020c0c8825 */ /* 0x002fe200078e0202 */
[----:B---3--:R-:W-:-:S03]  /*12d0*/  @P4 SHF.R.S32.HI R7, RZ, 0x1f, R18 ;  /* 0x0000001fff074819 */ /* 0x008fc60000011412 */
[----:B------:R-:W-:Y:S02]  /*12e0*/  @P4 IMAD.MOV.U32 R6, RZ, RZ, R18 ;  /* 0x000000ffff064224 */ /* 0x000fe400078e0012 */
[----:B------:R-:W-:Y:S02]  /*12f0*/  @!P4 IMAD.MOV.U32 R6, RZ, RZ, R252 ;  /* 0x000000ffff06c224 */ /* 0x000fe400078e00fc */
[----:B------:R-:W-:-:S03]  /*1300*/  @!P4 IMAD.MOV.U32 R7, RZ, RZ, R17 ;  /* 0x000000ffff07c224 */ /* 0x000fc600078e0011 */
[----:B------:R-:W-:Y:S02]  /*1310*/  SEL R26, R6, RZ, !P6 ;  /* 0x000000ff061a7207 */ /* 0x000fe40007000000 */
[----:B------:R-:W-:Y:S02]  /*1320*/  SEL R23, R7, RZ, !P6 ;  /* 0x000000ff07177207 */ /* 0x000fe40007000000 */
[----:B------:R-:W-:Y:S01]  /*1330*/  ISETP.GE.AND P6, PT, R4, c[0x0][0x198], PT ;  /* 0x0000660004007a0c */ /* 0x000fe20003fc6270 */
[----:B------:R-:W-:Y:S01]  /*1340*/  IMAD.WIDE.U32 R20, R26, c[0x0][0x1f0], R20 ;  /* 0x00007c001a147a25 */ /* 0x000fe200078e0014 */
[----:B------:R-:W-:Y:S02]  /*1350*/  @!P0 SHF.R.S32.HI R7, RZ, 0x1f, R32 ;  /* 0x0000001fff078819 */ /* 0x000fe40000011420 */
[C---:B------:R-:W-:Y:S01]  /*1360*/  @!P0 LEA R6, P4, R4.reuse, R2, 0x1 ;  /* 0x0000000204068211 */ /* 0x040fe200078808ff */
[----:B------:R-:W-:Y:S01]  /*1370*/  IMAD.MOV.U32 R250, RZ, RZ, R20 ;  /* 0x000000fffffa7224 */ /* 0x000fe200078e0014 */
[----:B------:R-:W-:Y:S01]  /*1380*/  @!P0 LEA.HI R0, R7, R32, RZ, 0x3 ;  /* 0x0000002007008211 */ /* 0x000fe200078f18ff */
[----:B------:R-:W-:Y:S01]  /*1390*/  STL.64 [R1+0x10], R20 ;  /* 0x0000101401007387 */ /* 0x000fe20000100a00 */
[----:B------:R-:W-:-:S02]  /*13a0*/  @!P0 LEA.HI.X R7, R4, R3, R5, 0x1, P4 ;  /* 0x0000000304078211 */ /* 0x000fc400020f0c05 */
[----:B------:R-:W-:Y:S02]  /*13b0*/  @!P0 LOP3.LUT R0, R0, 0xfffffff8, RZ, 0xc0, !PT ;  /* 0xfffffff800008812 */ /* 0x000fe400078ec0ff */
[----:B------:R-:W-:Y:S01]  /*13c0*/  ISETP.GE.AND P4, PT, R32, c[0x0][0x198], PT ;  /* 0x0000660020007a0c */ /* 0x000fe20003f86270 */
[----:B------:R1:W-:Y:S02]  /*13d0*/  @!P0 LDGSTS.E.BYPASS.LTC128B.128 [R241+0x100], [R6.64], !P6 ;  /* 0x0010000006f18fae */ /* 0x0003e4000f101d54 */
[----:B------:R-:W-:Y:S01]  /*13e0*/  @!P0 IMAD.WIDE R10, R0, 0x2, R2 ;  /* 0x00000002000a8825 */ /* 0x000fe200078e0202 */
[----:B------:R-:W-:Y:S01]  /*13f0*/  @!P5 SHF.R.S32.HI R0, RZ, 0x1f, R32 ;  /* 0x0000001fff00d819 */ /* 0x000fe20000011420 */
[----:B------:R-:W-:Y:S03]  /*1400*/  SHFL.IDX PT, R2, R15, 0x2, 0x181f ;  /* 0x00581f000f027f89 */ /* 0x000fe600000e0000 */
[----:B------:R-:W-:Y:S01]  /*1410*/  @!P5 LEA.HI R0, R0, R32, RZ, 0x3 ;  /* 0x000000200000d211 */ /* 0x000fe200078f18ff */
[----:B------:R-:W3:Y:S03]  /*1420*/  SHFL.IDX PT, R3, R14, 0x2, 0x181f ;  /* 0x00581f000e037f89 */ /* 0x000ee600000e0000 */
[----:B------:R-:W-:Y:S01]  /*1430*/  @!P5 LOP3.LUT R0, R0, 0xfffffff8, RZ, 0xc0, !PT ;  /* 0xfffffff80000d812 */ /* 0x000fe200078ec0ff */
[----:B------:R4:W-:Y:S04]  /*1440*/  @!P0 LDGSTS.E.BYPASS.LTC128B.128 [R241+0x4100], [R12.64], !P3 ;  /* 0x041000000cf18fae */ /* 0x0009e8000d901d54 */
[----:B------:R5:W-:Y:S01]  /*1450*/  @!P0 LDGSTS.E.BYPASS.LTC128B.128 [R241+0x8100], [R10.64], !P4 ;  /* 0x081000000af18fae */ /* 0x000be2000e101d54 */
[----:B-1----:R-:W-:-:S02]  /*1460*/  @!P5 SHF.R.S32.HI R6, RZ, 0x1f, R31 ;  /* 0x0000001fff06d819 */ /* 0x002fc4000001141f */
[----:B------:R-:W-:Y:S02]  /*1470*/  @!P1 SHF.R.S32.HI R7, RZ, 0x1f, R32 ;  /* 0x0000001fff079819 */ /* 0x000fe40000011420 */
[----:B------:R-:W-:Y:S02]  /*1480*/  @!P5 LEA.HI R16, R6, R31, RZ, 0x3 ;  /* 0x0000001f0610d211 */ /* 0x000fe400078f18ff */
[----:B------:R-:W1:Y:S01]  /*1490*/  SHFL.IDX PT, R6, R15, 0x3, 0x181f ;  /* 0x00781f000f067f89 */ /* 0x000e6200000e0000 */
[----:B------:R-:W-:Y:S02]  /*14a0*/  @!P1 LEA.HI R18, R7, R32, RZ, 0x3 ;  /* 0x0000002007129211 */ /* 0x000fe400078f18ff */
[----:B------:R-:W-:Y:S01]  /*14b0*/  @!P5 LOP3.LUT R16, R16, 0xfffffff8, RZ, 0xc0, !PT ;  /* 0xfffffff81010d812 */ /* 0x000fe200078ec0ff */
[----:B------:R1:W1:Y:S01]  /*14c0*/  SHFL.IDX PT, R7, R14, 0x3, 0x181f ;  /* 0x00781f000e077f89 */ /* 0x00026200000e0000 */
[----:B------:R-:W-:-:S03]  /*14d0*/  @!P1 LOP3.LUT R18, R18, 0xfffffff8, RZ, 0xc0, !PT ;  /* 0xfffffff812129812 */ /* 0x000fc600078ec0ff */
[----:B--2---:R-:W-:Y:S01]  /*14e0*/  @!P5 IMAD.WIDE R16, R16, 0x2, R8 ;  /* 0x000000021010d825 */ /* 0x004fe200078e0208 */
[----:B-----5:R-:W-:-:S03]  /*14f0*/  @!P1 SHF.R.S32.HI R10, RZ, 0x1f, R31 ;  /* 0x0000001fff0a9819 */ /* 0x020fc6000001141f */
[----:B---3--:R-:W-:Y:S01]  /*1500*/  @!P1 IMAD.WIDE R18, R18, 0x2, R2 ;  /* 0x0000000212129825 */ /* 0x008fe200078e0202 */
[----:B----4-:R-:W-:Y:S02]  /*1510*/  @!P1 LEA.HI R12, R10, R31, RZ, 0x3 ;  /* 0x0000001f0a0c9211 */ /* 0x010fe400078f18ff */
[----:B------:R-:W-:Y:S02]  /*1520*/  @!P5 LEA R10, P0, R4, R8, 0x1 ;  /* 0x00000008040ad211 */ /* 0x000fe400078008ff */
[----:B------:R-:W-:Y:S02]  /*1530*/  @!P1 LOP3.LUT R12, R12, 0xfffffff8, RZ, 0xc0, !PT ;  /* 0xfffffff80c0c9812 */ /* 0x000fe400078ec0ff */
[----:B------:R-:W-:-:S03]  /*1540*/  @!P5 LEA.HI.X R11, R4, R9, R5, 0x1, P0 ;  /* 0x00000009040bd211 */ /* 0x000fc600000f0c05 */
[----:B------:R-:W-:Y:S02]  /*1550*/  @!P1 IMAD.WIDE R12, R12, 0x2, R2 ;  /* 0x000000020c0c9825 */ /* 0x000fe400078e0202 */
[----:B------:R2:W-:Y:S02]  /*1560*/  @!P5 LDGSTS.E.BYPASS.LTC128B.128 [R241+0x1100], [R10.64], !P6 ;  /* 0x011000000af1dfae */ /* 0x0005e4000f101d54 */
[----:B-1----:R-:W-:Y:S01]  /*1570*/  @!P5 IMAD.WIDE R14, R0, 0x2, R8 ;  /* 0x00000002000ed825 */ /* 0x002fe200078e0208 */
[C---:B------:R-:W-:Y:S01]  /*1580*/  @!P1 LEA R8, P0, R4.reuse, R2, 0x1 ;  /* 0x0000000204089211 */ /* 0x040fe200078008ff */
[----:B------:R1:W-:Y:S02]  /*1590*/  @!P5 LDGSTS.E.BYPASS.LTC128B.128 [R241+0x5100], [R16.64], !P3 ;  /* 0x0510000010f1dfae */ /* 0x0003e4000d901d54 */
[----:B------:R-:W-:Y:S01]  /*15a0*/  IMAD R0, R23, c[0x0][0x1f0], RZ ;  /* 0x00007c0017007a24 */ /* 0x000fe200078e02ff */
[C-C-:B------:R-:W-:Y:S01]  /*15b0*/  @!P1 LEA.HI.X R9, R4.reuse, R3, R5.reuse, 0x1, P0 ;  /* 0x0000000304099211 */ /* 0x140fe200000f0c05 */
[----:B------:R3:W-:Y:S01]  /*15c0*/  @!P5 LDGSTS.E.BYPASS.LTC128B.128 [R241+0x9100], [R14.64], !P4 ;  /* 0x091000000ef1dfae */ /* 0x0007e2000e101d54 */
[----:B------:R-:W-:Y:S01]  /*15d0*/  @!P2 LEA R2, P0, R4, R6, 0x1 ;  /* 0x000000060402a211 */ /* 0x000fe200078008ff */
[----:B------:R-:W-:Y:S01]  /*15e0*/  IMAD R0, R26, c[0x0][0x1f4], R0 ;  /* 0x00007d001a007a24 */ /* 0x000fe200078e0200 */
[----:B------:R-:W-:Y:S01]  /*15f0*/  ISETP.GE.AND P5, PT, R22, 0x21, PT ;  /* 0x000000211600780c */ /* 0x000fe20003fa6270 */
[----:B------:R4:W-:Y:S01]  /*1600*/  @!P1 LDGSTS.E.BYPASS.LTC128B.128 [R241+0x2100], [R8.64], !P6 ;  /* 0x0210000008f19fae */ /* 0x0009e2000f101d54 */
[----:B------:R-:W-:Y:S01]  /*1610*/  @!P2 LEA.HI.X R3, R4, R7, R5, 0x1, P0 ;  /* 0x000000070403a211 */ /* 0x000fe200000f0c05 */
[----:B------:R-:W-:Y:S01]  /*1620*/  IMAD.IADD R251, R21, 0x1, R0 ;  /* 0x0000000115fb7824 */ /* 0x000fe200078e0200 */
[----:B------:R-:W-:Y:S01]  /*1630*/  @!P2 SHF.R.S32.HI R5, RZ, 0x1f, R32 ;  /* 0x0000001fff05a819 */ /* 0x000fe20000011420 */
[----:B------:R5:W-:Y:S04]  /*1640*/  @!P1 LDGSTS.E.BYPASS.LTC128B.128 [R241+0x6100], [R12.64], !P3 ;  /* 0x061000000cf19fae */ /* 0x000be8000d901d54 */
[----:B------:R2:W-:Y:S01]  /*1650*/  @!P1 LDGSTS.E.BYPASS.LTC128B.128 [R241+0xa100], [R18.64], !P4 ;  /* 0x0a10000012f19fae */ /* 0x0005e2000e101d54 */
[----:B------:R-:W-:-:S03]  /*1660*/  ISETP.GE.AND P1, PT, R22, 0x41, PT ;  /* 0x000000411600780c */ /* 0x000fc60003f26270 */
[----:B------:R2:W-:Y:S01]  /*1670*/  @!P2 LDGSTS.E.BYPASS.LTC128B.128 [R241+0x3100], [R2.64], !P6 ;  /* 0x0310000002f1afae */ /* 0x0005e2000f101d54 */
[----:B------:R-:W-:Y:S01]  /*1680*/  ISETP.GE.AND P6, PT, R22, 0x1, PT ;  /* 0x000000011600780c */ /* 0x000fe20003fc6270 */
[----:B-1----:R-:W-:Y:S02]  /*1690*/  IMAD.SHL.U32 R16, R39, 0x40, RZ ;  /* 0x0000004027107824 */ /* 0x002fe400078e00ff */
[----:B---3--:R-:W-:Y:S01]  /*16a0*/  IMAD.WIDE.U32 R14, R38, 0x40, RZ ;  /* 0x00000040260e7825 */ /* 0x008fe200078e00ff */
[----:B----4-:R-:W-:-:S03]  /*16b0*/  @!P2 SHF.R.S32.HI R8, RZ, 0x1f, R31 ;  /* 0x0000001fff08a819 */ /* 0x010fc6000001141f */
[----:B------:R-:W-:Y:S01]  /*16c0*/  IMAD.IADD R9, R25, 0x1, R29 ;  /* 0x0000000119097824 */ /* 0x000fe200078e021d */
[----:B-----5:R-:W-:Y:S01]  /*16d0*/  @!P2 LEA.HI R12, R8, R31, RZ, 0x3 ;  /* 0x0000001f080ca211 */ /* 0x020fe200078f18ff */
[----:B------:R-:W-:-:S03]  /*16e0*/  IMAD.MOV.U32 R8, RZ, RZ, R24 ;  /* 0x000000ffff087224 */ /* 0x000fc600078e0018 */
[----:B------:R-:W-:Y:S01]  /*16f0*/  @!P2 LOP3.LUT R12, R12, 0xfffffff8, RZ, 0xc0, !PT ;  /* 0xfffffff80c0ca812 */ /* 0x000fe200078ec0ff */
[----:B--2---:R-:W-:-:S04]  /*1700*/  IMAD.WIDE.U32 R18, R26, c[0x0][0x218], R8 ;  /* 0x000086001a127a25 */ /* 0x004fc800078e0008 */
[----:B------:R-:W-:Y:S01]  /*1710*/  IMAD.WIDE.U32 R2, R34, UR8, R250 ;  /* 0x0000000822027c25 */ /* 0x000fe2000f8e00fa */
[----:B------:R1:W-:Y:S03]  /*1720*/  STL.64 [R1+0x8], R18 ;  /* 0x0000081201007387 */ /* 0x0003e60000100a00 */
[----:B------:R-:W-:Y:S01]  /*1730*/  @!P2 IMAD.WIDE R12, R12, 0x2, R6 ;  /* 0x000000020c0ca825 */ /* 0x000fe200078e0206 */
[----:B------:R-:W-:Y:S01]  /*1740*/  IADD3 R0, R3, UR12, RZ ;  /* 0x0000000c03007c10 */ /* 0x000fe2000fffe0ff */
[----:B------:R-:W-:Y:S01]  /*1750*/  UIMAD UR12, UR7, UR8, URZ ;  /* 0x00000008070c72a4 */ /* 0x000fe2000f8e023f */
[C---:B------:R-:W-:Y:S01]  /*1760*/  @P6 LEA R10, P0, R2.reuse, c[0x0][0x1c8], 0x1 ;  /* 0x00007200020a6a11 */ /* 0x040fe200078008ff */
[----:B------:R-:W-:Y:S01]  /*1770*/  IMAD.MOV.U32 R68, RZ, RZ, R18 ;  /* 0x000000ffff447224 */ /* 0x000fe200078e0012 */
[----:B------:R-:W-:Y:S01]  /*1780*/  @!P2 LEA.HI R3, R5, R32, RZ, 0x3 ;  /* 0x000000200503a211 */ /* 0x000fe200078f18ff */
[----:B------:R2:W-:Y:S01]  /*1790*/  @!P2 LDGSTS.E.BYPASS.LTC128B.128 [R241+0x7100], [R12.64], !P3 ;  /* 0x071000000cf1afae */ /* 0x0005e2000d901d54 */
[----:B------:R-:W-:Y:S01]  /*17a0*/  @P6 LEA.HI.X R11, R2, c[0x0][0x1cc], R0, 0x1, P0 ;  /* 0x00007300020b6a11 */ /* 0x000fe200000f0c00 */
[----:B------:R-:W-:Y:S01]  /*17b0*/  UIMAD UR12, UR9, UR14, UR12 ;  /* 0x0000000e090c72a4 */ /* 0x000fe2000f8e020c */
[----:B------:R-:W-:-:S02]  /*17c0*/  @P5 LEA R5, P0, R38, R2, 0x5 ;  /* 0x0000000226055211 */ /* 0x000fc400078028ff */
[----:B------:R-:W-:Y:S02]  /*17d0*/  @!P2 LOP3.LUT R3, R3, 0xfffffff8, RZ, 0xc0, !PT ;  /* 0xfffffff80303a812 */ /* 0x000fe400078ec0ff */
[----:B------:R-:W-:Y:S02]  /*17e0*/  @P5 LEA.HI.X R17, R38, R0, R39, 0x5, P0 ;  /* 0x0000000026115211 */ /* 0x000fe400000f2c27 */
[----:B------:R-:W-:Y:S01]  /*17f0*/  @P1 IADD3 R14, P0, R2, R14, RZ ;  /* 0x0000000e020e1210 */ /* 0x000fe20007f1e0ff */
[----:B------:R-:W-:Y:S01]  /*1800*/  @!P2 IMAD.WIDE R2, R3, 0x2, R6 ;  /* 0x000000020302a825 */ /* 0x000fe200078e0206 */
[----:B------:R-:W-:Y:S02]  /*1810*/  ISETP.GE.AND P3, PT, R31, c[0x0][0x1d4], PT ;  /* 0x000075001f007a0c */ /* 0x000fe40003f66270 */
[----:B------:R-:W-:Y:S01]  /*1820*/  @P1 IADD3.X R16, R0, R15, R16, P0, !PT ;  /* 0x0000000f00101210 */ /* 0x000fe200007fe410 */
[----:B------:R-:W-:Y:S01]  /*1830*/  IMAD R7, R23, c[0x0][0x218], RZ ;  /* 0x0000860017077a24 */ /* 0x000fe200078e02ff */
[----:B------:R3:W-:Y:S01]  /*1840*/  @!P2 LDGSTS.E.BYPASS.LTC128B.128 [R241+0xb100], [R2.64], !P4 ;  /* 0x0b10000002f1afae */ /* 0x0007e2000e101d54 */
[----:B------:R-:W-:Y:S01]  /*1850*/  ISETP.GE.AND P4, PT, R4, c[0x0][0x1d4], PT ;  /* 0x0000750004007a0c */ /* 0x000fe20003f86270 */
[----:B------:R-:W-:Y:S01]  /*1860*/  IMAD.SHL.U32 R0, R27, 0x40, RZ ;  /* 0x000000401b007824 */ /* 0x000fe200078e00ff */
[----:B------:R-:W-:Y:S01]  /*1870*/  ISETP.GE.AND P2, PT, R32, c[0x0][0x1d4], PT ;  /* 0x0000750020007a0c */ /* 0x000fe20003f46270 */
[----:B------:R-:W-:Y:S01]  /*1880*/  IMAD R15, R26, c[0x0][0x21c], R7 ;  /* 0x000087001a0f7a24 */ /* 0x000fe200078e0207 */
[----:B------:R-:W-:Y:S01]  /*1890*/  @P5 LEA R6, P0, R5, c[0x0][0x1c8], 0x1 ;  /* 0x0000720005065a11 */ /* 0x000fe200078008ff */
[----:B------:R-:W0:Y:S01]  /*18a0*/  LDGDEPBAR ;  /* 0x00000000000079af */ /* 0x000e220000000000 */
[----:B------:R-:W-:Y:S01]  /*18b0*/  LOP3.LUT R0, R0, 0x1c0, RZ, 0xc0, !PT ;  /* 0x000001c000007812 */ /* 0x000fe200078ec0ff */
[----:B------:R-:W-:Y:S01]  /*18c0*/  IMAD.IADD R69, R19, 0x1, R15 ;  /* 0x0000000113457824 */ /* 0x000fe200078e020f */
[----:B------:R-:W-:Y:S01]  /*18d0*/  @P5 LEA.HI.X R7, R5, c[0x0][0x1cc], R17, 0x1, P0 ;  /* 0x0000730005075a11 */ /* 0x000fe200000f0c11 */
[----:B------:R-:W-:-:S02]  /*18e0*/  IMAD.SHL.U32 R5, R33, 0x8, RZ ;  /* 0x0000000821057824 */ /* 0x000fc400078e00ff */
[----:B------:R-:W-:Y:S01]  /*18f0*/  IMAD.WIDE.U32 R8, R35, UR8, R68 ;  /* 0x0000000823087c25 */ /* 0x000fe2000f8e0044 */
[----:B------:R-:W-:Y:S01]  /*1900*/  UMOV UR8, 0x6 ;  /* 0x0000000600087882 */ /* 0x000fe20000000000 */
[----:B------:R4:W-:Y:S01]  /*1910*/  @P6 LDGSTS.E.BYPASS.LTC128B.128 [R241+0x12100], [R10.64], !P4 ;  /* 0x121000000af16fae */ /* 0x0009e2000e101d54 */
[----:B------:R-:W-:-:S03]  /*1920*/  USHF.L.U64.HI UR11, UR10, UR8, UR11 ;  /* 0x000000080a0b7299 */ /* 0x000fc6000801020b */
[----:B------:R4:W-:Y:S04]  /*1930*/  @P6 LDGSTS.E.BYPASS.LTC128B.128 [R241+0x15100], [R10.64+0x80], !P3 ;  /* 0x151000800af16fae */ /* 0x0009e8000d901d54 */
[----:B------:R4:W-:Y:S01]  /*1940*/  @P6 LDGSTS.E.BYPASS.LTC128B.128 [R241+0x18100], [R10.64+0x100], !P2 ;  /* 0x181001000af16fae */ /* 0x0009e2000d101d54 */
[----:B------:R-:W-:Y:S01]  /*1950*/  ISETP.GE.AND P6, PT, R4, c[0x0][0x1d4], PT ;  /* 0x0000750004007a0c */ /* 0x000fe20003fc6270 */
[----:B------:R-:W-:Y:S02]  /*1960*/  IMAD.MOV.U32 R4, RZ, RZ, 0x10 ;  /* 0x00000010ff047424 */ /* 0x000fe400078e00ff */
[----:B------:R5:W-:Y:S01]  /*1970*/  @P5 LDGSTS.E.BYPASS.LTC128B.128 [R241+0x13100], [R6.64], !P4 ;  /* 0x1310000006f15fae */ /* 0x000be2000e101d54 */
[----:B---3--:R-:W-:-:S03]  /*1980*/  @P1 LEA R2, P0, R14, c[0x0][0x1c8], 0x1 ;  /* 0x000072000e021a11 */ /* 0x008fc600078008ff */
[----:B------:R5:W-:Y:S01]  /*1990*/  @P5 LDGSTS.E.BYPASS.LTC128B.128 [R241+0x16100], [R6.64+0x80], !P3 ;  /* 0x1610008006f15fae */ /* 0x000be2000d901d54 */
[----:B------:R-:W-:Y:S01]  /*19a0*/  @P1 LEA.HI.X R3, R14, c[0x0][0x1cc], R16, 0x1, P0 ;  /* 0x000073000e031a11 */ /* 0x000fe200000f0c10 */
[----:B------:R-:W-:Y:S02]  /*19b0*/  IMAD.MOV.U32 R14, RZ, RZ, 0x20 ;  /* 0x00000020ff0e7424 */ /* 0x000fe400078e00ff */
[----:B------:R5:W-:Y:S01]  /*19c0*/  @P5 LDGSTS.E.BYPASS.LTC128B.128 [R241+0x19100], [R6.64+0x100], !P2 ;  /* 0x1910010006f15fae */ /* 0x000be2000d101d54 */
[----:B------:R-:W-:-:S03]  /*19d0*/  ISETP.GE.AND P5, PT, R31, c[0x0][0x1d4], PT ;  /* 0x000075001f007a0c */ /* 0x000fc60003fa6270 */
[----:B------:R3:W-:Y:S04]  /*19e0*/  @P1 LDGSTS.E.BYPASS.LTC128B.128 [R241+0x14100], [R2.64], !P4 ;  /* 0x1410000002f11fae */ /* 0x0007e8000e101d54 */
[----:B------:R3:W-:Y:S04]  /*19f0*/  @P1 LDGSTS.E.BYPASS.LTC128B.128 [R241+0x17100], [R2.64+0x80], !P3 ;  /* 0x1710008002f11fae */ /* 0x0007e8000d901d54 */
[----:B------:R3:W-:Y:S01]  /*1a00*/  @P1 LDGSTS.E.BYPASS.LTC128B.128 [R241+0x1a100], [R2.64+0x100], !P2 ;  /* 0x1a10010002f11fae */ /* 0x0007e2000d101d54 */
[----:B----4-:R-:W-:-:S03]  /*1a10*/  LOP3.LUT R11, R0, 0x8, R5, 0xf8, !PT ;  /* 0x00000008000b7812 */ /* 0x010fc600078ef805 */
[----:B------:R-:W0:Y:S01]  /*1a20*/  LDGDEPBAR ;  /* 0x00000000000079af */ /* 0x000e220000000000 */
[----:B------:R-:W-:Y:S02]  /*1a30*/  SHF.R.U32.HI R5, RZ, 0x3, R0 ;  /* 0x00000003ff057819 */ /* 0x000fe40000011600 */
[----:B------:R-:W-:Y:S01]  /*1a40*/  IADD3 R0, R9, UR12, RZ ;  /* 0x0000000c09007c10 */ /* 0x000fe2000fffe0ff */
[----:B------:R-:W-:Y:S01]  /*1a50*/  USHF.L.U32 UR12, UR10, 0x6, URZ ;  /* 0x000000060a0c7899 */ /* 0x000fe2000800063f */
[C---:B------:R-:W-:Y:S01]  /*1a60*/  LEA R10, P0, R8.reuse, c[0x0][0x1f8], 0x1 ;  /* 0x00007e00080a7a11 */ /* 0x040fe200078008ff */
[----:B------:R1:W-:Y:S01]  /*1a70*/  STL.64 [R1], R68 ;  /* 0x0000004401007387 */ /* 0x0003e20000100a00 */
[----:B------:R-:W-:Y:S02]  /*1a80*/  LOP3.LUT R5, R11, R5, RZ, 0x3c, !PT ;  /* 0x000000050b057212 */ /* 0x000fe400078e3cff */
[----:B------:R-:W-:Y:S01]  /*1a90*/  LEA.HI.X R11, R8, c[0x0][0x1fc], R0, 0x1, P0 ;  /* 0x00007f00080b7a11 */ /* 0x000fe200000f0c00 */
[----:B------:R-:W-:-:S05]  /*1aa0*/  IMAD.U32 R0, RZ, RZ, UR12 ;  /* 0x0000000cff007e24 */ /* 0x000fca000f8e00ff */
[----:B--2---:R-:W-:-:S04]  /*1ab0*/  IADD3 R12, P1, P0, R0, 0x80, R10 ;  /* 0x00000080000c7810 */ /* 0x004fc8000783e00a */
[----:B------:R-:W-:Y:S02]  /*1ac0*/  IADD3.X R13, RZ, UR11, R11, P1, P0 ;  /* 0x0000000bff0d7c10 */ /* 0x000fe40008fe040b */
[----:B------:R-:W-:Y:S01]  /*1ad0*/  IADD3 R8, P1, P0, R0, 0x100, R10 ;  /* 0x0000010000087810 */ /* 0x000fe2000783e00a */
[----:B------:R-:W-:Y:S02]  /*1ae0*/  IMAD.SHL.U32 R0, R108, 0x20, RZ ;  /* 0x000000206c007824 */ /* 0x000fe400078e00ff */
[----:B---3--:R-:W-:Y:S01]  /*1af0*/  IMAD.SHL.U32 R2, R30, 0x40, RZ ;  /* 0x000000401e027824 */ /* 0x008fe200078e00ff */
[----:B------:R-:W-:-:S04]  /*1b00*/  DEPBAR.LE SB0, 0x1 ;  /* 0x000080400000791a */ /* 0x000fc80000000000 */
[----:B------:R-:W-:Y:S02]  /*1b10*/  LOP3.LUT R2, R5, 0xfffffe00, R2, 0xf8, !PT ;  /* 0xfffffe0005027812 */ /* 0x000fe400078ef802 */
[----:B------:R-:W-:Y:S02]  /*1b20*/  LOP3.LUT R3, R0, 0x7ffffc00, RZ, 0xc0, !PT ;  /* 0x7ffffc0000037812 */ /* 0x000fe400078ec0ff */
[----:B------:R-:W-:Y:S01]  /*1b30*/  IADD3.X R9, RZ, UR11, R11, P1, P0 ;  /* 0x0000000bff097c10 */ /* 0x000fe20008fe040b */
[----:B------:R-:W-:Y:S01]  /*1b40*/  BAR.SYNC.DEFER_BLOCKING 0x0 ;  /* 0x0000000000007b1d */ /* 0x000fe20000010000 */
[----:B------:R-:W-:Y:S01]  /*1b50*/  LOP3.LUT P0, RZ, R27, 0x2, RZ, 0xc0, !PT ;  /* 0x000000021bff7812 */ /* 0x000fe2000780c0ff */
[----:B------:R-:W-:Y:S01]  /*1b60*/  IMAD.IADD R3, R2, 0x1, R3 ;  /* 0x0000000102037824 */ /* 0x000fe200078e0203 */
[----:B-----5:R-:W-:Y:S02]  /*1b70*/  IADD3 R6, P1, R10, UR12, RZ ;  /* 0x0000000c0a067c10 */ /* 0x020fe4000ff3e0ff */
[----:B------:R-:W-:Y:S01]  /*1b80*/  SEL R0, R4, 0xfffffff0, !P0 ;  /* 0xfffffff004007807 */ /* 0x000fe20004000000 */
[----:B------:R-:W-:Y:S01]  /*1b90*/  IMAD.SHL.U32 R216, R3, 0x2, RZ ;  /* 0x0000000203d87824 */ /* 0x000fe200078e00ff */
[----:B------:R-:W-:-:S02]  /*1ba0*/  IADD3.X R7, R11, UR11, RZ, P1, !PT ;  /* 0x0000000b0b077c10 */ /* 0x000fc40008ffe4ff */
[----:B------:R-:W-:Y:S01]  /*1bb0*/  LOP3.LUT P1, RZ, R27, 0x4, RZ, 0xc0, !PT ;  /* 0x000000041bff7812 */ /* 0x000fe2000782c0ff */
[----:B------:R-:W-:Y:S01]  /*1bc0*/  IMAD.SHL.U32 R239, R0, 0x2, RZ ;  /* 0x0000000200ef7824 */ /* 0x000fe200078e00ff */
[----:B------:R-:W-:Y:S01]  /*1bd0*/  LEA R224, R3, 0x100, 0x1 ;  /* 0x0000010003e07811 */ /* 0x000fe200078e08ff */
[----:B------:R-:W-:Y:S01]  /*1be0*/  IMAD.SHL.U32 R3, R28, 0x40, RZ ;  /* 0x000000401c037824 */ /* 0x000fe200078e00ff */
[----:B------:R-:W-:Y:S02]  /*1bf0*/  SEL R0, R14, 0xffffffe0, !P1 ;  /* 0xffffffe00e007807 */ /* 0x000fe40004800000 */
[----:B------:R-:W-:Y:S01]  /*1c00*/  IADD3 R4, P0, R6, UR12, RZ ;  /* 0x0000000c06047c10 */ /* 0x000fe2000ff1e0ff */
[----:B------:R-:W-:Y:S01]  /*1c10*/  IMAD.IADD R220, R224, 0x1, R239 ;  /* 0x00000001e0dc7824 */ /* 0x000fe200078e02ef */
[----:B------:R-:W-:Y:S01]  /*1c20*/  ISETP.LT.OR P1, PT, R22, 0x1, P5 ;  /* 0x000000011600780c */ /* 0x000fe20002f21670 */
[C---:B------:R-:W-:Y:S01]  /*1c30*/  IMAD R224, R0.reuse, 0x2, R224 ;  /* 0x0000000200e07824 */ /* 0x040fe200078e02e0 */
[----:B------:R-:W-:Y:S01]  /*1c40*/  IADD3.X R5, R7, UR11, RZ, P0, !PT ;  /* 0x0000000b07057c10 */ /* 0x000fe200087fe4ff */
[----:B------:R-:W-:Y:S01]  /*1c50*/  IMAD R228, R0, 0x2, R220 ;  /* 0x0000000200e47824 */ /* 0x000fe200078e02dc */
[----:B------:R-:W-:-:S02]  /*1c60*/  ISETP.LT.OR P0, PT, R22, 0x1, P6 ;  /* 0x000000011600780c */ /* 0x000fc40003701670 */
[----:B------:R-:W-:Y:S01]  /*1c70*/  LOP3.LUT R3, R3, 0x1c0, RZ, 0xc0, !PT ;  /* 0x000001c003037812 */ /* 0x000fe200078ec0ff */
[----:B------:R1:W2:Y:S03]  /*1c80*/  LDSM.16.M88.4 R152, [R216+0x100] ;  /* 0x00010000d898783b */ /* 0x0002a60000000200 */
[----:B------:R-:W-:Y:S01]  /*1c90*/  SHF.R.U32.HI R236, RZ, 0x3, R3 ;  /* 0x00000003ffec7819 */ /* 0x000fe20000011603 */
[----:B------:R1:W3:Y:S04]  /*1ca0*/  LDSM.16.M88.4 R196, [R216+0x4100] ;  /* 0x00410000d8c4783b */ /* 0x0002e80000000200 */
        /* <DEDUP_REMOVED lines=27> */
[----:B------:R1:W-:Y:S01]  /*1e60*/  LDGSTS.E.BYPASS.LTC128B.128 [R241+0x7100], [R8.64], !P1 ;  /* 0x0710000008f17fae */ /* 0x0003e2000c901d54 */
[----:B------:R-:W-:-:S03]  /*1e70*/  LOP3.LUT P1, RZ, R28, 0x4, RZ, 0xc0, !PT ;  /* 0x000000041cff7812 */ /* 0x000fc6000782c0ff */
[----:B------:R5:W-:Y:S04]  /*1e80*/  LDGSTS.E.BYPASS.LTC128B.128 [R241+0x2100], [R4.64], !P6 ;  /* 0x0210000004f17fae */ /* 0x000be8000f101d54 */
[----:B------:R5:W-:Y:S01]  /*1e90*/  LDGSTS.E.BYPASS.LTC128B.128 [R241+0x5100], [R4.64+0x80], !P5 ;  /* 0x0510008004f17fae */ /* 0x000be2000e901d54 */
[----:B------:R-:W-:-:S03]  /*1ea0*/  PLOP3.LUT P5, PT, PT, PT, UP0, 0x40, 0x0 ;  /* 0x000000000000781c */ /* 0x000fc60003fae808 */
[----:B------:R5:W-:Y:S01]  /*1eb0*/  LDGSTS.E.BYPASS.LTC128B.128 [R241+0x8100], [R4.64+0x100], !P0 ;  /* 0x0810010004f17fae */ /* 0x000be2000c101d54 */
[----:B------:R-:W-:-:S03]  /*1ec0*/  LOP3.LUT P0, RZ, R28, 0x2, RZ, 0xc0, !PT ;  /* 0x000000021cff7812 */ /* 0x000fc6000780c0ff */
[----:B------:R-:W0:Y:S01]  /*1ed0*/  LDGDEPBAR ;  /* 0x00000000000079af */ /* 0x000e220000000000 */
[----:B-----5:R-:W-:-:S04]  /*1ee0*/  LOP3.LUT R4, R3, 0x8, R36, 0xf8, !PT ;  /* 0x0000000803047812 */ /* 0x020fc800078ef824 */
[----:B------:R-:W-:-:S05]  /*1ef0*/  LOP3.LUT R236, R4, R236, RZ, 0x3c, !PT ;  /* 0x000000ec04ec7212 */ /* 0x000fca00078e3cff */
        /* <DEDUP_REMOVED lines=29> */
.L_x_660:
        /* <DEDUP_REMOVED lines=50> */
.L_x_661:
[----:B--23--:R-:W-:Y:S01]  /*23f0*/  HMMA.16816.F32 R32, R152, R16, RZ ;  /* 0x000000109820723c */ /* 0x00cfe200000018ff */
[----:B------:R-:W-:Y:S01]  /*2400*/  IMAD.MOV.U32 R3, RZ, RZ, 0x40 ;  /* 0x00000040ff037424 */ /* 0x000fe200078e00ff */
[----:B------:R-:W-:Y:S01]  /*2410*/  UIADD3 UR4, UR6, UR4, URZ ;  /* 0x0000000406047290 */ /* 0x000fe2000fffe03f */
[----:B------:R-:W0:Y:S01]  /*2420*/  LDGDEPBAR ;  /* 0x00000000000079af */ /* 0x000e220000000000 */
[----:B------:R-:W-:-:S02]  /*2430*/  IMAD.SHL.U32 R135, R2, 0x2, RZ ;  /* 0x0000000202877824 */ /* 0x000fc400078e00ff */
[----:B------:R-:W-:Y:S01]  /*2440*/  SEL R238, R3, 0xffffffc0, !P1 ;  /* 0xffffffc003ee7807 */ /* 0x000fe20004800000 */
[----:B------:R-:W-:Y:S01]  /*2450*/  STL [R1+0x28], R252 ;  /* 0x000028fc01007387 */ /* 0x000fe20000100800 */
[----:B------:R-:W-:Y:S01]  /*2460*/  HMMA.16816.F32 R28, R152, R18, RZ ;  /* 0x00000012981c723c */ /* 0x000fe200000018ff */
[--C-:B------:R-:W-:Y:S01]  /*2470*/  IMAD.IADD R2, R239, 0x1, R135.reuse ;  /* 0x00000001ef027824 */ /* 0x100fe200078e0287 */
[----:B------:R-:W-:Y:S01]  /*2480*/  IADD3 R3, R238, R4, RZ ;  /* 0x00000004ee037210 */ /* 0x000fe20007ffe0ff */
[----:B------:R-:W-:Y:S01]  /*2490*/  IMAD.IADD R5, R236, 0x1, R238 ;  /* 0x00000001ec057824 */ /* 0x000fe200078e02ee */
[----:B------:R-:W-:Y:S01]  /*24a0*/  STL [R1+0x24], R251 ;  /* 0x000024fb01007387 */ /* 0x000fe20000100800 */
[----:B------:R-:W-:-:S03]  /*24b0*/  IMAD R237, R0, 0x2, R135 ;  /* 0x0000000200ed7824 */ /* 0x000fc600078e0287 */
[----:B-1----:R-:W-:Y:S01]  /*24c0*/  HMMA.16816.F32 R8, R152, R40, RZ ;  /* 0x000000289808723c */ /* 0x002fe200000018ff */
[----:B------:R-:W-:Y:S01]  /*24d0*/  STL [R1+0x20], R250 ;  /* 0x000020fa01007387 */ /* 0x000fe20000100800 */
[----:B------:R-:W-:-:S03]  /*24e0*/  IMAD.IADD R0, R239, 0x1, R237 ;  /* 0x00000001ef007824 */ /* 0x000fc600078e02ed */
[----:B------:R-:W-:Y:S03]  /*24f0*/  STL [R1+0x1c], R241 ;  /* 0x00001cf101007387 */ /* 0x000fe60000100800 */
[C---:B------:R-:W-:Y:S01]  /*2500*/  HMMA.16816.F32 R24, R152.reuse, R20, RZ ;  /* 0x000000149818723c */ /* 0x040fe200000018ff */
[----:B------:R-:W-:Y:S07]  /*2510*/  STL [R1+0x2c], R155 ;  /* 0x00002c9b01007387 */ /* 0x000fee0000100800 */
[C---:B------:R-:W-:Y:S08]  /*2520*/  HMMA.16816.F32 R20, R152.reuse, R22, RZ ;  /* 0x000000169814723c */ /* 0x040ff000000018ff */
[C---:B----4-:R-:W-:Y:S08]  /*2530*/  HMMA.16816.F32 R16, R152.reuse, R36, RZ ;  /* 0x000000249810723c */ /* 0x050ff000000018ff */
[----:B------:R-:W-:Y:S01]  /*2540*/  HMMA.16816.F32 R12, R152, R38, RZ ;  /* 0x00000026980c723c */ /* 0x000fe200000018ff */
[----:B------:R-:W1:Y:S07]  /*2550*/  LDSM.16.M88.4 R36, [R5+0x12100] ;  /* 0x012100000524783b */ /* 0x000e6e0000000200 */
[C---:B------:R-:W-:Y:S01]  /*2560*/  HMMA.16816.F32 R68, R156.reuse, R52, R32 ;  /* 0x000000349c44723c */ /* 0x040fe20000001820 */
[----:B------:R-:W2:Y:S07]  /*2570*/  LDSM.16.M88.4 R32, [R5+0x12900] ;  /* 0x012900000520783b */ /* 0x000eae0000000200 */
[C---:B------:R-:W-:Y:S08]  /*2580*/  HMMA.16816.F32 R84, R156.reuse, R54, R28 ;  /* 0x000000369c54723c */ /* 0x040ff0000000181c */
[----:B------:R-:W-:Y:S08]  /*2590*/  HMMA.16816.F32 R52, R156, R60, R8 ;  /* 0x0000003c9c34723c */ /* 0x000ff00000001808 */
[----:B------:R-:W-:Y:S01]  /*25a0*/  HMMA.16816.F32 R8, R152, R42, RZ ;  /* 0x0000002a9808723c */ /* 0x000fe200000018ff */
[----:B------:R-:W3:Y:S07]  /*25b0*/  LDSM.16.M88.4 R40, [R5+0x13100] ;  /* 0x013100000528783b */ /* 0x000eee0000000200 */
[C---:B------:R-:W-:Y:S08]  /*25c0*/  HMMA.16816.F32 R76, R156.reuse, R50, R20 ;  /* 0x000000329c4c723c */ /* 0x040ff00000001814 */
[C---:B------:R-:W-:Y:S08]  /*25d0*/  HMMA.16816.F32 R80, R156.reuse, R44, R16 ;  /* 0x0000002c9c50723c */ /* 0x040ff00000001810 */
[----:B------:R-:W-:Y:S08]  /*25e0*/  HMMA.16816.F32 R88, R156, R46, R12 ;  /* 0x0000002e9c58723c */ /* 0x000ff0000000180c */
[C---:B------:R-:W-:Y:S08]  /*25f0*/  HMMA.16816.F32 R20, R152.reuse, R56, RZ ;  /* 0x000000389814723c */ /* 0x040ff000000018ff */
[C---:B------:R-:W-:Y:S08]  /*2600*/  HMMA.16816.F32 R16, R152.reuse, R58, RZ ;  /* 0x0000003a9810723c */ /* 0x040ff000000018ff */
[----:B------:R-:W-:Y:S08]  /*2610*/  HMMA.16816.F32 R12, R152, R64, RZ ;  /* 0x00000040980c723c */ /* 0x000ff000000018ff */
[C---:B------:R-:W-:Y:S01]  /*2620*/  HMMA.16816.F32 R72, R156.reuse, R48, R24 ;  /* 0x000000309c48723c */ /* 0x040fe20000001818 */
[----:B------:R-:W4:Y:S07]  /*2630*/  LDSM.16.M88.4 R24, [R5+0x13900] ;  /* 0x013900000518783b */ /* 0x000f2e0000000200 */
[----:B------:R-:W-:Y:S01]  /*2640*/  HMMA.16816.F32 R48, R156, R62, R8 ;  /* 0x0000003e9c30723c */ /* 0x000fe20000001808 */
[----:B------:R-:W-:Y:S07]  /*2650*/  LDSM.16.M88.4 R60, [R3+0x12900] ;  /* 0x01290000033c783b */ /* 0x000fee0000000200 */
[----:B------:R-:W-:Y:S08]  /*2660*/  HMMA.16816.F32 R8, R152, R66, RZ ;  /* 0x000000429808723c */ /* 0x000ff000000018ff */
[C---:B------:R-:W-:Y:S08]  /*2670*/  HMMA.16816.F32 R44, R156.reuse, R92, R20 ;  /* 0x0000005c9c2c723c */ /* 0x040ff00000001814 */
[C---:B------:R-:W-:Y:S01]  /*2680*/  HMMA.16816.F32 R28, R156.reuse, R94, R16 ;  /* 0x0000005e9c1c723c */ /* 0x040fe20000001810 */
[----:B------:R-:W3:Y:S07]  /*2690*/  LDSM.16.M88.4 R16, [R5+0x14100] ;  /* 0x014100000510783b */ /* 0x000eee0000000200 */
[----:B------:R-:W-:Y:S01]  /*26a0*/  HMMA.16816.F32 R20, R156, R96, R12 ;  /* 0x000000609c14723c */ /* 0x000fe2000000180c */
[----:B------:R-:W3:Y:S07]  /*26b0*/  LDSM.16.M88.4 R12, [R5+0x14900] ;  /* 0x01490000050c783b */ /* 0x000eee0000000200 */
[C---:B-1----:R-:W-:Y:S08]  /*26c0*/  HMMA.16816.F32 R64, R184.reuse, R36, R68 ;  /* 0x00000024b840723c */ /* 0x042ff00000001844 */
[----:B------:R-:W-:Y:S01]  /*26d0*/  HMMA.16816.F32 R68, R184, R38, R84 ;  /* 0x00000026b844723c */ /* 0x000fe20000001854 */
[----:B------:R-:W1:Y:S07]  /*26e0*/  LDSM.16.M88.4 R36, [R3+0x12100] ;  /* 0x012100000324783b */ /* 0x000e6e0000000200 */
[----:B------:R-:W-:Y:S08]  /*26f0*/  HMMA.16816.F32 R8, R156, R98, R8 ;  /* 0x000000629c08723c */ /* 0x000ff00000001808 */
[C---:B--2---:R-:W-:Y:S08]  /*2700*/  HMMA.16816.F32 R72, R184.reuse, R32, R72 ;  /* 0x00000020b848723c */ /* 0x044ff00000001848 */
[C---:B------:R-:W-:Y:S01]  /*2710*/  HMMA.16816.F32 R76, R184.reuse, R34, R76 ;  /* 0x00000022b84c723c */ /* 0x040fe2000000184c */
[----:B------:R-:W-:Y:S07]  /*2720*/  LDSM.16.M88.4 R32, [R3+0x14100] ;  /* 0x014100000320783b */ /* 0x000fee0000000200 */
[C---:B---3--:R-:W-:Y:S08]  /*2730*/  HMMA.16816.F32 R84, R184.reuse, R40, R80 ;  /* 0x00000028b854723c */ /* 0x048ff00000001850 */
[C---:B----4-:R-:W-:Y:S01]  /*2740*/  HMMA.16816.F32 R96, R184.reuse, R24, R52 ;  /* 0x00000018b860723c */ /* 0x050fe20000001834 */
[----:B------:R-:W2:Y:S07]  /*2750*/  LDSM.16.M88.4 R52, [R3+0x13100] ;  /* 0x013100000334783b */ /* 0x000eae0000000200 */
[C---:B------:R-:W-:Y:S08]  /*2760*/  HMMA.16816.F32 R88, R184.reuse, R42, R88 ;  /* 0x0000002ab858723c */ /* 0x040ff00000001858 */
[C---:B------:R-:W-:Y:S08]  /*2770*/  HMMA.16816.F32 R80, R184.reuse, R26, R48 ;  /* 0x0000001ab850723c */ /* 0x040ff00000001830 */
[C---:B------:R-:W-:Y:S01]  /*2780*/  HMMA.16816.F32 R56, R184.reuse, R16, R44 ;  /* 0x00000010b838723c */ /* 0x040fe2000000182c */
[----:B------:R-:W3:Y:S07]  /*2790*/  LDSM.16.M88.4 R44, [R3+0x13900] ;  /* 0x01390000032c783b */ /* 0x000eee0000000200 */
[C---:B------:R-:W-:Y:S01]  /*27a0*/  HMMA.16816.F32 R48, R184.reuse, R18, R28 ;  /* 0x00000012b830723c */ /* 0x040fe2000000181c */
[----:B------:R-:W4:Y:S07]  /*27b0*/  LDSM.16.M88.4 R28, [R3+0x14900] ;  /* 0x01490000031c783b */ /* 0x000f2e0000000200 */
[C---:B------:R-:W-:Y:S01]  /*27c0*/  HMMA.16816.F32 R40, R184.reuse, R12, R20 ;  /* 0x0000000cb828723c */ /* 0x040fe20000001814 */
[----:B------:R-:W2:Y:S07]  /*27d0*/  LDSM.16.M88.4 R20, [R236+0x15100] ;  /* 0x01510000ec14783b */ /* 0x000eae0000000200 */
[----:B------:R-:W-:Y:S08]  /*27e0*/  HMMA.16816.F32 R24, R184, R14, R8 ;  /* 0x0000000eb818723c */ /* 0x000ff00000001808 */
[C---:B-1----:R-:W-:Y:S08]  /*27f0*/  HMMA.16816.F32 R16, R188.reuse, R36, R64 ;  /* 0x00000024bc10723c */ /* 0x042ff00000001840 */
[C---:B------:R-:W-:Y:S01]  /*2800*/  HMMA.16816.F32 R12, R188.reuse, R38, R68 ;  /* 0x00000026bc0c723c */ /* 0x040fe20000001844 */
[----:B------:R-:W1:Y:S07]  /*2810*/  LDSM.16.M88.4 R36, [R236+0x15900] ;  /* 0x01590000ec24783b */ /* 0x000e6e0000000200 */
[C---:B------:R-:W-:Y:S08]  /*2820*/  HMMA.16816.F32 R8, R188.reuse, R60, R72 ;  /* 0x0000003cbc08723c */ /* 0x040ff00000001848 */
[C---:B------:R-:W-:Y:S01]  /*2830*/  HMMA.16816.F32 R64, R188.reuse, R62, R76 ;  /* 0x0000003ebc40723c */ /* 0x040fe2000000184c */
[----:B------:R-:W1:Y:S07]  /*2840*/  LDSM.16.M88.4 R60, [R236+0x16100] ;  /* 0x01610000ec3c783b */ /* 0x000e6e0000000200 */
[C---:B--2---:R-:W-:Y:S08]  /*2850*/  HMMA.16816.F32 R68, R188.reuse, R52, R84 ;  /* 0x00000034bc44723c */ /* 0x044ff00000001854 */
[C---:B------:R-:W-:Y:S08]  /*2860*/  HMMA.16816.F32 R76, R188.reuse, R54, R88 ;  /* 0x00000036bc4c723c */ /* 0x040ff00000001858 */
[C---:B------:R-:W-:Y:S01]  /*2870*/  HMMA.16816.F32 R92, R188.reuse, R32, R56 ;  /* 0x00000020bc5c723c */ /* 0x040fe20000001838 */
[----:B------:R-:W2:Y:S07]  /*2880*/  LDSM.16.M88.4 R56, [R236+0x16900] ;  /* 0x01690000ec38783b */ /* 0x000eae0000000200 */
[C---:B---3--:R-:W-:Y:S08]  /*2890*/  HMMA.16816.F32 R96, R188.reuse, R44, R96 ;  /* 0x0000002cbc60723c */ /* 0x048ff00000001860 */
[C---:B------:R-:W-:Y:S08]  /*28a0*/  HMMA.16816.F32 R88, R188.reuse, R46, R80 ;  /* 0x0000002ebc58723c */ /* 0x040ff00000001850 */
[C---:B------:R-:W-:Y:S01]  /*28b0*/  HMMA.16816.F32 R84, R188.reuse, R34, R48 ;  /* 0x00000022bc54723c */ /* 0x040fe20000001830 */
[----:B------:R-:W3:Y:S04]  /*28c0*/  LDSM.16.M88.4 R48, [R236+0x17100] ;  /* 0x01710000ec30783b */ /* 0x000ee80000000200 */
[----:B------:R-:W-:Y:S03]  /*28d0*/  LDSM.16.M88.4 R32, [R4+0x15900] ;  /* 0x015900000420783b */ /* 0x000fe60000000200 */
[----:B----4-:R-:W-:Y:S08]  /*28e0*/  HMMA.16816.F32 R72, R188, R30, R24 ;  /* 0x0000001ebc48723c */ /* 0x010ff00000001818 */
[C---:B------:R-:W-:Y:S08]  /*28f0*/  HMMA.16816.F32 R52, R196.reuse, R20, R16 ;  /* 0x00000014c434723c */ /* 0x040ff00000001810 */
[C---:B------:R-:W-:Y:S08]  /*2900*/  HMMA.16816.F32 R44, R196.reuse, R22, R12 ;  /* 0x00000016c42c723c */ /* 0x040ff0000000180c */
[C---:B-1----:R-:W-:Y:S08]  /*2910*/  HMMA.16816.F32 R24, R196.reuse, R36, R8 ;  /* 0x00000024c418723c */ /* 0x042ff00000001808 */
[----:B------:R-:W-:Y:S01]  /*2920*/  HMMA.16816.F32 R20, R196, R38, R64 ;  /* 0x00000026c414723c */ /* 0x000fe20000001840 */
[----:B------:R-:W1:Y:S04]  /*2930*/  LDSM.16.M88.4 R36, [R4+0x15100] ;  /* 0x015100000424783b */ /* 0x000e680000000200 */
[----:B------:R-:W-:Y:S03]  /*2940*/  LDSM.16.M88.4 R64, [R4+0x17100] ;  /* 0x017100000440783b */ /* 0x000fe60000000200 */
[----:B------:R-:W-:Y:S01]  /*2950*/  HMMA.16816.F32 R80, R188, R28, R40 ;  /* 0x0000001cbc50723c */ /* 0x000fe20000001828 */
[----:B------:R-:W4:Y:S04]  /*2960*/  LDSM.16.M88.4 R40, [R236+0x17900] ;  /* 0x01790000ec28783b */ /* 0x000f280000000200 */
[----:B------:R-:W1:Y:S03]  /*2970*/  LDSM.16.M88.4 R28, [R4+0x16100] ;  /* 0x01610000041c783b */ /* 0x000e660000000200 */
[C---:B------:R-:W-:Y:S08]  /*2980*/  HMMA.16816.F32 R16, R196.reuse, R60, R68 ;  /* 0x0000003cc410723c */ /* 0x040ff00000001844 */
[C---:B------:R-:W-:Y:S01]  /*2990*/  HMMA.16816.F32 R12, R196.reuse, R62, R76 ;  /* 0x0000003ec40c723c */ /* 0x040fe2000000184c */
[----:B------:R-:W-:Y:S07]  /*29a0*/  LDSM.16.M88.4 R60, [R4+0x17900] ;  /* 0x01790000043c783b */ /* 0x000fee0000000200 */
[C---:B--2---:R-:W-:Y:S08]  /*29b0*/  HMMA.16816.F32 R68, R196.reuse, R58, R88 ;  /* 0x0000003ac444723c */ /* 0x044ff00000001858 */
[C---:B---3--:R-:W-:Y:S08]  /*29c0*/  HMMA.16816.F32 R100, R196.reuse, R48, R92 ;  /* 0x00000030c464723c */ /* 0x048ff0000000185c */
[----:B------:R-:W-:Y:S01]  /*29d0*/  HMMA.16816.F32 R88, R196, R50, R84 ;  /* 0x00000032c458723c */ /* 0x000fe20000001854 */
[----:B------:R-:W2:Y:S07]  /*29e0*/  LDSM.16.M88.4 R48, [R4+0x16900] ;  /* 0x016900000430783b */ /* 0x000eae0000000200 */
[----:B-1----:R-:W-:Y:S01]  /*29f0*/  HMMA.16816.F32 R92, R204, R36, R52 ;  /* 0x00000024cc5c723c */ /* 0x002fe20000001834 */
[----:B------:R-:W1:Y:S07]  /*2a00*/  LDSM.16.M88.4 R52, [R5+0x15100] ;  /* 0x015100000534783b */ /* 0x000e6e0000000200 */
[C---:B------:R-:W-:Y:S08]  /*2a10*/  HMMA.16816.F32 R8, R196.reuse, R56, R96 ;  /* 0x00000038c408723c */ /* 0x040ff00000001860 */
[----:B----4-:R-:W-:Y:S08]  /*2a20*/  HMMA.16816.F32 R96, R196, R40, R80 ;  /* 0x00000028c460723c */ /* 0x010ff00000001850 */
[----:B------:R-:W-:Y:S01]  /*2a30*/  HMMA.16816.F32 R80, R204, R38, R44 ;  /* 0x00000026cc50723c */ /* 0x000fe2000000182c */
[----:B------:R-:W3:Y:S07]  /*2a40*/  LDSM.16.M88.4 R36, [R5+0x16100] ;  /* 0x016100000524783b */ /* 0x000eee0000000200 */
[----:B------:R-:W-:Y:S01]  /*2a50*/  HMMA.16816.F32 R84, R196, R42, R72 ;  /* 0x0000002ac454723c */ /* 0x000fe20000001848 */
[----:B------:R-:W4:Y:S07]  /*2a60*/  LDSM.16.M88.4 R40, [R5+0x15900] ;  /* 0x015900000528783b */ /* 0x000f2e0000000200 */
[C---:B------:R-:W-:Y:S08]  /*2a70*/  HMMA.16816.F32 R44, R204.reuse, R30, R12 ;  /* 0x0000001ecc2c723c */ /* 0x040ff0000000180c */
[C---:B------:R-:W-:Y:S08]  /*2a80*/  HMMA.16816.F32 R76, R204.reuse, R32, R24 ;  /* 0x00000020cc4c723c */ /* 0x040ff00000001818 */
[C---:B------:R-:W-:Y:S01]  /*2a90*/  HMMA.16816.F32 R72, R204.reuse, R34, R20 ;  /* 0x00000022cc48723c */ /* 0x040fe20000001814 */
[----:B------:R-:W1:Y:S07]  /*2aa0*/  LDSM.16.M88.4 R32, [R5+0x16900] ;  /* 0x016900000520783b */ /* 0x000e6e0000000200 */
[C---:B------:R-:W-:Y:S01]  /*2ab0*/  HMMA.16816.F32 R56, R204.reuse, R28, R16 ;  /* 0x0000001ccc38723c */ /* 0x040fe20000001810 */
[----:B------:R-:W3:Y:S07]  /*2ac0*/  LDSM.16.M88.4 R28, [R5+0x17100] ;  /* 0x01710000051c783b */ /* 0x000eee0000000200 */
[C---:B--2---:R-:W-:Y:S08]  /*2ad0*/  HMMA.16816.F32 R24, R204.reuse, R48, R8 ;  /* 0x00000030cc18723c */ /* 0x044ff00000001808 */
[C---:B------:R-:W-:Y:S08]  /*2ae0*/  HMMA.16816.F32 R20, R204.reuse, R50, R68 ;  /* 0x00000032cc14723c */ /* 0x040ff00000001844 */
[C---:B------:R-:W-:Y:S08]  /*2af0*/  HMMA.16816.F32 R16, R204.reuse, R64, R100 ;  /* 0x00000040cc10723c */ /* 0x040ff00000001864 */
[----:B------:R-:W-:Y:S01]  /*2b00*/  HMMA.16816.F32 R12, R204, R66, R88 ;  /* 0x00000042cc0c723c */ /* 0x000fe20000001858 */
[----:B------:R-:W2:Y:S07]  /*2b10*/  LDSM.16.M88.4 R64, [R3+0x15100] ;  /* 0x015100000340783b */ /* 0x000eae0000000200 */
[C---:B-1----:R-:W-:Y:S08]  /*2b20*/  HMMA.16816.F32 R100, R208.reuse, R52, R92 ;  /* 0x00000034d064723c */ /* 0x042ff0000000185c */
[----:B------:R-:W-:Y:S01]  /*2b30*/  HMMA.16816.F32 R88, R208, R54, R80 ;  /* 0x00000036d058723c */ /* 0x000fe20000001850 */
[----:B------:R-:W1:Y:S07]  /*2b40*/  LDSM.16.M88.4 R52, [R5+0x17900] ;  /* 0x017900000534783b */ /* 0x000e6e0000000200 */
[C---:B------:R-:W-:Y:S08]  /*2b50*/  HMMA.16816.F32 R8, R204.reuse, R60, R96 ;  /* 0x0000003ccc08723c */ /* 0x040ff00000001860 */
[----:B------:R-:W-:Y:S01]  /*2b60*/  HMMA.16816.F32 R68, R204, R62, R84 ;  /* 0x0000003ecc44723c */ /* 0x000fe20000001854 */
[----:B------:R-:W1:Y:S07]  /*2b70*/  LDSM.16.M88.4 R60, [R3+0x15900] ;  /* 0x01590000033c783b */ /* 0x000e6e0000000200 */
[C---:B---3--:R-:W-:Y:S01]  /*2b80*/  HMMA.16816.F32 R80, R208.reuse, R38, R44 ;  /* 0x00000026d050723c */ /* 0x048fe2000000182c */
[----:B------:R-:W3:Y:S07]  /*2b90*/  LDSM.16.M88.4 R44, [R3+0x16100] ;  /* 0x01610000032c783b */ /* 0x000eee0000000200 */
[C---:B----4-:R-:W-:Y:S08]  /*2ba0*/  HMMA.16816.F32 R96, R208.reuse, R40, R76 ;  /* 0x00000028d060723c */ /* 0x050ff0000000184c */
[C---:B------:R-:W-:Y:S01]  /*2bb0*/  HMMA.16816.F32 R84, R208.reuse, R42, R72 ;  /* 0x0000002ad054723c */ /* 0x040fe20000001848 */
[----:B------:R-:W4:Y:S07]  /*2bc0*/  LDSM.16.M88.4 R40, [R3+0x16900] ;  /* 0x016900000328783b */ /* 0x000f2e0000000200 */
[C---:B------:R-:W-:Y:S01]  /*2bd0*/  HMMA.16816.F32 R92, R208.reuse, R36, R56 ;  /* 0x00000024d05c723c */ /* 0x040fe20000001838 */
[----:B------:R-:W1:Y:S07]  /*2be0*/  LDSM.16.M88.4 R36, [R3+0x17100] ;  /* 0x017100000324783b */ /* 0x000e6e0000000200 */
[C---:B------:R-:W-:Y:S08]  /*2bf0*/  HMMA.16816.F32 R76, R208.reuse, R32, R24 ;  /* 0x00000020d04c723c */ /* 0x040ff00000001818 */
[C---:B------:R-:W-:Y:S01]  /*2c00*/  HMMA.16816.F32 R72, R208.reuse, R34, R20 ;  /* 0x00000022d048723c */ /* 0x040fe20000001814 */
[----:B------:R-:W3:Y:S04]  /*2c10*/  LDSM.16.M88.4 R20, [R236+0x18100] ;  /* 0x01810000ec14783b */ /* 0x000ee80000000200 */
[----:B------:R-:W3:Y:S03]  /*2c20*/  LDSM.16.M88.4 R32, [R3+0x17900] ;  /* 0x017900000320783b */ /* 0x000ee60000000200 */
[C---:B------:R-:W-:Y:S08]  /*2c30*/  HMMA.16816.F32 R56, R208.reuse, R28, R16 ;  /* 0x0000001cd038723c */ /* 0x040ff00000001810 */
[----:B------:R-:W-:Y:S08]  /*2c40*/  HMMA.16816.F32 R48, R208, R30, R12 ;  /* 0x0000001ed030723c */ /* 0x000ff0000000180c */
[----:B--2---:R-:W-:Y:S08]  /*2c50*/  HMMA.16816.F32 R16, R212, R64, R100 ;  /* 0x00000040d410723c */ /* 0x004ff00000001864 */
[C---:B-1----:R-:W-:Y:S08]  /*2c60*/  HMMA.16816.F32 R28, R208.reuse, R52, R8 ;  /* 0x00000034d01c723c */ /* 0x042ff00000001808 */
[----:B------:R-:W-:Y:S01]  /*2c70*/  HMMA.16816.F32 R24, R208, R54, R68 ;  /* 0x00000036d018723c */ /* 0x000fe20000001844 */
[----:B------:R-:W-:Y:S07]  /*2c80*/  LDSM.16.M88.4 R52, [R236+0x19900] ;  /* 0x01990000ec34783b */ /* 0x000fee0000000200 */
[C---:B------:R-:W-:Y:S08]  /*2c90*/  HMMA.16816.F32 R12, R212.reuse, R66, R88 ;  /* 0x00000042d40c723c */ /* 0x040ff00000001858 */
[C---:B------:R-:W-:Y:S08]  /*2ca0*/  HMMA.16816.F32 R64, R212.reuse, R62, R84 ;  /* 0x0000003ed440723c */ /* 0x040ff00000001854 */
[C---:B---3--:R-:W-:Y:S08]  /*2cb0*/  HMMA.16816.F32 R92, R212.reuse, R44, R92 ;  /* 0x0000002cd45c723c */ /* 0x048ff0000000185c */
[C---:B------:R-:W-:Y:S01]  /*2cc0*/  HMMA.16816.F32 R84, R212.reuse, R46, R80 ;  /* 0x0000002ed454723c */ /* 0x040fe20000001850 */
[----:B------:R-:W1:Y:S07]  /*2cd0*/  LDSM.16.M88.4 R44, [R236+0x18900] ;  /* 0x01890000ec2c783b */ /* 0x000e6e0000000200 */
[C---:B------:R-:W-:Y:S01]  /*2ce0*/  HMMA.16816.F32 R8, R212.reuse, R60, R96 ;  /* 0x0000003cd408723c */ /* 0x040fe20000001860 */
[----:B------:R-:W-:Y:S07]  /*2cf0*/  LDSM.16.M88.4 R60, [R236+0x1a100] ;  /* 0x01a10000ec3c783b */ /* 0x000fee0000000200 */
[C---:B----4-:R-:W-:Y:S08]  /*2d00*/  HMMA.16816.F32 R88, R212.reuse, R40, R76 ;  /* 0x00000028d458723c */ /* 0x050ff0000000184c */
[C---:B------:R-:W-:Y:S08]  /*2d10*/  HMMA.16816.F32 R76, R212.reuse, R36, R56 ;  /* 0x00000024d44c723c */ /* 0x040ff00000001838 */
[C---:B------:R-:W-:Y:S01]  /*2d20*/  HMMA.16816.F32 R96, R212.reuse, R38, R48 ;  /* 0x00000026d460723c */ /* 0x040fe20000001830 */
[----:B------:R-:W2:Y:S04]  /*2d30*/  LDSM.16.M88.4 R36, [R4+0x18100] ;  /* 0x018100000424783b */ /* 0x000ea80000000200 */
[----:B------:R-:W3:Y:S03]  /*2d40*/  LDSM.16.M88.4 R48, [R236+0x19100] ;  /* 0x01910000ec30783b */ /* 0x000ee60000000200 */
[----:B------:R-:W-:Y:S01]  /*2d50*/  HMMA.16816.F32 R100, R212, R42, R72 ;  /* 0x0000002ad464723c */ /* 0x000fe20000001848 */
[----:B------:R-:W4:Y:S07]  /*2d60*/  LDSM.16.M88.4 R40, [R236+0x1a900] ;  /* 0x01a90000ec28783b */ /* 0x000f2e0000000200 */
[----:B------:R-:W-:Y:S08]  /*2d70*/  HMMA.16816.F32 R68, R216, R20, R16 ;  /* 0x00000014d844723c */ /* 0x000ff00000001810 */
[C---:B------:R-:W-:Y:S01]  /*2d80*/  HMMA.16816.F32 R80, R212.reuse, R32, R28 ;  /* 0x00000020d450723c */ /* 0x040fe2000000181c */
[----:B------:R-:W-:Y:S07]  /*2d90*/  LDSM.16.M88.4 R28, [R4+0x19100] ;  /* 0x01910000041c783b */ /* 0x000fee0000000200 */
[----:B------:R-:W-:Y:S01]  /*2da0*/  HMMA.16816.F32 R72, R212, R34, R24 ;  /* 0x00000022d448723c */ /* 0x000fe20000001818 */
[----:B------:R-:W3:Y:S07]  /*2db0*/  LDSM.16.M88.4 R32, [R4+0x18900] ;  /* 0x018900000420783b */ /* 0x000eee0000000200 */
[C---:B------:R-:W-:Y:S08]  /*2dc0*/  HMMA.16816.F32 R56, R216.reuse, R22, R12 ;  /* 0x00000016d838723c */ /* 0x040ff0000000180c */
[C---:B-1----:R-:W-:Y:S08]  /*2dd0*/  HMMA.16816.F32 R24, R216.reuse, R44, R8 ;  /* 0x0000002cd818723c */ /* 0x042ff00000001808 */
[C---:B------:R-:W-:Y:S08]  /*2de0*/  HMMA.16816.F32 R8, R216.reuse, R52, R88 ;  /* 0x00000034d808723c */ /* 0x040ff00000001858 */
[----:B------:R-:W-:Y:S01]  /*2df0*/  HMMA.16816.F32 R20, R216, R46, R64 ;  /* 0x0000002ed814723c */ /* 0x000fe20000001840 */
[----:B------:R-:W1:Y:S04]  /*2e00*/  LDSM.16.M88.4 R44, [R4+0x19900] ;  /* 0x01990000042c783b */ /* 0x000e680000000200 */
[----:B------:R-:W-:Y:S03]  /*2e10*/  LDSM.16.M88.4 R64, [R4+0x1a900] ;  /* 0x01a900000440783b */ /* 0x000fe60000000200 */
[----:B--2---:R-:W-:Y:S08]  /*2e20*/  HMMA.16816.F32 R88, R220, R36, R68 ;  /* 0x00000024dc58723c */ /* 0x004ff00000001844 */
[C---:B---3--:R-:W-:Y:S08]  /*2e30*/  HMMA.16816.F32 R16, R216.reuse, R48, R92 ;  /* 0x00000030d810723c */ /* 0x048ff0000000185c */
[C---:B------:R-:W-:Y:S08]  /*2e40*/  HMMA.16816.F32 R12, R216.reuse, R50, R84 ;  /* 0x00000032d80c723c */ /* 0x040ff00000001854 */
[C---:B----4-:R-:W-:Y:S08]  /*2e50*/  HMMA.16816.F32 R80, R216.reuse, R40, R80 ;  /* 0x00000028d850723c */ /* 0x050ff00000001850 */
[----:B------:R-:W-:Y:S01]  /*2e60*/  HMMA.16816.F32 R72, R216, R42, R72 ;  /* 0x0000002ad848723c */ /* 0x000fe20000001848 */
[----:B------:R-:W2:Y:S07]  /*2e70*/  LDSM.16.M88.4 R40, [R4+0x1a100] ;  /* 0x01a100000428783b */ /* 0x000eae0000000200 */
[----:B------:R-:W-:Y:S01]  /*2e80*/  HMMA.16816.F32 R68, R220, R38, R56 ;  /* 0x00000026dc44723c */ /* 0x000fe20000001838 */
[----:B------:R-:W3:Y:S04]  /*2e90*/  LDSM.16.M88.4 R56, [R5+0x18100] ;  /* 0x018100000538783b */ /* 0x000ee80000000200 */
[----:B------:R-:W-:Y:S03]  /*2ea0*/  LDSM.16.M88.4 R36, [R5+0x19100] ;  /* 0x019100000524783b */ /* 0x000fe60000000200 */
[C---:B------:R-:W-:Y:S01]  /*2eb0*/  HMMA.16816.F32 R52, R216.reuse, R54, R100 ;  /* 0x00000036d834723c */ /* 0x040fe20000001864 */
[----:B------:R-:W-:Y:S07]  /*2ec0*/  LDSM.16.M88.4 R100, [R3+0x19100] ;  /* 0x019100000364783b */ /* 0x000fee0000000200 */
[C---:B------:R-:W-:Y:S08]  /*2ed0*/  HMMA.16816.F32 R76, R216.reuse, R60, R76 ;  /* 0x0000003cd84c723c */ /* 0x040ff0000000184c */
[----:B------:R-:W-:Y:S01]  /*2ee0*/  HMMA.16816.F32 R84, R216, R62, R96 ;  /* 0x0000003ed854723c */ /* 0x000fe20000001860 */
[----:B------:R-:W4:Y:S07]  /*2ef0*/  LDSM.16.M88.4 R60, [R5+0x18900] ;  /* 0x01890000053c783b */ /* 0x000f2e0000000200 */
[C---:B------:R-:W-:Y:S08]  /*2f00*/  HMMA.16816.F32 R104, R220.reuse, R32, R24 ;  /* 0x00000020dc68723c */ /* 0x040ff00000001818 */
[C---:B------:R-:W-:Y:S01]  /*2f10*/  HMMA.16816.F32 R96, R220.reuse, R34, R20 ;  /* 0x00000022dc60723c */ /* 0x040fe20000001814 */
[----:B------:R-:W-:Y:S07]  /*2f20*/  LDSM.16.M88.4 R32, [R5+0x19900] ;  /* 0x019900000520783b */ /* 0x000fee0000000200 */
[C---:B------:R-:W-:Y:S08]  /*2f30*/  HMMA.16816.F32 R92, R220.reuse, R28, R16 ;  /* 0x0000001cdc5c723c */ /* 0x040ff00000001810 */
[C---:B------:R-:W-:Y:S01]  /*2f40*/  HMMA.16816.F32 R48, R220.reuse, R30, R12 ;  /* 0x0000001edc30723c */ /* 0x040fe2000000180c */
[----:B------:R-:W4:Y:S04]  /*2f50*/  LDSM.16.M88.4 R28, [R5+0x1a100] ;  /* 0x01a10000051c783b */ /* 0x000f280000000200 */
[----:B------:R-:W4:Y:S03]  /*2f60*/  LDSM.16.M88.4 R4, [R5+0x1a900] ;  /* 0x01a900000504783b */ /* 0x000f260000000200 */
[C---:B-1----:R-:W-:Y:S08]  /*2f70*/  HMMA.16816.F32 R20, R220.reuse, R46, R52 ;  /* 0x0000002edc14723c */ /* 0x042ff00000001834 */
[C---:B------:R-:W-:Y:S08]  /*2f80*/  HMMA.16816.F32 R24, R220.reuse, R44, R8 ;  /* 0x0000002cdc18723c */ /* 0x040ff00000001808 */
[----:B--2---:R-:W-:Y:S08]  /*2f90*/  HMMA.16816.F32 R16, R220, R40, R76 ;  /* 0x00000028dc10723c */ /* 0x004ff0000000184c */
[C---:B---3--:R-:W-:Y:S01]  /*2fa0*/  HMMA.16816.F32 R52, R224.reuse, R56, R88 ;  /* 0x00000038e034723c */ /* 0x048fe20000001858 */
[----:B------:R-:W-:Y:S07]  /*2fb0*/  LDSM.16.M88.4 R88, [R3+0x18900] ;  /* 0x018900000358783b */ /* 0x000fee0000000200 */
[----:B------:R-:W-:Y:S01]  /*2fc0*/  HMMA.16816.F32 R68, R224, R58, R68 ;  /* 0x0000003ae044723c */ /* 0x000fe20000001844 */
[----:B------:R-:W1:Y:S07]  /*2fd0*/  LDSM.16.M88.4 R56, [R3+0x18100] ;  /* 0x018100000338783b */ /* 0x000e6e0000000200 */
[C---:B------:R-:W-:Y:S08]  /*2fe0*/  HMMA.16816.F32 R8, R220.reuse, R64, R80 ;  /* 0x00000040dc08723c */ /* 0x040ff00000001850 */
[C---:B------:R-:W-:Y:S08]  /*2ff0*/  HMMA.16816.F32 R12, R220.reuse, R42, R84 ;  /* 0x0000002adc0c723c */ /* 0x040ff00000001854 */
[----:B------:R-:W-:Y:S08]  /*3000*/  HMMA.16816.F32 R40, R220, R66, R72 ;  /* 0x00000042dc28723c */ /* 0x000ff00000001848 */
[C---:B----4-:R-:W-:Y:S01]  /*3010*/  HMMA.16816.F32 R72, R224.reuse, R60, R104 ;  /* 0x0000003ce048723c */ /* 0x050fe20000001868 */
[----:B------:R-:W-:Y:S07]  /*3020*/  LDSM.16.M88.4 R104, [R3+0x19900] ;  /* 0x019900000368783b */ /* 0x000fee0000000200 */
[C---:B------:R-:W-:Y:S08]  /*3030*/  HMMA.16816.F32 R80, R224.reuse, R62, R96 ;  /* 0x0000003ee050723c */ /* 0x040ff00000001860 */
[C---:B------:R-:W-:Y:S08]  /*3040*/  HMMA.16816.F32 R60, R224.reuse, R28, R16 ;  /* 0x0000001ce03c723c */ /* 0x040ff00000001810 */
[C---:B------:R-:W-:Y:S01]  /*3050*/  HMMA.16816.F32 R84, R224.reuse, R36, R92 ;  /* 0x00000024e054723c */ /* 0x040fe2000000185c */
[----:B------:R-:W-:Y:S07]  /*3060*/  LDSM.16.M88.4 R92, [R3+0x1a100] ;  /* 0x01a10000035c783b */ /* 0x000fee0000000200 */
[----:B------:R-:W-:Y:S01]  /*3070*/  HMMA.16816.F32 R16, R224, R4, R8 ;  /* 0x00000004e010723c */ /* 0x000fe20000001808 */
[----:B------:R2:W3:Y:S01]  /*3080*/  LDSM.16.M88.4 R8, [R3+0x1a900] ;  /* 0x01a900000308783b */ /* 0x0004e20000000200 */
[----:B------:R-:W-:-:S06]  /*3090*/  DEPBAR.LE SB0, 0x2 ;  /* 0x000080800000791a */ /* 0x000fcc0000000000 */
[----:B------:R-:W-:Y:S08]  /*30a0*/  HMMA.16816.F32 R44, R224, R30, R12 ;  /* 0x0000001ee02c723c */ /* 0x000ff0000000180c */
[----:B-1----:R-:W-:Y:S01]  /*30b0*/  HMMA.16816.F32 R12, R228, R56, R52 ;  /* 0x00000038e40c723c */ /* 0x002fe20000001834 */
[----:B--2---:R-:W-:-:S07]  /*30c0*/  LOP3.LUT R3, R108, 0xffffffe0, RZ, 0xc0, !PT ;  /* 0xffffffe06c037812 */ /* 0x004fce00078ec0ff */
[----:B------:R-:W-:Y:S01]  /*30d0*/  HMMA.16816.F32 R64, R224, R34, R20 ;  /* 0x00000022e040723c */ /* 0x000fe20000001814 */
[----:B------:R-:W-:-:S07]  /*30e0*/  IMAD.IADD R3, R109, 0x1, -R3 ;  /* 0x000000016d037824 */ /* 0x000fce00078e0a03 */
[----:B------:R-:W-:Y:S01]  /*30f0*/  HMMA.16816.F32 R76, R224, R38, R48 ;  /* 0x00000026e04c723c */ /* 0x000fe20000001830 */
[----:B------:R-:W-:-:S04]  /*3100*/  SHF.R.S32.HI R4, RZ, 0x1f, R3 ;  /* 0x0000001fff047819 */ /* 0x000fc80000011403 */
[----:B------:R-:W-:-:S03]  /*3110*/  LEA.HI R4, R4, R3, RZ, 0x2 ;  /* 0x0000000304047211 */ /* 0x000fc600078f10ff */
[----:B------:R-:W-:Y:S01]  /*3120*/  HMMA.16816.F32 R20, R224, R6, R40 ;  /* 0x00000006e014723c */ /* 0x000fe20000001828 */
[----:B------:R-:W-:-:S05]  /*3130*/  LOP3.LUT R4, R4, 0x7ffffffc, RZ, 0xc0, !PT ;  /* 0x7ffffffc04047812 */ /* 0x000fca00078ec0ff */
[----:B------:R-:W-:Y:S01]  /*3140*/  IMAD.IADD R3, R3, 0x1, -R4 ;  /* 0x0000000103037824 */ /* 0x000fe200078e0a04 */
[----:B------:R-:W-:Y:S01]  /*3150*/  MOV R4, UR4 ;  /* 0x0000000400047c02 */ /* 0x000fe20008000f00 */
[----:B------:R-:W-:Y:S04]  /*3160*/  HMMA.16816.F32 R48, R224, R32, R24 ;  /* 0x00000020e030723c */ /* 0x000fe80000001818 */
[----:B------:R-:W-:-:S04]  /*3170*/  IMAD R3, R3, -0x2, R4 ;  /* 0xfffffffe03037824 */ /* 0x000fc800078e0204 */
[C---:B------:R-:W-:Y:S01]  /*3180*/  HMMA.16816.F32 R24, R228.reuse, R58, R68 ;  /* 0x0000003ae418723c */ /* 0x040fe20000001844 */
[C---:B------:R-:W-:Y:S02]  /*3190*/  ISETP.GT.AND P5, PT, R3.reuse, RZ, PT ;  /* 0x000000ff0300720c */ /* 0x040fe40003fa4270 */
[C---:B------:R-:W-:Y:S02]  /*31a0*/  ISETP.GT.AND P1, PT, R3.reuse, 0x1, PT ;  /* 0x000000010300780c */ /* 0x040fe40003f24270 */
[----:B------:R-:W-:Y:S02]  /*31b0*/  ISETP.GT.AND P6, PT, R3, 0x8, PT ;  /* 0x000000080300780c */ /* 0x000fe40003fc4270 */
[----:B------:R-:W-:Y:S01]  /*31c0*/  FSEL R7, R12, -INF , P5 ;  /* 0xff8000000c077808 */ /* 0x000fe20002800000 */
[----:B------:R-:W-:Y:S01]  /*31d0*/  HMMA.16816.F32 R28, R228, R88, R72 ;  /* 0x00000058e41c723c */ /* 0x000fe20000001848 */
[----:B------:R-:W-:Y:S02]  /*31e0*/  FSEL R6, R13, -INF , P1 ;  /* 0xff8000000d067808 */ /* 0x000fe40000800000 */
[----:B------:R-:W-:-:S02]  /*31f0*/  FSEL R14, R14, -INF , P5 ;  /* 0xff8000000e0e7808 */ /* 0x000fc40002800000 */
[----:B------:R-:W-:Y:S02]  /*3200*/  FMNMX.FTZ R4, R7, R6, !PT ;  /* 0x0000000607047209 */ /* 0x000fe40007810000 */
[----:B------:R-:W-:Y:S01]  /*3210*/  ISETP.GT.AND P5, PT, R3, 0x10, PT ;  /* 0x000000100300780c */ /* 0x000fe20003fa4270 */
[C---:B------:R-:W-:Y:S08]  /*3220*/  HMMA.16816.F32 R32, R228.reuse, R90, R80 ;  /* 0x0000005ae420723c */ /* 0x040ff00000001850 */
[----:B---3--:R-:W-:Y:S01]  /*3230*/  HMMA.16816.F32 R20, R228, R10, R20 ;  /* 0x0000000ae414723c */ /* 0x008fe20000001814 */
[----:B------:R-:W-:-:S06]  /*3240*/  FSEL R12, R26, -INF , P6 ;  /* 0xff8000001a0c7808 */ /* 0x000fcc0003000000 */
[----:B------:R-:W-:Y:S01]  /*3250*/  FSEL R11, R15, -INF , P1 ;  /* 0xff8000000f0b7808 */ /* 0x000fe20000800000 */
[C---:B------:R-:W-:Y:S01]  /*3260*/  HMMA.16816.F32 R16, R228.reuse, R8, R16 ;  /* 0x00000008e410723c */ /* 0x040fe20000001810 */
[----:B------:R-:W-:Y:S02]  /*3270*/  ISETP.GT.AND P1, PT, R3, 0x9, PT ;  /* 0x000000090300780c */ /* 0x000fe40003f24270 */
[----:B------:R-:W-:Y:S02]  /*3280*/  FMNMX.FTZ R5, R14, R11, !PT ;  /* 0x0000000b0e057209 */ /* 0x000fe40007810000 */
[----:B------:R-:W-:Y:S02]  /*3290*/  FSEL R10, R25, -INF , P1 ;  /* 0xff800000190a7808 */ /* 0x000fe40000800000 */
[----:B------:R-:W-:Y:S01]  /*32a0*/  FSEL R8, R24, -INF , P6 ;  /* 0xff80000018087808 */ /* 0x000fe20003000000 */
[----:B------:R-:W-:Y:S01]  /*32b0*/  HMMA.16816.F32 R36, R228, R100, R84 ;  /* 0x00000064e424723c */ /* 0x000fe20000001854 */
[----:B------:R-:W-:Y:S01]  /*32c0*/  FSEL R13, R27, -INF , P1 ;  /* 0xff8000001b0d7808 */ /* 0x000fe20000800000 */
[----:B------:R-:W-:Y:S01]  /*32d0*/  BAR.SYNC.DEFER_BLOCKING 0x0 ;  /* 0x0000000000007b1d */ /* 0x000fe20000010000 */
[----:B------:R-:W-:-:S02]  /*32e0*/  FMNMX.FTZ R4, R8, R4, !PT ;  /* 0x0000000408047209 */ /* 0x000fc40007810000 */
[C---:B------:R-:W-:Y:S02]  /*32f0*/  ISETP.GT.AND P1, PT, R3.reuse, 0x11, PT ;  /* 0x000000110300780c */ /* 0x040fe40003f24270 */
[----:B------:R-:W-:Y:S01]  /*3300*/  FMNMX.FTZ R4, R10, R4, !PT ;  /* 0x000000040a047209 */ /* 0x000fe20007810000 */
[C---:B------:R-:W-:Y:S01]  /*3310*/  HMMA.16816.F32 R56, R228.reuse, R94, R44 ;  /* 0x0000005ee438723c */ /* 0x040fe2000000182c */
[----:B------:R-:W-:Y:S02]  /*3320*/  ISETP.GT.AND P6, PT, R3, 0x18, PT ;  /* 0x000000180300780c */ /* 0x000fe40003fc4270 */
[----:B------:R-:W-:Y:S02]  /*3330*/  FMNMX.FTZ R5, R12, R5, !PT ;  /* 0x000000050c057209 */ /* 0x000fe40007810000 */
[----:B------:R-:W-:Y:S02]  /*3340*/  FSEL R89, R34, -INF , P6 ;  /* 0xff80000022597808 */ /* 0x000fe40003000000 */
[----:B------:R-:W-:Y:S01]  /*3350*/  FSEL R45, R28, -INF , P5 ;  /* 0xff8000001c2d7808 */ /* 0x000fe20002800000 */
[----:B------:R-:W-:Y:S01]  /*3360*/  HMMA.16816.F32 R40, R228, R102, R76 ;  /* 0x00000066e428723c */ /* 0x000fe2000000184c */
[----:B------:R-:W-:-:S02]  /*3370*/  FSEL R44, R29, -INF , P1 ;  /* 0xff8000001d2c7808 */ /* 0x000fc40000800000 */
[----:B------:R-:W-:Y:S02]  /*3380*/  FMNMX.FTZ R4, R45, R4, !PT ;  /* 0x000000042d047209 */ /* 0x000fe40007810000 */
[----:B------:R-:W-:Y:S02]  /*3390*/  FMNMX.FTZ R5, R13, R5, !PT ;  /* 0x000000050d057209 */ /* 0x000fe40007810000 */
[----:B------:R-:W-:Y:S01]  /*33a0*/  FMNMX.FTZ R4, R44, R4, !PT ;  /* 0x000000042c047209 */ /* 0x000fe20007810000 */
[C---:B------:R-:W-:Y:S01]  /*33b0*/  HMMA.16816.F32 R52, R228.reuse, R106, R64 ;  /* 0x0000006ae434723c */ /* 0x040fe20000001840 */
[----:B------:R-:W-:Y:S06]  /*33c0*/  LDSM.16.MT88.4 R24, [R0+0x100] ;  /* 0x000100000018783b */ /* 0x000fec0000004200 */
[----:B------:R-:W-:Y:S01]  /*33d0*/  FSEL R66, R30, -INF , P5 ;  /* 0xff8000001e427808 */ /* 0x000fe20002800000 */
[----:B------:R-:W-:Y:S01]  /*33e0*/  HMMA.16816.F32 R48, R228, R104, R48 ;  /* 0x00000068e430723c */ /* 0x000fe20000001830 */
[----:B------:R-:W-:-:S02]  /*33f0*/  ISETP.GT.AND P5, PT, R3, 0x19, PT ;  /* 0x000000190300780c */ /* 0x000fc40003fa4270 */
[----:B------:R-:W-:Y:S02]  /*3400*/  FSEL R64, R32, -INF , P6 ;  /* 0xff80000020407808 */ /* 0x000fe40003000000 */
[----:B------:R-:W-:Y:S02]  /*3410*/  FSEL R67, R31, -INF , P1 ;  /* 0xff8000001f437808 */ /* 0x000fe40000800000 */
[----:B------:R-:W-:Y:S01]  /*3420*/  ISETP.GT.AND P1, PT, R3, 0x20, PT ;  /* 0x000000200300780c */ /* 0x000fe20003f24270 */
[----:B------:R-:W-:Y:S01]  /*3430*/  HMMA.16816.F32 R60, R228, R92, R60 ;  /* 0x0000005ce43c723c */ /* 0x000fe2000000183c */
[----:B------:R-:W-:Y:S01]  /*3440*/  FSEL R65, R33, -INF , P5 ;  /* 0xff80000021417808 */ /* 0x000fe20002800000 */
[----:B------:R-:W-:Y:S01]  /*3450*/  LDSM.16.MT88.4 R28, [R2+0x3100] ;  /* 0x00310000021c783b */ /* 0x000fe20000004200 */
[----:B------:R-:W-:Y:S02]  /*3460*/  FMNMX.FTZ R4, R64, R4, !PT ;  /* 0x0000000440047209 */ /* 0x000fe40007810000 */
[----:B------:R-:W-:-:S02]  /*3470*/  FSEL R88, R35, -INF , P5 ;  /* 0xff80000023587808 */ /* 0x000fc40002800000 */
[----:B------:R-:W-:Y:S01]  /*3480*/  ISETP.GT.AND P5, PT, R3, 0x21, PT ;  /* 0x000000210300780c */ /* 0x000fe20003fa4270 */
[----:B------:R-:W-:Y:S01]  /*3490*/  LDSM.16.MT88.4 R32, [R2+0x100] ;  /* 0x000100000220783b */ /* 0x000fe20000004200 */
[----:B------:R-:W-:Y:S02]  /*34a0*/  FSEL R124, R36, -INF , P1 ;  /* 0xff800000247c7808 */ /* 0x000fe40000800000 */
[----:B------:R-:W-:Y:S02]  /*34b0*/  FMNMX.FTZ R4, R65, R4, !PT ;  /* 0x0000000441047209 */ /* 0x000fe40007810000 */
[----:B------:R-:W-:Y:S02]  /*34c0*/  FSEL R125, R37, -INF , P5 ;  /* 0xff800000257d7808 */ /* 0x000fe40002800000 */
[----:B------:R-:W-:Y:S02]  /*34d0*/  ISETP.GT.AND P6, PT, R3, 0x28, PT ;  /* 0x000000280300780c */ /* 0x000fe40003fc4270 */
[----:B------:R-:W-:-:S02]  /*34e0*/  FMNMX.FTZ R4, R124, R4, !PT ;  /* 0x000000047c047209 */ /* 0x000fc40007810000 */
[----:B------:R-:W-:Y:S02]  /*34f0*/  FSEL R134, R39, -INF , P5 ;  /* 0xff80000027867808 */ /* 0x000fe40002800000 */
        /* <DEDUP_REMOVED lines=30> */
[----:B------:R-:W-:-:S02]  /*36e0*/  ISETP.GT.AND P1, PT, R3, 0x41, PT ;  /* 0x000000410300780c */ /* 0x000fc40003f24270 */
[----:B------:R-:W-:Y:S02]  /*36f0*/  FSEL R247, R60, -INF , P5 ;  /* 0xff8000003cf77808 */ /* 0x000fe40002800000 */
[----:B------:R-:W-:Y:S02]  /*3700*/  FMNMX.FTZ R4, R240, R4, !PT ;  /* 0x00000004f0047209 */ /* 0x000fe40007810000 */
[----:B------:R-:W-:Y:S02]  /*3710*/  FSEL R161, R42, -INF , P6 ;  /* 0xff8000002aa17808 */ /* 0x000fe40003000000 */
[----:B------:R-:W-:Y:S01]  /*3720*/  FMNMX.FTZ R5, R134, R5, !PT ;  /* 0x0000000586057209 */ /* 0x000fe20007810000 */
[----:B------:R-:W-:Y:S01]  /*3730*/  LDSM.16.MT88.4 R40, [R135+0x6100] ;  /* 0x006100008728783b */ /* 0x000fe20000004200 */
        /* <DEDUP_REMOVED lines=40> */
[----:B------:R-:W-:Y:S02]  /*39c0*/  FSEL R149, R23, -INF , P1 ;  /* 0xff80000017957808 */ /* 0x000fe40000800000 */
[----:B------:R-:W-:Y:S01]  /*39d0*/  FMNMX.FTZ R3, R193, R3, !PT ;  /* 0x00000003c1037209 */ /* 0x000fe20007810000 */
[----:B------:R-:W-:Y:S03]  /*39e0*/  LDSM.16.MT88.4 R20, [R2+0x6100] ;  /* 0x006100000214783b */ /* 0x000fe60000004200 */
        /* <DEDUP_REMOVED lines=15> */
[----:B------:R-:W-:Y:S01]  /*3ae0*/  FSETP.NEU.FTZ.AND P1, PT, R3, -INF , PT ;  /* 0xff8000000300780b */ /* 0x000fe20003f3d000 */
[----:B--2---:R-:W-:-:S04]  /*3af0*/  FFMA.FTZ R4, R6, c[0x0][0x2d0], -R9 ;  /* 0x0000b40006047a23 */ /* 0x004fc80000010809 */
[----:B------:R1:W-:Y:S02]  /*3b00*/  MUFU.EX2 R146, R4 ;  /* 0x0000000400927308 */ /* 0x0003e40000000800 */
[----:B-1----:R-:W-:Y:S02]  /*3b10*/  FFMA.FTZ R4, R8, c[0x0][0x2d0], -R9 ;  /* 0x0000b40008047a23 */ /* 0x002fe40000010809 */
[----:B------:R-:W-:-:S04]  /*3b20*/  FMUL.FTZ R8, R3, c[0x0][0x2d0] ;  /* 0x0000b40003087a20 */ /* 0x000fc80000410000 */
[----:B------:R1:W2:Y:S01]  /*3b30*/  MUFU.EX2 R110, R4 ;  /* 0x00000004006e7308 */ /* 0x0002a20000000800 */
[----:B------:R-:W-:Y:S01]  /*3b40*/  FSEL R8, R8, RZ, P1 ;  /* 0x000000ff08087208 */ /* 0x000fe20000800000 */
[--C-:B-1----:R-:W-:Y:S02]  /*3b50*/  FFMA.FTZ R4, R10, c[0x0][0x2d0], -R9.reuse ;  /* 0x0000b4000a047a23 */ /* 0x102fe40000010809 */
[----:B------:R-:W-:-:S04]  /*3b60*/  FFMA.FTZ R10, R45, c[0x0][0x2d0], -R9 ;  /* 0x0000b4002d0a7a23 */ /* 0x000fc80000010809 */
[----:B------:R1:W3:Y:S08]  /*3b70*/  MUFU.EX2 R201, R4 ;  /* 0x0000000400c97308 */ /* 0x0002f00000000800 */
[----:B------:R4:W-:Y:S01]  /*3b80*/  MUFU.EX2 R142, R10 ;  /* 0x0000000a008e7308 */ /* 0x0009e20000000800 */
[----:B-1----:R-:W-:-:S07]  /*3b90*/  FFMA.FTZ R4, R14, c[0x0][0x2d0], -R8 ;  /* 0x0000b4000e047a23 */ /* 0x002fce0000010808 */
[----:B------:R1:W-:Y:S01]  /*3ba0*/  MUFU.EX2 R251, R4 ;  /* 0x0000000400fb7308 */ /* 0x0003e20000000800 */
[----:B----4-:R-:W-:-:S07]  /*3bb0*/  FFMA.FTZ R10, R44, c[0x0][0x2d0], -R9 ;  /* 0x0000b4002c0a7a23 */ /* 0x010fce0000010809 */
[----:B------:R4:W-:Y:S01]  /*3bc0*/  MUFU.EX2 R144, R10 ;  /* 0x0000000a00907308 */ /* 0x0009e20000000800 */
[----:B-1----:R-:W-:Y:S01]  /*3bd0*/  FFMA.FTZ R4, R11, c[0x0][0x2d0], -R8 ;  /* 0x0000b4000b047a23 */ /* 0x002fe20000010808 */
[----:B--2---:R-:W-:-:S06]  /*3be0*/  MOV R11, R110 ;  /* 0x0000006e000b7202 */ /* 0x004fcc0000000f00 */
[----:B------:R1:W2:Y:S01]  /*3bf0*/  MUFU.EX2 R194, R4 ;  /* 0x0000000400c27308 */ /* 0x0002a20000000800 */
[----:B---3--:R-:W-:Y:S01]  /*3c00*/  F2FP.PACK_AB R6, R201, R11 ;  /* 0x0000000bc906723e */ /* 0x008fe200000000ff */
[----:B----4-:R-:W-:-:S06]  /*3c10*/  FFMA.FTZ R10, R64, c[0x0][0x2d0], -R9 ;  /* 0x0000b400400a7a23 */ /* 0x010fcc0000010809 */
[----:B------:R3:W-:Y:S01]  /*3c20*/  MUFU.EX2 R120, R10 ;  /* 0x0000000a00787308 */ /* 0x0007e20000000800 */
[----:B-1----:R-:W-:Y:S01]  /*3c30*/  FFMA.FTZ R4, R12, c[0x0][0x2d0], -R8 ;  /* 0x0000b4000c047a23 */ /* 0x002fe20000010808 */
[----:B--2---:R-:W-:-:S06]  /*3c40*/  F2FP.PACK_AB R5, R194, R251 ;  /* 0x000000fbc205723e */ /* 0x004fcc00000000ff */
[----:B------:R1:W-:Y:S01]  /*3c50*/  MUFU.EX2 R241, R4 ;  /* 0x0000000400f17308 */ /* 0x0003e20000000800 */
[----:B---3--:R-:W-:-:S07]  /*3c60*/  FFMA.FTZ R10, R65, c[0x0][0x2d0], -R9 ;  /* 0x0000b400410a7a23 */ /* 0x008fce0000010809 */
[----:B------:R2:W-:Y:S01]  /*3c70*/  MUFU.EX2 R169, R10 ;  /* 0x0000000a00a97308 */ /* 0x0005e20000000800 */
[--C-:B-1----:R-:W-:Y:S02]  /*3c80*/  FFMA.FTZ R4, R13, c[0x0][0x2d0], -R8.reuse ;  /* 0x0000b4000d047a23 */ /* 0x102fe40000010808 */
[----:B------:R-:W1:Y:S05]  /*3c90*/  LDSM.16.MT88.4 R12, [R237+0x100] ;  /* 0x00010000ed0c783b */ /* 0x000e6a0000004200 */
[----:B------:R3:W4:Y:S01]  /*3ca0*/  MUFU.EX2 R141, R4 ;  /* 0x00000004008d7308 */ /* 0x0007220000000800 */
[----:B--2---:R-:W-:-:S07]  /*3cb0*/  FFMA.FTZ R10, R66, c[0x0][0x2d0], -R8 ;  /* 0x0000b400420a7a23 */ /* 0x004fce0000010808 */
[----:B------:R2:W-:Y:S01]  /*3cc0*/  MUFU.EX2 R150, R10 ;  /* 0x0000000a00967308 */ /* 0x0005e20000000800 */
[----:B---3--:R-:W-:Y:S02]  /*3cd0*/  F2FP.PACK_AB R4, R146, R250 ;  /* 0x000000fa9204723e */ /* 0x008fe400000000ff */
[----:B----4-:R-:W-:Y:S01]  /*3ce0*/  F2FP.PACK_AB R7, R141, R241 ;  /* 0x000000f18d07723e */ /* 0x010fe200000000ff */
[----:B--2---:R-:W-:-:S06]  /*3cf0*/  FFMA.FTZ R10, R67, c[0x0][0x2d0], -R8 ;  /* 0x0000b400430a7a23 */ /* 0x004fcc0000010808 */
[C---:B------:R-:W-:Y:S01]  /*3d00*/  HMMA.16816.F32 R56, R4.reuse, R28, RZ ;  /* 0x0000001c0438723c */ /* 0x040fe200000018ff */
[----:B------:R2:W3:Y:S07]  /*3d10*/  MUFU.EX2 R252, R10 ;  /* 0x0000000a00fc7308 */ /* 0x0004ee0000000800 */
[C---:B------:R-:W-:Y:S01]  /*3d20*/  HMMA.16816.F32 R72, R4.reuse, R30, RZ ;  /* 0x0000001e0448723c */ /* 0x040fe200000018ff */
[----:B------:R-:W4:Y:S07]  /*3d30*/  LDSM.16.MT88.4 R28, [R237+0x3100] ;  /* 0x00310000ed1c783b */ /* 0x000f2e0000004200 */
[----:B-1----:R-:W-:Y:S01]  /*3d40*/  HMMA.16816.F32 R100, R4, R12, RZ ;  /* 0x0000000c0464723c */ /* 0x002fe200000018ff */
[----:B--2---:R-:W-:-:S04]  /*3d50*/  FFMA.FTZ R10, R89, c[0x0][0x2d0], -R8 ;  /* 0x0000b400590a7a23 */ /* 0x004fc80000010808 */
[----:B------:R1:W-:Y:S03]  /*3d60*/  MUFU.EX2 R155, R10 ;  /* 0x0000000a009b7308 */ /* 0x0003e60000000800 */
[C---:B------:R-:W-:Y:S01]  /*3d70*/  HMMA.16816.F32 R76, R4.reuse, R14, RZ ;  /* 0x0000000e044c723c */ /* 0x040fe200000018ff */
[----:B------:R-:W2:Y:S07]  /*3d80*/  LDSM.16.MT88.4 R12, [R0+0x3100] ;  /* 0x00310000000c783b */ /* 0x000eae0000004200 */
[----:B------:R-:W-:Y:S01]  /*3d90*/  HMMA.16816.F32 R52, R4, R20, RZ ;  /* 0x000000140434723c */ /* 0x000fe200000018ff */
[----:B-1----:R-:W-:-:S07]  /*3da0*/  FFMA.FTZ R10, R88, c[0x0][0x2d0], -R8 ;  /* 0x0000b400580a7a23 */ /* 0x002fce0000010808 */
[C---:B------:R-:W-:Y:S01]  /*3db0*/  HMMA.16816.F32 R48, R4.reuse, R22, RZ ;  /* 0x000000160430723c */ /* 0x040fe200000018ff */
[----:B------:R-:W1:Y:S01]  /*3dc0*/  LDSM.16.MT88.4 R20, [R237+0x6100] ;  /* 0x00610000ed14783b */ /* 0x000e620000004200 */
[----:B------:R3:W1:Y:S06]  /*3dd0*/  MUFU.EX2 R168, R10 ;  /* 0x0000000a00a87308 */ /* 0x00066c0000000800 */
[C---:B------:R-:W-:Y:S08]  /*3de0*/  HMMA.16816.F32 R68, R4.reuse, R16, RZ ;  /* 0x000000100444723c */ /* 0x040ff000000018ff */
[----:B------:R-:W-:Y:S01]  /*3df0*/  HMMA.16816.F32 R84, R4, R18, RZ ;  /* 0x000000120454723c */ /* 0x000fe200000018ff */
[----:B------:R-:W1:Y:S01]  /*3e00*/  LDSM.16.MT88.4 R16, [R0+0x6100] ;  /* 0x006100000010783b */ /* 0x000e620000004200 */
[----:B---3--:R-:W-:-:S06]  /*3e10*/  IMAD.MOV.U32 R10, RZ, RZ, R143 ;  /* 0x000000ffff0a7224 */ /* 0x008fcc00078e008f */
[C---:B------:R-:W-:Y:S08]  /*3e20*/  HMMA.16816.F32 R96, R4.reuse, R24, RZ ;  /* 0x000000180460723c */ /* 0x040ff000000018ff */
[C---:B------:R-:W-:Y:S01]  /*3e30*/  HMMA.16816.F32 R60, R4.reuse, R26, RZ ;  /* 0x0000001a043c723c */ /* 0x040fe200000018ff */
[----:B------:R-:W3:Y:S07]  /*3e40*/  LDSM.16.MT88.4 R24, [R2+0x900] ;  /* 0x000900000218783b */ /* 0x000eee0000004200 */
[C---:B------:R-:W-:Y:S08]  /*3e50*/  HMMA.16816.F32 R44, R4.reuse, R36, RZ ;  /* 0x00000024042c723c */ /* 0x040ff000000018ff */
[C---:B------:R-:W-:Y:S08]  /*3e60*/  HMMA.16816.F32 R92, R4.reuse, R38, RZ ;  /* 0x00000026045c723c */ /* 0x040ff000000018ff */
[C---:B----4-:R-:W-:Y:S08]  /*3e70*/  HMMA.16816.F32 R36, R4.reuse, R28, RZ ;  /* 0x0000001c0424723c */ /* 0x050ff000000018ff */
[C---:B------:R-:W-:Y:S01]  /*3e80*/  HMMA.16816.F32 R108, R4.reuse, R30, RZ ;  /* 0x0000001e046c723c */ /* 0x040fe200000018ff */
[----:B------:R-:W4:Y:S07]  /*3e90*/  LDSM.16.MT88.4 R28, [R2+0x3900] ;  /* 0x00390000021c783b */ /* 0x000f2e0000004200 */
[C---:B--2---:R-:W-:Y:S08]  /*3ea0*/  HMMA.16816.F32 R64, R4.reuse, R12, RZ ;  /* 0x0000000c0440723c */ /* 0x044ff000000018ff */
[C---:B------:R-:W-:Y:S01]  /*3eb0*/  HMMA.16816.F32 R112, R4.reuse, R14, RZ ;  /* 0x0000000e0470723c */ /* 0x040fe200000018ff */
[----:B------:R-:W2:Y:S07]  /*3ec0*/  LDSM.16.MT88.4 R12, [R2+0x6900] ;  /* 0x00690000020c783b */ /* 0x000eae0000004200 */
[C---:B------:R-:W-:Y:S08]  /*3ed0*/  HMMA.16816.F32 R104, R4.reuse, R32, RZ ;  /* 0x000000200468723c */ /* 0x040ff000000018ff */
[C---:B------:R-:W-:Y:S01]  /*3ee0*/  HMMA.16816.F32 R80, R4.reuse, R34, RZ ;  /* 0x000000220450723c */ /* 0x040fe200000018ff */
[----:B------:R-:W2:Y:S07]  /*3ef0*/  LDSM.16.MT88.4 R32, [R135+0x900] ;  /* 0x000900008720783b */ /* 0x000eae0000004200 */
[C---:B------:R-:W-:Y:S07]  /*3f00*/  HMMA.16816.F32 R116, R4.reuse, R42, RZ ;  /* 0x0000002a0474723c */ /* 0x040fee00000018ff */
[----:B------:R-:W-:Y:S01]  /*3f10*/  MOV R43, R120 ;  /* 0x00000078002b7202 */ /* 0x000fe20000000f00 */
[C---:B-1----:R-:W-:Y:S08]  /*3f20*/  HMMA.16816.F32 R128, R4.reuse, R22, RZ ;  /* 0x000000160480723c */ /* 0x042ff000000018ff */
[C---:B------:R-:W-:Y:S01]  /*3f30*/  HMMA.16816.F32 R120, R4.reuse, R20, RZ ;  /* 0x000000140478723c */ /* 0x040fe200000018ff */
[----:B------:R-:W-:Y:S07]  /*3f40*/  LDSM.16.MT88.4 R20, [R237+0x900] ;  /* 0x00090000ed14783b */ /* 0x000fee0000004200 */
[C---:B------:R-:W-:Y:S08]  /*3f50*/  HMMA.16816.F32 R136, R4.reuse, R16, RZ ;  /* 0x000000100488723c */ /* 0x040ff000000018ff */
[C---:B------:R-:W-:Y:S01]  /*3f60*/  HMMA.16816.F32 R180, R4.reuse, R18, RZ ;  /* 0x0000001204b4723c */ /* 0x040fe200000018ff */
[----:B------:R-:W1:Y:S07]  /*3f70*/  LDSM.16.MT88.4 R16, [R0+0x900] ;  /* 0x000900000010783b */ /* 0x000e6e0000004200 */
[----:B------:R-:W-:Y:S07]  /*3f80*/  HMMA.16816.F32 R88, R4, R40, RZ ;  /* 0x000000280458723c */ /* 0x000fee00000018ff */
[----:B------:R-:W-:Y:S01]  /*3f90*/  F2FP.PACK_AB R4, R144, R142 ;  /* 0x0000008e9004723e */ /* 0x000fe200000000ff */
[----:B------:R-:W-:Y:S01]  /*3fa0*/  IMAD.MOV.U32 R41, RZ, RZ, R148 ;  /* 0x000000ffff297224 */ /* 0x000fe200078e0094 */
[----:B------:R-:W-:-:S02]  /*3fb0*/  F2FP.PACK_AB R5, R252, R150 ;  /* 0x00000096fc05723e */ /* 0x000fc400000000ff */
[----:B------:R-:W-:Y:S02]  /*3fc0*/  F2FP.PACK_AB R6, R169, R43 ;  /* 0x0000002ba906723e */ /* 0x000fe400000000ff */
[----:B------:R-:W-:Y:S02]  /*3fd0*/  F2FP.PACK_AB R7, R168, R155 ;  /* 0x0000009ba807723e */ /* 0x000fe400000000ff */
[----:B------:R-:W-:-:S05]  /*3fe0*/  MOV R40, R149 ;  /* 0x0000009500287202 */ /* 0x000fca0000000f00 */
[C---:B---3--:R-:W-:Y:S07]  /*3ff0*/  HMMA.16816.F32 R172, R4.reuse, R26, R80 ;  /* 0x0000001a04ac723c */ /* 0x048fee0000001850 */
[----:B------:R-:W-:Y:S01]  /*4000*/  IMAD.MOV.U32 R83, RZ, RZ, R147 ;  /* 0x000000ffff537224 */ /* 0x000fe200078e0093 */
[----:B------:R-:W-:Y:S01]  /*4010*/  MOV R81, R145 ;  /* 0x0000009100517202 */ /* 0x000fe20000000f00 */
[----:B------:R-:W-:Y:S01]  /*4020*/  IMAD.MOV.U32 R82, RZ, RZ, R146 ;  /* 0x000000ffff527224 */ /* 0x000fe200078e0092 */
[----:B----4-:R-:W-:Y:S01]  /*4030*/  HMMA.16816.F32 R164, R4, R30, R72 ;  /* 0x0000001e04a4723c */ /* 0x010fe20000001848 */
[----:B------:R-:W-:-:S06]  /*4040*/  IMAD.MOV.U32 R80, RZ, RZ, R144 ;  /* 0x000000ffff507224 */ /* 0x000fcc00078e0090 */
[----:B------:R-:W-:Y:S01]  /*4050*/  IMAD.MOV.U32 R31, RZ, RZ, R141 ;  /* 0x000000ffff1f7224 */ /* 0x000fe200078e008d */
[----:B------:R-:W-:Y:S01]  /*4060*/  HMMA.16816.F32 R144, R4, R28, R56 ;  /* 0x0000001c0490723c */ /* 0x000fe20000001838 */
[----:B------:R-:W-:-:S06]  /*4070*/  IMAD.MOV.U32 R30, RZ, RZ, R140 ;  /* 0x000000ffff1e7224 */ /* 0x000fcc00078e008c */
[----:B------:R-:W-:Y:S01]  /*4080*/  MOV R28, R142 ;  /* 0x0000008e001c7202 */ /* 0x000fe20000000f00 */
[----:B------:R-:W-:Y:S01]  /*4090*/  HMMA.16816.F32 R232, R4, R24, R104 ;  /* 0x0000001804e8723c */ /* 0x000fe20000001868 */
[----:B------:R-:W-:Y:S01]  /*40a0*/  LDSM.16.MT88.4 R24, [R237+0x3900] ;  /* 0x00390000ed18783b */ /* 0x000fe20000004200 */
[----:B------:R-:W-:-:S06]  /*40b0*/  IMAD.MOV.U32 R29, RZ, RZ, R150 ;  /* 0x000000ffff1d7224 */ /* 0x000fcc00078e0096 */
[C---:B--2---:R-:W-:Y:S08]  /*40c0*/  HMMA.16816.F32 R140, R4.reuse, R12, R52 ;  /* 0x0000000c048c723c */ /* 0x044ff00000001834 */
[C---:B------:R-:W-:Y:S01]  /*40d0*/  HMMA.16816.F32 R104, R4.reuse, R14, R48 ;  /* 0x0000000e0468723c */ /* 0x040fe20000001830 */
[----:B------:R-:W2:Y:S07]  /*40e0*/  LDSM.16.MT88.4 R12, [R135+0x3900] ;  /* 0x00390000870c783b */ /* 0x000eae0000004200 */
[C---:B------:R-:W-:Y:S07]  /*40f0*/  HMMA.16816.F32 R176, R4.reuse, R34, R84 ;  /* 0x0000002204b0723c */ /* 0x040fee0000001854 */
[----:B------:R-:W-:Y:S01]  /*4100*/  MOV R87, R202 ;  /* 0x000000ca00577202 */ /* 0x000fe20000000f00 */
[----:B------:R-:W-:Y:S01]  /*4110*/  IMAD.MOV.U32 R86, RZ, RZ, R201 ;  /* 0x000000ffff567224 */ /* 0x000fe200078e00c9 */
[----:B------:R-:W-:Y:S01]  /*4120*/  MOV R84, R171 ;  /* 0x000000ab00547202 */ /* 0x000fe20000000f00 */
[----:B------:R-:W-:Y:S01]  /*4130*/  IMAD.MOV.U32 R85, RZ, RZ, R200 ;  /* 0x000000ffff557224 */ /* 0x000fe200078e00c8 */
[C---:B-1----:R-:W-:Y:S08]  /*4140*/  HMMA.16816.F32 R60, R4.reuse, R18, R60 ;  /* 0x00000012043c723c */ /* 0x042ff0000000183c */
[C---:B------:R-:W-:Y:S07]  /*4150*/  HMMA.16816.F32 R200, R4.reuse, R20, R100 ;  /* 0x0000001404c8723c */ /* 0x040fee0000001864 */
[----:B------:R-:W-:Y:S01]  /*4160*/  IMAD.MOV.U32 R102, RZ, RZ, R170 ;  /* 0x000000ffff667224 */ /* 0x000fe200078e00aa */
[----:B------:R-:W-:Y:S01]  /*4170*/  MOV R100, R168 ;  /* 0x000000a800647202 */ /* 0x000fe20000000f00 */
[----:B------:R-:W-:Y:S01]  /*4180*/  IMAD.MOV.U32 R101, RZ, RZ, R169 ;  /* 0x000000ffff657224 */ /* 0x000fe200078e00a9 */
[C---:B------:R-:W-:Y:S01]  /*4190*/  HMMA.16816.F32 R148, R4.reuse, R32, R68 ;  /* 0x000000200494723c */ /* 0x040fe20000001844 */
[----:B------:R-:W-:Y:S07]  /*41a0*/  LDSM.16.MT88.4 R32, [R0+0x6900] ;  /* 0x006900000020783b */ /* 0x000fee0000004200 */
[C---:B------:R-:W-:Y:S01]  /*41b0*/  HMMA.16816.F32 R168, R4.reuse, R22, R76 ;  /* 0x0000001604a8723c */ /* 0x040fe2000000184c */
[----:B------:R-:W1:Y:S06]  /*41c0*/  LDSM.16.MT88.4 R20, [R0+0x3900] ;  /* 0x003900000014783b */ /* 0x000e6c0000004200 */
[----:B------:R-:W-:Y:S01]  /*41d0*/  IMAD.MOV.U32 R79, RZ, RZ, R195 ;  /* 0x000000ffff4f7224 */ /* 0x000fe200078e00c3 */
[----:B------:R-:W-:Y:S01]  /*41e0*/  MOV R77, R193 ;  /* 0x000000c1004d7202 */ /* 0x000fe20000000f00 */
[----:B------:R-:W-:Y:S01]  /*41f0*/  IMAD.MOV.U32 R78, RZ, RZ, R194 ;  /* 0x000000ffff4e7224 */ /* 0x000fe200078e00c2 */
[----:B--2---:R-:W-:Y:S01]  /*4200*/  HMMA.16816.F32 R44, R4, R12, R44 ;  /* 0x0000000c042c723c */ /* 0x004fe2000000182c */
[----:B------:R-:W-:-:S07]  /*4210*/  IMAD.MOV.U32 R76, RZ, RZ, R192 ;  /* 0x000000ffff4c7224 */ /* 0x000fce00078e00c0 */
[C---:B------:R-:W-:Y:S01]  /*4220*/  HMMA.16816.F32 R192, R4.reuse, R16, R96 ;  /* 0x0000001004c0723c */ /* 0x040fe20000001860 */
[----:B------:R-:W2:Y:S06]  /*4230*/  LDSM.16.MT88.4 R16, [R135+0x6900] ;  /* 0x006900008710783b */ /* 0x000eac0000004200 */
[----:B------:R-:W-:Y:S01]  /*4240*/  IMAD.MOV.U32 R99, RZ, RZ, R10 ;  /* 0x000000ffff637224 */ /* 0x000fe200078e000a */
[C---:B------:R-:W-:Y:S01]  /*4250*/  HMMA.16816.F32 R48, R4.reuse, R14, R92 ;  /* 0x0000000e0430723c */ /* 0x040fe2000000185c */
[----:B------:R-:W-:Y:S01]  /*4260*/  FFMA.FTZ R10, R124, c[0x0][0x2d0], -R9 ;  /* 0x0000b4007c0a7a23 */ /* 0x000fe20000010809 */
[----:B------:R-:W3:Y:S01]  /*4270*/  LDSM.16.MT88.4 R12, [R237+0x6900] ;  /* 0x00690000ed0c783b */ /* 0x000ee20000004200 */
[----:B------:R-:W-:Y:S01]  /*4280*/  IMAD.MOV.U32 R98, RZ, RZ, R43 ;  /* 0x000000ffff627224 */ /* 0x000fe200078e002b */
[----:B------:R-:W-:Y:S01]  /*4290*/  MOV R97, R40 ;  /* 0x0000002800617202 */ /* 0x000fe20000000f00 */
[----:B------:R4:W-:Y:S01]  /*42a0*/  MUFU.EX2 R103, R10 ;  /* 0x0000000a00677308 */ /* 0x0009e20000000800 */
[----:B------:R-:W-:Y:S01]  /*42b0*/  IMAD.MOV.U32 R96, RZ, RZ, R41 ;  /* 0x000000ffff607224 */ /* 0x000fe200078e0029 */
[----:B------:R-:W-:Y:S01]  /*42c0*/  MOV R95, R155 ;  /* 0x0000009b005f7202 */ /* 0x000fe20000000f00 */
[----:B------:R-:W-:Y:S01]  /*42d0*/  HMMA.16816.F32 R40, R4, R26, R108 ;  /* 0x0000001a0428723c */ /* 0x000fe2000000186c */
[----:B------:R-:W-:Y:S01]  /*42e0*/  MOV R93, R76 ;  /* 0x0000004c005d7202 */ /* 0x000fe20000000f00 */
[----:B------:R-:W-:Y:S01]  /*42f0*/  IMAD.MOV.U32 R94, RZ, RZ, R99 ;  /* 0x000000ffff5e7224 */ /* 0x000fe200078e0063 */
[----:B------:R-:W-:Y:S01]  /*4300*/  MOV R124, R86 ;  /* 0x00000056007c7202 */ /* 0x000fe20000000f00 */
[----:B------:R-:W-:-:S02]  /*4310*/  IMAD.MOV.U32 R99, RZ, RZ, R100 ;  /* 0x000000ffff637224 */ /* 0x000fc400078e0064 */
[----:B------:R-:W-:Y:S01]  /*4320*/  IMAD.MOV.U32 R100, RZ, RZ, R101 ;  /* 0x000000ffff647224 */ /* 0x000fe200078e0065 */
[----:B------:R-:W-:Y:S01]  /*4330*/  MOV R110, R79 ;  /* 0x0000004f006e7202 */ /* 0x000fe20000000f00 */
[C---:B-1----:R-:W-:Y:S01]  /*4340*/  HMMA.16816.F32 R52, R4.reuse, R20, R64 ;  /* 0x000000140434723c */ /* 0x042fe20000001840 */
[----:B------:R-:W-:Y:S01]  /*4350*/  IMAD.MOV.U32 R108, RZ, RZ, R252 ;  /* 0x000000ffff6c7224 */ /* 0x000fe200078e00fc */
[----:B------:R-:W-:Y:S01]  /*4360*/  MOV R101, R102 ;  /* 0x0000006600657202 */ /* 0x000fe20000000f00 */
[----:B------:R-:W-:Y:S02]  /*4370*/  IMAD.MOV.U32 R111, RZ, RZ, R78 ;  /* 0x000000ffff6f7224 */ /* 0x000fe400078e004e */
[----:B----4-:R-:W-:Y:S02]  /*4380*/  FFMA.FTZ R10, R125, c[0x0][0x2d0], -R9 ;  /* 0x0000b4007d0a7a23 */ /* 0x010fe40000010809 */
[----:B------:R-:W-:Y:S01]  /*4390*/  IMAD.MOV.U32 R102, RZ, RZ, R84 ;  /* 0x000000ffff667224 */ /* 0x000fe200078e0054 */
[----:B------:R-:W-:Y:S01]  /*43a0*/  HMMA.16816.F32 R56, R4, R22, R112 ;  /* 0x000000160438723c */ /* 0x000fe20000001870 */
[----:B------:R1:W-:Y:S01]  /*43b0*/  MUFU.EX2 R155, R10 ;  /* 0x0000000a009b7308 */ /* 0x0003e20000000800 */
[----:B------:R-:W-:Y:S01]  /*43c0*/  IMAD.MOV.U32 R109, RZ, RZ, R85 ;  /* 0x000000ffff6d7224 */ /* 0x000fe200078e0055 */
[----:B------:R-:W-:Y:S01]  /*43d0*/  MOV R21, R83 ;  /* 0x0000005300157202 */ /* 0x000fe20000000f00 */
[----:B------:R-:W-:-:S02]  /*43e0*/  IMAD.MOV.U32 R125, RZ, RZ, R87 ;  /* 0x000000ffff7d7224 */ /* 0x000fc400078e0057 */
[----:B------:R-:W-:Y:S01]  /*43f0*/  IMAD.MOV.U32 R20, RZ, RZ, R82 ;  /* 0x000000ffff147224 */ /* 0x000fe200078e0052 */
[----:B------:R-:W-:Y:S01]  /*4400*/  MOV R22, R80 ;  /* 0x0000005000167202 */ /* 0x000fe20000000f00 */
[C---:B------:R-:W-:Y:S01]  /*4410*/  HMMA.16816.F32 R84, R4.reuse, R34, R180 ;  /* 0x000000220454723c */ /* 0x040fe200000018b4 */
[----:B------:R-:W-:Y:S01]  /*4420*/  IMAD.MOV.U32 R23, RZ, RZ, R81 ;  /* 0x000000ffff177224 */ /* 0x000fe200078e0051 */
[----:B------:R-:W-:Y:S01]  /*4430*/  MOV R114, R31 ;  /* 0x0000001f00727202 */ /* 0x000fe20000000f00 */
[----:B------:R-:W-:Y:S02]  /*4440*/  IMAD.MOV.U32 R115, RZ, RZ, R30 ;  /* 0x000000ffff737224 */ /* 0x000fe400078e001e */
[----:B------:R-:W-:Y:S02]  /*4450*/  IMAD.MOV.U32 R113, RZ, RZ, R28 ;  /* 0x000000ffff717224 */ /* 0x000fe400078e001c */
[----:B------:R-:W-:Y:S01]  /*4460*/  IMAD.MOV.U32 R112, RZ, RZ, R29 ;  /* 0x000000ffff707224 */ /* 0x000fe200078e001d */
[C---:B--2---:R-:W-:Y:S01]  /*4470*/  HMMA.16816.F32 R64, R4.reuse, R16, R88 ;  /* 0x000000100440723c */ /* 0x044fe20000001858 */
[----:B-1----:R-:W-:Y:S01]  /*4480*/  FFMA.FTZ R10, R126, c[0x0][0x2d0], -R9 ;  /* 0x0000b4007e0a7a23 */ /* 0x002fe20000010809 */
[----:B------:R-:W-:Y:S01]  /*4490*/  LDSM.16.MT88.4 R28, [R135+0x1100] ;  /* 0x00110000871c783b */ /* 0x000fe20000004200 */
[----:B------:R-:W-:Y:S01]  /*44a0*/  IMAD.MOV.U32 R35, RZ, RZ, R93 ;  /* 0x000000ffff237224 */ /* 0x000fe200078e005d */
[----:B------:R-:W-:Y:S01]  /*44b0*/  MOV R181, R94 ;  /* 0x0000005e00b57202 */ /* 0x000fe20000000f00 */
[----:B------:R1:W2:Y:S03]  /*44c0*/  MUFU.EX2 R126, R10 ;  /* 0x0000000a007e7308 */ /* 0x0002a60000000800 */
[C---:B------:R-:W-:Y:S01]  /*44d0*/  HMMA.16816.F32 R68, R4.reuse, R18, R116 ;  /* 0x000000120444723c */ /* 0x040fe20000001874 */
[----:B------:R-:W4:Y:S07]  /*44e0*/  LDSM.16.MT88.4 R16, [R2+0x1100] ;  /* 0x001100000210783b */ /* 0x000f2e0000004200 */
[----:B---3--:R-:W-:Y:S01]  /*44f0*/  HMMA.16816.F32 R72, R4, R12, R120 ;  /* 0x0000000c0448723c */ /* 0x008fe20000001878 */
[----:B-1----:R-:W-:Y:S01]  /*4500*/  FFMA.FTZ R10, R127, c[0x0][0x2d0], -R9 ;  /* 0x0000b4007f0a7a23 */ /* 0x002fe20000010809 */
[----:B------:R-:W-:Y:S01]  /*4510*/  MOV R127, R23 ;  /* 0x00000017007f7202 */ /* 0x000fe20000000f00 */
[----:B--2---:R-:W-:-:S05]  /*4520*/  IMAD.MOV.U32 R180, RZ, RZ, R126 ;  /* 0x000000ffffb47224 */ /* 0x004fca00078e007e */
[----:B------:R-:W-:Y:S01]  /*4530*/  HMMA.16816.F32 R36, R4, R24, R36 ;  /* 0x000000180424723c */ /* 0x000fe20000001824 */
[----:B------:R1:W2:Y:S01]  /*4540*/  MUFU.EX2 R91, R10 ;  /* 0x0000000a005b7308 */ /* 0x0002a20000000800 */
[----:B------:R-:W-:Y:S01]  /*4550*/  LDSM.16.MT88.4 R24, [R2+0x4100] ;  /* 0x004100000218783b */ /* 0x000fe20000004200 */
[----:B------:R-:W-:-:S05]  /*4560*/  IMAD.MOV.U32 R126, RZ, RZ, R22 ;  /* 0x000000ffff7e7224 */ /* 0x000fca00078e0016 */
[----:B------:R-:W-:Y:S07]  /*4570*/  HMMA.16816.F32 R80, R4, R32, R136 ;  /* 0x000000200450723c */ /* 0x000fee0000001888 */
[----:B------:R-:W-:Y:S01]  /*4580*/  MOV R32, R97 ;  /* 0x0000006100207202 */ /* 0x000fe20000000f00 */
[----:B------:R-:W-:Y:S02]  /*4590*/  IMAD.MOV.U32 R33, RZ, RZ, R98 ;  /* 0x000000ffff217224 */ /* 0x000fe400078e0062 */
[----:B-1----:R-:W-:-:S02]  /*45a0*/  FFMA.FTZ R10, R133, c[0x0][0x2d0], -R8 ;  /* 0x0000b400850a7a23 */ /* 0x002fc40000010808 */
[----:B--2---:R-:W-:Y:S02]  /*45b0*/  IMAD.MOV.U32 R183, RZ, RZ, R91 ;  /* 0x000000ffffb77224 */ /* 0x004fe400078e005b */
[----:B------:R1:W2:Y:S01]  /*45c0*/  MUFU.EX2 R92, R10 ;  /* 0x0000000a005c7308 */ /* 0x0002a20000000800 */
[----:B------:R-:W-:Y:S02]  /*45d0*/  IMAD.MOV.U32 R133, RZ, RZ, R20 ;  /* 0x000000ffff857224 */ /* 0x000fe400078e0014 */
[----:B-1----:R-:W-:Y:S01]  /*45e0*/  FFMA.FTZ R10, R134, c[0x0][0x2d0], -R8 ;  /* 0x0000b400860a7a23 */ /* 0x002fe20000010808 */
[----:B------:R-:W-:Y:S01]  /*45f0*/  MOV R134, R111 ;  /* 0x0000006f00867202 */ /* 0x000fe20000000f00 */
[----:B--2---:R-:W-:-:S03]  /*4600*/  IMAD.MOV.U32 R123, RZ, RZ, R92 ;  /* 0x000000ffff7b7224 */ /* 0x004fc600078e005c */
[----:B------:R-:W1:Y:S01]  /*4610*/  MUFU.EX2 R88, R10 ;  /* 0x0000000a00587308 */ /* 0x000e620000000800 */
[----:B------:R-:W-:Y:S02]  /*4620*/  IMAD.MOV.U32 R92, RZ, RZ, R77 ;  /* 0x000000ffff5c7224 */ /* 0x000fe400078e004d */
[----:B------:R-:W-:Y:S01]  /*4630*/  HMMA.16816.F32 R76, R4, R14, R128 ;  /* 0x0000000e044c723c */ /* 0x000fe20000001880 */
[----:B------:R-:W2:Y:S01]  /*4640*/  LDSM.16.MT88.4 R12, [R2+0x7100] ;  /* 0x00710000020c783b */ /* 0x000ea20000004200 */
[----:B------:R-:W-:-:S05]  /*4650*/  IMAD.MOV.U32 R34, RZ, RZ, R92 ;  /* 0x000000ffff227224 */ /* 0x000fca00078e005c */
[----:B------:R-:W-:Y:S01]  /*4660*/  F2FP.PACK_AB R4, R155, R103 ;  /* 0x000000679b04723e */ /* 0x000fe200000000ff */
[----:B------:R-:W-:Y:S01]  /*4670*/  IMAD.MOV.U32 R131, RZ, RZ, R21 ;  /* 0x000000ffff837224 */ /* 0x000fe200078e0015 */
[----:B------:R-:W-:Y:S01]  /*4680*/  F2FP.PACK_AB R6, R183, R180 ;  /* 0x000000b4b706723e */ /* 0x000fe200000000ff */
[----:B------:R-:W3:Y:S01]  /*4690*/  LDSM.16.MT88.4 R20, [R237+0x1100] ;  /* 0x00110000ed14783b */ /* 0x000ee20000004200 */
[----:B------:R-:W-:Y:S01]  /*46a0*/  MOV R130, R108 ;  /* 0x0000006c00827202 */ /* 0x000fe20000000f00 */
[----:B------:R-:W-:Y:S01]  /*46b0*/  IMAD.MOV.U32 R129, RZ, RZ, R109 ;  /* 0x000000ffff817224 */ /* 0x000fe200078e006d */
[----:B-1----:R-:W-:Y:S01]  /*46c0*/  MOV R182, R88 ;  /* 0x0000005800b67202 */ /* 0x002fe20000000f00 */
[----:B------:R-:W-:Y:S02]  /*46d0*/  FFMA.FTZ R10, R161, c[0x0][0x2d0], -R8 ;  /* 0x0000b400a10a7a23 */ /* 0x000fe40000010808 */
[----:B------:R-:W-:Y:S01]  /*46e0*/  IMAD.MOV.U32 R161, RZ, RZ, R96 ;  /* 0x000000ffffa17224 */ /* 0x000fe200078e0060 */
[----:B------:R-:W-:Y:S01]  /*46f0*/  F2FP.PACK_AB R5, R182, R123 ;  /* 0x0000007bb605723e */ /* 0x000fe200000000ff */
[----:B------:R1:W-:Y:S01]  /*4700*/  MUFU.EX2 R252, R10 ;  /* 0x0000000a00fc7308 */ /* 0x0003e20000000800 */
[----:B------:R-:W-:-:S02]  /*4710*/  IMAD.MOV.U32 R128, RZ, RZ, R110 ;  /* 0x000000ffff807224 */ /* 0x000fc400078e006e */
[----:B-1----:R-:W-:Y:S02]  /*4720*/  FFMA.FTZ R10, R160, c[0x0][0x2d0], -R8 ;  /* 0x0000b400a00a7a23 */ /* 0x002fe40000010808 */
[----:B------:R-:W-:-:S04]  /*4730*/  IMAD.MOV.U32 R160, RZ, RZ, R95 ;  /* 0x000000ffffa07224 */ /* 0x000fc800078e005f */
[----:B------:R-:W1:Y:S02]  /*4740*/  MUFU.EX2 R10, R10 ;  /* 0x0000000a000a7308 */ /* 0x000e640000000800 */
[----:B-1----:R-:W-:-:S07]  /*4750*/  F2FP.PACK_AB R7, R10, R252 ;  /* 0x000000fc0a07723e */ /* 0x002fce00000000ff */
[C---:B----4-:R-:W-:Y:S07]  /*4760*/  HMMA.16816.F32 R88, R4.reuse, R16, R232 ;  /* 0x000000100458723c */ /* 0x050fee00000018e8 */
[----:B------:R-:W-:Y:S01]  /*4770*/  IMAD.MOV.U32 R232, RZ, RZ, R99 ;  /* 0x000000ffffe87224 */ /* 0x000fe200078e0063 */
[----:B------:R-:W-:Y:S01]  /*4780*/  HMMA.16816.F32 R92, R4, R18, R172 ;  /* 0x00000012045c723c */ /* 0x000fe200000018ac */
[----:B------:R-:W1:Y:S01]  /*4790*/  LDSM.16.MT88.4 R16, [R0+0x1100] ;  /* 0x001100000010783b */ /* 0x000e620000004200 */
[----:B------:R-:W-:Y:S01]  /*47a0*/  MOV R233, R100 ;  /* 0x0000006400e97202 */ /* 0x000fe20000000f00 */
[----:B------:R-:W-:-:S02]  /*47b0*/  IMAD.MOV.U32 R234, RZ, RZ, R101 ;  /* 0x000000ffffea7224 */ /* 0x000fc400078e0065 */
[----:B------:R-:W-:Y:S02]  /*47c0*/  IMAD.MOV.U32 R235, RZ, RZ, R102 ;  /* 0x000000ffffeb7224 */ /* 0x000fe400078e0066 */
[----:B------:R-:W-:Y:S01]  /*47d0*/  MOV R175, R103 ;  /* 0x0000006700af7202 */ /* 0x000fe20000000f00 */
[----:B--2---:R-:W-:Y:S01]  /*47e0*/  HMMA.16816.F32 R116, R4, R12, R140 ;  /* 0x0000000c0474723c */ /* 0x004fe2000000188c */
[----:B------:R-:W-:Y:S01]  /*47f0*/  MOV R172, R126 ;  /* 0x0000007e00ac7202 */ /* 0x000fe20000000f00 */
[----:B------:R-:W-:Y:S02]  /*4800*/  IMAD.MOV.U32 R173, RZ, RZ, R112 ;  /* 0x000000ffffad7224 */ /* 0x000fe400078e0070 */
[----:B------:R-:W-:-:S04]  /*4810*/  IMAD.MOV.U32 R174, RZ, RZ, R113 ;  /* 0x000000ffffae7224 */ /* 0x000fc800078e0071 */
[C---:B------:R-:W-:Y:S01]  /*4820*/  HMMA.16816.F32 R104, R4.reuse, R14, R104 ;  /* 0x0000000e0468723c */ /* 0x040fe20000001868 */
[----:B------:R-:W2:Y:S07]  /*4830*/  LDSM.16.MT88.4 R12, [R135+0x4100] ;  /* 0x00410000870c783b */ /* 0x000eae0000004200 */
[C---:B------:R-:W-:Y:S08]  /*4840*/  HMMA.16816.F32 R96, R4.reuse, R24, R144 ;  /* 0x000000180460723c */ /* 0x040ff00000001890 */
[C---:B------:R-:W-:Y:S01]  /*4850*/  HMMA.16816.F32 R100, R4.reuse, R26, R164 ;  /* 0x0000001a0464723c */ /* 0x040fe200000018a4 */
[----:B------:R-:W4:Y:S06]  /*4860*/  LDSM.16.MT88.4 R24, [R237+0x4100] ;  /* 0x00410000ed18783b */ /* 0x000f2c0000004200 */
[----:B------:R-:W-:Y:S01]  /*4870*/  MOV R164, R181 ;  /* 0x000000b500a47202 */ /* 0x000fe20000000f00 */
[----:B------:R-:W-:Y:S01]  /*4880*/  HMMA.16816.F32 R108, R4, R30, R176 ;  /* 0x0000001e046c723c */ /* 0x000fe200000018b0 */
[----:B------:R-:W-:Y:S01]  /*4890*/  MOV R181, R131 ;  /* 0x0000008300b57202 */ /* 0x000fe20000000f00 */
[----:B------:R-:W-:Y:S01]  /*48a0*/  IMAD.MOV.U32 R165, RZ, RZ, R35 ;  /* 0x000000ffffa57224 */ /* 0x000fe200078e0023 */
[----:B------:R-:W-:Y:S01]  /*48b0*/  MOV R167, R235 ;  /* 0x000000eb00a77202 */ /* 0x000fe20000000f00 */
[----:B------:R-:W-:Y:S01]  /*48c0*/  IMAD.MOV.U32 R235, RZ, RZ, R10 ;  /* 0x000000ffffeb7224 */ /* 0x000fe200078e000a */
[----:B------:R-:W-:Y:S01]  /*48d0*/  MOV R35, R124 ;  /* 0x0000007c00237202 */ /* 0x000fe20000000f00 */
[----:B------:R-:W-:-:S02]  /*48e0*/  FFMA.FTZ R10, R162, c[0x0][0x2d0], -R9 ;  /* 0x0000b400a20a7a23 */ /* 0x000fc40000010809 */
[----:B------:R-:W-:Y:S01]  /*48f0*/  IMAD.MOV.U32 R177, RZ, RZ, R123 ;  /* 0x000000ffffb17224 */ /* 0x000fe200078e007b */
[C---:B------:R-:W-:Y:S01]  /*4900*/  HMMA.16816.F32 R136, R4.reuse, R28, R148 ;  /* 0x0000001c0488723c */ /* 0x040fe20000001894 */
[----:B------:R-:W-:Y:S02]  /*4910*/  IMAD.MOV.U32 R179, RZ, RZ, R160 ;  /* 0x000000ffffb37224 */ /* 0x000fe400078e00a0 */
[----:B------:R-:W-:Y:S02]  /*4920*/  IMAD.MOV.U32 R160, RZ, RZ, R127 ;  /* 0x000000ffffa07224 */ /* 0x000fe400078e007f */
[----:B------:R-:W-:Y:S02]  /*4930*/  IMAD.MOV.U32 R166, RZ, RZ, R34 ;  /* 0x000000ffffa67224 */ /* 0x000fe400078e0022 */
[----:B------:R-:W-:Y:S01]  /*4940*/  IMAD.MOV.U32 R28, RZ, RZ, R33 ;  /* 0x000000ffff1c7224 */ /* 0x000fe200078e0021 */
[----:B---3--:R-:W-:Y:S01]  /*4950*/  HMMA.16816.F32 R120, R4, R20, R200 ;  /* 0x000000140478723c */ /* 0x008fe200000018c8 */
[----:B------:R-:W-:Y:S01]  /*4960*/  MOV R33, R128 ;  /* 0x0000008000217202 */ /* 0x000fe20000000f00 */
[----:B------:R-:W-:Y:S01]  /*4970*/  IMAD.MOV.U32 R29, RZ, RZ, R130 ;  /* 0x000000ffff1d7224 */ /* 0x000fe200078e0082 */
[----:B------:R3:W-:Y:S01]  /*4980*/  MUFU.EX2 R200, R10 ;  /* 0x0000000a00c87308 */ /* 0x0007e20000000800 */
[----:B------:R-:W-:Y:S01]  /*4990*/  IMAD.MOV.U32 R34, RZ, RZ, R115 ;  /* 0x000000ffff227224 */ /* 0x000fe200078e0073 */
[----:B------:R-:W-:-:S02]  /*49a0*/  MOV R178, R33 ;  /* 0x0000002100b27202 */ /* 0x000fc40000000f00 */
[----:B------:R-:W-:Y:S01]  /*49b0*/  IMAD.MOV.U32 R201, RZ, RZ, R233 ;  /* 0x000000ffffc97224 */ /* 0x000fe200078e00e9 */
[----:B------:R-:W-:Y:S01]  /*49c0*/  MOV R233, R32 ;  /* 0x0000002000e97202 */ /* 0x000fe20000000f00 */
[----:B------:R-:W-:Y:S01]  /*49d0*/  IMAD.MOV.U32 R32, RZ, RZ, R129 ;  /* 0x000000ffff207224 */ /* 0x000fe200078e0081 */
[C---:B-1----:R-:W-:Y:S01]  /*49e0*/  HMMA.16816.F32 R148, R4.reuse, R16, R192 ;  /* 0x000000100494723c */ /* 0x042fe200000018c0 */
[----:B------:R-:W-:Y:S01]  /*49f0*/  MOV R202, R232 ;  /* 0x000000e800ca7202 */ /* 0x000fe20000000f00 */
[----:B------:R-:W-:Y:S02]  /*4a00*/  IMAD.MOV.U32 R232, RZ, RZ, R234 ;  /* 0x000000ffffe87224 */ /* 0x000fe400078e00ea */
[----:B------:R-:W-:Y:S02]  /*4a10*/  IMAD.MOV.U32 R234, RZ, RZ, R183 ;  /* 0x000000ffffea7224 */ /* 0x000fe400078e00b7 */
[----:B------:R-:W-:Y:S02]  /*4a20*/  IMAD.MOV.U32 R183, RZ, RZ, R133 ;  /* 0x000000ffffb77224 */ /* 0x000fe400078e0085 */
[----:B------:R-:W-:Y:S01]  /*4a30*/  HMMA.16816.F32 R128, R4, R22, R168 ;  /* 0x000000160480723c */ /* 0x000fe200000018a8 */
[----:B------:R-:W1:Y:S01]  /*4a40*/  LDSM.16.MT88.4 R20, [R0+0x4100] ;  /* 0x004100000014783b */ /* 0x000e620000004200 */
[----:B------:R-:W-:-:S02]  /*4a50*/  IMAD.MOV.U32 R133, RZ, RZ, R125 ;  /* 0x000000ffff857224 */ /* 0x000fc400078e007d */
[----:B---3--:R-:W-:Y:S02]  /*4a60*/  FFMA.FTZ R10, R242, c[0x0][0x2d0], -R9 ;  /* 0x0000b400f20a7a23 */ /* 0x008fe40000010809 */
[----:B------:R-:W-:Y:S01]  /*4a70*/  IMAD.MOV.U32 R203, RZ, RZ, R175 ;  /* 0x000000ffffcb7224 */ /* 0x000fe200078e00af */
[----:B------:R-:W-:Y:S01]  /*4a80*/  MOV R175, R114 ;  /* 0x0000007200af7202 */ /* 0x000fe20000000f00 */
[C---:B------:R-:W-:Y:S01]  /*4a90*/  HMMA.16816.F32 R144, R4.reuse, R18, R60 ;  /* 0x000000120490723c */ /* 0x040fe2000000183c */
[----:B------:R-:W3:Y:S01]  /*4aa0*/  LDSM.16.MT88.4 R16, [R135+0x7100] ;  /* 0x007100008710783b */ /* 0x000ee20000004200 */
[----:B------:R4:W1:Y:S01]  /*4ab0*/  MUFU.EX2 R195, R10 ;  /* 0x0000000a00c37308 */ /* 0x0008620000000800 */
[----:B------:R-:W-:Y:S02]  /*4ac0*/  IMAD.MOV.U32 R162, RZ, RZ, R183 ;  /* 0x000000ffffa27224 */ /* 0x000fe400078e00b7 */
[----:B------:R-:W-:Y:S02]  /*4ad0*/  IMAD.MOV.U32 R242, RZ, RZ, R179 ;  /* 0x000000fffff27224 */ /* 0x000fe400078e00b3 */
[----:B------:R-:W-:Y:S01]  /*4ae0*/  IMAD.MOV.U32 R179, RZ, RZ, R34 ;  /* 0x000000ffffb37224 */ /* 0x000fe200078e0022 */
[----:B--2---:R-:W-:Y:S01]  /*4af0*/  HMMA.16816.F32 R140, R4, R12, R44 ;  /* 0x0000000c048c723c */ /* 0x004fe2000000182c */
[----:B------:R-:W-:-:S07]  /*4b00*/  IMAD.MOV.U32 R176, RZ, RZ, R32 ;  /* 0x000000ffffb07224 */ /* 0x000fce00078e0020 */
[----:B------:R-:W-:Y:S01]  /*4b10*/  HMMA.16816.F32 R124, R4, R14, R48 ;  /* 0x0000000e047c723c */ /* 0x000fe20000001830 */
[----:B------:R-:W2:Y:S01]  /*4b20*/  LDSM.16.MT88.4 R12, [R237+0x7100] ;  /* 0x00710000ed0c783b */ /* 0x000ea20000004200 */
[----:B----4-:R-:W-:-:S04]  /*4b30*/  FFMA.FTZ R10, R163, c[0x0][0x2d0], -R9 ;  /* 0x0000b400a30a7a23 */ /* 0x010fc80000010809 */
[----:B------:R4:W-:Y:S02]  /*4b40*/  MUFU.EX2 R194, R10 ;  /* 0x0000000a00c27308 */ /* 0x0009e40000000800 */
[C---:B------:R-:W-:Y:S08]  /*4b50*/  HMMA.16816.F32 R112, R4.reuse, R24, R36 ;  /* 0x000000180470723c */ /* 0x040ff00000001824 */
[----:B------:R-:W-:Y:S01]  /*4b60*/  HMMA.16816.F32 R36, R4, R26, R40 ;  /* 0x0000001a0424723c */ /* 0x000fe20000001828 */
[----:B------:R-:W2:Y:S01]  /*4b70*/  LDSM.16.MT88.4 R24, [R0+0x7100] ;  /* 0x007100000018783b */ /* 0x000ea20000004200 */
[----:B----4-:R-:W-:-:S06]  /*4b80*/  FFMA.FTZ R10, R240, c[0x0][0x2d0], -R9 ;  /* 0x0000b400f00a7a23 */ /* 0x010fcc0000010809 */
[C---:B-1----:R-:W-:Y:S01]  /*4b90*/  HMMA.16816.F32 R48, R4.reuse, R20, R52 ;  /* 0x000000140430723c */ /* 0x042fe20000001834 */
[----:B------:R-:W-:Y:S01]  /*4ba0*/  IMAD.MOV.U32 R240, RZ, RZ, R28 ;  /* 0x000000fffff07224 */ /* 0x000fe200078e001c */
[----:B------:R1:W-:Y:S06]  /*4bb0*/  MUFU.EX2 R193, R10 ;  /* 0x0000000a00c17308 */ /* 0x0003ec0000000800 */
[C---:B---3--:R-:W-:Y:S08]  /*4bc0*/  HMMA.16816.F32 R52, R4.reuse, R16, R64 ;  /* 0x000000100434723c */ /* 0x048ff00000001840 */
[----:B------:R-:W-:Y:S01]  /*4bd0*/  HMMA.16816.F32 R40, R4, R18, R68 ;  /* 0x000000120428723c */ /* 0x000fe20000001844 */
[----:B------:R-:W3:Y:S01]  /*4be0*/  LDSM.16.MT88.4 R16, [R2+0x7900] ;  /* 0x007900000210783b */ /* 0x000ee20000004200 */
[----:B-1----:R-:W-:Y:S01]  /*4bf0*/  FFMA.FTZ R10, R244, c[0x0][0x2d0], -R8 ;  /* 0x0000b400f40a7a23 */ /* 0x002fe20000010808 */
[----:B------:R-:W-:-:S02]  /*4c00*/  MOV R244, R29 ;  /* 0x0000001d00f47202 */ /* 0x000fc40000000f00 */
[----:B------:R-:W-:Y:S01]  /*4c10*/  LDSM.16.MT88.4 R28, [R237+0x1900] ;  /* 0x00190000ed1c783b */ /* 0x000fe20000004200 */
[----:B------:R1:W-:Y:S02]  /*4c20*/  MUFU.EX2 R192, R10 ;  /* 0x0000000a00c07308 */ /* 0x0003e40000000800 */
[C---:B------:R-:W-:Y:S01]  /*4c30*/  HMMA.16816.F32 R44, R4.reuse, R22, R56 ;  /* 0x00000016042c723c */ /* 0x040fe20000001838 */
[----:B------:R-:W-:Y:S07]  /*4c40*/  LDSM.16.MT88.4 R20, [R2+0x4900] ;  /* 0x004900000214783b */ /* 0x000fee0000004200 */
[----:B--2---:R-:W-:Y:S01]  /*4c50*/  HMMA.16816.F32 R56, R4, R12, R72 ;  /* 0x0000000c0438723c */ /* 0x004fe20000001848 */
[----:B-1----:R-:W-:-:S02]  /*4c60*/  FFMA.FTZ R10, R243, c[0x0][0x2d0], -R8 ;  /* 0x0000b400f30a7a23 */ /* 0x002fc40000010808 */
[----:B------:R-:W-:-:S05]  /*4c70*/  IMAD.MOV.U32 R243, RZ, RZ, R172 ;  /* 0x000000fffff37224 */ /* 0x000fca00078e00ac */
[C---:B------:R-:W-:Y:S01]  /*4c80*/  HMMA.16816.F32 R168, R4.reuse, R14, R76 ;  /* 0x0000000e04a8723c */ /* 0x040fe2000000184c */
[----:B------:R1:W2:Y:S01]  /*4c90*/  MUFU.EX2 R183, R10 ;  /* 0x0000000a00b77308 */ /* 0x0002a20000000800 */
[----:B------:R-:W-:Y:S01]  /*4ca0*/  IMAD.MOV.U32 R172, RZ, RZ, R173 ;  /* 0x000000ffffac7224 */ /* 0x000fe200078e00ad */
[----:B------:R-:W-:Y:S01]  /*4cb0*/  MOV R173, R174 ;  /* 0x000000ae00ad7202 */ /* 0x000fe20000000f00 */
[----:B------:R-:W-:Y:S01]  /*4cc0*/  IMAD.MOV.U32 R174, RZ, RZ, R175 ;  /* 0x000000ffffae7224 */ /* 0x000fe200078e00af */
[----:B------:R-:W-:Y:S01]  /*4cd0*/  MOV R175, R35 ;  /* 0x0000002300af7202 */ /* 0x000fe20000000f00 */
[----:B------:R-:W-:Y:S02]  /*4ce0*/  LDSM.16.MT88.4 R12, [R135+0x1900] ;  /* 0x00190000870c783b */ /* 0x000fe40000004200 */
[C---:B------:R-:W-:Y:S02]  /*4cf0*/  HMMA.16816.F32 R64, R4.reuse, R24, R80 ;  /* 0x000000180440723c */ /* 0x040fe40000001850 */
[----:B------:R-:W4:Y:S06]  /*4d00*/  LDSM.16.MT88.4 R32, [R2+0x1900] ;  /* 0x001900000220783b */ /* 0x000f2c0000004200 */
[----:B------:R-:W-:Y:S01]  /*4d10*/  HMMA.16816.F32 R60, R4, R26, R84 ;  /* 0x0000001a043c723c */ /* 0x000fe20000001854 */
[----:B-1----:R-:W-:Y:S01]  /*4d20*/  FFMA.FTZ R10, R246, c[0x0][0x2d0], -R8 ;  /* 0x0000b400f60a7a23 */ /* 0x002fe20000010808 */
[----:B------:R-:W1:Y:S01]  /*4d30*/  LDSM.16.MT88.4 R24, [R0+0x1900] ;  /* 0x001900000018783b */ /* 0x000e620000004200 */
[----:B------:R-:W-:-:S02]  /*4d40*/  IMAD.MOV.U32 R246, RZ, RZ, R164 ;  /* 0x000000fffff67224 */ /* 0x000fc400078e00a4 */
[----:B------:R-:W-:Y:S01]  /*4d50*/  IMAD.MOV.U32 R164, RZ, RZ, R165 ;  /* 0x000000ffffa47224 */ /* 0x000fe200078e00a5 */
[----:B------:R-:W-:Y:S01]  /*4d60*/  MOV R165, R166 ;  /* 0x000000a600a57202 */ /* 0x000fe20000000f00 */
[----:B------:R-:W-:Y:S01]  /*4d70*/  IMAD.MOV.U32 R166, RZ, RZ, R167 ;  /* 0x000000ffffa67224 */ /* 0x000fe200078e00a7 */
[----:B------:R-:W-:Y:S01]  /*4d80*/  F2FP.PACK_AB R4, R195, R200 ;  /* 0x000000c8c304723e */ /* 0x000fe200000000ff */
[----:B------:R-:W-:Y:S01]  /*4d90*/  IMAD.MOV.U32 R167, RZ, RZ, R232 ;  /* 0x000000ffffa77224 */ /* 0x000fe200078e00e8 */
[----:B------:R-:W-:Y:S01]  /*4da0*/  MOV R232, R233 ;  /* 0x000000e900e87202 */ /* 0x000fe20000000f00 */
[----:B------:R-:W-:Y:S01]  /*4db0*/  IMAD.MOV.U32 R233, RZ, RZ, R182 ;  /* 0x000000ffffe97224 */ /* 0x000fe200078e00b6 */
[----:B--2---:R-:W-:Y:S01]  /*4dc0*/  F2FP.PACK_AB R5, R183, R192 ;  /* 0x000000c0b705723e */ /* 0x004fe200000000ff */
[----:B------:R2:W-:Y:S01]  /*4dd0*/  MUFU.EX2 R182, R10 ;  /* 0x0000000a00b67308 */ /* 0x0005e20000000800 */
[----:B------:R-:W-:Y:S01]  /*4de0*/  F2FP.PACK_AB R6, R193, R194 ;  /* 0x000000c2c106723e */ /* 0x000fe200000000ff */
[----:B--2---:R-:W-:-:S02]  /*4df0*/  FFMA.FTZ R10, R245, c[0x0][0x2d0], -R8 ;  /* 0x0000b400f50a7a23 */ /* 0x004fc40000010808 */
[----:B------:R-:W-:-:S04]  /*4e00*/  IMAD.MOV.U32 R245, RZ, RZ, R181 ;  /* 0x000000fffff57224 */ /* 0x000fc800078e00b5 */
[----:B------:R-:W2:Y:S02]  /*4e10*/  MUFU.EX2 R181, R10 ;  /* 0x0000000a00b57308 */ /* 0x000ea40000000800 */
[----:B--2---:R-:W-:Y:S01]  /*4e20*/  F2FP.PACK_AB R7, R181, R182 ;  /* 0x000000b6b507723e */ /* 0x004fe200000000ff */
[----:B------:R-:W-:-:S06]  /*4e30*/  FFMA.FTZ R10, R247, c[0x0][0x2d0], -R9 ;  /* 0x0000b400f70a7a23 */ /* 0x000fcc0000010809 */
[C---:B---3--:R-:W-:Y:S08]  /*4e40*/  HMMA.16816.F32 R116, R4.reuse, R16, R116 ;  /* 0x000000100474723c */ /* 0x048ff00000001874 */
[C---:B------:R-:W-:Y:S01]  /*4e50*/  HMMA.16816.F32 R80, R4.reuse, R18, R104 ;  /* 0x000000120450723c */ /* 0x040fe20000001868 */
[----:B------:R-:W2:Y:S07]  /*4e60*/  LDSM.16.MT88.4 R16, [R135+0x4900] ;  /* 0x004900008710783b */ /* 0x000eae0000004200 */
[C---:B----4-:R-:W-:Y:S07]  /*4e70*/  HMMA.16816.F32 R68, R4.reuse, R32, R88 ;  /* 0x000000200444723c */ /* 0x050fee0000001858 */
[----:B------:R-:W-:Y:S01]  /*4e80*/  IMAD.MOV.U32 R32, RZ, RZ, R176 ;  /* 0x000000ffff207224 */ /* 0x000fe200078e00b0 */
[----:B------:R-:W-:Y:S01]  /*4e90*/  HMMA.16816.F32 R136, R4, R12, R136 ;  /* 0x0000000c0488723c */ /* 0x000fe20000001888 */
[----:B------:R-:W-:Y:S01]  /*4ea0*/  MOV R33, R162 ;  /* 0x000000a200217202 */ /* 0x000fe20000000f00 */
[----:B------:R-:W-:Y:S01]  /*4eb0*/  IMAD.MOV.U32 R176, RZ, RZ, R232 ;  /* 0x000000ffffb07224 */ /* 0x000fe200078e00e8 */
[----:B------:R-:W-:Y:S01]  /*4ec0*/  MOV R232, R233 ;  /* 0x000000e900e87202 */ /* 0x000fe20000000f00 */
[----:B------:R-:W-:-:S04]  /*4ed0*/  IMAD.MOV.U32 R233, RZ, RZ, R180 ;  /* 0x000000ffffe97224 */ /* 0x000fc800078e00b4 */
[C---:B------:R-:W-:Y:S01]  /*4ee0*/  HMMA.16816.F32 R88, R4.reuse, R14, R108 ;  /* 0x0000000e0458723c */ /* 0x040fe2000000186c */
[----:B------:R-:W3:Y:S07]  /*4ef0*/  LDSM.16.MT88.4 R12, [R237+0x4900] ;  /* 0x00490000ed0c783b */ /* 0x000eee0000004200 */
[C---:B------:R-:W-:Y:S07]  /*4f00*/  HMMA.16816.F32 R84, R4.reuse, R20, R96 ;  /* 0x000000140454723c */ /* 0x040fee0000001860 */
[----:B------:R-:W-:Y:S01]  /*4f10*/  IMAD.MOV.U32 R99, RZ, RZ, R164 ;  /* 0x000000ffff637224 */ /* 0x000fe200078e00a4 */
[----:B------:R-:W-:Y:S01]  /*4f20*/  MOV R97, R166 ;  /* 0x000000a600617202 */ /* 0x000fe20000000f00 */
[----:B------:R-:W-:Y:S01]  /*4f30*/  IMAD.MOV.U32 R98, RZ, RZ, R165 ;  /* 0x000000ffff627224 */ /* 0x000fe200078e00a5 */
[----:B------:R-:W-:Y:S01]  /*4f40*/  HMMA.16816.F32 R72, R4, R34, R92 ;  /* 0x000000220448723c */ /* 0x000fe2000000185c */
[----:B------:R-:W-:-:S06]  /*4f50*/  IMAD.MOV.U32 R96, RZ, RZ, R167 ;  /* 0x000000ffff607224 */ /* 0x000fcc00078e00a7 */
[----:B------:R-:W-:Y:S01]  /*4f60*/  MOV R34, R179 ;  /* 0x000000b300227202 */ /* 0x000fe20000000f00 */
[C---:B------:R-:W-:Y:S01]  /*4f70*/  HMMA.16816.F32 R76, R4.reuse, R22, R100 ;  /* 0x00000016044c723c */ /* 0x040fe20000001864 */
[----:B------:R-:W-:Y:S01]  /*4f80*/  IMAD.MOV.U32 R35, RZ, RZ, R178 ;  /* 0x000000ffff237224 */ /* 0x000fe200078e00b2 */
[----:B------:R4:W-:Y:S01]  /*4f90*/  MUFU.EX2 R179, R10 ;  /* 0x0000000a00b37308 */ /* 0x0009e20000000800 */
[----:B------:R-:W3:Y:S05]  /*4fa0*/  LDSM.16.MT88.4 R20, [R0+0x4900] ;  /* 0x004900000014783b */ /* 0x000eea0000004200 */
[C---:B-1----:R-:W-:Y:S08]  /*4fb0*/  HMMA.16816.F32 R108, R4.reuse, R24, R148 ;  /* 0x00000018046c723c */ /* 0x042ff00000001894 */
[----:B------:R-:W-:Y:S01]  /*4fc0*/  HMMA.16816.F32 R164, R4, R26, R144 ;  /* 0x0000001a04a4723c */ /* 0x000fe20000001890 */
[----:B------:R-:W1:Y:S01]  /*4fd0*/  LDSM.16.MT88.4 R24, [R135+0x7900] ;  /* 0x007900008718783b */ /* 0x000e620000004200 */
[----:B----4-:R-:W-:-:S04]  /*4fe0*/  FFMA.FTZ R10, R249, c[0x0][0x2d0], -R9 ;  /* 0x0000b400f90a7a23 */ /* 0x010fc80000010809 */
[----:B------:R4:W1:Y:S02]  /*4ff0*/  MUFU.EX2 R180, R10 ;  /* 0x0000000a00b47308 */ /* 0x0008640000000800 */
[C---:B------:R-:W-:Y:S08]  /*5000*/  HMMA.16816.F32 R92, R4.reuse, R28, R120 ;  /* 0x0000001c045c723c */ /* 0x040ff00000001878 */
[----:B------:R-:W-:Y:S01]  /*5010*/  HMMA.16816.F32 R100, R4, R30, R128 ;  /* 0x0000001e0464723c */ /* 0x000fe20000001880 */
[----:B------:R-:W1:Y:S01]  /*5020*/  LDSM.16.MT88.4 R28, [R237+0x7900] ;  /* 0x00790000ed1c783b */ /* 0x000e620000004200 */
[----:B----4-:R-:W-:-:S06]  /*5030*/  FFMA.FTZ R10, R248, c[0x0][0x2d0], -R9 ;  /* 0x0000b400f80a7a23 */ /* 0x010fcc0000010809 */
[C---:B--2---:R-:W-:Y:S01]  /*5040*/  HMMA.16816.F32 R128, R4.reuse, R16, R140 ;  /* 0x000000100480723c */ /* 0x044fe2000000188c */
[----:B------:R2:W-:Y:S06]  /*5050*/  MUFU.EX2 R178, R10 ;  /* 0x0000000a00b27308 */ /* 0x0005ec0000000800 */
[----:B------:R-:W-:Y:S01]  /*5060*/  MOV R143, R161 ;  /* 0x000000a1008f7202 */ /* 0x000fe20000000f00 */
[----:B------:R-:W-:Y:S01]  /*5070*/  IMAD.MOV.U32 R142, RZ, RZ, R160 ;  /* 0x000000ffff8e7224 */ /* 0x000fe200078e00a0 */
[----:B------:R-:W-:Y:S01]  /*5080*/  MOV R140, R97 ;  /* 0x00000061008c7202 */ /* 0x000fe20000000f00 */
[----:B------:R-:W-:Y:S01]  /*5090*/  IMAD.MOV.U32 R17, RZ, RZ, R96 ;  /* 0x000000ffff117224 */ /* 0x000fe200078e0060 */
[----:B------:R-:W-:Y:S01]  /*50a0*/  HMMA.16816.F32 R144, R4, R18, R124 ;  /* 0x000000120490723c */ /* 0x000fe2000000187c */
[----:B------:R-:W-:Y:S01]  /*50b0*/  IMAD.MOV.U32 R16, RZ, RZ, R143 ;  /* 0x000000ffff107224 */ /* 0x000fe200078e008f */
[----:B------:R-:W-:Y:S01]  /*50c0*/  MOV R143, R34 ;  /* 0x00000022008f7202 */ /* 0x000fe20000000f00 */
[----:B------:R-:W-:-:S02]  /*50d0*/  IMAD.MOV.U32 R34, RZ, RZ, R35 ;  /* 0x000000ffff227224 */ /* 0x000fc400078e0023 */
[----:B------:R-:W-:Y:S01]  /*50e0*/  IMAD.MOV.U32 R35, RZ, RZ, R32 ;  /* 0x000000ffff237224 */ /* 0x000fe200078e0020 */
[----:B------:R-:W-:Y:S01]  /*50f0*/  MOV R32, R33 ;  /* 0x0000002100207202 */ /* 0x000fe20000000f00 */
[----:B------:R-:W-:Y:S01]  /*5100*/  IMAD.MOV.U32 R33, RZ, RZ, R245 ;  /* 0x000000ffff217224 */ /* 0x000fe200078e00f5 */
[C---:B---3--:R-:W-:Y:S01]  /*5110*/  HMMA.16816.F32 R148, R4.reuse, R12, R112 ;  /* 0x0000000c0494723c */ /* 0x048fe20000001870 */
[----:B------:R-:W-:Y:S01]  /*5120*/  IMAD.MOV.U32 R245, RZ, RZ, R246 ;  /* 0x000000fffff57224 */ /* 0x000fe200078e00f6 */
[----:B------:R-:W-:Y:S01]  /*5130*/  MOV R246, R243 ;  /* 0x000000f300f67202 */ /* 0x000fe20000000f00 */
[----:B------:R-:W-:Y:S02]  /*5140*/  IMAD.MOV.U32 R243, RZ, RZ, R244 ;  /* 0x000000fffff37224 */ /* 0x000fe400078e00f4 */
[----:B--2---:R-:W-:Y:S02]  /*5150*/  FFMA.FTZ R10, R142, c[0x0][0x2d0], -R9 ;  /* 0x0000b4008e0a7a23 */ /* 0x004fe40000010809 */
[----:B------:R-:W-:Y:S01]  /*5160*/  IMAD.MOV.U32 R244, RZ, RZ, R240 ;  /* 0x000000fffff47224 */ /* 0x000fe200078e00f0 */
[----:B------:R-:W-:Y:S01]  /*5170*/  MOV R240, R242 ;  /* 0x000000f200f07202 */ /* 0x000fe20000000f00 */
[----:B------:R-:W-:Y:S01]  /*5180*/  IMAD.MOV.U32 R142, RZ, RZ, R99 ;  /* 0x000000ffff8e7224 */ /* 0x000fe200078e0063 */
[C---:B------:R-:W-:Y:S01]  /*5190*/  HMMA.16816.F32 R160, R4.reuse, R14, R36 ;  /* 0x0000000e04a0723c */ /* 0x040fe20000001824 */
        /* <DEDUP_REMOVED lines=18> */
[----:B--2---:R-:W-:Y:S01]  /*52c0*/  FFMA.FTZ R10, R16, c[0x0][0x2d0], -R8 ;  /* 0x0000b400100a7a23 */ /* 0x004fe20000010808 */
[----:B------:R-:W-:Y:S01]  /*52d0*/  MOV R242, R202 ;  /* 0x000000ca00f27202 */ /* 0x000fe20000000f00 */
[----:B------:R-:W-:Y:S01]  /*52e0*/  IMAD.MOV.U32 R141, RZ, RZ, R245 ;  /* 0x000000ffff8d7224 */ /* 0x000fe200078e00f5 */
[----:B------:R-:W-:Y:S01]  /*52f0*/  MOV R202, R177 ;  /* 0x000000b100ca7202 */ /* 0x000fe20000000f00 */
[----:B------:R2:W5:Y:S01]  /*5300*/  LDL.LU R155, [R1+0x2c] ;  /* 0x00002c00019b7983 */ /* 0x0005620000300800 */
[----:B------:R3:W-:Y:S01]  /*5310*/  MUFU.EX2 R177, R10 ;  /* 0x0000000a00b17308 */ /* 0x0007e20000000800 */
[----:B------:R-:W-:Y:S01]  /*5320*/  MOV R112, R114 ;  /* 0x0000007200707202 */ /* 0x000fe20000000f00 */
[----:B------:R-:W-:Y:S01]  /*5330*/  IMAD.MOV.U32 R114, RZ, RZ, R124 ;  /* 0x000000ffff727224 */ /* 0x000fe200078e007c */
[----:B------:R-:W4:Y:S01]  /*5340*/  LDSM.16.MT88.4 R12, [R0+0x7900] ;  /* 0x00790000000c783b */ /* 0x000f220000004200 */
[----:B------:R-:W-:Y:S01]  /*5350*/  IMAD.MOV.U32 R245, RZ, RZ, R243 ;  /* 0x000000fffff57224 */ /* 0x000fe200078e00f3 */
[----:B------:R-:W-:Y:S01]  /*5360*/  HMMA.16816.F32 R120, R4, R20, R48 ;  /* 0x000000140478723c */ /* 0x000fe20000001830 */
[----:B------:R-:W-:Y:S01]  /*5370*/  IMAD.MOV.U32 R124, RZ, RZ, R126 ;  /* 0x000000ffff7c7224 */ /* 0x000fe200078e007e */
[----:B------:R-:W2:Y:S01]  /*5380*/  LDSM.16.MT88.4 R16, [R2+0x2100] ;  /* 0x002100000210783b */ /* 0x000ea20000004200 */
[----:B------:R-:W-:-:S02]  /*5390*/  IMAD.MOV.U32 R243, RZ, RZ, R240 ;  /* 0x000000fffff37224 */ /* 0x000fc400078e00f0 */
[----:B------:R-:W-:Y:S02]  /*53a0*/  IMAD.MOV.U32 R126, RZ, RZ, R140 ;  /* 0x000000ffff7e7224 */ /* 0x000fe400078e008c */
[----:B------:R-:W-:Y:S01]  /*53b0*/  IMAD.MOV.U32 R240, RZ, RZ, R201 ;  /* 0x000000fffff07224 */ /* 0x000fe200078e00c9 */
[C---:B------:R-:W-:Y:S01]  /*53c0*/  HMMA.16816.F32 R104, R4.reuse, R22, R44 ;  /* 0x000000160468723c */ /* 0x040fe2000000182c */
        /* <DEDUP_REMOVED lines=9> */
[----:B------:R3:W2:Y:S01]  /*5460*/  MUFU.EX2 R176, R10 ;  /* 0x0000000a00b07308 */ /* 0x0006a20000000800 */
[----:B------:R-:W-:Y:S01]  /*5470*/  MOV R232, R233 ;  /* 0x000000e900e87202 */ /* 0x000fe20000000f00 */
[----:B------:R-:W-:Y:S01]  /*5480*/  IMAD.MOV.U32 R143, RZ, RZ, R32 ;  /* 0x000000ffff8f7224 */ /* 0x000fe200078e0020 */
[C---:B-1----:R-:W-:Y:S01]  /*5490*/  HMMA.16816.F32 R96, R4.reuse, R24, R52 ;  /* 0x000000180460723c */ /* 0x042fe20000001834 */
[----:B------:R-:W-:Y:S01]  /*54a0*/  IMAD.MOV.U32 R233, RZ, RZ, R252 ;  /* 0x000000ffffe97224 */ /* 0x000fe200078e00fc */
[----:B------:R-:W-:Y:S04]  /*54b0*/  LDSM.16.MT88.4 R20, [R2+0x5100] ;  /* 0x005100000214783b */ /* 0x000fe80000004200 */
[----:B------:R1:W5:Y:S02]  /*54c0*/  LDL.LU R252, [R1+0x28] ;  /* 0x0000280001fc7983 */ /* 0x0003640000300800 */
[----:B------:R-:W-:Y:S02]  /*54d0*/  HMMA.16816.F32 R32, R4, R26, R40 ;  /* 0x0000001a0420723c */ /* 0x000fe40000001828 */
[----:B------:R1:W5:Y:S01]  /*54e0*/  LDL.LU R251, [R1+0x24] ;  /* 0x0000240001fb7983 */ /* 0x0003620000300800 */
[----:B---3--:R-:W-:Y:S01]  /*54f0*/  FFMA.FTZ R10, R112, c[0x0][0x2d0], -R8 ;  /* 0x0000b400700a7a23 */ /* 0x008fe20000010808 */
[----:B------:R-:W-:Y:S01]  /*5500*/  MOV R39, R113 ;  /* 0x0000007100277202 */ /* 0x000fe20000000f00 */
[----:B------:R-:W-:-:S03]  /*5510*/  IMAD.MOV.U32 R112, RZ, RZ, R140 ;  /* 0x000000ffff707224 */ /* 0x000fc600078e008c */
[----:B------:R-:W-:Y:S01]  /*5520*/  HMMA.16816.F32 R40, R4, R28, R56 ;  /* 0x0000001c0428723c */ /* 0x000fe20000001838 */
[----:B------:R-:W-:Y:S01]  /*5530*/  IMAD.MOV.U32 R140, RZ, RZ, R142 ;  /* 0x000000ffff8c7224 */ /* 0x000fe200078e008e */
[----:B------:R-:W3:Y:S01]  /*5540*/  LDSM.16.MT88.4 R24, [R2+0x8100] ;  /* 0x008100000218783b */ /* 0x000ee20000004200 */
[----:B------:R-:W-:-:S03]  /*5550*/  IMAD.MOV.U32 R142, RZ, RZ, R250 ;  /* 0x000000ffff8e7224 */ /* 0x000fc600078e00fa */
[----:B------:R1:W5:Y:S01]  /*5560*/  LDL.LU R250, [R1+0x20] ;  /* 0x0000200001fa7983 */ /* 0x0003620000300800 */
[----:B------:R-:W-:-:S03]  /*5570*/  MOV R59, R241 ;  /* 0x000000f1003b7202 */ /* 0x000fc60000000f00 */
[----:B------:R1:W5:Y:S01]  /*5580*/  LDL.LU R241, [R1+0x1c] ;  /* 0x00001c0001f17983 */ /* 0x0003620000300800 */
[----:B------:R-:W-:Y:S02]  /*5590*/  MOV R113, R141 ;  /* 0x0000008d00717202 */ /* 0x000fe40000000f00 */
[----:B------:R-:W-:Y:S02]  /*55a0*/  MOV R141, R134 ;  /* 0x00000086008d7202 */ /* 0x000fe40000000f00 */
[----:B------:R2:W-:Y:S01]  /*55b0*/  MUFU.EX2 R134, R10 ;  /* 0x0000000a00867308 */ /* 0x0005e20000000800 */
[----:B----4-:R-:W-:Y:S01]  /*55c0*/  HMMA.16816.F32 R44, R4, R12, R64 ;  /* 0x0000000c042c723c */ /* 0x010fe20000001840 */
[----:B--2---:R-:W-:-:S07]  /*55d0*/  FFMA.FTZ R10, R39, c[0x0][0x2d0], -R8 ;  /* 0x0000b400270a7a23 */ /* 0x004fce0000010808 */
[C---:B------:R-:W-:Y:S01]  /*55e0*/  HMMA.16816.F32 R36, R4.reuse, R30, R168 ;  /* 0x0000001e0424723c */ /* 0x040fe200000018a8 */
[----:B------:R-:W2:Y:S07]  /*55f0*/  MUFU.EX2 R249, R10 ;  /* 0x0000000a00f97308 */ /* 0x000eae0000000800 */
[----:B------:R-:W-:Y:S01]  /*5600*/  HMMA.16816.F32 R28, R4, R14, R60 ;  /* 0x0000000e041c723c */ /* 0x000fe2000000183c */
[----:B------:R-:W4:Y:S06]  /*5610*/  LDSM.16.MT88.4 R12, [R135+0x2100] ;  /* 0x00210000870c783b */ /* 0x000f2c0000004200 */
[----:B------:R-:W-:-:S02]  /*5620*/  F2FP.PACK_AB R4, R180, R179 ;  /* 0x000000b3b404723e */ /* 0x000fc400000000ff */
[----:B------:R-:W-:Y:S02]  /*5630*/  F2FP.PACK_AB R5, R176, R177 ;  /* 0x000000b1b005723e */ /* 0x000fe400000000ff */
[----:B------:R-:W-:Y:S02]  /*5640*/  F2FP.PACK_AB R6, R248, R178 ;  /* 0x000000b2f806723e */ /* 0x000fe400000000ff */
[----:B--2---:R-:W-:-:S07]  /*5650*/  F2FP.PACK_AB R7, R249, R134 ;  /* 0x00000086f907723e */ /* 0x004fce00000000ff */
[C---:B------:R-:W-:Y:S08]  /*5660*/  HMMA.16816.F32 R52, R4.reuse, R16, R68 ;  /* 0x000000100434723c */ /* 0x040ff00000001844 */
[C---:B------:R-:W-:Y:S01]  /*5670*/  HMMA.16816.F32 R48, R4.reuse, R18, R72 ;  /* 0x000000120430723c */ /* 0x040fe20000001848 */
[----:B------:R-:W2:Y:S07]  /*5680*/  LDSM.16.MT88.4 R16, [R237+0x2100] ;  /* 0x00210000ed10783b */ /* 0x000eae0000004200 */
[C---:B---3--:R-:W-:Y:S08]  /*5690*/  HMMA.16816.F32 R116, R4.reuse, R24, R116 ;  /* 0x000000180474723c */ /* 0x048ff00000001874 */
[C---:B------:R-:W-:Y:S01]  /*56a0*/  HMMA.16816.F32 R68, R4.reuse, R26, R80 ;  /* 0x0000001a0444723c */ /* 0x040fe20000001850 */
[----:B------:R-:W3:Y:S07]  /*56b0*/  LDSM.16.MT88.4 R24, [R135+0x5100] ;  /* 0x005100008718783b */ /* 0x000eee0000004200 */
[C---:B------:R-:W-:Y:S08]  /*56c0*/  HMMA.16816.F32 R60, R4.reuse, R22, R76 ;  /* 0x00000016043c723c */ /* 0x040ff0000000184c */
[C---:B------:R-:W-:Y:S01]  /*56d0*/  HMMA.16816.F32 R84, R4.reuse, R20, R84 ;  /* 0x000000140454723c */ /* 0x040fe20000001854 */
[----:B------:R-:W1:Y:S07]  /*56e0*/  LDSM.16.MT88.4 R20, [R0+0x2100] ;  /* 0x002100000014783b */ /* 0x000e6e0000004200 */
[C---:B----4-:R-:W-:Y:S08]  /*56f0*/  HMMA.16816.F32 R136, R4.reuse, R12, R136 ;  /* 0x0000000c0488723c */ /* 0x050ff00000001888 */
[C---:B------:R-:W-:Y:S01]  /*5700*/  HMMA.16816.F32 R76, R4.reuse, R14, R88 ;  /* 0x0000000e044c723c */ /* 0x040fe20000001858 */
[----:B------:R-:W4:Y:S01]  /*5710*/  LDSM.16.MT88.4 R12, [R237+0x5100] ;  /* 0x00510000ed0c783b */ /* 0x000f220000004200 */
[----:B------:R-:W-:Y:S01]  /*5720*/  IMAD.MOV.U32 R170, RZ, RZ, R124 ;  /* 0x000000ffffaa7224 */ /* 0x000fe200078e007c */
[----:B------:R-:W-:Y:S01]  /*5730*/  MOV R169, R125 ;  /* 0x0000007d00a97202 */ /* 0x000fe20000000f00 */
[----:B------:R-:W-:Y:S01]  /*5740*/  IMAD.MOV.U32 R171, RZ, RZ, R126 ;  /* 0x000000ffffab7224 */ /* 0x000fe200078e007e */
[----:B------:R-:W-:Y:S01]  /*5750*/  MOV R168, R127 ;  /* 0x0000007f00a87202 */ /* 0x000fe20000000f00 */
[----:B------:R-:W-:Y:S01]  /*5760*/  IMAD.MOV.U32 R58, RZ, RZ, R113 ;  /* 0x000000ffff3a7224 */ /* 0x000fe200078e0071 */
[----:B------:R-:W-:Y:S01]  /*5770*/  MOV R247, R112 ;  /* 0x0000007000f77202 */ /* 0x000fe20000000f00 */
[C---:B--2---:R-:W-:Y:S01]  /*5780*/  HMMA.16816.F32 R92, R4.reuse, R16, R92 ;  /* 0x00000010045c723c */ /* 0x044fe2000000185c */
[----:B------:R-:W-:Y:S01]  /*5790*/  MOV R57, R114 ;  /* 0x0000007200397202 */ /* 0x000fe20000000f00 */
[----:B------:R-:W-:Y:S01]  /*57a0*/  IMAD.MOV.U32 R56, RZ, RZ, R115 ;  /* 0x000000ffff387224 */ /* 0x000fe200078e0073 */
[----:B------:R-:W-:Y:S05]  /*57b0*/  LDSM.16.MT88.4 R88, [R2+0x5900] ;  /* 0x005900000258783b */ /* 0x000fea0000004200 */
        /* <DEDUP_REMOVED lines=8> */
[C---:B----4-:R-:W-:Y:S08]  /*5840*/  HMMA.16816.F32 R148, R4.reuse, R12, R148 ;  /* 0x0000000c0494723c */ /* 0x050ff00000001894 */
[----:B------:R-:W-:Y:S01]  /*5850*/  HMMA.16816.F32 R160, R4, R14, R160 ;  /* 0x0000000e04a0723c */ /* 0x000fe200000018a0 */
[----:B------:R-:W4:Y:S01]  /*5860*/  LDSM.16.MT88.4 R12, [R0+0x8100] ;  /* 0x00810000000c783b */ /* 0x000f220000004200 */
[----:B------:R-:W-:-:S02]  /*5870*/  FFMA.FTZ R10, R168, c[0x0][0x2d0], -R9 ;  /* 0x0000b400a80a7a23 */ /* 0x000fc40000010809 */
[----:B------:R-:W-:Y:S01]  /*5880*/  IMAD.MOV.U32 R168, RZ, RZ, R169 ;  /* 0x000000ffffa87224 */ /* 0x000fe200078e00a9 */
[----:B------:R-:W-:Y:S01]  /*5890*/  MOV R169, R170 ;  /* 0x000000aa00a97202 */ /* 0x000fe20000000f00 */
[----:B------:R-:W-:Y:S02]  /*58a0*/  IMAD.MOV.U32 R170, RZ, RZ, R133 ;  /* 0x000000ffffaa7224 */ /* 0x000fe400078e0085 */
[----:B------:R3:W-:Y:S01]  /*58b0*/  MUFU.EX2 R133, R10 ;  /* 0x0000000a00857308 */ /* 0x0007e20000000800 */
[----:B------:R-:W-:Y:S02]  /*58c0*/  MOV R67, R169 ;  /* 0x000000a900437202 */ /* 0x000fe40000000f00 */
[----:B------:R-:W-:Y:S01]  /*58d0*/  MOV R74, R171 ;  /* 0x000000ab004a7202 */ /* 0x000fe20000000f00 */
[----:B--2---:R-:W-:Y:S01]  /*58e0*/  HMMA.16816.F32 R164, R4, R16, R120 ;  /* 0x0000001004a4723c */ /* 0x004fe20000001878 */
[----:B------:R-:W-:Y:S01]  /*58f0*/  IMAD.MOV.U32 R75, RZ, RZ, R170 ;  /* 0x000000ffff4b7224 */ /* 0x000fe200078e00aa */
[----:B------:R-:W-:Y:S01]  /*5900*/  MOV R65, R57 ;  /* 0x0000003900417202 */ /* 0x000fe20000000f00 */
[----:B------:R-:W-:-:S02]  /*5910*/  IMAD.MOV.U32 R64, RZ, RZ, R56 ;  /* 0x000000ffff407224 */ /* 0x000fc400078e0038 */
[----:B---3--:R-:W-:Y:S01]  /*5920*/  FFMA.FTZ R10, R168, c[0x0][0x2d0], -R9 ;  /* 0x0000b400a80a7a23 */ /* 0x008fe20000010809 */
[----:B------:R-:W2:Y:S03]  /*5930*/  LDSM.16.MT88.4 R120, [R2+0x8900] ;  /* 0x008900000278783b */ /* 0x000ea60000004200 */
[----:B------:R3:W1:Y:S01]  /*5940*/  MUFU.EX2 R17, R10 ;  /* 0x0000000a00117308 */ /* 0x0006620000000800 */
[----:B------:R-:W-:Y:S01]  /*5950*/  IMAD.MOV.U32 R66, RZ, RZ, R58 ;  /* 0x000000ffff427224 */ /* 0x000fe200078e003a */
[----:B------:R-:W-:Y:S01]  /*5960*/  MOV R57, R174 ;  /* 0x000000ae00397202 */ /* 0x000fe20000000f00 */
[----:B------:R-:W-:Y:S02]  /*5970*/  IMAD.MOV.U32 R56, RZ, RZ, R173 ;  /* 0x000000ffff387224 */ /* 0x000fe400078e00ad */
[----:B------:R-:W-:Y:S01]  /*5980*/  IMAD.MOV.U32 R58, RZ, RZ, R175 ;  /* 0x000000ffff3a7224 */ /* 0x000fe200078e00af */
[----:B------:R-:W-:Y:S01]  /*5990*/  MOV R83, R75 ;  /* 0x0000004b00537202 */ /* 0x000fe20000000f00 */
[----:B------:R-:W-:Y:S01]  /*59a0*/  IMAD.MOV.U32 R72, RZ, RZ, R65 ;  /* 0x000000ffff487224 */ /* 0x000fe200078e0041 */
[----:B------:R-:W-:Y:S01]  /*59b0*/  MOV R73, R66 ;  /* 0x0000004200497202 */ /* 0x000fe20000000f00 */
[----:B---3--:R-:W-:-:S02]  /*59c0*/  FFMA.FTZ R10, R67, c[0x0][0x2d0], -R9 ;  /* 0x0000b400430a7a23 */ /* 0x008fc40000010809 */
[----:B------:R-:W-:Y:S01]  /*59d0*/  FFMA.FTZ R9, R74, c[0x0][0x2d0], -R9 ;  /* 0x0000b4004a097a23 */ /* 0x000fe20000010809 */
[----:B------:R-:W-:-:S03]  /*59e0*/  MOV R67, R172 ;  /* 0x000000ac00437202 */ /* 0x000fc60000000f00 */
[----:B------:R3:W-:Y:S01]  /*59f0*/  MUFU.EX2 R16, R9 ;  /* 0x0000000900107308 */ /* 0x0007e20000000800 */
[----:B------:R-:W-:Y:S01]  /*5a00*/  MOV R75, R56 ;  /* 0x00000038004b7202 */ /* 0x000fe20000000f00 */
[----:B------:R-:W-:Y:S01]  /*5a10*/  IMAD.MOV.U32 R74, RZ, RZ, R67 ;  /* 0x000000ffff4a7224 */ /* 0x000fe200078e0043 */
[----:B------:R-:W-:Y:S01]  /*5a20*/  MOV R65, R58 ;  /* 0x0000003a00417202 */ /* 0x000fe20000000f00 */
[----:B------:R-:W-:Y:S01]  /*5a30*/  IMAD.MOV.U32 R66, RZ, RZ, R59 ;  /* 0x000000ffff427224 */ /* 0x000fe200078e003b */
[----:B------:R-:W-:Y:S01]  /*5a40*/  MOV R67, R11 ;  /* 0x0000000b00437202 */ /* 0x000fe20000000f00 */
[C---:B------:R-:W-:Y:S01]  /*5a50*/  HMMA.16816.F32 R36, R4.reuse, R26, R36 ;  /* 0x0000001a0424723c */ /* 0x040fe20000001824 */
[----:B---3--:R-:W-:Y:S02]  /*5a60*/  FFMA.FTZ R9, R64, c[0x0][0x2d0], -R8 ;  /* 0x0000b40040097a23 */ /* 0x008fe40000010808 */
[----:B------:R-:W-:Y:S02]  /*5a70*/  IMAD.MOV.U32 R64, RZ, RZ, R57 ;  /* 0x000000ffff407224 */ /* 0x000fe400078e0039 */
[----:B------:R3:W-:Y:S01]  /*5a80*/  MUFU.EX2 R11, R9 ;  /* 0x00000009000b7308 */ /* 0x0007e20000000800 */
[----:B------:R2:W-:Y:S02]  /*5a90*/  LDSM.16.MT88.4 R56, [R2+0x2900] ;  /* 0x002900000238783b */ /* 0x0005e40000004200 */
[----:B------:R-:W-:Y:S01]  /*5aa0*/  HMMA.16816.F32 R40, R4, R24, R40 ;  /* 0x000000180428723c */ /* 0x000fe20000001828 */
[----:B------:R-:W-:Y:S01]  /*5ab0*/  MOV R27, R141 ;  /* 0x0000008d001b7202 */ /* 0x000fe20000000f00 */
[----:B------:R-:W-:-:S05]  /*5ac0*/  IMAD.MOV.U32 R26, RZ, RZ, R142 ;  /* 0x000000ffff1a7224 */ /* 0x000fca00078e008e */
[----:B------:R-:W-:Y:S01]  /*5ad0*/  IMAD.MOV.U32 R24, RZ, RZ, R140 ;  /* 0x000000ffff187224 */ /* 0x000fe200078e008c */
[----:B------:R-:W-:Y:S01]  /*5ae0*/  HMMA.16816.F32 R168, R4, R18, R104 ;  /* 0x0000001204a8723c */ /* 0x000fe20000001868 */
[----:B------:R-:W4:Y:S01]  /*5af0*/  MUFU.EX2 R18, R10 ;  /* 0x0000000a00127308 */ /* 0x000f220000000800 */
[----:B------:R-:W-:Y:S01]  /*5b00*/  MOV R25, R67 ;  /* 0x0000004300197202 */ /* 0x000fe20000000f00 */
[----:B------:R-:W-:Y:S01]  /*5b10*/  LDSM.16.MT88.4 R104, [R0+0x5900] ;  /* 0x005900000068783b */ /* 0x000fe20000004200 */
[----:B---3--:R-:W-:-:S04]  /*5b20*/  FFMA.FTZ R9, R83, c[0x0][0x2d0], -R8 ;  /* 0x0000b40053097a23 */ /* 0x008fc80000010808 */
[C---:B-1----:R-:W-:Y:S01]  /*5b30*/  HMMA.16816.F32 R172, R4.reuse, R20, R96 ;  /* 0x0000001404ac723c */ /* 0x042fe20000001860 */
[----:B--2---:R-:W-:Y:S01]  /*5b40*/  MOV R2, R143 ;  /* 0x0000008f00027202 */ /* 0x004fe20000000f00 */
[----:B------:R1:W2:Y:S06]  /*5b50*/  MUFU.EX2 R10, R9 ;  /* 0x00000009000a7308 */ /* 0x0002ac0000000800 */
[----:B------:R-:W-:Y:S01]  /*5b60*/  HMMA.16816.F32 R32, R4, R22, R32 ;  /* 0x000000160420723c */ /* 0x000fe20000001820 */
[----:B------:R-:W3:Y:S01]  /*5b70*/  LDSM.16.MT88.4 R140, [R135+0x2900] ;  /* 0x00290000878c783b */ /* 0x000ee20000004200 */
[----:B------:R-:W-:Y:S01]  /*5b80*/  IMAD.MOV.U32 R19, RZ, RZ, R74 ;  /* 0x000000ffff137224 */ /* 0x000fe200078e004a */
[----:B------:R-:W-:-:S02]  /*5b90*/  MOV R21, R75 ;  /* 0x0000004b00157202 */ /* 0x000fc40000000f00 */
[----:B------:R-:W-:Y:S03]  /*5ba0*/  LDSM.16.MT88.4 R80, [R135+0x5900] ;  /* 0x005900008750783b */ /* 0x000fe60000004200 */
[----:B----4-:R-:W-:Y:S01]  /*5bb0*/  HMMA.16816.F32 R44, R4, R12, R44 ;  /* 0x0000000c042c723c */ /* 0x010fe2000000182c */
[----:B------:R-:W-:Y:S01]  /*5bc0*/  IMAD.MOV.U32 R22, RZ, RZ, R66 ;  /* 0x000000ffff167224 */ /* 0x000fe200078e0042 */
[----:B------:R-:W-:-:S06]  /*5bd0*/  MOV R23, R65 ;  /* 0x0000004100177202 */ /* 0x000fcc0000000f00 */
[----:B------:R-:W-:Y:S01]  /*5be0*/  HMMA.16816.F32 R28, R4, R14, R28 ;  /* 0x0000000e041c723c */ /* 0x000fe2000000181c */
[--C-:B-1----:R-:W-:Y:S01]  /*5bf0*/  FFMA.FTZ R9, R72, c[0x0][0x2d0], -R8.reuse ;  /* 0x0000b40048097a23 */ /* 0x102fe20000010808 */
[----:B------:R-:W-:Y:S01]  /*5c00*/  LDSM.16.MT88.4 R12, [R0+0x8900] ;  /* 0x00890000000c783b */ /* 0x000fe20000004200 */
[----:B------:R-:W-:-:S03]  /*5c10*/  FFMA.FTZ R8, R73, c[0x0][0x2d0], -R8 ;  /* 0x0000b40049087a23 */ /* 0x000fc60000010808 */
[----:B------:R1:W4:Y:S01]  /*5c20*/  LDSM.16.MT88.4 R72, [R0+0x2900] ;  /* 0x002900000048783b */ /* 0x0003220000004200 */
[----:B------:R-:W-:Y:S02]  /*5c30*/  FADD.FTZ R4, R26, R2 ;  /* 0x000000021a047221 */ /* 0x000fe40000010000 */
[----:B------:R-:W-:Y:S01]  /*5c40*/  FADD.FTZ R2, R24, R27 ;  /* 0x0000001b18027221 */ /* 0x000fe20000010000 */
[----:B------:R-:W-:Y:S01]  /*5c50*/  F2FP.PACK_AB R128, R17, R133 ;  /* 0x000000851180723e */ /* 0x000fe200000000ff */
[----:B------:R-:W-:Y:S01]  /*5c60*/  FADD.FTZ R4, R25, R4 ;  /* 0x0000000419047221 */ /* 0x000fe20000010000 */
[----:B------:R-:W-:Y:S01]  /*5c70*/  F2FP.PACK_AB R130, R16, R18 ;  /* 0x000000121082723e */ /* 0x000fe200000000ff */
[----:B------:R-:W-:Y:S01]  /*5c80*/  IMAD.MOV.U32 R20, RZ, RZ, R64 ;  /* 0x000000ffff147224 */ /* 0x000fe200078e0040 */
[----:B------:R-:W-:Y:S01]  /*5c90*/  LDSM.16.MT88.4 R96, [R237+0x5900] ;  /* 0x00590000ed60783b */ /* 0x000fe20000004200 */
[----:B------:R-:W-:Y:S02]  /*5ca0*/  FADD.FTZ R2, R22, R2 ;  /* 0x0000000216027221 */ /* 0x000fe40000010000 */
[----:B------:R-:W-:Y:S01]  /*5cb0*/  FADD.FTZ R4, R23, R4 ;  /* 0x0000000417047221 */ /* 0x000fe20000010000 */
[----:B------:R-:W-:Y:S01]  /*5cc0*/  MUFU.EX2 R9, R9 ;  /* 0x0000000900097308 */ /* 0x000fe20000000800 */
[----:B------:R-:W-:Y:S01]  /*5cd0*/  FADD.FTZ R2, R20, R2 ;  /* 0x0000000214027221 */ /* 0x000fe20000010000 */
[----:B--2---:R-:W-:Y:S01]  /*5ce0*/  F2FP.PACK_AB R129, R10, R11 ;  /* 0x0000000b0a81723e */ /* 0x004fe200000000ff */
[----:B------:R-:W-:Y:S01]  /*5cf0*/  FADD.FTZ R4, R21, R4 ;  /* 0x0000000415047221 */ /* 0x000fe20000010000 */
[----:B------:R-:W2:Y:S01]  /*5d00*/  LDSM.16.MT88.4 R64, [R237+0x2900] ;  /* 0x00290000ed40783b */ /* 0x000ea20000004200 */
[----:B------:R-:W-:-:S02]  /*5d10*/  FADD.FTZ R2, R19, R2 ;  /* 0x0000000213027221 */ /* 0x000fc40000010000 */
[----:B------:R-:W-:Y:S01]  /*5d20*/  FADD.FTZ R4, R247, R4 ;  /* 0x00000004f7047221 */ /* 0x000fe20000010000 */
[----:B------:R-:W3:Y:S01]  /*5d30*/  MUFU.EX2 R8, R8 ;  /* 0x0000000800087308 */ /* 0x000ee20000000800 */
[----:B------:R-:W-:Y:S02]  /*5d40*/  FADD.FTZ R2, R245, R2 ;  /* 0x00000002f5027221 */ /* 0x000fe40000010000 */
[----:B------:R-:W-:Y:S02]  /*5d50*/  FADD.FTZ R5, R246, R4 ;  /* 0x00000004f6057221 */ /* 0x000fe40000010000 */
[----:B------:R-:W-:Y:S02]  /*5d60*/  FADD.FTZ R4, R243, R2 ;  /* 0x00000002f3047221 */ /* 0x000fe40000010000 */
[----:B------:R-:W-:Y:S02]  /*5d70*/  FADD.FTZ R2, R244, R5 ;  /* 0x00000005f4027221 */ /* 0x000fe40000010000 */
[----:B-1----:R-:W-:-:S02]  /*5d80*/  FADD.FTZ R0, R240, R4 ;  /* 0x00000004f0007221 */ /* 0x002fc40000010000 */
[----:B------:R-:W-:Y:S02]  /*5d90*/  FADD.FTZ R2, R242, R2 ;  /* 0x00000002f2027221 */ /* 0x000fe40000010000 */
[----:B------:R-:W-:Y:S02]  /*5da0*/  FADD.FTZ R0, R201, R0 ;  /* 0x00000000c9007221 */ /* 0x000fe40000010000 */
[----:B------:R-:W-:Y:S01]  /*5db0*/  FADD.FTZ R2, R202, R2 ;  /* 0x00000002ca027221 */ /* 0x000fe20000010000 */
[----:B---3--:R-:W-:Y:S01]  /*5dc0*/  F2FP.PACK_AB R131, R8, R9 ;  /* 0x000000090883723e */ /* 0x008fe200000000ff */
[----:B------:R-:W-:Y:S02]  /*5dd0*/  FADD.FTZ R0, R203, R0 ;  /* 0x00000000cb007221 */ /* 0x000fe40000010000 */
[----:B------:R-:W-:Y:S02]  /*5de0*/  FADD.FTZ R2, R232, R2 ;  /* 0x00000002e8027221 */ /* 0x000fe40000010000 */
[----:B------:R-:W-:-:S02]  /*5df0*/  FADD.FTZ R0, R233, R0 ;  /* 0x00000000e9007221 */ /* 0x000fc40000010000 */
[----:B------:R-:W-:Y:S01]  /*5e00*/  HMMA.16816.F32 R116, R128, R120, R116 ;  /* 0x000000788074723c */ /* 0x000fe20000001874 */
[----:B------:R-:W-:Y:S02]  /*5e10*/  FADD.FTZ R2, R234, R2 ;  /* 0x00000002ea027221 */ /* 0x000fe40000010000 */
[----:B------:R-:W-:-:S05]  /*5e20*/  FADD.FTZ R0, R235, R0 ;  /* 0x00000000eb007221 */ /* 0x000fca0000010000 */
[----:B------:R-:W-:Y:S01]  /*5e30*/  HMMA.16816.F32 R136, R128, R140, R136 ;  /* 0x0000008c8088723c */ /* 0x000fe20000001888 */
[----:B------:R-:W-:Y:S02]  /*5e40*/  FADD.FTZ R2, R200, R2 ;  /* 0x00000002c8027221 */ /* 0x000fe40000010000 */
[----:B------:R-:W-:-:S05]  /*5e50*/  FADD.FTZ R0, R192, R0 ;  /* 0x00000000c0007221 */ /* 0x000fca0000010000 */
[C---:B------:R-:W-:Y:S08]  /*5e60*/  HMMA.16816.F32 R120, R128.reuse, R122, R68 ;  /* 0x0000007a8078723c */ /* 0x040ff00000001844 */
[----:B------:R-:W-:Y:S01]  /*5e70*/  HMMA.16816.F32 R140, R128, R142, R76 ;  /* 0x0000008e808c723c */ /* 0x000fe2000000184c */
[----:B------:R-:W-:-:S07]  /*5e80*/  FADD.FTZ R2, R195, R2 ;  /* 0x00000002c3027221 */ /* 0x000fce0000010000 */
[----:B----4-:R-:W-:Y:S01]  /*5e90*/  HMMA.16816.F32 R68, R128, R72, R108 ;  /* 0x000000488044723c */ /* 0x010fe2000000186c */
[----:B------:R-:W-:-:S07]  /*5ea0*/  FADD.FTZ R0, R183, R0 ;  /* 0x00000000b7007221 */ /* 0x000fce0000010000 */
[C---:B------:R-:W-:Y:S08]  /*5eb0*/  HMMA.16816.F32 R76, R128.reuse, R80, R124 ;  /* 0x00000050804c723c */ /* 0x040ff0000000187c */
[C---:B------:R-:W-:Y:S01]  /*5ec0*/  HMMA.16816.F32 R72, R128.reuse, R74, R112 ;  /* 0x0000004a8048723c */ /* 0x040fe20000001870 */
[----:B------:R-:W1:Y:S07]  /*5ed0*/  LDSM.16.MT88.4 R112, [R135+0x8900] ;  /* 0x008900008770783b */ /* 0x000e6e0000004200 */
[----:B------:R-:W-:Y:S01]  /*5ee0*/  HMMA.16816.F32 R80, R128, R82, R144 ;  /* 0x000000528050723c */ /* 0x000fe20000001890 */
[----:B------:R-:W3:Y:S01]  /*5ef0*/  LDSM.16.MT88.4 R144, [R237+0x8900] ;  /* 0x00890000ed90783b */ /* 0x000ee20000004200 */
[----:B------:R-:W-:-:S02]  /*5f00*/  FADD.FTZ R2, R194, R2 ;  /* 0x00000002c2027221 */ /* 0x000fc40000010000 */
[----:B------:R-:W-:Y:S02]  /*5f10*/  FADD.FTZ R0, R182, R0 ;  /* 0x00000000b6007221 */ /* 0x000fe40000010000 */
[----:B------:R-:W-:Y:S02]  /*5f20*/  FADD.FTZ R2, R193, R2 ;  /* 0x00000002c1027221 */ /* 0x000fe40000010000 */
[----:B------:R-:W-:Y:S02]  /*5f30*/  FADD.FTZ R0, R181, R0 ;  /* 0x00000000b5007221 */ /* 0x000fe40000010000 */
[----:B------:R-:W-:Y:S02]  /*5f40*/  FADD.FTZ R2, R179, R2 ;  /* 0x00000002b3027221 */ /* 0x000fe40000010000 */
[----:B------:R-:W-:Y:S02]  /*5f50*/  FADD.FTZ R0, R177, R0 ;  /* 0x00000000b1007221 */ /* 0x000fe40000010000 */
[----:B------:R-:W-:-:S02]  /*5f60*/  FADD.FTZ R2, R180, R2 ;  /* 0x00000002b4027221 */ /* 0x000fc40000010000 */
[----:B------:R-:W-:Y:S01]  /*5f70*/  FADD.FTZ R0, R176, R0 ;  /* 0x00000000b0007221 */ /* 0x000fe20000010000 */
[----:B------:R-:W-:Y:S01]  /*5f80*/  UISETP.GE.AND UP1, UPT, UR6, 0xc1, UPT ;  /* 0x000000c10600788c */ /* 0x000fe2000bf26270 */
[----:B------:R-:W-:Y:S02]  /*5f90*/  FADD.FTZ R2, R178, R2 ;  /* 0x00000002b2027221 */ /* 0x000fe40000010000 */
[----:B------:R-:W-:Y:S02]  /*5fa0*/  FADD.FTZ R0, R134, R0 ;  /* 0x0000000086007221 */ /* 0x000fe40000010000 */
[----:B------:R-:W-:Y:S01]  /*5fb0*/  FADD.FTZ R248, R248, R2 ;  /* 0x00000002f8f87221 */ /* 0x000fe20000010000 */
[----:B------:R-:W-:Y:S01]  /*5fc0*/  PLOP3.LUT P1, PT, PT, PT, UP1, 0x80, 0x0 ;  /* 0x000000000000781c */ /* 0x000fe20003f2f018 */
[----:B------:R-:W-:Y:S02]  /*5fd0*/  FADD.FTZ R249, R249, R0 ;  /* 0x00000000f9f97221 */ /* 0x000fe40000010000 */
[----:B------:R-:W-:-:S02]  /*5fe0*/  FADD.FTZ R248, R133, R248 ;  /* 0x000000f885f87221 */ /* 0x000fc40000010000 */
[----:B------:R-:W-:Y:S01]  /*5ff0*/  FADD.FTZ R249, R11, R249 ;  /* 0x000000f90bf97221 */ /* 0x000fe20000010000 */
[----:B------:R-:W-:Y:S01]  /*6000*/  HMMA.16816.F32 R84, R128, R88, R84 ;  /* 0x000000588054723c */ /* 0x000fe20000001854 */
[----:B------:R-:W-:Y:S02]  /*6010*/  FADD.FTZ R248, R17, R248 ;  /* 0x000000f811f87221 */ /* 0x000fe40000010000 */
[----:B------:R-:W-:-:S05]  /*6020*/  FADD.FTZ R249, R10, R249 ;  /* 0x000000f90af97221 */ /* 0x000fca0000010000 */
[----:B------:R-:W-:Y:S01]  /*6030*/  HMMA.16816.F32 R88, R128, R90, R60 ;  /* 0x0000005a8058723c */ /* 0x000fe2000000183c */
[----:B------:R-:W-:Y:S02]  /*6040*/  FADD.FTZ R248, R18, R248 ;  /* 0x000000f812f87221 */ /* 0x000fe40000010000 */
[----:B------:R-:W-:-:S05]  /*6050*/  FADD.FTZ R249, R9, R249 ;  /* 0x000000f909f97221 */ /* 0x000fca0000010000 */
[----:B--2---:R-:W-:Y:S01]  /*6060*/  HMMA.16816.F32 R60, R128, R64, R92 ;  /* 0x00000040803c723c */ /* 0x004fe2000000185c */
[----:B------:R-:W-:-:S07]  /*6070*/  FADD.FTZ R248, R16, R248 ;  /* 0x000000f810f87221 */ /* 0x000fce0000010000 */
[----:B------:R-:W-:Y:S01]  /*6080*/  HMMA.16816.F32 R64, R128, R66, R100 ;  /* 0x000000428040723c */ /* 0x000fe20000001864 */
[----:B------:R-:W-:-:S07]  /*6090*/  FADD.FTZ R249, R8, R249 ;  /* 0x000000f908f97221 */ /* 0x000fce0000010000 */
[C---:B------:R-:W-:Y:S08]  /*60a0*/  HMMA.16816.F32 R52, R128.reuse, R56, R52 ;  /* 0x000000388034723c */ /* 0x040ff00000001834 */
[C---:B------:R-:W-:Y:S08]  /*60b0*/  HMMA.16816.F32 R92, R128.reuse, R96, R148 ;  /* 0x00000060805c723c */ /* 0x040ff00000001894 */
[C---:B------:R-:W-:Y:S08]  /*60c0*/  HMMA.16816.F32 R100, R128.reuse, R104, R164 ;  /* 0x000000688064723c */ /* 0x040ff000000018a4 */
[C---:B-1----:R-:W-:Y:S08]  /*60d0*/  HMMA.16816.F32 R108, R128.reuse, R112, R172 ;  /* 0x00000070806c723c */ /* 0x042ff000000018ac */
[C---:B---3--:R-:W-:Y:S08]  /*60e0*/  HMMA.16816.F32 R124, R128.reuse, R144, R40 ;  /* 0x00000090807c723c */ /* 0x048ff00000001828 */
        /* <DEDUP_REMOVED lines=17> */
[----:B-----5:R-:W-:-:S04]  /*6200*/  IMAD.WIDE.U32 R6, R4, UR5, R250 ;  /* 0x0000000504067c25 */ /* 0x020fc8000f8e00fa */
        /* <DEDUP_REMOVED lines=11> */
[----:B------:R1:W-:Y:S01]  /*62c0*/  LDGSTS.E.BYPASS.LTC128B.128 [R241+0x12100], [R4.64], !P4 ;  /* 0x1210000004f17fae */ /* 0x0003e2000e101d54 */
        /* <DEDUP_REMOVED lines=13> */
.L_x_662:
[----:B------:R-:W-:Y:S01]  /*63a0*/  PLOP3.LUT P1, PT, PT, PT, UP0, 0x40, 0x0 ;  /* 0x000000000000781c */ /* 0x000fe20003f2e808 */
[----:B------:R-:W0:-:S12]  /*63b0*/  LDGDEPBAR ;  /* 0x00000000000079af */ /* 0x000e180000000000 */
[----:B------:R-:W-:Y:S05]  /*63c0*/  @P1 BRA `(.L_x_663) ;  /* 0x0000377000001947 */ /* 0x000fea0003800000 */
[----:B------:R-:W-:Y:S01]  /*63d0*/  IMAD.MOV.U32 R240, RZ, RZ, 0x20 ;  /* 0x00000020fff07424 */ /* 0x000fe200078e00ff */
[----:B------:R-:W-:Y:S01]  /*63e0*/  MOV R133, R3 ;  /* 0x0000000300857202 */ /* 0x000fe20000000f00 */
[----:B------:R-:W-:Y:S01]  /*63f0*/  IMAD.MOV.U32 R0, RZ, RZ, R132 ;  /* 0x000000ffff007224 */ /* 0x000fe200078e0084 */
[----:B------:R-:W-:Y:S02]  /*6400*/  UIADD3 UR16, UR16, -0x2, URZ ;  /* 0xfffffffe10107890 */ /* 0x000fe4000fffe03f */
[----:B------:R-:W-:Y:S01]  /*6410*/  SEL R240, R240, 0xffffffe0, !P0 ;  /* 0xffffffe0f0f07807 */ /* 0x000fe20004000000 */
[----:B------:R-:W-:Y:S02]  /*6420*/  UMOV UR15, URZ ;  /* 0x0000003f000f7c82 */ /* 0x000fe40008000000 */
[----:B------:R-:W-:Y:S02]  /*6430*/  UMOV UR5, 0x1 ;  /* 0x0000000100057882 */ /* 0x000fe40000000000 */
[----:B------:R-:W-:-:S02]  /*6440*/  ULDC.64 UR8, c[0x0][0x208] ;  /* 0x0000820000087ab9 */ /* 0x000fc40000000a00 */
[----:B------:R-:W-:Y:S02]  /*6450*/  ULDC.64 UR6, c[0x0][0x1e0] ;  /* 0x0000780000067ab9 */ /* 0x000fe40000000a00 */
.L_x_664:
[----:B------:R-:W2:Y:S01]  /*6460*/  LDL.64 R170, [R1] ;  /* 0x0000000001aa7983 */ /* 0x000ea20000100a00 */
[----:B------:R-:W-:Y:S04]  /*6470*/  DEPBAR.LE SB0, 0x2 ;  /* 0x000080800000791a */ /* 0x000fe80000000000 */
[----:B------:R-:W-:Y:S01]  /*6480*/  UIMAD UR4, UR5, 0x9000, URZ ;  /* 0x00009000050478a4 */ /* 0x000fe2000f8e023f */
[----:B------:R-:W2:Y:S01]  /*6490*/  LDL.64 R168, [R1+0x8] ;  /* 0x0000080001a87983 */ /* 0x000ea20000100a00 */
        /* <DEDUP_REMOVED lines=8> */
[----:B------:R-:W-:Y:S01]  /*6520*/  @UP0 USHF.R.S32.HI UR10, URZ, 0x1f, UR14 ;  /* 0x0000001f3f0a0899 */ /* 0x000fe2000801140e */
[----:B------:R-:W-:Y:S01]  /*6530*/  IADD3 R232, R238, R2, RZ ;  /* 0x00000002eee87210 */ /* 0x000fe20007ffe0ff */
        /* <DEDUP_REMOVED lines=9> */
[----:B------:R-:W3:Y:S04]  /*65d0*/  LDSM.16.M88.4 R16, [R236+UR4+0x12900] ;  /* 0x01290004ec10783b */ /* 0x000ee80008000200 */
[----:B------:R-:W-:Y:S04]  /*65e0*/  @UP0 UIADD3 UR13, UR16, -0x2, URZ ;  /* 0xfffffffe100d0890 */ /* 0x000fe8000fffe03f */
[----:B------:R-:W4:Y:S01]  /*65f0*/  LDSM.16.M88.4 R24, [R236+UR4+0x13100] ;  /* 0x01310004ec18783b */ /* 0x000f220008000200 */
[----:B------:R-:W-:Y:S07]  /*6600*/  @UP0 UIMAD.WIDE.U32 UR18, UR13, UR6, URZ ;  /* 0x000000060d1202a5 */ /* 0x000fee000f8e003f */
[----:B------:R-:W4:Y:S08]  /*6610*/  LDSM.16.M88.4 R32, [R236+UR4+0x13900] ;  /* 0x01390004ec20783b */ /* 0x000f300008000200 */
[----:B------:R-:W4:Y:S01]  /*6620*/  LDSM.16.M88.4 R40, [R236+UR4+0x14100] ;  /* 0x01410004ec28783b */ /* 0x000f220008000200 */
[C---:B-1----:R-:W-:Y:S07]  /*6630*/  HMMA.16816.F32 R4, R152.reuse, R8, RZ ;  /* 0x000000089804723c */ /* 0x042fee00000018ff */
[----:B------:R-:W1:Y:S01]  /*6640*/  LDSM.16.M88.4 R48, [R236+UR4+0x14900] ;  /* 0x01490004ec30783b */ /* 0x000e620008000200 */
[C---:B------:R-:W-:Y:S07]  /*6650*/  HMMA.16816.F32 R8, R152.reuse, R10, RZ ;  /* 0x0000000a9808723c */ /* 0x040fee00000018ff */
[----:B------:R-:W1:Y:S01]  /*6660*/  LDSM.16.M88.4 R160, [R2+0x12100] ;  /* 0x0121000002a0783b */ /* 0x000e620000000200 */
[C---:B---3--:R-:W-:Y:S07]  /*6670*/  HMMA.16816.F32 R12, R152.reuse, R16, RZ ;  /* 0x00000010980c723c */ /* 0x048fee00000018ff */
[----:B------:R-:W3:Y:S01]  /*6680*/  LDSM.16.M88.4 R164, [R2+0x12900] ;  /* 0x0129000002a4783b */ /* 0x000ee20000000200 */
[C---:B------:R-:W-:Y:S07]  /*6690*/  HMMA.16816.F32 R16, R152.reuse, R18, RZ ;  /* 0x000000129810723c */ /* 0x040fee00000018ff */
[----:B------:R-:W-:Y:S01]  /*66a0*/  LDSM.16.M88.4 R172, [R2+0x13900] ;  /* 0x0139000002ac783b */ /* 0x000fe20000000200 */
[C---:B----4-:R-:W-:Y:S07]  /*66b0*/  HMMA.16816.F32 R20, R152.reuse, R24, RZ ;  /* 0x000000189814723c */ /* 0x050fee00000018ff */
[----:B------:R-:W-:Y:S01]  /*66c0*/  LDSM.16.M88.4 R176, [R2+0x14100] ;  /* 0x0141000002b0783b */ /* 0x000fe20000000200 */
[C---:B------:R-:W-:Y:S07]  /*66d0*/  HMMA.16816.F32 R24, R152.reuse, R26, RZ ;  /* 0x0000001a9818723c */ /* 0x040fee00000018ff */
[----:B------:R-:W-:Y:S01]  /*66e0*/  LDSM.16.M88.4 R180, [R2+0x14900] ;  /* 0x0149000002b4783b */ /* 0x000fe20000000200 */
[C---:B------:R-:W-:Y:S08]  /*66f0*/  HMMA.16816.F32 R28, R152.reuse, R32, RZ ;  /* 0x00000020981c723c */ /* 0x040ff000000018ff */
[C---:B------:R-:W-:Y:S08]  /*6700*/  HMMA.16816.F32 R32, R152.reuse, R34, RZ ;  /* 0x000000229820723c */ /* 0x040ff000000018ff */
[C---:B------:R-:W-:Y:S08]  /*6710*/  HMMA.16816.F32 R36, R152.reuse, R40, RZ ;  /* 0x000000289824723c */ /* 0x040ff000000018ff */
[C---:B------:R-:W-:Y:S08]  /*6720*/  HMMA.16816.F32 R40, R152.reuse, R42, RZ ;  /* 0x0000002a9828723c */ /* 0x040ff000000018ff */
[C---:B-1----:R-:W-:Y:S08]  /*6730*/  HMMA.16816.F32 R44, R152.reuse, R48, RZ ;  /* 0x00000030982c723c */ /* 0x042ff000000018ff */
[----:B------:R-:W-:Y:S08]  /*6740*/  HMMA.16816.F32 R48, R152, R50, RZ ;  /* 0x000000329830723c */ /* 0x000ff000000018ff */
[C---:B------:R-:W-:Y:S08]  /*6750*/  HMMA.16816.F32 R4, R156.reuse, R160, R4 ;  /* 0x000000a09c04723c */ /* 0x040ff00000001804 */
[C---:B------:R-:W-:Y:S08]  /*6760*/  HMMA.16816.F32 R8, R156.reuse, R162, R8 ;  /* 0x000000a29c08723c */ /* 0x040ff00000001808 */
[C---:B---3--:R-:W-:Y:S08]  /*6770*/  HMMA.16816.F32 R12, R156.reuse, R164, R12 ;  /* 0x000000a49c0c723c */ /* 0x048ff0000000180c */
[C---:B------:R-:W-:Y:S04]  /*6780*/  HMMA.16816.F32 R16, R156.reuse, R166, R16 ;  /* 0x000000a69c10723c */ /* 0x040fe80000001810 */
[----:B--2---:R-:W-:Y:S05]  /*6790*/  @P0 MOV R169, R171 ;  /* 0x000000ab00a90202 */ /* 0x004fea0000000f00 */
[----:B------:R-:W-:Y:S05]  /*67a0*/  @P0 IMAD.WIDE.U32 R168, R3, 0x60, R168 ;  /* 0x0000006003a80825 */ /* 0x000fea00078e00a8 */
[----:B------:R-:W-:Y:S01]  /*67b0*/  @P0 IADD3 R192, R169, UR10, RZ ;  /* 0x0000000aa9c00c10 */ /* 0x000fe2000fffe0ff */
[----:B------:R-:W-:Y:S01]  /*67c0*/  @UP0 USHF.R.S32.HI UR10, URZ, 0x1f, UR13 ;  /* 0x0000001f3f0a0899 */ /* 0x000fe2000801140d */
[C---:B------:R-:W-:Y:S02]  /*67d0*/  @P0 SHF.L.U32 R3, R168.reuse, 0x1, RZ ;  /* 0x00000001a8030819 */ /* 0x040fe400000006ff */
[----:B------:R-:W-:Y:S01]  /*67e0*/  @P0 SHF.L.U64.HI R192, R168, 0x1, R192 ;  /* 0x00000001a8c00819 */ /* 0x000fe200000102c0 */
[----:B------:R-:W-:Y:S01]  /*67f0*/  @UP0 UIMAD UR10, UR10, UR6, URZ ;  /* 0x000000060a0a02a4 */ /* 0x000fe2000f8e023f */
[C---:B------:R-:W-:Y:S01]  /*6800*/  @P0 IADD3 R160, P6, R3.reuse, c[0x0][0x1f8], RZ ;  /* 0x00007e0003a00a10 */ /* 0x040fe20007fde0ff */
[----:B------:R-:W1:Y:S01]  /*6810*/  LDSM.16.M88.4 R168, [R2+0x13100] ;  /* 0x0131000002a8783b */ /* 0x000e620000000200 */
[C---:B------:R-:W-:Y:S01]  /*6820*/  @P0 IADD3 R200, P5, R3.reuse, 0x80, RZ ;  /* 0x0000008003c80810 */ /* 0x040fe20007fbe0ff */
[----:B------:R-:W-:Y:S01]  /*6830*/  @UP0 UIMAD UR10, UR13, UR7, UR10 ;  /* 0x000000070d0a02a4 */ /* 0x000fe2000f8e020a */
[----:B------:R-:W-:Y:S01]  /*6840*/  @P0 IADD3.X R161, R192, c[0x0][0x1fc], RZ, P6, !PT ;  /* 0x00007f00c0a10a10 */ /* 0x000fe200037fe4ff */
[----:B------:R-:W-:Y:S01]  /*6850*/  UIADD3 UR13, UR15, 0x1, URZ ;  /* 0x000000010f0d7890 */ /* 0x000fe2000fffe03f */
[----:B------:R-:W-:Y:S01]  /*6860*/  @P0 IADD3 R200, P1, R200, c[0x0][0x1f8], RZ ;  /* 0x00007e00c8c80a10 */ /* 0x000fe20007f3e0ff */
[----:B------:R-:W-:Y:S01]  /*6870*/  @UP0 UIADD3 UR10, UR19, UR10, URZ ;  /* 0x0000000a130a0290 */ /* 0x000fe2000fffe03f */
[----:B------:R-:W-:Y:S01]  /*6880*/  @P0 IADD3 R3, P6, R3, 0x100, RZ ;  /* 0x0000010003030810 */ /* 0x000fe20007fde0ff */
[----:B------:R-:W-:Y:S01]  /*6890*/  @!PT LDS RZ, [RZ] ;  /* 0x00000000fffff984 */ /* 0x000fe20000000800 */
[----:B------:R-:W-:Y:S01]  /*68a0*/  @!PT LDS RZ, [RZ] ;  /* 0x00000000fffff984 */ /* 0x000fe20000000800 */
[----:B------:R-:W-:Y:S01]  /*68b0*/  @!PT LDS RZ, [RZ] ;  /* 0x00000000fffff984 */ /* 0x000fe20000000800 */
[----:B------:R2:W-:Y:S01]  /*68c0*/  @P0 LDGSTS.E.BYPASS.LTC128B.128 [R134+0x100], [R160.64], !P4 ;  /* 0x00100000a0860fae */ /* 0x0005e2000e101d54 */
[--C-:B------:R-:W-:Y:S01]  /*68d0*/  @P0 IADD3.X R201, RZ, c[0x0][0x1fc], R192.reuse, P1, P5 ;  /* 0x00007f00ffc90a10 */ /* 0x100fe20000fea4c0 */
[----:B------:R-:W-:Y:S01]  /*68e0*/  @UP0 UIMAD UR10, UR10, 0x60, URZ ;  /* 0x000000600a0a08a4 */ /* 0x000fe2000f8e023f */
[----:B------:R-:W-:Y:S01]  /*68f0*/  @P0 IADD3 R194, P5, R3, c[0x0][0x1f8], RZ ;  /* 0x00007e0003c20a10 */ /* 0x000fe20007fbe0ff */
[----:B------:R-:W-:Y:S01]  /*6900*/  USEL UR15, UR13, URZ, !UP1 ;  /* 0x0000003f0d0f7287 */ /* 0x000fe2000c800000 */
[-C--:B------:R-:W-:Y:S01]  /*6910*/  IADD3 R3, R238, R132.reuse, RZ ;  /* 0x00000084ee037210 */ /* 0x080fe20007ffe0ff */
[----:B------:R-:W-:Y:S01]  /*6920*/  @UP0 USHF.L.U64.HI UR13, UR6, 0x6, UR7 ;  /* 0x00000006060d0899 */ /* 0x000fe20008010207 */
[----:B------:R-:W-:Y:S01]  /*6930*/  @P0 IADD3.X R195, RZ, c[0x0][0x1fc], R192, P5, P6 ;  /* 0x00007f00ffc30a10 */ /* 0x000fe20002fec4c0 */
[----:B------:R3:W-:Y:S01]  /*6940*/  @P0 LDGSTS.E.BYPASS.LTC128B.128 [R134+0x3100], [R200.64], !P3 ;  /* 0x03100000c8860fae */ /* 0x0007e2000d901d54 */
[----:B------:R-:W-:Y:S07]  /*6950*/  IADD3 R132, R240, R132, R238 ;  /* 0x00000084f0847210 */ /* 0x000fee0007ffe0ee */
[----:B------:R4:W-:Y:S01]  /*6960*/  @P0 LDGSTS.E.BYPASS.LTC128B.128 [R134+0x6100], [R194.64], !P2 ;  /* 0x06100000c2860fae */ /* 0x0009e2000d101d54 */
[----:B--2---:R-:W-:Y:S04]  /*6970*/  @P0 IADD3 R160, P1, R160, UR12, RZ ;  /* 0x0000000ca0a00c10 */ /* 0x004fe8000ff3e0ff */
[----:B------:R-:W-:Y:S01]  /*6980*/  @P0 IADD3.X R161, R161, UR11, RZ, P1, !PT ;  /* 0x0000000ba1a10c10 */ /* 0x000fe20008ffe4ff */
[C---:B-1----:R-:W-:Y:S03]  /*6990*/  HMMA.16816.F32 R20, R156.reuse, R168, R20 ;  /* 0x000000a89c14723c */ /* 0x042fe60000001814 */
[----:B------:R-:W-:Y:S01]  /*69a0*/  @P0 IADD3 R162, P1, R160, UR12, RZ ;  /* 0x0000000ca0a20c10 */ /* 0x000fe2000ff3e0ff */
[----:B------:R1:W-:Y:S03]  /*69b0*/  @P0 LDGSTS.E.BYPASS.LTC128B.128 [R134+0x1100], [R160.64], !P4 ;  /* 0x01100000a0860fae */ /* 0x0003e6000e101d54 */
[----:B------:R-:W-:Y:S01]  /*69c0*/  @P0 IADD3.X R163, R161, UR11, RZ, P1, !PT ;  /* 0x0000000ba1a30c10 */ /* 0x000fe20008ffe4ff */
[C---:B------:R-:W-:Y:S04]  /*69d0*/  HMMA.16816.F32 R24, R156.reuse, R170, R24 ;  /* 0x000000aa9c18723c */ /* 0x040fe80000001818 */
[----:B------:R1:W-:Y:S04]  /*69e0*/  @P0 LDGSTS.E.BYPASS.LTC128B.128 [R134+0x4100], [R160.64+0x80], !P3 ;  /* 0x04100080a0860fae */ /* 0x0003e8000d901d54 */
[C---:B------:R-:W-:Y:S04]  /*69f0*/  HMMA.16816.F32 R28, R156.reuse, R172, R28 ;  /* 0x000000ac9c1c723c */ /* 0x040fe8000000181c */
[----:B------:R1:W-:Y:S04]  /*6a00*/  @P0 LDGSTS.E.BYPASS.LTC128B.128 [R134+0x7100], [R160.64+0x100], !P2 ;  /* 0x07100100a0860fae */ /* 0x0003e8000d101d54 */
[C---:B------:R-:W-:Y:S04]  /*6a10*/  HMMA.16816.F32 R32, R156.reuse, R174, R32 ;  /* 0x000000ae9c20723c */ /* 0x040fe80000001820 */
[----:B------:R1:W-:Y:S04]  /*6a20*/  @P0 LDGSTS.E.BYPASS.LTC128B.128 [R134+0x2100], [R162.64], !P4 ;  /* 0x02100000a2860fae */ /* 0x0003e8000e101d54 */
[C---:B------:R-:W-:Y:S04]  /*6a30*/  HMMA.16816.F32 R36, R156.reuse, R176, R36 ;  /* 0x000000b09c24723c */ /* 0x040fe80000001824 */
[----:B------:R1:W-:Y:S04]  /*6a40*/  @P0 LDGSTS.E.BYPASS.LTC128B.128 [R134+0x5100], [R162.64+0x80], !P3 ;  /* 0x05100080a2860fae */ /* 0x0003e8000d901d54 */
[C---:B------:R-:W-:Y:S04]  /*6a50*/  HMMA.16816.F32 R40, R156.reuse, R178, R40 ;  /* 0x000000b29c28723c */ /* 0x040fe80000001828 */
[----:B------:R1:W-:Y:S01]  /*6a60*/  @P0 LDGSTS.E.BYPASS.LTC128B.128 [R134+0x8100], [R162.64+0x100], !P2 ;  /* 0x08100100a2860fae */ /* 0x0003e2000d101d54 */
[----:B------:R-:W-:Y:S03]  /*6a70*/  PLOP3.LUT P0, PT, PT, PT, UP0, 0x80, 0x0 ;  /* 0x000000000000781c */ /* 0x000fe60003f0f008 */
[C---:B------:R-:W-:Y:S04]  /*6a80*/  HMMA.16816.F32 R44, R156.reuse, R180, R44 ;  /* 0x000000b49c2c723c */ /* 0x040fe8000000182c */
[----:B------:R-:W-:Y:S04]  /*6a90*/  LDSM.16.M88.4 R164, [R3+0x12900] ;  /* 0x0129000003a4783b */ /* 0x000fe80000000200 */
[----:B------:R-:W-:Y:S04]  /*6aa0*/  HMMA.16816.F32 R48, R156, R182, R48 ;  /* 0x000000b69c30723c */ /* 0x000fe80000001830 */
[----:B------:R-:W-:Y:S08]  /*6ab0*/  LDSM.16.M88.4 R168, [R3+0x13100] ;  /* 0x0131000003a8783b */ /* 0x000ff00000000200 */
[----:B------:R-:W-:Y:S08]  /*6ac0*/  LDSM.16.M88.4 R172, [R3+0x13900] ;  /* 0x0139000003ac783b */ /* 0x000ff00000000200 */
[----:B-1----:R-:W1:Y:S08]  /*6ad0*/  LDSM.16.M88.4 R160, [R3+0x12100] ;  /* 0x0121000003a0783b */ /* 0x002e700000000200 */
[----:B------:R-:W0:Y:S08]  /*6ae0*/  LDGDEPBAR ;  /* 0x00000000000079af */ /* 0x000e300000000000 */
[----:B------:R-:W2:Y:S08]  /*6af0*/  LDSM.16.M88.4 R176, [R3+0x14100] ;  /* 0x0141000003b0783b */ /* 0x000eb00000000200 */
[----:B------:R-:W2:Y:S08]  /*6b00*/  LDSM.16.M88.4 R180, [R3+0x14900] ;  /* 0x0149000003b4783b */ /* 0x000eb00000000200 */
[----:B----4-:R-:W4:Y:S01]  /*6b10*/  LDSM.16.M88.4 R192, [R232+0x12100] ;  /* 0x01210000e8c0783b */ /* 0x010f220000000200 */
[C---:B-1----:R-:W-:Y:S07]  /*6b20*/  HMMA.16816.F32 R4, R184.reuse, R160, R4 ;  /* 0x000000a0b804723c */ /* 0x042fee0000001804 */
[----:B---3--:R-:W-:Y:S01]  /*6b30*/  LDSM.16.M88.4 R200, [R236+UR4+0x17900] ;  /* 0x01790004ecc8783b */ /* 0x008fe20008000200 */
[C---:B------:R-:W-:Y:S07]  /*6b40*/  HMMA.16816.F32 R8, R184.reuse, R162, R8 ;  /* 0x000000a2b808723c */ /* 0x040fee0000001808 */
[----:B------:R-:W1:Y:S01]  /*6b50*/  LDSM.16.M88.4 R160, [R232+0x12900] ;  /* 0x01290000e8a0783b */ /* 0x000e620000000200 */
[C---:B------:R-:W-:Y:S08]  /*6b60*/  HMMA.16816.F32 R12, R184.reuse, R164, R12 ;  /* 0x000000a4b80c723c */ /* 0x040ff0000000180c */
[C---:B------:R-:W-:Y:S01]  /*6b70*/  HMMA.16816.F32 R16, R184.reuse, R166, R16 ;  /* 0x000000a6b810723c */ /* 0x040fe20000001810 */
[----:B------:R-:W3:Y:S07]  /*6b80*/  LDSM.16.M88.4 R164, [R232+0x13100] ;  /* 0x01310000e8a4783b */ /* 0x000eee0000000200 */
[C---:B------:R-:W-:Y:S08]  /*6b90*/  HMMA.16816.F32 R20, R184.reuse, R168, R20 ;  /* 0x000000a8b814723c */ /* 0x040ff00000001814 */
        /* <DEDUP_REMOVED lines=8> */
[C---:B------:R-:W-:Y:S08]  /*6c20*/  HMMA.16816.F32 R44, R184.reuse, R180, R44 ;  /* 0x000000b4b82c723c */ /* 0x040ff0000000182c */
[----:B------:R-:W-:Y:S01]  /*6c30*/  HMMA.16816.F32 R48, R184, R182, R48 ;  /* 0x000000b6b830723c */ /* 0x000fe20000001830 */
[----:B------:R-:W2:Y:S07]  /*6c40*/  LDSM.16.M88.4 R180, [R236+UR4+0x15100] ;  /* 0x01510004ecb4783b */ /* 0x000eae0008000200 */
[C---:B----4-:R-:W-:Y:S08]  /*6c50*/  HMMA.16816.F32 R4, R188.reuse, R192, R4 ;  /* 0x000000c0bc04723c */ /* 0x050ff00000001804 */
[C---:B------:R-:W-:Y:S01]  /*6c60*/  HMMA.16816.F32 R8, R188.reuse, R194, R8 ;  /* 0x000000c2bc08723c */ /* 0x040fe20000001808 */
[----:B------:R-:W4:Y:S07]  /*6c70*/  LDSM.16.M88.4 R192, [R236+UR4+0x15900] ;  /* 0x01590004ecc0783b */ /* 0x000f2e0008000200 */
[C---:B-1----:R-:W-:Y:S08]  /*6c80*/  HMMA.16816.F32 R12, R188.reuse, R160, R12 ;  /* 0x000000a0bc0c723c */ /* 0x042ff0000000180c */
[C---:B------:R-:W-:Y:S01]  /*6c90*/  HMMA.16816.F32 R16, R188.reuse, R162, R16 ;  /* 0x000000a2bc10723c */ /* 0x040fe20000001810 */
[----:B------:R-:W1:Y:S07]  /*6ca0*/  LDSM.16.M88.4 R160, [R236+UR4+0x16100] ;  /* 0x01610004eca0783b */ /* 0x000e6e0008000200 */
[C---:B---3--:R-:W-:Y:S08]  /*6cb0*/  HMMA.16816.F32 R20, R188.reuse, R164, R20 ;  /* 0x000000a4bc14723c */ /* 0x048ff00000001814 */
[C---:B------:R-:W-:Y:S01]  /*6cc0*/  HMMA.16816.F32 R24, R188.reuse, R166, R24 ;  /* 0x000000a6bc18723c */ /* 0x040fe20000001818 */
[----:B------:R-:W3:Y:S07]  /*6cd0*/  LDSM.16.M88.4 R164, [R236+UR4+0x16900] ;  /* 0x01690004eca4783b */ /* 0x000eee0008000200 */
[C---:B------:R-:W-:Y:S08]  /*6ce0*/  HMMA.16816.F32 R28, R188.reuse, R168, R28 ;  /* 0x000000a8bc1c723c */ /* 0x040ff0000000181c */
[C---:B------:R-:W-:Y:S01]  /*6cf0*/  HMMA.16816.F32 R32, R188.reuse, R170, R32 ;  /* 0x000000aabc20723c */ /* 0x040fe20000001820 */
[----:B------:R-:W1:Y:S07]  /*6d00*/  LDSM.16.M88.4 R168, [R236+UR4+0x17100] ;  /* 0x01710004eca8783b */ /* 0x000e6e0008000200 */
[C---:B------:R-:W-:Y:S08]  /*6d10*/  HMMA.16816.F32 R36, R188.reuse, R172, R36 ;  /* 0x000000acbc24723c */ /* 0x040ff00000001824 */
[C---:B------:R-:W-:Y:S01]  /*6d20*/  HMMA.16816.F32 R40, R188.reuse, R174, R40 ;  /* 0x000000aebc28723c */ /* 0x040fe20000001828 */
[----:B------:R-:W-:Y:S07]  /*6d30*/  LDSM.16.M88.4 R172, [R2+0x16900] ;  /* 0x0169000002ac783b */ /* 0x000fee0000000200 */
[C---:B--2---:R-:W-:Y:S08]  /*6d40*/  HMMA.16816.F32 R44, R188.reuse, R176, R44 ;  /* 0x000000b0bc2c723c */ /* 0x044ff0000000182c */
[----:B------:R-:W-:Y:S01]  /*6d50*/  HMMA.16816.F32 R48, R188, R178, R48 ;  /* 0x000000b2bc30723c */ /* 0x000fe20000001830 */
[----:B------:R-:W-:Y:S07]  /*6d60*/  LDSM.16.M88.4 R176, [R2+0x17100] ;  /* 0x0171000002b0783b */ /* 0x000fee0000000200 */
[C---:B------:R-:W-:Y:S08]  /*6d70*/  HMMA.16816.F32 R4, R196.reuse, R180, R4 ;  /* 0x000000b4c404723c */ /* 0x040ff00000001804 */
[C---:B------:R-:W-:Y:S01]  /*6d80*/  HMMA.16816.F32 R8, R196.reuse, R182, R8 ;  /* 0x000000b6c408723c */ /* 0x040fe20000001808 */
[----:B------:R-:W-:Y:S07]  /*6d90*/  LDSM.16.M88.4 R180, [R2+0x17900] ;  /* 0x0179000002b4783b */ /* 0x000fee0000000200 */
        /* <DEDUP_REMOVED lines=8> */
[----:B------:R-:W2:Y:S07]  /*6e20*/  LDSM.16.M88.4 R164, [R2+0x15900] ;  /* 0x0159000002a4783b */ /* 0x000eae0000000200 */
[C---:B------:R-:W-:Y:S08]  /*6e30*/  HMMA.16816.F32 R36, R196.reuse, R168, R36 ;  /* 0x000000a8c424723c */ /* 0x040ff00000001824 */
[C---:B------:R-:W-:Y:S01]  /*6e40*/  HMMA.16816.F32 R40, R196.reuse, R170, R40 ;  /* 0x000000aac428723c */ /* 0x040fe20000001828 */
[----:B------:R-:W3:Y:S07]  /*6e50*/  LDSM.16.M88.4 R168, [R2+0x16100] ;  /* 0x0161000002a8783b */ /* 0x000eee0000000200 */
[C---:B------:R-:W-:Y:S08]  /*6e60*/  HMMA.16816.F32 R44, R196.reuse, R200, R44 ;  /* 0x000000c8c42c723c */ /* 0x040ff0000000182c */
[----:B------:R-:W-:Y:S01]  /*6e70*/  HMMA.16816.F32 R48, R196, R202, R48 ;  /* 0x000000cac430723c */ /* 0x000fe20000001830 */
        /* <DEDUP_REMOVED lines=16> */
[C---:B------:R-:W-:Y:S08]  /*6f80*/  HMMA.16816.F32 R44, R204.reuse, R180, R44 ;  /* 0x000000b4cc2c723c */ /* 0x040ff0000000182c */
[----:B------:R-:W-:Y:S01]  /*6f90*/  HMMA.16816.F32 R48, R204, R182, R48 ;  /* 0x000000b6cc30723c */ /* 0x000fe20000001830 */
[----:B------:R-:W-:Y:S07]  /*6fa0*/  LDSM.16.M88.4 R180, [R132+0x15900] ;  /* 0x0159000084b4783b */ /* 0x000fee0000000200 */
[C---:B------:R-:W-:Y:S08]  /*6fb0*/  HMMA.16816.F32 R4, R208.reuse, R192, R4 ;  /* 0x000000c0d004723c */ /* 0x040ff00000001804 */
[C---:B------:R-:W-:Y:S01]  /*6fc0*/  HMMA.16816.F32 R8, R208.reuse, R194, R8 ;  /* 0x000000c2d008723c */ /* 0x040fe20000001808 */
[----:B------:R-:W-:Y:S07]  /*6fd0*/  LDSM.16.M88.4 R192, [R132+0x17100] ;  /* 0x0171000084c0783b */ /* 0x000fee0000000200 */
[C---:B-1----:R-:W-:Y:S08]  /*6fe0*/  HMMA.16816.F32 R12, R208.reuse, R160, R12 ;  /* 0x000000a0d00c723c */ /* 0x042ff0000000180c */
[C---:B------:R-:W-:Y:S01]  /*6ff0*/  HMMA.16816.F32 R16, R208.reuse, R162, R16 ;  /* 0x000000a2d010723c */ /* 0x040fe20000001810 */
        /* <DEDUP_REMOVED lines=8> */
[C---:B----4-:R-:W-:Y:S08]  /*7080*/  HMMA.16816.F32 R36, R208.reuse, R172, R36 ;  /* 0x000000acd024723c */ /* 0x050ff00000001824 */
[C---:B------:R-:W-:Y:S01]  /*7090*/  HMMA.16816.F32 R40, R208.reuse, R174, R40 ;  /* 0x000000aed028723c */ /* 0x040fe20000001828 */
[----:B------:R-:W4:Y:S07]  /*70a0*/  LDSM.16.M88.4 R172, [R236+UR4+0x18100] ;  /* 0x01810004ecac783b */ /* 0x000f2e0008000200 */
[C---:B------:R-:W-:Y:S08]  /*70b0*/  HMMA.16816.F32 R44, R208.reuse, R176, R44 ;  /* 0x000000b0d02c723c */ /* 0x040ff0000000182c */
[----:B------:R-:W-:Y:S01]  /*70c0*/  HMMA.16816.F32 R48, R208, R178, R48 ;  /* 0x000000b2d030723c */ /* 0x000fe20000001830 */
[----:B------:R-:W-:Y:S07]  /*70d0*/  LDSM.16.M88.4 R176, [R236+UR4+0x19100] ;  /* 0x01910004ecb0783b */ /* 0x000fee0008000200 */
[C---:B-1----:R-:W-:Y:S08]  /*70e0*/  HMMA.16816.F32 R4, R212.reuse, R160, R4 ;  /* 0x000000a0d404723c */ /* 0x042ff00000001804 */
[C---:B------:R-:W-:Y:S01]  /*70f0*/  HMMA.16816.F32 R8, R212.reuse, R162, R8 ;  /* 0x000000a2d408723c */ /* 0x040fe20000001808 */
[----:B------:R-:W1:Y:S07]  /*7100*/  LDSM.16.M88.4 R160, [R236+UR4+0x18900] ;  /* 0x01890004eca0783b */ /* 0x000e6e0008000200 */
[C---:B------:R-:W-:Y:S08]  /*7110*/  HMMA.16816.F32 R12, R212.reuse, R180, R12 ;  /* 0x000000b4d40c723c */ /* 0x040ff0000000180c */
[C---:B------:R-:W-:Y:S01]  /*7120*/  HMMA.16816.F32 R16, R212.reuse, R182, R16 ;  /* 0x000000b6d410723c */ /* 0x040fe20000001810 */
[----:B------:R-:W1:Y:S07]  /*7130*/  LDSM.16.M88.4 R180, [R236+UR4+0x19900] ;  /* 0x01990004ecb4783b */ /* 0x000e6e0008000200 */
[C---:B--2---:R-:W-:Y:S08]  /*7140*/  HMMA.16816.F32 R20, R212.reuse, R164, R20 ;  /* 0x000000a4d414723c */ /* 0x044ff00000001814 */
[C---:B------:R-:W-:Y:S01]  /*7150*/  HMMA.16816.F32 R24, R212.reuse, R166, R24 ;  /* 0x000000a6d418723c */ /* 0x040fe20000001818 */
[----:B------:R-:W2:Y:S07]  /*7160*/  LDSM.16.M88.4 R164, [R236+UR4+0x1a100] ;  /* 0x01a10004eca4783b */ /* 0x000eae0008000200 */
[C---:B---3--:R-:W-:Y:S08]  /*7170*/  HMMA.16816.F32 R28, R212.reuse, R168, R28 ;  /* 0x000000a8d41c723c */ /* 0x048ff0000000181c */
[C---:B------:R-:W-:Y:S01]  /*7180*/  HMMA.16816.F32 R32, R212.reuse, R170, R32 ;  /* 0x000000aad420723c */ /* 0x040fe20000001820 */
[----:B------:R-:W3:Y:S07]  /*7190*/  LDSM.16.M88.4 R168, [R236+UR4+0x1a900] ;  /* 0x01a90004eca8783b */ /* 0x000eee0008000200 */
[C---:B------:R-:W-:Y:S08]  /*71a0*/  HMMA.16816.F32 R36, R212.reuse, R192, R36 ;  /* 0x000000c0d424723c */ /* 0x040ff00000001824 */
[C---:B------:R-:W-:Y:S01]  /*71b0*/  HMMA.16816.F32 R40, R212.reuse, R194, R40 ;  /* 0x000000c2d428723c */ /* 0x040fe20000001828 */
[----:B------:R-:W2:Y:S07]  /*71c0*/  LDSM.16.M88.4 R192, [R2+0x18100] ;  /* 0x0181000002c0783b */ /* 0x000eae0000000200 */
[C---:B------:R-:W-:Y:S08]  /*71d0*/  HMMA.16816.F32 R44, R212.reuse, R200, R44 ;  /* 0x000000c8d42c723c */ /* 0x040ff0000000182c */
[----:B------:R-:W-:Y:S01]  /*71e0*/  HMMA.16816.F32 R48, R212, R202, R48 ;  /* 0x000000cad430723c */ /* 0x000fe20000001830 */
        /* <DEDUP_REMOVED lines=35> */
[----:B------:R-:W-:Y:S01]  /*7420*/  HMMA.16816.F32 R48, R220, R170, R48 ;  /* 0x000000aadc30723c */ /* 0x000fe20000001830 */
[----:B------:R-:W-:Y:S07]  /*7430*/  LDSM.16.M88.4 R168, [R132+0x19900] ;  /* 0x0199000084a8783b */ /* 0x000fee0000000200 */
[C---:B------:R-:W-:Y:S08]  /*7440*/  HMMA.16816.F32 R4, R224.reuse, R180, R4 ;  /* 0x000000b4e004723c */ /* 0x040ff00000001804 */
[C---:B------:R-:W-:Y:S08]  /*7450*/  HMMA.16816.F32 R8, R224.reuse, R182, R8 ;  /* 0x000000b6e008723c */ /* 0x040ff00000001808 */
[C---:B----4-:R-:W-:Y:S08]  /*7460*/  HMMA.16816.F32 R12, R224.reuse, R172, R12 ;  /* 0x000000ace00c723c */ /* 0x050ff0000000180c */
[C---:B------:R-:W-:Y:S08]  /*7470*/  HMMA.16816.F32 R16, R224.reuse, R174, R16 ;  /* 0x000000aee010723c */ /* 0x040ff00000001810 */
[C---:B-1----:R-:W-:Y:S08]  /*7480*/  HMMA.16816.F32 R20, R224.reuse, R160, R20 ;  /* 0x000000a0e014723c */ /* 0x042ff00000001814 */
[C---:B------:R-:W-:Y:S01]  /*7490*/  HMMA.16816.F32 R24, R224.reuse, R162, R24 ;  /* 0x000000a2e018723c */ /* 0x040fe20000001818 */
[----:B------:R-:W1:Y:S07]  /*74a0*/  LDSM.16.M88.4 R160, [R132+0x19100] ;  /* 0x0191000084a0783b */ /* 0x000e6e0000000200 */
        /* <DEDUP_REMOVED lines=8> */
[C---:B--2---:R-:W-:Y:S08]  /*7530*/  HMMA.16816.F32 R12, R228.reuse, R164, R12 ;  /* 0x000000a4e40c723c */ /* 0x044ff0000000180c */
[C---:B------:R-:W-:Y:S01]  /*7540*/  HMMA.16816.F32 R16, R228.reuse, R166, R16 ;  /* 0x000000a6e410723c */ /* 0x040fe20000001810 */
[----:B------:R-:W2:Y:S03]  /*7550*/  LDSM.16.M88.4 R164, [R132+0x1a100] ;  /* 0x01a1000084a4783b */ /* 0x000ea60000000200 */
[----:B------:R-:W-:Y:S02]  /*7560*/  FMNMX.FTZ R2, R4, R0, !PT ;  /* 0x0000000004027209 */ /* 0x000fe40007810000 */
[----:B------:R-:W-:Y:S02]  /*7570*/  FMNMX.FTZ R3, R6, R133, !PT ;  /* 0x0000008506037209 */ /* 0x000fe40007810000 */
[C---:B-1----:R-:W-:Y:S04]  /*7580*/  HMMA.16816.F32 R20, R228.reuse, R160, R20 ;  /* 0x000000a0e414723c */ /* 0x042fe80000001814 */
[----:B------:R-:W-:Y:S02]  /*7590*/  FMNMX.FTZ R2, R5, R2, !PT ;  /* 0x0000000205027209 */ /* 0x000fe40007810000 */
[----:B------:R-:W-:Y:S02]  /*75a0*/  FMNMX.FTZ R3, R7, R3, !PT ;  /* 0x0000000307037209 */ /* 0x000fe40007810000 */
[C---:B------:R-:W-:Y:S01]  /*75b0*/  HMMA.16816.F32 R24, R228.reuse, R162, R24 ;  /* 0x000000a2e418723c */ /* 0x040fe20000001818 */
[----:B------:R-:W1:Y:S01]  /*75c0*/  LDSM.16.M88.4 R160, [R132+0x1a900] ;  /* 0x01a9000084a0783b */ /* 0x000e620000000200 */
[----:B------:R-:W-:Y:S04]  /*75d0*/  DEPBAR.LE SB0, 0x2 ;  /* 0x000080800000791a */ /* 0x000fe80000000000 */
[----:B------:R-:W-:Y:S02]  /*75e0*/  FMNMX.FTZ R2, R8, R2, !PT ;  /* 0x0000000208027209 */ /* 0x000fe40007810000 */
[C---:B------:R-:W-:Y:S01]  /*75f0*/  HMMA.16816.F32 R28, R228.reuse, R168, R28 ;  /* 0x000000a8e41c723c */ /* 0x040fe2000000181c */
[----:B------:R-:W-:Y:S04]  /*7600*/  BAR.SYNC.DEFER_BLOCKING 0x0 ;  /* 0x0000000000007b1d */ /* 0x000fe80000010000 */
[----:B------:R-:W-:Y:S02]  /*7610*/  FMNMX.FTZ R2, R9, R2, !PT ;  /* 0x0000000209027209 */ /* 0x000fe40007810000 */
[----:B------:R-:W-:Y:S01]  /*7620*/  FMNMX.FTZ R3, R10, R3, !PT ;  /* 0x000000030a037209 */ /* 0x000fe20007810000 */
[C---:B------:R-:W-:Y:S04]  /*7630*/  HMMA.16816.F32 R32, R228.reuse, R170, R32 ;  /* 0x000000aae420723c */ /* 0x040fe80000001820 */
[----:B------:R-:W-:Y:S02]  /*7640*/  FMNMX.FTZ R2, R12, R2, !PT ;  /* 0x000000020c027209 */ /* 0x000fe40007810000 */
[----:B------:R-:W-:Y:S02]  /*7650*/  FMNMX.FTZ R3, R11, R3, !PT ;  /* 0x000000030b037209 */ /* 0x000fe40007810000 */
[----:B------:R-:W-:Y:S01]  /*7660*/  FMNMX.FTZ R2, R13, R2, !PT ;  /* 0x000000020d027209 */ /* 0x000fe20007810000 */
[C---:B--2---:R-:W-:Y:S03]  /*7670*/  HMMA.16816.F32 R36, R228.reuse, R164, R36 ;  /* 0x000000a4e424723c */ /* 0x044fe60000001824 */
[----:B------:R-:W-:Y:S02]  /*7680*/  FMNMX.FTZ R2, R16, R2, !PT ;  /* 0x0000000210027209 */ /* 0x000fe40007810000 */
[----:B------:R-:W-:Y:S02]  /*7690*/  FMNMX.FTZ R3, R14, R3, !PT ;  /* 0x000000030e037209 */ /* 0x000fe40007810000 */
[----:B------:R-:W-:Y:S01]  /*76a0*/  FMNMX.FTZ R2, R17, R2, !PT ;  /* 0x0000000211027209 */ /* 0x000fe20007810000 */
[C---:B------:R-:W-:Y:S04]  /*76b0*/  HMMA.16816.F32 R40, R228.reuse, R166, R40 ;  /* 0x000000a6e428723c */ /* 0x040fe80000001828 */
[----:B------:R-:W-:Y:S02]  /*76c0*/  FMNMX.FTZ R3, R15, R3, !PT ;  /* 0x000000030f037209 */ /* 0x000fe40007810000 */
[----:B------:R-:W-:Y:S02]  /*76d0*/  FMNMX.FTZ R2, R20, R2, !PT ;  /* 0x0000000214027209 */ /* 0x000fe40007810000 */
[C---:B-1----:R-:W-:Y:S04]  /*76e0*/  HMMA.16816.F32 R44, R228.reuse, R160, R44 ;  /* 0x000000a0e42c723c */ /* 0x042fe8000000182c */
[----:B------:R-:W-:Y:S02]  /*76f0*/  FMNMX.FTZ R3, R18, R3, !PT ;  /* 0x0000000312037209 */ /* 0x000fe40007810000 */
[----:B------:R-:W-:Y:S02]  /*7700*/  FMNMX.FTZ R2, R21, R2, !PT ;  /* 0x0000000215027209 */ /* 0x000fe40007810000 */
[----:B------:R-:W-:Y:S01]  /*7710*/  HMMA.16816.F32 R48, R228, R162, R48 ;  /* 0x000000a2e430723c */ /* 0x000fe20000001830 */
[----:B------:R-:W-:Y:S03]  /*7720*/  LDSM.16.MT88.4 R160, [R135+UR4+0x100] ;  /* 0x0001000487a0783b */ /* 0x000fe60008004200 */
        /* <DEDUP_REMOVED lines=50> */
[--C-:B------:R-:W-:Y:S01]  /*7a50*/  FFMA.FTZ R10, R10, c[0x0][0x2d0], -R177.reuse ;  /* 0x0000b4000a0a7a23 */ /* 0x100fe200000108b1 */
[----:B------:R-:W-:Y:S01]  /*7a60*/  LDSM.16.MT88.4 R172, [R134+0x3900] ;  /* 0x0039000086ac783b */ /* 0x000fe20000004200 */
        /* <DEDUP_REMOVED lines=38> */
[----:B------:R-:W2:Y:S01]  /*7cd0*/  MUFU.EX2 R245, R5 ;  /* 0x0000000500f57308 */ /* 0x000ea20000000800 */
        /* <DEDUP_REMOVED lines=13> */
[----:B------:R-:W-:Y:S01]  /*7db0*/  FMUL.FTZ R74, R0, R74 ;  /* 0x0000004a004a7220 */ /* 0x000fe20000410000 */
[----:B--2---:R-:W-:Y:S01]  /*7dc0*/  F2FP.PACK_AB R136, R245, R246 ;  /* 0x000000f6f588723e */ /* 0x004fe200000000ff */
[----:B------:R-:W-:Y:S02]  /*7dd0*/  FMUL.FTZ R5, R2, R137 ;  /* 0x0000008902057220 */ /* 0x000fe40000410000 */
[C---:B------:R-:W-:Y:S02]  /*7de0*/  FMUL.FTZ R75, R0.reuse, R75 ;  /* 0x0000004b004b7220 */ /* 0x040fe40000410000 */
[C---:B------:R-:W-:Y:S01]  /*7df0*/  FMUL.FTZ R78, R0.reuse, R78 ;  /* 0x0000004e004e7220 */ /* 0x040fe20000410000 */
[----:B------:R2:W-:Y:S01]  /*7e00*/  MUFU.EX2 R233, R12 ;  /* 0x0000000c00e97308 */ /* 0x0005e20000000800 */
[----:B------:R-:W-:Y:S02]  /*7e10*/  FMUL.FTZ R79, R0, R79 ;  /* 0x0000004f004f7220 */ /* 0x000fe40000410000 */
[----:B------:R-:W-:Y:S02]  /*7e20*/  FMUL.FTZ R81, R2, R81 ;  /* 0x0000005102517220 */ /* 0x000fe40000410000 */
[C---:B----4-:R-:W-:Y:S01]  /*7e30*/  FMUL.FTZ R6, R0.reuse, R138 ;  /* 0x0000008a00067220 */ /* 0x050fe20000410000 */
[----:B------:R-:W-:Y:S01]  /*7e40*/  F2FP.PACK_AB R138, R247, R244 ;  /* 0x000000f4f78a723e */ /* 0x000fe200000000ff */
[C---:B------:R-:W-:Y:S02]  /*7e50*/  FMUL.FTZ R82, R0.reuse, R82 ;  /* 0x0000005200527220 */ /* 0x040fe40000410000 */
[----:B------:R-:W-:Y:S01]  /*7e60*/  FMUL.FTZ R83, R0, R83 ;  /* 0x0000005300537220 */ /* 0x000fe20000410000 */
[----:B------:R4:W1:Y:S01]  /*7e70*/  MUFU.EX2 R232, R13 ;  /* 0x0000000d00e87308 */ /* 0x0008620000000800 */
[C---:B------:R-:W-:Y:S02]  /*7e80*/  FMUL.FTZ R84, R2.reuse, R84 ;  /* 0x0000005402547220 */ /* 0x040fe40000410000 */
[----:B------:R-:W-:Y:S01]  /*7e90*/  FMUL.FTZ R85, R2, R85 ;  /* 0x0000005502557220 */ /* 0x000fe20000410000 */
[----:B---3--:R-:W-:Y:S01]  /*7ea0*/  F2FP.PACK_AB R137, R235, R242 ;  /* 0x000000f2eb89723e */ /* 0x008fe200000000ff */
[C---:B------:R-:W-:Y:S01]  /*7eb0*/  FMUL.FTZ R7, R0.reuse, R139 ;  /* 0x0000008b00077220 */ /* 0x040fe20000410000 */
[----:B------:R-:W-:Y:S01]  /*7ec0*/  F2FP.PACK_AB R139, R243, R234 ;  /* 0x000000eaf38b723e */ /* 0x000fe200000000ff */
[--C-:B------:R-:W-:Y:S02]  /*7ed0*/  FFMA.FTZ R168, R19, c[0x0][0x2d0], -R177.reuse ;  /* 0x0000b40013a87a23 */ /* 0x100fe400000108b1 */
[----:B------:R-:W-:Y:S01]  /*7ee0*/  FMUL.FTZ R19, R0, R151 ;  /* 0x0000009700137220 */ /* 0x000fe20000410000 */
[----:B------:R3:W-:Y:S01]  /*7ef0*/  MUFU.EX2 R201, R14 ;  /* 0x0000000e00c97308 */ /* 0x0007e20000000800 */
[--C-:B------:R-:W-:Y:S02]  /*7f00*/  FFMA.FTZ R24, R24, c[0x0][0x2d0], -R176.reuse ;  /* 0x0000b40018187a23 */ /* 0x100fe400000108b0 */
[C---:B------:R-:W-:Y:S05]  /*7f10*/  HMMA.16816.F32 R4, R136.reuse, R160, R4 ;  /* 0x000000a08804723c */ /* 0x040fea0000001804 */
[C---:B--2---:R-:W-:Y:S02]  /*7f20*/  FMUL.FTZ R12, R2.reuse, R144 ;  /* 0x00000090020c7220 */ /* 0x044fe40000410000 */
[----:B------:R2:W-:Y:S01]  /*7f30*/  MUFU.EX2 R195, R168 ;  /* 0x000000a800c37308 */ /* 0x0005e20000000800 */
[C---:B------:R-:W-:Y:S01]  /*7f40*/  HMMA.16816.F32 R8, R136.reuse, R162, R8 ;  /* 0x000000a28808723c */ /* 0x040fe20000001808 */
[----:B------:R-:W2:Y:S03]  /*7f50*/  LDSM.16.MT88.4 R160, [R133+0x100] ;  /* 0x0001000085a0783b */ /* 0x000ea60000004200 */
[----:B----4-:R-:W-:Y:S02]  /*7f60*/  FMUL.FTZ R13, R2, R145 ;  /* 0x00000091020d7220 */ /* 0x010fe40000410000 */
[--C-:B------:R-:W-:Y:S02]  /*7f70*/  FFMA.FTZ R25, R25, c[0x0][0x2d0], -R176.reuse ;  /* 0x0000b40019197a23 */ /* 0x100fe400000108b0 */
[C---:B------:R-:W-:Y:S01]  /*7f80*/  HMMA.16816.F32 R52, R136.reuse, R164, R52 ;  /* 0x000000a48834723c */ /* 0x040fe20000001834 */
[----:B------:R-:W-:Y:S03]  /*7f90*/  MUFU.EX2 R183, R24 ;  /* 0x0000001800b77308 */ /* 0x000fe60000000800 */
[--C-:B------:R-:W-:Y:S02]  /*7fa0*/  FFMA.FTZ R26, R26, c[0x0][0x2d0], -R177.reuse ;  /* 0x0000b4001a1a7a23 */ /* 0x100fe400000108b1 */
[----:B---3--:R-:W-:Y:S02]  /*7fb0*/  FMUL.FTZ R14, R0, R146 ;  /* 0x00000092000e7220 */ /* 0x008fe40000410000 */
[C---:B------:R-:W-:Y:S01]  /*7fc0*/  HMMA.16816.F32 R56, R136.reuse, R166, R56 ;  /* 0x000000a68838723c */ /* 0x040fe20000001838 */
[----:B------:R-:W3:Y:S02]  /*7fd0*/  LDSM.16.MT88.4 R164, [R135+UR4+0x3100] ;  /* 0x0031000487a4783b */ /* 0x000ee40008004200 */
[----:B------:R-:W-:Y:S01]  /*7fe0*/  MUFU.EX2 R192, R25 ;  /* 0x0000001900c07308 */ /* 0x000fe20000000800 */
[--C-:B------:R-:W-:Y:S02]  /*7ff0*/  FFMA.FTZ R27, R27, c[0x0][0x2d0], -R177.reuse ;  /* 0x0000b4001b1b7a23 */ /* 0x100fe400000108b1 */
[--C-:B------:R-:W-:Y:S02]  /*8000*/  FFMA.FTZ R28, R28, c[0x0][0x2d0], -R176.reuse ;  /* 0x0000b4001c1c7a23 */ /* 0x100fe400000108b0 */
[C---:B-1----:R-:W-:Y:S01]  /*8010*/  HMMA.16816.F32 R60, R136.reuse, R140, R60 ;  /* 0x0000008c883c723c */ /* 0x042fe2000000183c */
[----:B--2---:R-:W-:Y:S03]  /*8020*/  LDSM.16.MT88.4 R168, [R135+UR4+0x3900] ;  /* 0x0039000487a8783b */ /* 0x004fe60008004200 */
[--C-:B------:R-:W-:Y:S01]  /*8030*/  FFMA.FTZ R29, R29, c[0x0][0x2d0], -R176.reuse ;  /* 0x0000b4001d1d7a23 */ /* 0x100fe200000108b0 */
[----:B------:R-:W-:Y:S01]  /*8040*/  MUFU.EX2 R178, R26 ;  /* 0x0000001a00b27308 */ /* 0x000fe20000000800 */
[--C-:B------:R-:W-:Y:S02]  /*8050*/  FFMA.FTZ R30, R30, c[0x0][0x2d0], -R177.reuse ;  /* 0x0000b4001e1e7a23 */ /* 0x100fe400000108b1 */
[C---:B------:R-:W-:Y:S01]  /*8060*/  HMMA.16816.F32 R64, R136.reuse, R142, R64 ;  /* 0x0000008e8840723c */ /* 0x040fe20000001840 */
[----:B------:R-:W1:Y:S03]  /*8070*/  LDSM.16.MT88.4 R140, [R134+0x3100] ;  /* 0x00310000868c783b */ /* 0x000e660000004200 */
[--C-:B------:R-:W-:Y:S02]  /*8080*/  FFMA.FTZ R31, R31, c[0x0][0x2d0], -R177.reuse ;  /* 0x0000b4001f1f7a23 */ /* 0x100fe400000108b1 */
[--C-:B------:R-:W-:Y:S01]  /*8090*/  FFMA.FTZ R32, R32, c[0x0][0x2d0], -R176.reuse ;  /* 0x0000b40020207a23 */ /* 0x100fe200000108b0 */
[----:B------:R2:W-:Y:S01]  /*80a0*/  MUFU.EX2 R179, R27 ;  /* 0x0000001b00b37308 */ /* 0x0005e20000000800 */
[--C-:B------:R-:W-:Y:S01]  /*80b0*/  FFMA.FTZ R33, R33, c[0x0][0x2d0], -R176.reuse ;  /* 0x0000b40021217a23 */ /* 0x100fe200000108b0 */
[C---:B------:R-:W-:Y:S03]  /*80c0*/  HMMA.16816.F32 R68, R136.reuse, R160, R68 ;  /* 0x000000a08844723c */ /* 0x040fe60000001844 */
[--C-:B------:R-:W-:Y:S02]  /*80d0*/  FFMA.FTZ R34, R34, c[0x0][0x2d0], -R177.reuse ;  /* 0x0000b40022227a23 */ /* 0x100fe400000108b1 */
[--C-:B------:R-:W-:Y:S02]  /*80e0*/  FFMA.FTZ R35, R35, c[0x0][0x2d0], -R177.reuse ;  /* 0x0000b40023237a23 */ /* 0x100fe400000108b1 */
[--C-:B------:R-:W-:Y:S01]  /*80f0*/  FFMA.FTZ R36, R36, c[0x0][0x2d0], -R176.reuse ;  /* 0x0000b40024247a23 */ /* 0x100fe200000108b0 */
[C---:B------:R-:W-:Y:S01]  /*8100*/  HMMA.16816.F32 R72, R136.reuse, R162, R72 ;  /* 0x000000a28848723c */ /* 0x040fe20000001848 */
[----:B------:R-:W4:Y:S01]  /*8110*/  LDSM.16.MT88.4 R160, [R237+UR4+0x3100] ;  /* 0x00310004eda0783b */ /* 0x000f220008004200 */
[----:B------:R1:W-:Y:S02]  /*8120*/  MUFU.EX2 R200, R15 ;  /* 0x0000000f00c87308 */ /* 0x0003e40000000800 */
[--C-:B------:R-:W-:Y:S02]  /*8130*/  FFMA.FTZ R37, R37, c[0x0][0x2d0], -R176.reuse ;  /* 0x0000b40025257a23 */ /* 0x100fe400000108b0 */
[--C-:B------:R-:W-:Y:S02]  /*8140*/  FFMA.FTZ R38, R38, c[0x0][0x2d0], -R177.reuse ;  /* 0x0000b40026267a23 */ /* 0x100fe400000108b1 */
[C---:B---3--:R-:W-:Y:S04]  /*8150*/  HMMA.16816.F32 R76, R136.reuse, R164, R76 ;  /* 0x000000a4884c723c */ /* 0x048fe8000000184c */
[--C-:B------:R-:W-:Y:S01]  /*8160*/  FFMA.FTZ R39, R39, c[0x0][0x2d0], -R177.reuse ;  /* 0x0000b40027277a23 */ /* 0x100fe200000108b1 */
[----:B--2---:R-:W-:Y:S01]  /*8170*/  LDSM.16.MT88.4 R24, [R134+0x1100] ;  /* 0x001100008618783b */ /* 0x004fe20000004200 */
[--C-:B------:R-:W-:Y:S02]  /*8180*/  FFMA.FTZ R40, R40, c[0x0][0x2d0], -R176.reuse ;  /* 0x0000b40028287a23 */ /* 0x100fe400000108b0 */
[C---:B------:R-:W-:Y:S04]  /*8190*/  HMMA.16816.F32 R80, R136.reuse, R166, R80 ;  /* 0x000000a68850723c */ /* 0x040fe80000001850 */
[C---:B------:R-:W-:Y:S01]  /*81a0*/  FMUL.FTZ R86, R0.reuse, R86 ;  /* 0x0000005600567220 */ /* 0x040fe20000410000 */
[----:B------:R-:W2:Y:S01]  /*81b0*/  LDSM.16.MT88.4 R164, [R133+0x3100] ;  /* 0x0031000085a4783b */ /* 0x000ea20000004200 */
[C---:B------:R-:W-:Y:S02]  /*81c0*/  FMUL.FTZ R87, R0.reuse, R87 ;  /* 0x0000005700577220 */ /* 0x040fe40000410000 */
[--C-:B------:R-:W-:Y:S04]  /*81d0*/  FFMA.FTZ R41, R41, c[0x0][0x2d0], -R176.reuse ;  /* 0x0000b40029297a23 */ /* 0x100fe800000108b0 */
[----:B-1----:R-:W-:Y:S01]  /*81e0*/  FMUL.FTZ R15, R0, R147 ;  /* 0x00000093000f7220 */ /* 0x002fe20000410000 */
[C---:B------:R-:W-:Y:S01]  /*81f0*/  HMMA.16816.F32 R84, R136.reuse, R140, R84 ;  /* 0x0000008c8854723c */ /* 0x040fe20000001854 */
[----:B------:R-:W-:Y:S02]  /*8200*/  LDSM.16.MT88.4 R144, [R135+UR4+0x900] ;  /* 0x000900048790783b */ /* 0x000fe40008004200 */
[C---:B------:R-:W-:Y:S02]  /*8210*/  FMUL.FTZ R88, R2.reuse, R88 ;  /* 0x0000005802587220 */ /* 0x040fe40000410000 */
[----:B------:R-:W-:Y:S02]  /*8220*/  FMUL.FTZ R89, R2, R89 ;  /* 0x0000005902597220 */ /* 0x000fe40000410000 */
[C---:B------:R-:W-:Y:S02]  /*8230*/  FMUL.FTZ R90, R0.reuse, R90 ;  /* 0x0000005a005a7220 */ /* 0x040fe40000410000 */
[----:B------:R-:W-:Y:S03]  /*8240*/  FMUL.FTZ R91, R0, R91 ;  /* 0x0000005b005b7220 */ /* 0x000fe60000410000 */
[--C-:B------:R-:W-:Y:S02]  /*8250*/  FFMA.FTZ R42, R42, c[0x0][0x2d0], -R177.reuse ;  /* 0x0000b4002a2a7a23 */ /* 0x100fe400000108b1 */
[--C-:B------:R-:W-:Y:S02]  /*8260*/  FFMA.FTZ R43, R43, c[0x0][0x2d0], -R177.reuse ;  /* 0x0000b4002b2b7a23 */ /* 0x100fe400000108b1 */
[C---:B------:R-:W-:Y:S01]  /*8270*/  HMMA.16816.F32 R88, R136.reuse, R142, R88 ;  /* 0x0000008e8858723c */ /* 0x040fe20000001858 */
[----:B------:R-:W1:Y:S02]  /*8280*/  LDSM.16.MT88.4 R140, [R135+UR4+0x6100] ;  /* 0x00610004878c783b */ /* 0x000e640008004200 */
[C---:B------:R-:W-:Y:S02]  /*8290*/  FMUL.FTZ R92, R2.reuse, R92 ;  /* 0x0000005c025c7220 */ /* 0x040fe40000410000 */
[----:B------:R-:W-:Y:S02]  /*82a0*/  FMUL.FTZ R93, R2, R93 ;  /* 0x0000005d025d7220 */ /* 0x000fe40000410000 */
[C---:B------:R-:W-:Y:S02]  /*82b0*/  FMUL.FTZ R94, R0.reuse, R94 ;  /* 0x0000005e005e7220 */ /* 0x040fe40000410000 */
[----:B------:R-:W-:Y:S03]  /*82c0*/  FMUL.FTZ R95, R0, R95 ;  /* 0x0000005f005f7220 */ /* 0x000fe60000410000 */
[--C-:B------:R-:W-:Y:S02]  /*82d0*/  FFMA.FTZ R44, R44, c[0x0][0x2d0], -R176.reuse ;  /* 0x0000b4002c2c7a23 */ /* 0x100fe400000108b0 */
[--C-:B------:R-:W-:Y:S02]  /*82e0*/  FFMA.FTZ R45, R45, c[0x0][0x2d0], -R176.reuse ;  /* 0x0000b4002d2d7a23 */ /* 0x100fe400000108b0 */
[C---:B----4-:R-:W-:Y:S03]  /*82f0*/  HMMA.16816.F32 R92, R136.reuse, R160, R92 ;  /* 0x000000a0885c723c */ /* 0x050fe6000000185c */
[C---:B------:R-:W-:Y:S02]  /*8300*/  FMUL.FTZ R96, R2.reuse, R96 ;  /* 0x0000006002607220 */ /* 0x040fe40000410000 */
[----:B------:R-:W-:Y:S02]  /*8310*/  FMUL.FTZ R97, R2, R97 ;  /* 0x0000006102617220 */ /* 0x000fe40000410000 */
[C---:B------:R-:W-:Y:S02]  /*8320*/  FMUL.FTZ R98, R0.reuse, R98 ;  /* 0x0000006200627220 */ /* 0x040fe40000410000 */
[----:B------:R-:W-:Y:S03]  /*8330*/  FMUL.FTZ R99, R0, R99 ;  /* 0x0000006300637220 */ /* 0x000fe60000410000 */
[--C-:B------:R-:W-:Y:S02]  /*8340*/  FFMA.FTZ R46, R46, c[0x0][0x2d0], -R177.reuse ;  /* 0x0000b4002e2e7a23 */ /* 0x100fe400000108b1 */
[--C-:B------:R-:W-:Y:S02]  /*8350*/  FFMA.FTZ R47, R47, c[0x0][0x2d0], -R177.reuse ;  /* 0x0000b4002f2f7a23 */ /* 0x100fe400000108b1 */
[C---:B------:R-:W-:Y:S01]  /*8360*/  HMMA.16816.F32 R96, R136.reuse, R162, R96 ;  /* 0x000000a28860723c */ /* 0x040fe20000001860 */
[----:B------:R-:W3:Y:S02]  /*8370*/  LDSM.16.MT88.4 R160, [R134+0x6100] ;  /* 0x0061000086a0783b */ /* 0x000ee40000004200 */
[C---:B------:R-:W-:Y:S02]  /*8380*/  FMUL.FTZ R100, R2.reuse, R100 ;  /* 0x0000006402647220 */ /* 0x040fe40000410000 */
[----:B------:R-:W-:Y:S02]  /*8390*/  FMUL.FTZ R101, R2, R101 ;  /* 0x0000006502657220 */ /* 0x000fe40000410000 */
[C---:B------:R-:W-:Y:S02]  /*83a0*/  FMUL.FTZ R102, R0.reuse, R102 ;  /* 0x0000006600667220 */ /* 0x040fe40000410000 */
[----:B------:R-:W-:Y:S03]  /*83b0*/  FMUL.FTZ R103, R0, R103 ;  /* 0x0000006700677220 */ /* 0x000fe60000410000 */
[C---:B------:R-:W-:Y:S02]  /*83c0*/  FMUL.FTZ R104, R2.reuse, R104 ;  /* 0x0000006802687220 */ /* 0x040fe40000410000 */
[----:B------:R-:W-:Y:S02]  /*83d0*/  FMUL.FTZ R105, R2, R105 ;  /* 0x0000006902697220 */ /* 0x000fe40000410000 */
[C---:B--2---:R-:W-:Y:S03]  /*83e0*/  HMMA.16816.F32 R100, R136.reuse, R164, R100 ;  /* 0x000000a48864723c */ /* 0x044fe60000001864 */
[C---:B------:R-:W-:Y:S02]  /*83f0*/  FMUL.FTZ R106, R0.reuse, R106 ;  /* 0x0000006a006a7220 */ /* 0x040fe40000410000 */
[----:B------:R-:W-:Y:S02]  /*8400*/  FMUL.FTZ R107, R0, R107 ;  /* 0x0000006b006b7220 */ /* 0x000fe40000410000 */
[C---:B------:R-:W-:Y:S02]  /*8410*/  FMUL.FTZ R108, R2.reuse, R108 ;  /* 0x0000006c026c7220 */ /* 0x040fe40000410000 */
[----:B------:R-:W-:Y:S03]  /*8420*/  FMUL.FTZ R109, R2, R109 ;  /* 0x0000006d026d7220 */ /* 0x000fe60000410000 */
[C---:B------:R-:W-:Y:S01]  /*8430*/  HMMA.16816.F32 R104, R136.reuse, R166, R104 ;  /* 0x000000a68868723c */ /* 0x040fe20000001868 */
[----:B------:R-:W2:Y:S02]  /*8440*/  LDSM.16.MT88.4 R164, [R237+UR4+0x6100] ;  /* 0x00610004eda4783b */ /* 0x000ea40008004200 */
[C---:B------:R-:W-:Y:S02]  /*8450*/  FMUL.FTZ R110, R0.reuse, R110 ;  /* 0x0000006e006e7220 */ /* 0x040fe40000410000 */
[----:B------:R-:W-:Y:S02]  /*8460*/  FMUL.FTZ R111, R0, R111 ;  /* 0x0000006f006f7220 */ /* 0x000fe40000410000 */
[C---:B------:R-:W-:Y:S02]  /*8470*/  FMUL.FTZ R112, R2.reuse, R112 ;  /* 0x0000007002707220 */ /* 0x040fe40000410000 */
[----:B------:R-:W-:Y:S03]  /*8480*/  FMUL.FTZ R113, R2, R113 ;  /* 0x0000007102717220 */ /* 0x000fe60000410000 */
[C---:B-1----:R-:W-:Y:S03]  /*8490*/  HMMA.16816.F32 R108, R136.reuse, R140, R108 ;  /* 0x0000008c886c723c */ /* 0x042fe6000000186c */
[C---:B------:R-:W-:Y:S02]  /*84a0*/  FMUL.FTZ R114, R0.reuse, R114 ;  /* 0x0000007200727220 */ /* 0x040fe40000410000 */
[----:B------:R-:W-:Y:S02]  /*84b0*/  FMUL.FTZ R115, R0, R115 ;  /* 0x0000007300737220 */ /* 0x000fe40000410000 */
[C---:B------:R-:W-:Y:S02]  /*84c0*/  FMUL.FTZ R116, R2.reuse, R116 ;  /* 0x0000007402747220 */ /* 0x040fe40000410000 */
[----:B------:R-:W-:Y:S03]  /*84d0*/  FMUL.FTZ R117, R2, R117 ;  /* 0x0000007502757220 */ /* 0x000fe60000410000 */
[C---:B------:R-:W-:Y:S01]  /*84e0*/  HMMA.16816.F32 R112, R136.reuse, R142, R112 ;  /* 0x0000008e8870723c */ /* 0x040fe20000001870 */
[----:B------:R-:W1:Y:S02]  /*84f0*/  LDSM.16.MT88.4 R140, [R133+0x6100] ;  /* 0x00610000858c783b */ /* 0x000e640000004200 */
[C---:B------:R-:W-:Y:S02]  /*8500*/  FMUL.FTZ R118, R0.reuse, R118 ;  /* 0x0000007600767220 */ /* 0x040fe40000410000 */
[----:B------:R-:W-:Y:S02]  /*8510*/  FMUL.FTZ R119, R0, R119 ;  /* 0x0000007700777220 */ /* 0x000fe40000410000 */
[--C-:B------:R-:W-:Y:S02]  /*8520*/  FFMA.FTZ R16, R16, c[0x0][0x2d0], -R176.reuse ;  /* 0x0000b40010107a23 */ /* 0x100fe400000108b0 */
[--C-:B------:R-:W-:Y:S02]  /*8530*/  FFMA.FTZ R17, R17, c[0x0][0x2d0], -R176.reuse ;  /* 0x0000b40011117a23 */ /* 0x100fe400000108b0 */
[----:B------:R4:W-:Y:S01]  /*8540*/  MUFU.EX2 R203, R16 ;  /* 0x0000001000cb7308 */ /* 0x0009e20000000800 */
[C---:B---3--:R-:W-:Y:S03]  /*8550*/  HMMA.16816.F32 R116, R136.reuse, R160, R116 ;  /* 0x000000a08874723c */ /* 0x048fe60000001874 */
[--C-:B------:R-:W-:Y:S02]  /*8560*/  FFMA.FTZ R18, R18, c[0x0][0x2d0], -R177.reuse ;  /* 0x0000b40012127a23 */ /* 0x100fe400000108b1 */
[C---:B------:R-:W-:Y:S02]  /*8570*/  FMUL.FTZ R120, R2.reuse, R120 ;  /* 0x0000007802787220 */ /* 0x040fe40000410000 */
[----:B------:R-:W-:Y:S02]  /*8580*/  FMUL.FTZ R121, R2, R121 ;  /* 0x0000007902797220 */ /* 0x000fe40000410000 */
[----:B------:R3:W1:Y:S03]  /*8590*/  MUFU.EX2 R202, R17 ;  /* 0x0000001100ca7308 */ /* 0x0006660000000800 */
[C---:B------:R-:W-:Y:S02]  /*85a0*/  FMUL.FTZ R122, R0.reuse, R122 ;  /* 0x0000007a007a7220 */ /* 0x040fe40000410000 */
[----:B------:R-:W-:Y:S02]  /*85b0*/  FMUL.FTZ R123, R0, R123 ;  /* 0x0000007b007b7220 */ /* 0x000fe40000410000 */
[C---:B------:R-:W-:Y:S02]  /*85c0*/  FMUL.FTZ R124, R2.reuse, R124 ;  /* 0x0000007c027c7220 */ /* 0x040fe40000410000 */
[----:B------:R-:W-:Y:S01]  /*85d0*/  FMUL.FTZ R125, R2, R125 ;  /* 0x0000007d027d7220 */ /* 0x000fe20000410000 */
[----:B------:R1:W1:Y:S01]  /*85e0*/  MUFU.EX2 R194, R18 ;  /* 0x0000001200c27308 */ /* 0x0002620000000800 */
[C---:B------:R-:W-:Y:S01]  /*85f0*/  FMUL.FTZ R126, R0.reuse, R126 ;  /* 0x0000007e007e7220 */ /* 0x040fe20000410000 */
[C---:B------:R-:W-:Y:S01]  /*8600*/  HMMA.16816.F32 R120, R136.reuse, R162, R120 ;  /* 0x000000a28878723c */ /* 0x040fe20000001878 */
[----:B------:R-:W1:Y:S02]  /*8610*/  LDSM.16.MT88.4 R160, [R134+0x900] ;  /* 0x0009000086a0783b */ /* 0x000e640000004200 */
[----:B------:R-:W-:Y:S02]  /*8620*/  FMUL.FTZ R127, R0, R127 ;  /* 0x0000007f007f7220 */ /* 0x000fe40000410000 */
[C---:B----4-:R-:W-:Y:S02]  /*8630*/  FMUL.FTZ R16, R2.reuse, R148 ;  /* 0x0000009402107220 */ /* 0x050fe40000410000 */
[C---:B------:R-:W-:Y:S02]  /*8640*/  FMUL.FTZ R128, R2.reuse, R128 ;  /* 0x0000008002807220 */ /* 0x040fe40000410000 */
[C---:B------:R-:W-:Y:S01]  /*8650*/  FMUL.FTZ R129, R2.reuse, R129 ;  /* 0x0000008102817220 */ /* 0x040fe20000410000 */
[C---:B--2---:R-:W-:Y:S03]  /*8660*/  HMMA.16816.F32 R124, R136.reuse, R164, R124 ;  /* 0x000000a4887c723c */ /* 0x044fe6000000187c */
[----:B---3--:R-:W-:Y:S02]  /*8670*/  FMUL.FTZ R17, R2, R149 ;  /* 0x0000009502117220 */ /* 0x008fe40000410000 */
[C---:B------:R-:W-:Y:S02]  /*8680*/  FMUL.FTZ R130, R0.reuse, R130 ;  /* 0x0000008200827220 */ /* 0x040fe40000410000 */
[C---:B------:R-:W-:Y:S01]  /*8690*/  FMUL.FTZ R131, R0.reuse, R131 ;  /* 0x0000008300837220 */ /* 0x040fe20000410000 */
[C---:B------:R-:W-:Y:S01]  /*86a0*/  HMMA.16816.F32 R12, R136.reuse, R166, R12 ;  /* 0x000000a6880c723c */ /* 0x040fe2000000180c */
[----:B------:R-:W2:Y:S03]  /*86b0*/  LDSM.16.MT88.4 R164, [R237+UR4+0x900] ;  /* 0x00090004eda4783b */ /* 0x000ea60008004200 */
[----:B-1----:R-:W-:Y:S02]  /*86c0*/  FMUL.FTZ R18, R0, R150 ;  /* 0x0000009600127220 */ /* 0x002fe40000410000 */
[--C-:B------:R-:W-:Y:S02]  /*86d0*/  FFMA.FTZ R20, R20, c[0x0][0x2d0], -R176.reuse ;  /* 0x0000b40014147a23 */ /* 0x100fe400000108b0 */
[--C-:B------:R-:W-:Y:S01]  /*86e0*/  FFMA.FTZ R21, R21, c[0x0][0x2d0], -R176.reuse ;  /* 0x0000b40015157a23 */ /* 0x100fe200000108b0 */
[----:B------:R-:W1:Y:S01]  /*86f0*/  LDSM.16.MT88.4 R148, [R133+0x900] ;  /* 0x000900008594783b */ /* 0x000e620000004200 */
[----:B------:R-:W-:Y:S01]  /*8700*/  MUFU.EX2 R193, R20 ;  /* 0x0000001400c17308 */ /* 0x000fe20000000800 */
[C---:B------:R-:W-:Y:S03]  /*8710*/  HMMA.16816.F32 R16, R136.reuse, R140, R16 ;  /* 0x0000008c8810723c */ /* 0x040fe60000001810 */
[--C-:B------:R-:W-:Y:S02]  /*8720*/  FFMA.FTZ R22, R22, c[0x0][0x2d0], -R177.reuse ;  /* 0x0000b40016167a23 */ /* 0x100fe400000108b1 */
[--C-:B------:R-:W-:Y:S02]  /*8730*/  FFMA.FTZ R23, R23, c[0x0][0x2d0], -R177.reuse ;  /* 0x0000b40017177a23 */ /* 0x100fe400000108b1 */
[--C-:B------:R-:W-:Y:S01]  /*8740*/  FFMA.FTZ R48, R48, c[0x0][0x2d0], -R176.reuse ;  /* 0x0000b40030307a23 */ /* 0x100fe200000108b0 */
[----:B------:R-:W-:Y:S01]  /*8750*/  HMMA.16816.F32 R128, R136, R142, R128 ;  /* 0x0000008e8880723c */ /* 0x000fe20000001880 */
[----:B------:R-:W3:Y:S01]  /*8760*/  LDSM.16.MT88.4 R140, [R237+UR4+0x3900] ;  /* 0x00390004ed8c783b */ /* 0x000ee20008004200 */
[----:B------:R-:W4:Y:S02]  /*8770*/  MUFU.EX2 R182, R21 ;  /* 0x0000001500b67308 */ /* 0x000f240000000800 */
[----:B------:R-:W-:Y:S02]  /*8780*/  FFMA.FTZ R49, R49, c[0x0][0x2d0], -R176 ;  /* 0x0000b40031317a23 */ /* 0x000fe400000108b0 */
[--C-:B------:R-:W-:Y:S01]  /*8790*/  FFMA.FTZ R50, R50, c[0x0][0x2d0], -R177.reuse ;  /* 0x0000b40032327a23 */ /* 0x100fe200000108b1 */
[----:B------:R-:W-:Y:S01]  /*87a0*/  F2FP.PACK_AB R136, R232, R233 ;  /* 0x000000e9e888723e */ /* 0x000fe200000000ff */
[----:B------:R-:W-:Y:S01]  /*87b0*/  FFMA.FTZ R51, R51, c[0x0][0x2d0], -R177 ;  /* 0x0000b40033337a23 */ /* 0x000fe200000108b1 */
[----:B------:R-:W-:Y:S03]  /*87c0*/  F2FP.PACK_AB R138, R202, R203 ;  /* 0x000000cbca8a723e */ /* 0x000fe600000000ff */
[----:B------:R-:W-:Y:S01]  /*87d0*/  F2FP.PACK_AB R137, R200, R201 ;  /* 0x000000c9c889723e */ /* 0x000fe200000000ff */
[----:B------:R1:W-:Y:S01]  /*87e0*/  MUFU.EX2 R181, R22 ;  /* 0x0000001600b57308 */ /* 0x0003e20000000800 */
[----:B------:R-:W-:Y:S01]  /*87f0*/  F2FP.PACK_AB R139, R195, R194 ;  /* 0x000000c2c38b723e */ /* 0x000fe200000000ff */
[----:B------:R-:W-:Y:S02]  /*8800*/  FFMA.FTZ R2, R2, R248, R246 ;  /* 0x000000f802027223 */ /* 0x000fe400000100f6 */
[----:B------:R-:W-:Y:S02]  /*8810*/  FFMA.FTZ R0, R0, R249, R242 ;  /* 0x000000f900007223 */ /* 0x000fe400000100f2 */
[----:B------:R-:W-:Y:S02]  /*8820*/  FADD.FTZ R2, R245, R2 ;  /* 0x00000002f5027221 */ /* 0x000fe40000010000 */
[C---:B------:R-:W-:Y:S02]  /*8830*/  HMMA.16816.F32 R4, R136.reuse, R144, R4 ;  /* 0x000000908804723c */ /* 0x040fe40000001804 */
[----:B------:R-:W2:Y:S01]  /*8840*/  MUFU.EX2 R180, R23 ;  /* 0x0000001700b47308 */ /* 0x000ea20000000800 */
[----:B------:R-:W-:Y:S01]  /*8850*/  FADD.FTZ R2, R244, R2 ;  /* 0x00000002f4027221 */ /* 0x000fe20000010000 */
[----:B----4-:R-:W-:Y:S01]  /*8860*/  F2FP.PACK_AB R20, R182, R193 ;  /* 0x000000c1b614723e */ /* 0x010fe200000000ff */
[----:B------:R-:W-:Y:S03]  /*8870*/  FADD.FTZ R0, R235, R0 ;  /* 0x00000000eb007221 */ /* 0x000fe60000010000 */
[C---:B------:R-:W-:Y:S01]  /*8880*/  HMMA.16816.F32 R8, R136.reuse, R146, R8 ;  /* 0x000000928808723c */ /* 0x040fe20000001808 */
[----:B------:R-:W4:Y:S03]  /*8890*/  LDSM.16.MT88.4 R144, [R133+0x3900] ;  /* 0x003900008590783b */ /* 0x000f260000004200 */
[----:B------:R-:W-:Y:S01]  /*88a0*/  MUFU.EX2 R48, R48 ;  /* 0x0000003000307308 */ /* 0x000fe20000000800 */
[----:B------:R-:W-:Y:S02]  /*88b0*/  FADD.FTZ R2, R247, R2 ;  /* 0x00000002f7027221 */ /* 0x000fe40000010000 */
[----:B------:R-:W-:Y:S01]  /*88c0*/  FADD.FTZ R0, R234, R0 ;  /* 0x00000000ea007221 */ /* 0x000fe20000010000 */
[C---:B------:R-:W-:Y:S04]  /*88d0*/  HMMA.16816.F32 R52, R136.reuse, R160, R52 ;  /* 0x000000a08834723c */ /* 0x040fe80000001834 */
[----:B-1----:R-:W-:Y:S01]  /*88e0*/  F2FP.PACK_AB R22, R192, R183 ;  /* 0x000000b7c016723e */ /* 0x002fe200000000ff */
[----:B------:R-:W-:Y:S01]  /*88f0*/  FADD.FTZ R2, R233, R2 ;  /* 0x00000002e9027221 */ /* 0x000fe20000010000 */
[----:B------:R-:W-:Y:S01]  /*8900*/  MUFU.EX2 R49, R49 ;  /* 0x0000003100317308 */ /* 0x000fe20000000800 */
[----:B------:R-:W-:Y:S01]  /*8910*/  FADD.FTZ R0, R243, R0 ;  /* 0x00000000f3007221 */ /* 0x000fe20000010000 */
[C---:B------:R-:W-:Y:S01]  /*8920*/  HMMA.16816.F32 R56, R136.reuse, R162, R56 ;  /* 0x000000a28838723c */ /* 0x040fe20000001838 */
[----:B------:R-:W-:Y:S03]  /*8930*/  LDSM.16.MT88.4 R160, [R134+0x6900] ;  /* 0x0069000086a0783b */ /* 0x000fe60000004200 */
[----:B--2---:R-:W-:Y:S01]  /*8940*/  F2FP.PACK_AB R21, R180, R181 ;  /* 0x000000b5b415723e */ /* 0x004fe200000000ff */
[----:B------:R-:W-:Y:S01]  /*8950*/  FADD.FTZ R2, R232, R2 ;  /* 0x00000002e8027221 */ /* 0x000fe20000010000 */
[----:B------:R-:W-:Y:S01]  /*8960*/  F2FP.PACK_AB R23, R179, R178 ;  /* 0x000000b2b317723e */ /* 0x000fe200000000ff */
[----:B------:R-:W-:Y:S01]  /*8970*/  FADD.FTZ R0, R201, R0 ;  /* 0x00000000c9007221 */ /* 0x000fe20000010000 */
[C---:B------:R-:W-:Y:S01]  /*8980*/  HMMA.16816.F32 R60, R136.reuse, R164, R60 ;  /* 0x000000a4883c723c */ /* 0x040fe2000000183c */
[----:B------:R-:W-:Y:S03]  /*8990*/  MUFU.EX2 R50, R50 ;  /* 0x0000003200327308 */ /* 0x000fe60000000800 */
[----:B------:R-:W-:Y:S02]  /*89a0*/  FADD.FTZ R2, R203, R2 ;  /* 0x00000002cb027221 */ /* 0x000fe40000010000 */
[----:B------:R-:W-:Y:S02]  /*89b0*/  FADD.FTZ R0, R200, R0 ;  /* 0x00000000c8007221 */ /* 0x000fe40000010000 */
[C---:B------:R-:W-:Y:S01]  /*89c0*/  HMMA.16816.F32 R64, R136.reuse, R166, R64 ;  /* 0x000000a68840723c */ /* 0x040fe20000001840 */
[----:B------:R-:W-:Y:S02]  /*89d0*/  LDSM.16.MT88.4 R164, [R135+UR4+0x4100] ;  /* 0x0041000487a4783b */ /* 0x000fe40008004200 */
[----:B------:R-:W-:Y:S01]  /*89e0*/  MUFU.EX2 R51, R51 ;  /* 0x0000003300337308 */ /* 0x000fe20000000800 */
[----:B------:R-:W-:Y:S04]  /*89f0*/  FADD.FTZ R0, R194, R0 ;  /* 0x00000000c2007221 */ /* 0x000fe80000010000 */
[C---:B------:R-:W-:Y:S08]  /*8a00*/  HMMA.16816.F32 R68, R136.reuse, R148, R68 ;  /* 0x000000948844723c */ /* 0x040ff00000001844 */
[C---:B------:R-:W-:Y:S01]  /*8a10*/  HMMA.16816.F32 R72, R136.reuse, R150, R72 ;  /* 0x000000968848723c */ /* 0x040fe20000001848 */
[----:B------:R-:W1:Y:S07]  /*8a20*/  LDSM.16.MT88.4 R148, [R135+UR4+0x6900] ;  /* 0x006900048794783b */ /* 0x000e6e0008004200 */
[C---:B------:R-:W-:Y:S08]  /*8a30*/  HMMA.16816.F32 R76, R136.reuse, R168, R76 ;  /* 0x000000a8884c723c */ /* 0x040ff0000000184c */
[C---:B------:R-:W-:Y:S01]  /*8a40*/  HMMA.16816.F32 R80, R136.reuse, R170, R80 ;  /* 0x000000aa8850723c */ /* 0x040fe20000001850 */
[----:B------:R-:W-:Y:S07]  /*8a50*/  LDSM.16.MT88.4 R168, [R134+0x4100] ;  /* 0x0041000086a8783b */ /* 0x000fee0000004200 */
[C---:B------:R-:W-:Y:S01]  /*8a60*/  HMMA.16816.F32 R84, R136.reuse, R172, R84 ;  /* 0x000000ac8854723c */ /* 0x040fe20000001854 */
[----:B------:R-:W-:Y:S07]  /*8a70*/  MUFU.EX2 R173, R32 ;  /* 0x0000002000ad7308 */ /* 0x000fee0000000800 */
[C---:B------:R-:W-:Y:S03]  /*8a80*/  HMMA.16816.F32 R88, R136.reuse, R174, R88 ;  /* 0x000000ae8858723c */ /* 0x040fe60000001858 */
[----:B------:R-:W-:Y:S05]  /*8a90*/  MUFU.EX2 R175, R28 ;  /* 0x0000001c00af7308 */ /* 0x000fea0000000800 */
[C---:B---3--:R-:W-:Y:S05]  /*8aa0*/  HMMA.16816.F32 R92, R136.reuse, R140, R92 ;  /* 0x0000008c885c723c */ /* 0x048fea000000185c */
[----:B------:R-:W2:Y:S03]  /*8ab0*/  MUFU.EX2 R174, R29 ;  /* 0x0000001d00ae7308 */ /* 0x000ea60000000800 */
[C---:B------:R-:W-:Y:S01]  /*8ac0*/  HMMA.16816.F32 R96, R136.reuse, R142, R96 ;  /* 0x0000008e8860723c */ /* 0x040fe20000001860 */
[----:B------:R-:W3:Y:S06]  /*8ad0*/  LDSM.16.MT88.4 R140, [R237+UR4+0x6900] ;  /* 0x00690004ed8c783b */ /* 0x000eec0008004200 */
[----:B------:R-:W2:Y:S01]  /*8ae0*/  MUFU.EX2 R172, R33 ;  /* 0x0000002100ac7308 */ /* 0x000ea20000000800 */
        /* <DEDUP_REMOVED lines=8> */
[----:B------:R-:W2:Y:S07]  /*8b70*/  LDSM.16.MT88.4 R160, [R237+UR4+0x1100] ;  /* 0x00110004eda0783b */ /* 0x000eae0008004200 */
[C---:B---3--:R-:W-:Y:S08]  /*8b80*/  HMMA.16816.F32 R124, R136.reuse, R140, R124 ;  /* 0x0000008c887c723c */ /* 0x048ff0000000187c */
[C---:B------:R-:W-:Y:S01]  /*8b90*/  HMMA.16816.F32 R12, R136.reuse, R142, R12 ;  /* 0x0000008e880c723c */ /* 0x040fe2000000180c */
[----:B------:R-:W3:Y:S07]  /*8ba0*/  LDSM.16.MT88.4 R140, [R133+0x1100] ;  /* 0x00110000858c783b */ /* 0x000eee0000004200 */
[C---:B----4-:R-:W-:Y:S08]  /*8bb0*/  HMMA.16816.F32 R16, R136.reuse, R144, R16 ;  /* 0x000000908810723c */ /* 0x050ff00000001810 */
[----:B------:R-:W-:Y:S01]  /*8bc0*/  HMMA.16816.F32 R128, R136, R146, R128 ;  /* 0x000000928880723c */ /* 0x000fe20000001880 */
[----:B------:R-:W4:Y:S07]  /*8bd0*/  LDSM.16.MT88.4 R136, [R237+UR4+0x4100] ;  /* 0x00410004ed88783b */ /* 0x000f2e0008004200 */
[C---:B-1----:R-:W-:Y:S01]  /*8be0*/  HMMA.16816.F32 R4, R20.reuse, R148, R4 ;  /* 0x000000941404723c */ /* 0x042fe20000001804 */
[----:B------:R-:W1:Y:S07]  /*8bf0*/  LDSM.16.MT88.4 R144, [R133+0x4100] ;  /* 0x004100008590783b */ /* 0x000e6e0000004200 */
[C---:B------:R-:W-:Y:S01]  /*8c00*/  HMMA.16816.F32 R8, R20.reuse, R150, R8 ;  /* 0x000000961408723c */ /* 0x040fe20000001808 */
[----:B------:R-:W-:Y:S07]  /*8c10*/  LDSM.16.MT88.4 R148, [R135+UR4+0x4900] ;  /* 0x004900048794783b */ /* 0x000fee0008004200 */
[C---:B------:R-:W-:Y:S08]  /*8c20*/  HMMA.16816.F32 R52, R20.reuse, R24, R52 ;  /* 0x000000181434723c */ /* 0x040ff00000001834 */
[C---:B------:R-:W-:Y:S01]  /*8c30*/  HMMA.16816.F32 R56, R20.reuse, R26, R56 ;  /* 0x0000001a1438723c */ /* 0x040fe20000001838 */
[----:B------:R-:W1:Y:S07]  /*8c40*/  LDSM.16.MT88.4 R24, [R135+UR4+0x7100] ;  /* 0x007100048718783b */ /* 0x000e6e0008004200 */
[C---:B--2---:R-:W-:Y:S01]  /*8c50*/  HMMA.16816.F32 R60, R20.reuse, R160, R60 ;  /* 0x000000a0143c723c */ /* 0x044fe2000000183c */
[----:B------:R-:W-:Y:S07]  /*8c60*/  MUFU.EX2 R161, R46 ;  /* 0x0000002e00a17308 */ /* 0x000fee0000000800 */
[C---:B------:R-:W-:Y:S03]  /*8c70*/  HMMA.16816.F32 R64, R20.reuse, R162, R64 ;  /* 0x000000a21440723c */ /* 0x040fe60000001840 */
[----:B------:R-:W-:Y:S05]  /*8c80*/  MUFU.EX2 R163, R44 ;  /* 0x0000002c00a37308 */ /* 0x000fea0000000800 */
[C---:B---3--:R-:W-:Y:S05]  /*8c90*/  HMMA.16816.F32 R68, R20.reuse, R140, R68 ;  /* 0x0000008c1444723c */ /* 0x048fea0000001844 */
[----:B------:R-:W-:Y:S03]  /*8ca0*/  MUFU.EX2 R162, R45 ;  /* 0x0000002d00a27308 */ /* 0x000fe60000000800 */
[C---:B------:R-:W-:Y:S01]  /*8cb0*/  HMMA.16816.F32 R72, R20.reuse, R142, R72 ;  /* 0x0000008e1448723c */ /* 0x040fe20000001848 */
[----:B------:R-:W2:Y:S06]  /*8cc0*/  LDSM.16.MT88.4 R140, [R134+0x7100] ;  /* 0x00710000868c783b */ /* 0x000eac0000004200 */
[----:B------:R3:W-:Y:S01]  /*8cd0*/  MUFU.EX2 R160, R47 ;  /* 0x0000002f00a07308 */ /* 0x0007e20000000800 */
[C---:B------:R-:W-:Y:S08]  /*8ce0*/  HMMA.16816.F32 R76, R20.reuse, R164, R76 ;  /* 0x000000a4144c723c */ /* 0x040ff0000000184c */
[C---:B------:R-:W-:Y:S01]  /*8cf0*/  HMMA.16816.F32 R80, R20.reuse, R166, R80 ;  /* 0x000000a61450723c */ /* 0x040fe20000001850 */
[----:B------:R-:W-:Y:S07]  /*8d00*/  MUFU.EX2 R167, R36 ;  /* 0x0000002400a77308 */ /* 0x000fee0000000800 */
[C---:B------:R-:W-:Y:S03]  /*8d10*/  HMMA.16816.F32 R84, R20.reuse, R168, R84 ;  /* 0x000000a81454723c */ /* 0x040fe60000001854 */
[----:B------:R-:W-:Y:S01]  /*8d20*/  MUFU.EX2 R169, R34 ;  /* 0x0000002200a97308 */ /* 0x000fe20000000800 */
[----:B---3--:R-:W-:Y:S04]  /*8d30*/  LDSM.16.MT88.4 R44, [R134+0x5900] ;  /* 0x00590000862c783b */ /* 0x008fe80000004200 */
[C---:B------:R-:W-:Y:S05]  /*8d40*/  HMMA.16816.F32 R88, R20.reuse, R170, R88 ;  /* 0x000000aa1458723c */ /* 0x040fea0000001858 */
[----:B------:R-:W-:Y:S03]  /*8d50*/  MUFU.EX2 R171, R30 ;  /* 0x0000001e00ab7308 */ /* 0x000fe60000000800 */
[C---:B----4-:R-:W-:Y:S07]  /*8d60*/  HMMA.16816.F32 R92, R20.reuse, R136, R92 ;  /* 0x00000088145c723c */ /* 0x050fee000000185c */
[----:B------:R3:W4:Y:S01]  /*8d70*/  MUFU.EX2 R170, R31 ;  /* 0x0000001f00aa7308 */ /* 0x0007220000000800 */
[C---:B------:R-:W-:Y:S01]  /*8d80*/  HMMA.16816.F32 R96, R20.reuse, R138, R96 ;  /* 0x0000008a1460723c */ /* 0x040fe20000001860 */
[----:B------:R-:W4:Y:S07]  /*8d90*/  LDSM.16.MT88.4 R136, [R237+UR4+0x7100] ;  /* 0x00710004ed88783b */ /* 0x000f2e0008004200 */
[C---:B-1----:R-:W-:Y:S01]  /*8da0*/  HMMA.16816.F32 R100, R20.reuse, R144, R100 ;  /* 0x000000901464723c */ /* 0x042fe20000001864 */
[----:B------:R1:W1:Y:S07]  /*8db0*/  MUFU.EX2 R168, R35 ;  /* 0x0000002300a87308 */ /* 0x00026e0000000800 */
[C---:B------:R-:W-:Y:S01]  /*8dc0*/  HMMA.16816.F32 R104, R20.reuse, R146, R104 ;  /* 0x000000921468723c */ /* 0x040fe20000001868 */
[----:B------:R-:W-:Y:S02]  /*8dd0*/  LDSM.16.MT88.4 R144, [R133+0x1900] ;  /* 0x001900008590783b */ /* 0x000fe40000004200 */
[----:B------:R-:W-:Y:S05]  /*8de0*/  MUFU.EX2 R166, R41 ;  /* 0x0000002900a67308 */ /* 0x000fea0000000800 */
[C---:B------:R-:W-:Y:S01]  /*8df0*/  HMMA.16816.F32 R108, R20.reuse, R24, R108 ;  /* 0x00000018146c723c */ /* 0x040fe2000000186c */
[----:B---3--:R-:W-:Y:S04]  /*8e00*/  LDSM.16.MT88.4 R28, [R135+UR4+0x1900] ;  /* 0x00190004871c783b */ /* 0x008fe80008004200 */
[----:B------:R-:W-:Y:S03]  /*8e10*/  MUFU.EX2 R165, R42 ;  /* 0x0000002a00a57308 */ /* 0x000fe60000000800 */
[C---:B------:R-:W-:Y:S01]  /*8e20*/  HMMA.16816.F32 R112, R20.reuse, R26, R112 ;  /* 0x0000001a1470723c */ /* 0x040fe20000001870 */
[----:B------:R-:W3:Y:S06]  /*8e30*/  LDSM.16.MT88.4 R24, [R133+0x7100] ;  /* 0x007100008518783b */ /* 0x000eec0000004200 */
[----:B------:R-:W-:Y:S01]  /*8e40*/  MUFU.EX2 R164, R43 ;  /* 0x0000002b00a47308 */ /* 0x000fe20000000800 */
[C---:B--2---:R-:W-:Y:S01]  /*8e50*/  HMMA.16816.F32 R116, R20.reuse, R140, R116 ;  /* 0x0000008c1474723c */ /* 0x044fe20000001874 */
[----:B-1----:R-:W-:Y:S07]  /*8e60*/  LDSM.16.MT88.4 R32, [R237+UR4+0x1900] ;  /* 0x00190004ed20783b */ /* 0x002fee0008004200 */
[C---:B------:R-:W-:Y:S01]  /*8e70*/  HMMA.16816.F32 R120, R20.reuse, R142, R120 ;  /* 0x0000008e1478723c */ /* 0x040fe20000001878 */
[----:B------:R-:W1:Y:S07]  /*8e80*/  LDSM.16.MT88.4 R140, [R134+0x1900] ;  /* 0x00190000868c783b */ /* 0x000e6e0000004200 */
[C---:B----4-:R-:W-:Y:S08]  /*8e90*/  HMMA.16816.F32 R124, R20.reuse, R136, R124 ;  /* 0x00000088147c723c */ /* 0x050ff0000000187c */
[C---:B------:R-:W-:Y:S01]  /*8ea0*/  HMMA.16816.F32 R12, R20.reuse, R138, R12 ;  /* 0x0000008a140c723c */ /* 0x040fe2000000180c */
[----:B------:R-:W2:Y:S07]  /*8eb0*/  LDSM.16.MT88.4 R136, [R134+0x4900] ;  /* 0x004900008688783b */ /* 0x000eae0000004200 */
[C---:B---3--:R-:W-:Y:S08]  /*8ec0*/  HMMA.16816.F32 R16, R20.reuse, R24, R16 ;  /* 0x000000181410723c */ /* 0x048ff00000001810 */
[----:B------:R-:W-:Y:S01]  /*8ed0*/  HMMA.16816.F32 R128, R20, R26, R128 ;  /* 0x0000001a1480723c */ /* 0x000fe20000001880 */
[----:B------:R-:W3:Y:S06]  /*8ee0*/  LDSM.16.MT88.4 R24, [R237+UR4+0x4900] ;  /* 0x00490004ed18783b */ /* 0x000eec0008004200 */
[----:B------:R-:W-:Y:S02]  /*8ef0*/  F2FP.PACK_AB R20, R174, R175 ;  /* 0x000000afae14723e */ /* 0x000fe400000000ff */
[----:B------:R-:W-:Y:S03]  /*8f00*/  F2FP.PACK_AB R22, R172, R173 ;  /* 0x000000adac16723e */ /* 0x000fe600000000ff */
[----:B------:R-:W-:Y:S02]  /*8f10*/  F2FP.PACK_AB R21, R170, R171 ;  /* 0x000000abaa15723e */ /* 0x000fe400000000ff */
[----:B------:R-:W-:Y:S07]  /*8f20*/  F2FP.PACK_AB R23, R168, R169 ;  /* 0x000000a9a817723e */ /* 0x000fee00000000ff */
[C---:B------:R-:W-:Y:S08]  /*8f30*/  HMMA.16816.F32 R4, R20.reuse, R28, R4 ;  /* 0x0000001c1404723c */ /* 0x040ff00000001804 */
[C---:B------:R-:W-:Y:S01]  /*8f40*/  HMMA.16816.F32 R8, R20.reuse, R30, R8 ;  /* 0x0000001e1408723c */ /* 0x040fe20000001808 */
[----:B------:R-:W2:Y:S07]  /*8f50*/  LDSM.16.MT88.4 R28, [R133+0x4900] ;  /* 0x00490000851c783b */ /* 0x000eae0000004200 */
[C---:B-1----:R-:W-:Y:S08]  /*8f60*/  HMMA.16816.F32 R52, R20.reuse, R140, R52 ;  /* 0x0000008c1434723c */ /* 0x042ff00000001834 */
[C---:B------:R-:W-:Y:S01]  /*8f70*/  HMMA.16816.F32 R56, R20.reuse, R142, R56 ;  /* 0x0000008e1438723c */ /* 0x040fe20000001838 */
[----:B------:R-:W-:Y:S07]  /*8f80*/  LDSM.16.MT88.4 R140, [R134+0x5100] ;  /* 0x00510000868c783b */ /* 0x000fee0000004200 */
[C---:B------:R-:W-:Y:S08]  /*8f90*/  HMMA.16816.F32 R60, R20.reuse, R32, R60 ;  /* 0x00000020143c723c */ /* 0x040ff0000000183c */
[C---:B------:R-:W-:Y:S01]  /*8fa0*/  HMMA.16816.F32 R64, R20.reuse, R34, R64 ;  /* 0x000000221440723c */ /* 0x040fe20000001840 */
[----:B------:R-:W1:Y:S07]  /*8fb0*/  LDSM.16.MT88.4 R32, [R135+UR4+0x7900] ;  /* 0x007900048720783b */ /* 0x000e6e0008004200 */
[C---:B------:R-:W-:Y:S01]  /*8fc0*/  HMMA.16816.F32 R68, R20.reuse, R144, R68 ;  /* 0x000000901444723c */ /* 0x040fe20000001844 */
[----:B------:R-:W4:Y:S07]  /*8fd0*/  LDL.64 R144, [R1+0x10] ;  /* 0x0000100001907983 */ /* 0x000f2e0000100a00 */
[C---:B------:R-:W-:Y:S08]  /*8fe0*/  HMMA.16816.F32 R72, R20.reuse, R146, R72 ;  /* 0x000000921448723c */ /* 0x040ff00000001848 */
[C---:B------:R-:W-:Y:S01]  /*8ff0*/  HMMA.16816.F32 R76, R20.reuse, R148, R76 ;  /* 0x00000094144c723c */ /* 0x040fe2000000184c */
[----:B------:R-:W-:Y:S07]  /*9000*/  MUFU.EX2 R149, R39 ;  /* 0x0000002700957308 */ /* 0x000fee0000000800 */
[C---:B------:R-:W-:Y:S03]  /*9010*/  HMMA.16816.F32 R80, R20.reuse, R150, R80 ;  /* 0x000000961450723c */ /* 0x040fe60000001850 */
[----:B------:R-:W1:Y:S05]  /*9020*/  MUFU.EX2 R151, R37 ;  /* 0x0000002500977308 */ /* 0x000e6a0000000800 */
[C---:B--2---:R-:W-:Y:S05]  /*9030*/  HMMA.16816.F32 R84, R20.reuse, R136, R84 ;  /* 0x000000881454723c */ /* 0x044fea0000001854 */
[----:B------:R2:W1:Y:S03]  /*9040*/  MUFU.EX2 R150, R38 ;  /* 0x0000002600967308 */ /* 0x0004660000000800 */
[C---:B------:R-:W-:Y:S01]  /*9050*/  HMMA.16816.F32 R88, R20.reuse, R138, R88 ;  /* 0x0000008a1458723c */ /* 0x040fe20000001858 */
[----:B------:R-:W1:Y:S06]  /*9060*/  LDSM.16.MT88.4 R136, [R134+0x7900] ;  /* 0x007900008688783b */ /* 0x000e6c0000004200 */
[----:B------:R1:W1:Y:S01]  /*9070*/  MUFU.EX2 R148, R40 ;  /* 0x0000002800947308 */ /* 0x0002620000000800 */
[C---:B---3--:R-:W-:Y:S08]  /*9080*/  HMMA.16816.F32 R92, R20.reuse, R24, R92 ;  /* 0x00000018145c723c */ /* 0x048ff0000000185c */
[C---:B------:R-:W-:Y:S01]  /*9090*/  HMMA.16816.F32 R96, R20.reuse, R26, R96 ;  /* 0x0000001a1460723c */ /* 0x040fe20000001860 */
[----:B------:R-:W3:Y:S07]  /*90a0*/  LDSM.16.MT88.4 R24, [R237+UR4+0x7900] ;  /* 0x00790004ed18783b */ /* 0x000eee0008004200 */
[C---:B------:R-:W-:Y:S01]  /*90b0*/  HMMA.16816.F32 R100, R20.reuse, R28, R100 ;  /* 0x0000001c1464723c */ /* 0x040fe20000001864 */
[----:B--2---:R-:W-:Y:S07]  /*90c0*/  LDSM.16.MT88.4 R36, [R134+0x2100] ;  /* 0x002100008624783b */ /* 0x004fee0000004200 */
[C---:B------:R-:W-:Y:S01]  /*90d0*/  HMMA.16816.F32 R104, R20.reuse, R30, R104 ;  /* 0x0000001e1468723c */ /* 0x040fe20000001868 */
[----:B------:R-:W2:Y:S07]  /*90e0*/  LDSM.16.MT88.4 R28, [R133+0x7900] ;  /* 0x00790000851c783b */ /* 0x000eae0000004200 */
[C---:B-1----:R-:W-:Y:S01]  /*90f0*/  HMMA.16816.F32 R108, R20.reuse, R32, R108 ;  /* 0x00000020146c723c */ /* 0x042fe2000000186c */
[----:B------:R-:W-:Y:S07]  /*9100*/  LDSM.16.MT88.4 R40, [R237+UR4+0x2100] ;  /* 0x00210004ed28783b */ /* 0x000fee0008004200 */
        /* <DEDUP_REMOVED lines=8> */
[C---:B--2---:R-:W-:Y:S08]  /*9190*/  HMMA.16816.F32 R16, R20.reuse, R28, R16 ;  /* 0x0000001c1410723c */ /* 0x044ff00000001810 */
[----:B------:R-:W-:Y:S01]  /*91a0*/  HMMA.16816.F32 R128, R20, R30, R128 ;  /* 0x0000001e1480723c */ /* 0x000fe20000001880 */
[----:B------:R-:W2:Y:S06]  /*91b0*/  LDSM.16.MT88.4 R28, [R237+UR4+0x5100] ;  /* 0x00510004ed1c783b */ /* 0x000eac0008004200 */
        /* <DEDUP_REMOVED lines=9> */
[----:B------:R-:W1:Y:S07]  /*9250*/  LDSM.16.MT88.4 R36, [R135+UR4+0x8100] ;  /* 0x008100048724783b */ /* 0x000e6e0008004200 */
[C---:B------:R-:W-:Y:S08]  /*9260*/  HMMA.16816.F32 R60, R20.reuse, R40, R60 ;  /* 0x00000028143c723c */ /* 0x040ff0000000183c */
[C---:B------:R-:W-:Y:S01]  /*9270*/  HMMA.16816.F32 R64, R20.reuse, R42, R64 ;  /* 0x0000002a1440723c */ /* 0x040fe20000001840 */
[----:B------:R-:W-:Y:S07]  /*9280*/  LDSM.16.MT88.4 R40, [R133+0x2900] ;  /* 0x002900008528783b */ /* 0x000fee0000004200 */
[C---:B------:R-:W-:Y:S08]  /*9290*/  HMMA.16816.F32 R68, R20.reuse, R136, R68 ;  /* 0x000000881444723c */ /* 0x040ff00000001844 */
[C---:B------:R-:W-:Y:S08]  /*92a0*/  HMMA.16816.F32 R72, R20.reuse, R138, R72 ;  /* 0x0000008a1448723c */ /* 0x040ff00000001848 */
[C---:B---3--:R-:W-:Y:S08]  /*92b0*/  HMMA.16816.F32 R76, R20.reuse, R24, R76 ;  /* 0x00000018144c723c */ /* 0x048ff0000000184c */
[C---:B------:R-:W-:Y:S01]  /*92c0*/  HMMA.16816.F32 R80, R20.reuse, R26, R80 ;  /* 0x0000001a1450723c */ /* 0x040fe20000001850 */
[----:B------:R-:W3:Y:S07]  /*92d0*/  LDSM.16.MT88.4 R24, [R134+0x8100] ;  /* 0x008100008618783b */ /* 0x000eee0000004200 */
[C---:B------:R-:W-:Y:S08]  /*92e0*/  HMMA.16816.F32 R84, R20.reuse, R140, R84 ;  /* 0x0000008c1454723c */ /* 0x040ff00000001854 */
[C---:B------:R-:W-:Y:S01]  /*92f0*/  HMMA.16816.F32 R88, R20.reuse, R142, R88 ;  /* 0x0000008e1458723c */ /* 0x040fe20000001858 */
[----:B------:R-:W-:Y:S07]  /*9300*/  LDSM.16.MT88.4 R140, [R135+UR4+0x2900] ;  /* 0x00290004878c783b */ /* 0x000fee0008004200 */
[C---:B--2---:R-:W-:Y:S08]  /*9310*/  HMMA.16816.F32 R92, R20.reuse, R28, R92 ;  /* 0x0000001c145c723c */ /* 0x044ff0000000185c */
[C---:B------:R-:W-:Y:S01]  /*9320*/  HMMA.16816.F32 R96, R20.reuse, R30, R96 ;  /* 0x0000001e1460723c */ /* 0x040fe20000001860 */
[----:B------:R-:W2:Y:S07]  /*9330*/  LDSM.16.MT88.4 R28, [R237+UR4+0x8100] ;  /* 0x00810004ed1c783b */ /* 0x000eae0008004200 */
[C---:B-1----:R-:W-:Y:S08]  /*9340*/  HMMA.16816.F32 R100, R20.reuse, R32, R100 ;  /* 0x000000201464723c */ /* 0x042ff00000001864 */
[C---:B------:R-:W-:Y:S01]  /*9350*/  HMMA.16816.F32 R104, R20.reuse, R34, R104 ;  /* 0x000000221468723c */ /* 0x040fe20000001868 */
[----:B------:R-:W1:Y:S07]  /*9360*/  LDSM.16.MT88.4 R32, [R133+0x8100] ;  /* 0x008100008520783b */ /* 0x000e6e0000004200 */
[C---:B------:R-:W-:Y:S08]  /*9370*/  HMMA.16816.F32 R108, R20.reuse, R36, R108 ;  /* 0x00000024146c723c */ /* 0x040ff0000000186c */
[C---:B------:R-:W-:Y:S01]  /*9380*/  HMMA.16816.F32 R112, R20.reuse, R38, R112 ;  /* 0x000000261470723c */ /* 0x040fe20000001870 */
[----:B------:R-:W-:Y:S07]  /*9390*/  LDSM.16.MT88.4 R36, [R237+UR4+0x2900] ;  /* 0x00290004ed24783b */ /* 0x000fee0008004200 */
[C---:B---3--:R-:W-:Y:S08]  /*93a0*/  HMMA.16816.F32 R116, R20.reuse, R24, R116 ;  /* 0x000000181474723c */ /* 0x048ff00000001874 */
[C---:B------:R-:W-:Y:S01]  /*93b0*/  HMMA.16816.F32 R120, R20.reuse, R26, R120 ;  /* 0x0000001a1478723c */ /* 0x040fe20000001878 */
[----:B------:R-:W3:Y:S07]  /*93c0*/  LDSM.16.MT88.4 R24, [R134+0x2900] ;  /* 0x002900008618783b */ /* 0x000eee0000004200 */
[C---:B--2---:R-:W-:Y:S08]  /*93d0*/  HMMA.16816.F32 R124, R20.reuse, R28, R124 ;  /* 0x0000001c147c723c */ /* 0x044ff0000000187c */
[C---:B------:R-:W-:Y:S01]  /*93e0*/  HMMA.16816.F32 R12, R20.reuse, R30, R12 ;  /* 0x0000001e140c723c */ /* 0x040fe2000000180c */
[----:B------:R-:W2:Y:S07]  /*93f0*/  LDSM.16.MT88.4 R28, [R135+UR4+0x5900] ;  /* 0x00590004871c783b */ /* 0x000eae0008004200 */
[C---:B-1----:R-:W-:Y:S08]  /*9400*/  HMMA.16816.F32 R16, R20.reuse, R32, R16 ;  /* 0x000000201410723c */ /* 0x042ff00000001810 */
[----:B------:R-:W-:Y:S07]  /*9410*/  HMMA.16816.F32 R128, R20, R34, R128 ;  /* 0x000000221480723c */ /* 0x000fee0000001880 */
        /* <DEDUP_REMOVED lines=8> */
[C---:B---3--:R-:W-:Y:S08]  /*94a0*/  HMMA.16816.F32 R52, R20.reuse, R24, R52 ;  /* 0x000000181434723c */ /* 0x048ff00000001834 */
[C---:B------:R-:W-:Y:S01]  /*94b0*/  HMMA.16816.F32 R56, R20.reuse, R26, R56 ;  /* 0x0000001a1438723c */ /* 0x040fe20000001838 */
[----:B------:R-:W3:Y:S07]  /*94c0*/  LDSM.16.MT88.4 R24, [R135+UR4+0x8900] ;  /* 0x008900048718783b */ /* 0x000eee0008004200 */
[C---:B------:R-:W-:Y:S08]  /*94d0*/  HMMA.16816.F32 R60, R20.reuse, R36, R60 ;  /* 0x00000024143c723c */ /* 0x040ff0000000183c */
[C---:B------:R-:W-:Y:S08]  /*94e0*/  HMMA.16816.F32 R64, R20.reuse, R38, R64 ;  /* 0x000000261440723c */ /* 0x040ff00000001840 */
[C---:B------:R-:W-:Y:S08]  /*94f0*/  HMMA.16816.F32 R68, R20.reuse, R40, R68 ;  /* 0x000000281444723c */ /* 0x040ff00000001844 */
[C---:B------:R-:W-:Y:S08]  /*9500*/  HMMA.16816.F32 R72, R20.reuse, R42, R72 ;  /* 0x0000002a1448723c */ /* 0x040ff00000001848 */
[C---:B--2---:R-:W-:Y:S07]  /*9510*/  HMMA.16816.F32 R76, R20.reuse, R28, R76 ;  /* 0x0000001c144c723c */ /* 0x044fee000000184c */
[----:B----4-:R-:W-:Y:S01]  /*9520*/  @P0 MOV R28, R144 ;  /* 0x00000090001c0202 */ /* 0x010fe20000000f00 */
[C---:B------:R-:W-:Y:S01]  /*9530*/  HMMA.16816.F32 R80, R20.reuse, R30, R80 ;  /* 0x0000001e1450723c */ /* 0x040fe20000001850 */
[----:B------:R-:W2:Y:S03]  /*9540*/  LDL R31, [R1+0x18] ;  /* 0x00001800011f7983 */ /* 0x000ea60000100800 */
[----:B------:R-:W-:Y:S01]  /*9550*/  @P0 MOV R29, R251 ;  /* 0x000000fb001d0202 */ /* 0x000fe20000000f00 */
[----:B------:R-:W-:Y:S02]  /*9560*/  LDSM.16.MT88.4 R144, [R237+UR4+0x8900] ;  /* 0x00890004ed90783b */ /* 0x000fe40008004200 */
[----:B------:R-:W-:Y:S01]  /*9570*/  FADD.FTZ R30, R202, R2 ;  /* 0x00000002ca1e7221 */ /* 0x000fe20000010000 */
[C---:B------:R-:W-:Y:S04]  /*9580*/  HMMA.16816.F32 R84, R20.reuse, R44, R84 ;  /* 0x0000002c1454723c */ /* 0x040fe80000001854 */
[----:B------:R-:W-:Y:S02]  /*9590*/  FADD.FTZ R2, R195, R0 ;  /* 0x00000000c3027221 */ /* 0x000fe40000010000 */
[----:B------:R-:W-:Y:S02]  /*95a0*/  FADD.FTZ R0, R193, R30 ;  /* 0x0000001ec1007221 */ /* 0x000fe40000010000 */
[C---:B------:R-:W-:Y:S04]  /*95b0*/  HMMA.16816.F32 R88, R20.reuse, R46, R88 ;  /* 0x0000002e1458723c */ /* 0x040fe80000001858 */
[----:B------:R-:W-:Y:S04]  /*95c0*/  FADD.FTZ R2, R181, R2 ;  /* 0x00000002b5027221 */ /* 0x000fe80000010000 */
[C---:B-1----:R-:W-:Y:S07]  /*95d0*/  HMMA.16816.F32 R92, R20.reuse, R4, R92 ;  /* 0x00000004145c723c */ /* 0x042fee000000185c */
[----:B------:R-:W-:Y:S01]  /*95e0*/  MOV R4, UR18 ;  /* 0x0000001200047c02 */ /* 0x000fe20008000f00 */
[C---:B------:R-:W-:Y:S01]  /*95f0*/  HMMA.16816.F32 R96, R20.reuse, R6, R96 ;  /* 0x000000061460723c */ /* 0x040fe20000001860 */
[----:B------:R-:W-:Y:S03]  /*9600*/  MOV R5, UR19 ;  /* 0x0000001300057c02 */ /* 0x000fe60008000f00 */
[----:B------:R-:W-:Y:S03]  /*9610*/  @P0 IMAD.WIDE.U32 R28, R4, 0x60, R28 ;  /* 0x00000060041c0825 */ /* 0x000fe600078e001c */
[----:B------:R-:W1:Y:S01]  /*9620*/  LDSM.16.MT88.4 R4, [R134+0x8900] ;  /* 0x008900008604783b */ /* 0x000e620000004200 */
[C---:B------:R-:W-:Y:S07]  /*9630*/  HMMA.16816.F32 R100, R20.reuse, R8, R100 ;  /* 0x000000081464723c */ /* 0x040fee0000001864 */
[----:B------:R-:W-:Y:S01]  /*9640*/  FADD.FTZ R8, R182, R0 ;  /* 0x00000000b6087221 */ /* 0x000fe20000010000 */
[C---:B------:R-:W-:Y:S04]  /*9650*/  HMMA.16816.F32 R104, R20.reuse, R10, R104 ;  /* 0x0000000a1468723c */ /* 0x040fe80000001868 */
[----:B------:R-:W-:Y:S01]  /*9660*/  FADD.FTZ R0, R180, R2 ;  /* 0x00000002b4007221 */ /* 0x000fe20000010000 */
[----:B------:R-:W-:Y:S02]  /*9670*/  @P0 SHF.L.U32 R2, R28, 0x1, RZ ;  /* 0x000000011c020819 */ /* 0x000fe400000006ff */
[----:B------:R-:W-:Y:S01]  /*9680*/  FADD.FTZ R10, R183, R8 ;  /* 0x00000008b70a7221 */ /* 0x000fe20000010000 */
[C---:B---3--:R-:W-:Y:S04]  /*9690*/  HMMA.16816.F32 R108, R20.reuse, R24, R108 ;  /* 0x00000018146c723c */ /* 0x048fe8000000186c */
[----:B------:R-:W-:Y:S01]  /*96a0*/  @P0 IADD3 R8, R29, UR10, RZ ;  /* 0x0000000a1d080c10 */ /* 0x000fe2000fffe0ff */
[----:B------:R-:W-:Y:S01]  /*96b0*/  FADD.FTZ R9, R178, R0 ;  /* 0x00000000b2097221 */ /* 0x000fe20000010000 */
[----:B------:R-:W-:Y:S01]  /*96c0*/  MOV R0, UR15 ;  /* 0x0000000f00007c02 */ /* 0x000fe20008000f00 */
[----:B------:R-:W-:Y:S01]  /*96d0*/  FADD.FTZ R29, R192, R10 ;  /* 0x0000000ac01d7221 */ /* 0x000fe20000010000 */
[C---:B------:R-:W-:Y:S01]  /*96e0*/  HMMA.16816.F32 R112, R20.reuse, R26, R112 ;  /* 0x0000001a1470723c */ /* 0x040fe20000001870 */
[----:B------:R-:W-:Y:S02]  /*96f0*/  @UP0 USHF.L.U32 UR10, UR6, 0x6, URZ ;  /* 0x00000006060a0899 */ /* 0x000fe4000800063f */
[----:B------:R-:W-:Y:S01]  /*9700*/  UISETP.GE.AND UP0, UPT, UR5, 0x1, UPT ;  /* 0x000000010500788c */ /* 0x000fe2000bf06270 */
[----:B------:R-:W-:Y:S01]  /*9710*/  @P0 SHF.L.U64.HI R28, R28, 0x1, R8 ;  /* 0x000000011c1c0819 */ /* 0x000fe20000010208 */
[----:B------:R-:W-:Y:S01]  /*9720*/  FADD.FTZ R30, R179, R9 ;  /* 0x00000009b31e7221 */ /* 0x000fe20000010000 */
[C---:B------:R-:W-:Y:S01]  /*9730*/  @P0 IADD3 R8, P5, R2.reuse, 0x80, RZ ;  /* 0x0000008002080810 */ /* 0x040fe20007fbe0ff */
[----:B------:R-:W-:Y:S01]  /*9740*/  FADD.FTZ R29, R175, R29 ;  /* 0x0000001daf1d7221 */ /* 0x000fe20000010000 */
[----:B------:R-:W-:Y:S01]  /*9750*/  @P0 IADD3 R24, P6, R2, c[0x0][0x1c8], RZ ;  /* 0x0000720002180a10 */ /* 0x000fe20007fde0ff */
[----:B------:R-:W-:Y:S03]  /*9760*/  FADD.FTZ R30, R171, R30 ;  /* 0x0000001eab1e7221 */ /* 0x000fe60000010000 */
[----:B------:R-:W-:Y:S02]  /*9770*/  @P0 IADD3 R26, P1, R8, c[0x0][0x1c8], RZ ;  /* 0x00007200081a0a10 */ /* 0x000fe40007f3e0ff */
[----:B------:R3:W4:Y:S01]  /*9780*/  LDSM.16.MT88.4 R8, [R133+0x8900] ;  /* 0x008900008508783b */ /* 0x0007220000004200 */
[----:B------:R-:W-:Y:S01]  /*9790*/  @P0 IADD3.X R25, R28, c[0x0][0x1cc], RZ, P6, !PT ;  /* 0x000073001c190a10 */ /* 0x000fe200037fe4ff */
[C---:B-1----:R-:W-:Y:S03]  /*97a0*/  HMMA.16816.F32 R116, R20.reuse, R4, R116 ;  /* 0x000000041474723c */ /* 0x042fe60000001874 */
[----:B------:R-:W-:Y:S02]  /*97b0*/  @P0 IADD3.X R27, RZ, c[0x0][0x1cc], R28, P1, P5 ;  /* 0x00007300ff1b0a10 */ /* 0x000fe40000fea41c */
[----:B------:R-:W-:Y:S02]  /*97c0*/  @P0 IADD3 R2, P5, R2, 0x100, RZ ;  /* 0x0000010002020810 */ /* 0x000fe40007fbe0ff */
[----:B------:R-:W-:Y:S01]  /*97d0*/  FADD.FTZ R4, R170, R30 ;  /* 0x0000001eaa047221 */ /* 0x000fe20000010000 */
[C---:B------:R-:W-:Y:S04]  /*97e0*/  HMMA.16816.F32 R120, R20.reuse, R6, R120 ;  /* 0x000000061478723c */ /* 0x040fe80000001878 */
[----:B------:R-:W-:Y:S02]  /*97f0*/  FADD.FTZ R5, R174, R29 ;  /* 0x0000001dae057221 */ /* 0x000fe40000010000 */
[----:B------:R-:W-:Y:S01]  /*9800*/  FADD.FTZ R4, R169, R4 ;  /* 0x00000004a9047221 */ /* 0x000fe20000010000 */
[----:B------:R-:W-:Y:S01]  /*9810*/  @P0 IADD3 R6, P1, R2, c[0x0][0x1c8], RZ ;  /* 0x0000720002060a10 */ /* 0x000fe20007f3e0ff */
[----:B------:R-:W-:Y:S01]  /*9820*/  FADD.FTZ R5, R173, R5 ;  /* 0x00000005ad057221 */ /* 0x000fe20000010000 */
[C---:B------:R-:W-:Y:S03]  /*9830*/  HMMA.16816.F32 R124, R20.reuse, R144, R124 ;  /* 0x00000090147c723c */ /* 0x040fe6000000187c */
[----:B------:R-:W-:Y:S01]  /*9840*/  @P0 IADD3.X R7, RZ, c[0x0][0x1cc], R28, P1, P5 ;  /* 0x00007300ff070a10 */ /* 0x000fe20000fea41c */
[----:B------:R-:W-:Y:S01]  /*9850*/  FADD.FTZ R2, R172, R5 ;  /* 0x00000005ac027221 */ /* 0x000fe20000010000 */
[----:B---3--:R-:W-:Y:S01]  /*9860*/  MOV R133, R3 ;  /* 0x0000000300857202 */ /* 0x008fe20000000f00 */
[----:B------:R-:W-:Y:S01]  /*9870*/  FADD.FTZ R5, R168, R4 ;  /* 0x00000004a8057221 */ /* 0x000fe20000010000 */
[----:B------:R-:W-:Y:S01]  /*9880*/  @P0 IADD3 R4, P1, R24, UR10, RZ ;  /* 0x0000000a18040c10 */ /* 0x000fe2000ff3e0ff */
[C---:B------:R-:W-:Y:S04]  /*9890*/  HMMA.16816.F32 R144, R20.reuse, R146, R12 ;  /* 0x000000921490723c */ /* 0x040fe8000000180c */
[----:B--2---:R-:W-:Y:S05]  /*98a0*/  @P0 IMAD R0, R0, 0x4800, R31 ;  /* 0x0000480000000824 */ /* 0x004fea00078e021f */
[----:B------:R-:W-:Y:S05]  /*98b0*/  @P0 SHF.L.U32 R0, R0, 0x1, RZ ;  /* 0x0000000100000819 */ /* 0x000fea00000006ff */
[----:B------:R-:W-:Y:S01]  /*98c0*/  @!PT LDS RZ, [RZ] ;  /* 0x00000000fffff984 */ /* 0x000fe20000000800 */
[----:B------:R-:W-:Y:S01]  /*98d0*/  @!PT LDS RZ, [RZ] ;  /* 0x00000000fffff984 */ /* 0x000fe20000000800 */
[----:B------:R-:W-:Y:S01]  /*98e0*/  @!PT LDS RZ, [RZ] ;  /* 0x00000000fffff984 */ /* 0x000fe20000000800 */
[----:B------:R1:W-:Y:S08]  /*98f0*/  @P0 LDGSTS.E.BYPASS.LTC128B.128 [R0+0x12100], [R24.64], !P4 ;  /* 0x1210000018000fae */ /* 0x0003f0000e101d54 */
[----:B------:R2:W-:Y:S08]  /*9900*/  @P0 LDGSTS.E.BYPASS.LTC128B.128 [R0+0x15100], [R26.64], !P3 ;  /* 0x151000001a000fae */ /* 0x0005f0000d901d54 */
[----:B------:R3:W-:Y:S01]  /*9910*/  @P0 LDGSTS.E.BYPASS.LTC128B.128 [R0+0x18100], [R6.64], !P2 ;  /* 0x1810000006000fae */ /* 0x0007e2000d101d54 */
[----:B--2---:R-:W-:Y:S02]  /*9920*/  FADD.FTZ R26, R167, R2 ;  /* 0x00000002a71a7221 */ /* 0x004fe40000010000 */
[----:B------:R-:W-:Y:S01]  /*9930*/  FADD.FTZ R2, R150, R5 ;  /* 0x0000000596027221 */ /* 0x000fe20000010000 */
[----:B------:R-:W-:Y:S01]  /*9940*/  @P0 IADD3.X R5, R25, UR13, RZ, P1, !PT ;  /* 0x0000000d19050c10 */ /* 0x000fe20008ffe4ff */
[----:B-1----:R-:W-:Y:S02]  /*9950*/  FADD.FTZ R24, R151, R26 ;  /* 0x0000001a97187221 */ /* 0x002fe40000010000 */
[----:B------:R-:W-:Y:S02]  /*9960*/  FADD.FTZ R2, R149, R2 ;  /* 0x0000000295027221 */ /* 0x000fe40000010000 */
[----:B------:R1:W-:Y:S01]  /*9970*/  @P0 LDGSTS.E.BYPASS.LTC128B.128 [R0+0x13100], [R4.64], !P4 ;  /* 0x1310000004000fae */ /* 0x0003e2000e101d54 */
[----:B---3--:R-:W-:Y:S01]  /*9980*/  @P0 IADD3 R6, P1, R4, UR10, RZ ;  /* 0x0000000a04060c10 */ /* 0x008fe2000ff3e0ff */
[----:B------:R-:W-:Y:S01]  /*9990*/  FADD.FTZ R2, R165, R2 ;  /* 0x00000002a5027221 */ /* 0x000fe20000010000 */
[----:B------:R-:W-:Y:S02]  /*99a0*/  UIADD3 UR10, UR5, 0x1, URZ ;  /* 0x00000001050a7890 */ /* 0x000fe4000fffe03f */
[----:B------:R-:W-:Y:S01]  /*99b0*/  @P0 IADD3.X R7, R5, UR13, RZ, P1, !PT ;  /* 0x0000000d05070c10 */ /* 0x000fe20008ffe4ff */
[----:B------:R-:W-:Y:S01]  /*99c0*/  FADD.FTZ R2, R164, R2 ;  /* 0x00000002a4027221 */ /* 0x000fe20000010000 */
[----:B------:R-:W-:Y:S01]  /*99d0*/  USEL UR5, UR10, URZ, !UP0 ;  /* 0x0000003f0a057287 */ /* 0x000fe2000c000000 */
[----:B------:R1:W-:Y:S08]  /*99e0*/  @P0 LDGSTS.E.BYPASS.LTC128B.128 [R0+0x16100], [R4.64+0x80], !P3 ;  /* 0x1610008004000fae */ /* 0x0003f0000d901d54 */
[----:B------:R1:W-:Y:S08]  /*99f0*/  @P0 LDGSTS.E.BYPASS.LTC128B.128 [R0+0x19100], [R4.64+0x100], !P2 ;  /* 0x1910010004000fae */ /* 0x0003f0000d101d54 */
[----:B------:R2:W-:Y:S08]  /*9a00*/  @P0 LDGSTS.E.BYPASS.LTC128B.128 [R0+0x14100], [R6.64], !P4 ;  /* 0x1410000006000fae */ /* 0x0005f0000e101d54 */
[----:B------:R2:W-:Y:S08]  /*9a10*/  @P0 LDGSTS.E.BYPASS.LTC128B.128 [R0+0x17100], [R6.64+0x80], !P3 ;  /* 0x1710008006000fae */ /* 0x0005f0000d901d54 */
[----:B------:R2:W-:Y:S01]  /*9a20*/  @P0 LDGSTS.E.BYPASS.LTC128B.128 [R0+0x1a100], [R6.64+0x100], !P2 ;  /* 0x1a10010006000fae */ /* 0x0005e2000d101d54 */
[----:B------:R-:W-:Y:S01]  /*9a30*/  ISETP.LT.AND P0, PT, RZ, UR16, PT ;  /* 0x00000010ff007c0c */ /* 0x000fe2000bf01270 */
[----:B------:R-:W-:Y:S01]  /*9a40*/  UMOV UR16, UR14 ;  /* 0x0000000e00107c82 */ /* 0x000fe20008000000 */
[----:B-1----:R-:W-:Y:S02]  /*9a50*/  FADD.FTZ R4, R148, R24 ;  /* 0x0000001894047221 */ /* 0x002fe40000010000 */
[C---:B----4-:R-:W-:Y:S03]  /*9a60*/  HMMA.16816.F32 R148, R20.reuse, R8, R16 ;  /* 0x000000081494723c */ /* 0x050fe60000001810 */
[----:B------:R-:W0:Y:S05]  /*9a70*/  LDGDEPBAR ;  /* 0x00000000000079af */ /* 0x000e2a0000000000 */
[----:B------:R-:W-:Y:S04]  /*9a80*/  HMMA.16816.F32 R128, R20, R10, R128 ;  /* 0x0000000a1480723c */ /* 0x000fe80000001880 */
[----:B--2---:R-:W-:Y:S02]  /*9a90*/  FADD.FTZ R0, R166, R4 ;  /* 0x00000004a6007221 */ /* 0x004fe40000010000 */
        /* <DEDUP_REMOVED lines=10> */
.L_x_663:
[----:B-1----:R-:W1:Y:S01]  /*9b40*/  SHFL.BFLY PT, R6, R248, 0x2, 0x1f ;  /* 0x0c401f00f8067f89 */ /* 0x002e6200000e0000 */
[----:B------:R-:W-:-:S02]  /*9b50*/  MOV R42, 0xff800000 ;  /* 0xff800000002a7802 */ /* 0x000fc40000000f00 */
[----:B------:R-:W-:Y:S01]  /*9b60*/  MOV R43, 0xff800000 ;  /* 0xff800000002b7802 */ /* 0x000fe20000000f00 */
[----:B------:R-:W2:Y:S01]  /*9b70*/  SHFL.BFLY PT, R0, R249, 0x2, 0x1f ;  /* 0x0c401f00f9007f89 */ /* 0x000ea200000e0000 */
[----:B------:R-:W-:Y:S01]  /*9b80*/  PLOP3.LUT P2, PT, PT, PT, PT, 0x8, 0x0 ;  /* 0x000000000000781c */ /* 0x000fe20003f4e170 */
        /* <DEDUP_REMOVED lines=118> */
.L_x_659:
        /* <DEDUP_REMOVED lines=18> */
[----:B------:R-:W-:Y:S02]  /*a410*/  LEA.HI R41, R44, R45, RZ, 0x5 ;  /* 0x0000002d2c297211 */ /* 0x000fe400078f28ff */
[--C-:B------:R-:W-:Y:S02]  /*a420*/  SHF.R.S32.HI R4, RZ, 0x2, R2.reuse ;  /* 0x00000002ff047819 */ /* 0x100fe40000011402 */
[----:B------:R-:W-:Y:S02]  /*a430*/  SHF.R.S32.HI R0, RZ, 0x1f, R2 ;  /* 0x0000001fff007819 */ /* 0x000fe40000011402 */
[----:B------:R-:W-:Y:S02]  /*a440*/  SHF.R.S32.HI R40, RZ, 0x5, R41 ;  /* 0x00000005ff287819 */ /* 0x000fe40000011429 */
[----:B------:R-:W-:Y:S02]  /*a450*/  LEA.HI R0, R0, R4, RZ, 0x3 ;  /* 0x0000000400007211 */ /* 0x000fe400078f18ff */
[----:B------:R-:W-:-:S02]  /*a460*/  F2FP.PACK_AB R70, R71, R70 ;  /* 0x000000464746723e */ /* 0x000fc400000000ff */
[----:B------:R-:W-:Y:S02]  /*a470*/  LOP3.LUT R0, R0, 0xfffffff8, RZ, 0xc0, !PT ;  /* 0xfffffff800007812 */ /* 0x000fe400078ec0ff */
[----:B------:R-:W-:Y:S02]  /*a480*/  F2FP.PACK_AB R35, R35, R72 ;  /* 0x000000482323723e */ /* 0x000fe400000000ff */
[----:B------:R-:W-:Y:S01]  /*a490*/  F2FP.PACK_AB R74, R75, R74 ;  /* 0x0000004a4b4a723e */ /* 0x000fe200000000ff */
[----:B------:R-:W-:Y:S01]  /*a4a0*/  IMAD.IADD R4, R4, 0x1, -R0 ;  /* 0x0000000104047824 */ /* 0x000fe200078e0a00 */
[----:B------:R-:W-:Y:S02]  /*a4b0*/  LOP3.LUT R0, R2, 0xfffffffc, RZ, 0xc0, !PT ;  /* 0xfffffffc02007812 */ /* 0x000fe400078ec0ff */
[----:B------:R-:W-:Y:S01]  /*a4c0*/  F2FP.PACK_AB R34, R34, R76 ;  /* 0x0000004c2222723e */ /* 0x000fe200000000ff */
[C---:B------:R-:W-:Y:S01]  /*a4d0*/  IMAD.SHL.U32 R2, R4.reuse, 0x40, RZ ;  /* 0x0000004004027824 */ /* 0x040fe200078e00ff */
[----:B------:R-:W-:Y:S01]  /*a4e0*/  LOP3.LUT R3, R4, 0x1, RZ, 0xc0, !PT ;  /* 0x0000000104037812 */ /* 0x000fe200078ec0ff */
[----:B------:R-:W-:Y:S01]  /*a4f0*/  IMAD.IADD R27, R45, 0x1, -R0 ;  /* 0x000000012d1b7824 */ /* 0x000fe200078e0a00 */
[----:B------:R-:W-:-:S02]  /*a500*/  F2FP.PACK_AB R78, R79, R78 ;  /* 0x0000004e4f4e723e */ /* 0x000fc400000000ff */
        /* <DEDUP_REMOVED lines=12> */
[----:B------:R-:W-:Y:S02]  /*a5d0*/  F2FP.PACK_AB R86, R87, R86 ;  /* 0x000000565756723e */ /* 0x000fe400000000ff */
[C---:B------:R-:W-:Y:S01]  /*a5e0*/  IADD3 R3, R0.reuse, 0x80, RZ ;  /* 0x0000008000037810 */ /* 0x040fe20007ffe0ff */
[----:B------:R1:W-:Y:S01]  /*a5f0*/  STS [R0+0x80], R8 ;  /* 0x0000800800007388 */ /* 0x0003e20000000800 */
[C---:B------:R-:W-:Y:S02]  /*a600*/  IADD3 R2, R0.reuse, 0x70, RZ ;  /* 0x0000007000027810 */ /* 0x040fe40007ffe0ff */
[----:B------:R-:W-:Y:S01]  /*a610*/  @P0 IADD3 R2, R3, 0x10, RZ ;  /* 0x0000001003020810 */ /* 0x000fe20007ffe0ff */
[----:B------:R-:W-:Y:S01]  /*a620*/  STS [R0+0x480], R5 ;  /* 0x0004800500007388 */ /* 0x000fe20000000800 */
[----:B------:R-:W-:Y:S01]  /*a630*/  IMAD.IADD R3, R0, 0x1, R4 ;  /* 0x0000000100037824 */ /* 0x000fe200078e0204 */
[----:B------:R-:W-:-:S02]  /*a640*/  F2FP.PACK_AB R31, R31, R88 ;  /* 0x000000581f1f723e */ /* 0x000fc400000000ff */
[----:B------:R2:W-:Y:S01]  /*a650*/  STS [R2], R6 ;  /* 0x0000000602007388 */ /* 0x0005e20000000800 */
[----:B------:R-:W-:Y:S02]  /*a660*/  F2FP.PACK_AB R90, R91, R90 ;  /* 0x0000005a5b5a723e */ /* 0x000fe400000000ff */
        /* <DEDUP_REMOVED lines=10> */
[----:B-1----:R-:W-:Y:S01]  /*a710*/  IMAD.MOV.U32 R8, RZ, RZ, 0x40 ;  /* 0x00000040ff087424 */ /* 0x002fe200078e00ff */
[----:B------:R-:W-:Y:S02]  /*a720*/  F2FP.PACK_AB R25, R25, R106 ;  /* 0x0000006a1919723e */ /* 0x000fe400000000ff */
[----:B------:R-:W-:Y:S02]  /*a730*/  F2FP.PACK_AB R24, R24, R108 ;  /* 0x0000006c1818723e */ /* 0x000fe400000000ff */
[----:B------:R-:W-:Y:S02]  /*a740*/  F2FP.PACK_AB R23, R23, R110 ;  /* 0x0000006e1717723e */ /* 0x000fe400000000ff */
[----:B------:R-:W-:Y:S02]  /*a750*/  F2FP.PACK_AB R22, R22, R112 ;  /* 0x000000701616723e */ /* 0x000fe400000000ff */
[----:B--2---:R-:W-:Y:S01]  /*a760*/  SEL R6, R8, 0xffffffc0, !P2 ;  /* 0xffffffc008067807 */ /* 0x004fe20005000000 */
[----:B------:R-:W-:Y:S01]  /*a770*/  IMAD.IADD R8, R4, 0x1, R2 ;  /* 0x0000000104087824 */ /* 0x000fe200078e0202 */
[----:B------:R-:W-:-:S02]  /*a780*/  F2FP.PACK_AB R21, R21, R114 ;  /* 0x000000721515723e */ /* 0x000fc400000000ff */
[----:B------:R-:W-:Y:S01]  /*a790*/  F2FP.PACK_AB R20, R20, R116 ;  /* 0x000000741414723e */ /* 0x000fe200000000ff */
[----:B------:R-:W-:Y:S01]  /*a7a0*/  IMAD.IADD R5, R0, 0x1, R6 ;  /* 0x0000000100057824 */ /* 0x000fe200078e0206 */
[----:B------:R1:W-:Y:S01]  /*a7b0*/  STS [R8], R7 ;  /* 0x0000000708007388 */ /* 0x0003e20000000800 */
[----:B------:R-:W-:Y:S01]  /*a7c0*/  IMAD.IADD R4, R6, 0x1, R3 ;  /* 0x0000000106047824 */ /* 0x000fe200078e0203 */
[----:B------:R-:W-:Y:S02]  /*a7d0*/  F2FP.PACK_AB R19, R19, R118 ;  /* 0x000000761313723e */ /* 0x000fe400000000ff */
        /* <DEDUP_REMOVED lines=8> */
[----:B------:R-:W-:Y:S02]  /*a860*/  F2FP.PACK_AB R11, R147, R146 ;  /* 0x00000092930b723e */ /* 0x000fe400000000ff */
[----:B------:R-:W-:Y:S02]  /*a870*/  F2FP.PACK_AB R9, R9, R148 ;  /* 0x000000940909723e */ /* 0x000fe400000000ff */
[----:B------:R-:W-:Y:S02]  /*a880*/  F2FP.PACK_AB R15, R15, R150 ;  /* 0x000000960f0f723e */ /* 0x000fe400000000ff */
[----:B------:R-:W-:-:S02]  /*a890*/  F2FP.PACK_AB R14, R14, R128 ;  /* 0x000000800e0e723e */ /* 0x000fc400000000ff */
[----:B------:R-:W-:Y:S01]  /*a8a0*/  F2FP.PACK_AB R10, R131, R130 ;  /* 0x00000082830a723e */ /* 0x000fe200000000ff */
[----:B-1----:R-:W-:Y:S01]  /*a8b0*/  IMAD.IADD R7, R6, 0x1, R2 ;  /* 0x0000000106077824 */ /* 0x002fe200078e0202 */
[----:B------:R-:W-:Y:S01]  /*a8c0*/  ISETP.NE.U32.AND P0, PT, RZ, c[0x0][0x500], PT ;  /* 0x00014000ff007a0c */ /* 0x000fe20003f05070 */
[----:B------:R-:W-:Y:S01]  /*a8d0*/  IMAD.IADD R6, R8, 0x1, R6 ;  /* 0x0000000108067824 */ /* 0x000fe200078e0206 */
[----:B------:R-:W-:Y:S02]  /*a8e0*/  ISETP.NE.U32.AND P1, PT, RZ, c[0x0][0x508], PT ;  /* 0x00014200ff007a0c */ /* 0x000fe40003f25070 */
[----:B------:R-:W-:Y:S01]  /*a8f0*/  STS [R7], R37 ;  /* 0x0000002507007388 */ /* 0x000fe20000000800 */
[----:B------:R-:W-:Y:S02]  /*a900*/  ISETP.NE.AND.EX P0, PT, RZ, c[0x0][0x504], PT, P0 ;  /* 0x00014100ff007a0c */ /* 0x000fe40003f05300 */
[----:B------:R-:W-:Y:S01]  /*a910*/  ISETP.NE.AND.EX P1, PT, RZ, c[0x0][0x50c], PT, P1 ;  /* 0x00014300ff007a0c */ /* 0x000fe20003f25310 */
        /* <DEDUP_REMOVED lines=38> */
[----:B-1---5:R-:W-:-:S03]  /*ab80*/  IMAD.WIDE R8, R252, R2, c[0x0][0x500] ;  /* 0x00014000fc087625 */ /* 0x022fc600078e0202 */
[----:B------:R-:W-:Y:S06]  /*ab90*/  BAR.SYNC.DEFER_BLOCKING 0x1, 0x100 ;  /* 0x0044000000007b1d */ /* 0x000fec0000010000 */
[----:B------:R-:W3:Y:S01]  /*aba0*/  @P0 LDG.E R0, [R8.64] ;  /* 0x0000001408000981 */ /* 0x000ee2000c1e1900 */
[----:B------:R-:W-:Y:S02]  /*abb0*/  IMAD.MOV.U32 R24, RZ, RZ, c[0x0][0x388] ;  /* 0x0000e200ff187624 */ /* 0x000fe400078e00ff */
[----:B------:R-:W-:-:S05]  /*abc0*/  @P1 IMAD.WIDE R2, R252, R2, c[0x0][0x508] ;  /* 0x00014200fc021625 */ /* 0x000fca00078e0202 */
[----:B------:R1:W5:Y:S02]  /*abd0*/  @P1 LDG.E R24, [R2.64] ;  /* 0x0000001402181981 */ /* 0x000364000c1e1900 */
[----:B-1----:R-:W-:Y:S02]  /*abe0*/  CS2R R2, SRZ ;  /* 0x0000000000027805 */ /* 0x002fe4000001ff00 */
[--C-:B---3--:R-:W-:Y:S01]  /*abf0*/  @P0 SHF.R.S32.HI R3, RZ, 0x1f, R0.reuse ;  /* 0x0000001fff030819 */ /* 0x108fe20000011400 */
[----:B------:R-:W-:Y:S01]  /*ac00*/  @P0 IMAD.MOV.U32 R2, RZ, RZ, R0 ;  /* 0x000000ffff020224 */ /* 0x000fe200078e0000 */
[----:B------:R-:W-:Y:S05]  /*ac10*/  @P1 BRA `(.L_x_666) ;  /* 0x0000004000001947 */ /* 0x000fea0003800000 */
[----:B--2---:R-:W-:Y:S05]  /*ac20*/  @!P0 BRA `(.L_x_666) ;  /* 0x0000003000008947 */ /* 0x004fea0003800000 */
[----:B------:R-:W2:Y:S04]  /*ac30*/  LDG.E R4, [R8.64] ;  /* 0x0000001408047981 */ /* 0x000ea8000c1e1900 */
[----:B------:R-:W2:Y:S02]  /*ac40*/  LDG.E R0, [R8.64+0x4] ;  /* 0x0000041408007981 */ /* 0x000ea4000c1e1900 */
[----:B--2--5:R-:W-:-:S02]  /*ac50*/  IADD3 R24, -R4, R0, RZ ;  /* 0x0000000004187210 */ /* 0x024fc40007ffe1ff */
.L_x_666:
        /* <DEDUP_REMOVED lines=139> */
.L_x_668:
[----:B---3--:R-:W-:Y:S05]  /*b510*/  BSYNC B0 ;  /* 0x0000000000007941 */ /* 0x008fea0003800000 */
.L_x_667:
        /* <DEDUP_REMOVED lines=23> */
.L_x_670:
[----:B------:R-:W-:Y:S05]  /*b690*/  BSYNC B0 ;  /* 0x0000000000007941 */ /* 0x000fea0003800000 */
.L_x_669:
        /* <DEDUP_REMOVED lines=23> */
.L_x_672:
[----:B------:R-:W-:Y:S05]  /*b810*/  BSYNC B0 ;  /* 0x0000000000007941 */ /* 0x000fea0003800000 */
.L_x_671:
        /* <DEDUP_REMOVED lines=24> */
.L_x_665:
[----:B------:R-:W-:Y:S01]  /*b9a0*/  ISETP.NE.U32.AND P0, PT, RZ, c[0x0][0x508], PT ;  /* 0x00014200ff007a0c */ /* 0x000fe20003f05070 */
[----:B------:R-:W-:Y:S01]  /*b9b0*/  IMAD.MOV.U32 R2, RZ, RZ, 0x4 ;  /* 0x00000004ff027424 */ /* 0x000fe200078e00ff */
[----:B------:R-:W-:Y:S02]  /*b9c0*/  ISETP.NE.U32.AND P1, PT, RZ, c[0x0][0x500], PT ;  /* 0x00014000ff007a0c */ /* 0x000fe40003f25070 */
[----:B------:R-:W-:Y:S01]  /*b9d0*/  ISETP.NE.AND.EX P0, PT, RZ, c[0x0][0x50c], PT, P0 ;  /* 0x00014300ff007a0c */ /* 0x000fe20003f05300 */
[----:B-----5:R-:W-:Y:S01]  /*b9e0*/  IMAD.WIDE R6, R252, R2, c[0x0][0x500] ;  /* 0x00014000fc067625 */ /* 0x020fe200078e0202 */
        /* <DEDUP_REMOVED lines=13> */
.L_x_673:
        /* <DEDUP_REMOVED lines=42> */
.L_x_675:
[----:B------:R-:W-:Y:S05]  /*bd60*/  BSYNC B0 ;  /* 0x0000000000007941 */ /* 0x000fea0003800000 */
.L_x_674:
        /* <DEDUP_REMOVED lines=66> */
.L_x_677:
[----:B------:R-:W-:Y:S05]  /*c190*/  BSYNC B0 ;  /* 0x0000000000007941 */ /* 0x000fea0003800000 */
.L_x_676:
        /* <DEDUP_REMOVED lines=21> */
.L_x_679:
[----:B------:R-:W-:Y:S05]  /*c2f0*/  BSYNC B0 ;  /* 0x0000000000007941 */ /* 0x000fea0003800000 */
.L_x_678:
        /* <DEDUP_REMOVED lines=21> */
.L_x_681:
[----:B------:R-:W-:Y:S05]  /*c450*/  BSYNC B0 ;  /* 0x0000000000007941 */ /* 0x000fea0003800000 */
.L_x_680:
        /* <DEDUP_REMOVED lines=22> */
.L_x_682:
        /* <DEDUP_REMOVED lines=12> */
.L_x_1295:


//--------------------- .text._ZN7cutlass13device_kernelIN5flash19enable_sm80_to_sm89INS1_16FlashAttnFwdSm80INS1_25CollectiveMainloopFwdSm80ILi8ELi2ELb0EN4cute5tupleIJNS5_1CILi128EEENS7_ILi64EEENS7_ILi192EEEEEELi192ENS_6half_tEfNS_4arch4Sm80ELb0ELb0ELb0ELb1ELb0ELb1ELb1ELb0EEENS1_21CollectiveEpilogueFwdINS6_IJS8_SA_S9_EEENS6_IJNS7_ILi1EEESI_SI_EEESC_SE_Li256ELb1ELb1ELb0ELb0EEENS1_19SingleTileSchedulerILb1ELb0ELb1ELi128EEEEEEEEEvNT_6ParamsE --------------------------
	.section	.text._ZN7cutlass13device_kernelIN5flash19enable_sm80_to_sm89INS1_16FlashAttnFwdSm80INS1_25CollectiveMainloopFwdSm80ILi8ELi2ELb0EN4cute5tupleIJNS5_1CILi128EEENS7_ILi64EEENS7_ILi192EEEEEELi192ENS_6half_tEfNS_4arch4Sm80ELb0ELb0ELb0ELb1ELb0ELb1ELb1ELb0EEENS1_21CollectiveEpilogueFwdINS6_IJS8_SA_S9_EEENS6_IJNS7_ILi1EEESI_SI_EEESC_SE_Li256ELb1ELb1ELb0ELb0EEENS1_19SingleTileSchedulerILb1ELb0ELb1ELi128EEEEEEEEEvNT_6ParamsE,"ax",@progbits
	.sectioninfo	@"SHI_REGISTERS=234"
	.align	128
.text._ZN7cutlass13device_kernelIN5flash19enable_sm80_to_sm89INS1_16FlashAttnFwdSm80INS1_25CollectiveMainloopFwdSm80ILi8ELi2ELb0EN4cute5tupleIJNS5_1CILi128EEENS7_ILi64EEENS7_ILi192EEEEEELi192ENS_6half_tEfNS_4arch4Sm80ELb0ELb0ELb0ELb1ELb0ELb1ELb1ELb0EEENS1_21CollectiveEpilogueFwdINS6_IJS8_SA_S9_EEENS6_IJNS7_ILi1EEESI_SI_EEESC_SE_Li256ELb1ELb1ELb0ELb0EEENS1_19SingleTileSchedulerILb1ELb0ELb1ELi128EEEEEEEEEvNT_6ParamsE:
        .type           _ZN7cutlass13device_kernelIN5flash19enable_sm80_to_sm89INS1_16FlashAttnFwdSm80INS1_25CollectiveMainloopFwdSm80ILi8ELi2ELb0EN4cute5tupleIJNS5_1CILi128EEENS7_ILi64EEENS7_ILi192EEEEEELi192ENS_6half_tEfNS_4arch4Sm80ELb0ELb0ELb0ELb1ELb0ELb1ELb1ELb0EEENS1_21CollectiveEpilogueFwdINS6_IJS8_SA_S9_EEENS6_IJNS7_ILi1EEESI_SI_EEESC_SE_Li256ELb1ELb1ELb0ELb0EEENS1_19SingleTileSchedulerILb1ELb0ELb1ELi128EEEEEEEEEvNT_6ParamsE,@function
        .size           _ZN7cutlass13device_kernelIN5flash19enable_sm80_to_sm89INS1_16FlashAttnFwdSm80INS1_25CollectiveMainloopFwdSm80ILi8ELi2ELb0EN4cute5tupleIJNS5_1CILi128EEENS7_ILi64EEENS7_ILi192EEEEEELi192ENS_6half_tEfNS_4arch4Sm80ELb0ELb0ELb0ELb1ELb0ELb1ELb1ELb0EEENS1_21CollectiveEpilogueFwdINS6_IJS8_SA_S9_EEENS6_IJNS7_ILi1EEESI_SI_EEESC_SE_Li256ELb1ELb1ELb0ELb0EEENS1_19SingleTileSchedulerILb1ELb0ELb1ELi128EEEEEEEEEvNT_6ParamsE,(.L_x_1296 - _ZN7cutlass13device_kernelIN5flash19enable_sm80_to_sm89INS1_16FlashAttnFwdSm80INS1_25CollectiveMainloopFwdSm80ILi8ELi2ELb0EN4cute5tupleIJNS5_1CILi128EEENS7_ILi64EEENS7_ILi192EEEEEELi192ENS_6half_tEfNS_4arch4Sm80ELb0ELb0ELb0ELb1ELb0ELb1ELb1ELb0EEENS1_21CollectiveEpilogueFwdINS6_IJS8_SA_S9_EEENS6_IJNS7_ILi1EEESI_SI_EEESC_SE_Li256ELb1ELb1ELb0ELb0EEENS1_19SingleTileSchedulerILb1ELb0ELb1ELi128EEEEEEEEEvNT_6ParamsE)
        .other          _ZN7cutlass13device_kernelIN5flash19enable_sm80_to_sm89INS1_16FlashAttnFwdSm80INS1_25CollectiveMainloopFwdSm80ILi8ELi2ELb0EN4cute5tupleIJNS5_1CILi128EEENS7_ILi64EEENS7_ILi192EEEEEELi192ENS_6half_tEfNS_4arch4Sm80ELb0ELb0ELb0ELb1ELb0ELb1ELb1ELb0EEENS1_21CollectiveEpilogueFwdINS6_IJS8_SA_S9_EEENS6_IJNS7_ILi1EEESI_SI_EEESC_SE_Li256ELb1ELb1ELb0ELb0EEENS1_19SingleTileSchedulerILb1ELb0ELb1ELi128EEEEEEEEEvNT_6ParamsE,@"STO_CUDA_ENTRY STV_DEFAULT"
_ZN7cutlass13device_kernelIN5flash19enable_sm80_to_sm89INS1_16FlashAttnFwdSm80INS1_25CollectiveMainloopFwdSm80ILi8ELi2ELb0EN4cute5tupleIJNS5_1CILi128EEENS7_ILi64EEENS7_ILi192EEEEEELi192ENS_6half_tEfNS_4arch4Sm80ELb0ELb0ELb0ELb1ELb0ELb1ELb1ELb0EEENS1_21CollectiveEpilogueFwdINS6_IJS8_SA_S9_EEENS6_IJNS7_ILi1EEESI_SI_EEESC_SE_Li256ELb1ELb1ELb0ELb0EEENS1_19SingleTileSchedulerILb1ELb0ELb1ELi128EEEEEEEEEvNT_6ParamsE:
        /* <DEDUP_REMOVED lines=16> */
.L_x_684:
        /* <DEDUP_REMOVED lines=8> */
.L_x_686:
[----:B------:R-:W-:-:S05]  /*0180*/  MOV R5, c[0x0][0x54c] ;  /* 0x0001530000057a02 */ /* 0x000fca0000000f00 */
.L_x_685:
[----:B-----5:R-:W-:Y:S01]  /*0190*/  IMAD R5, R5, c[0x0][0x548], RZ ;  /* 0x0001520005057a24 */ /* 0x020fe200078e02ff */
[----:B------:R-:W-:-:S04]  /*01a0*/  SHF.L.U32 R0, R85, 0x7, RZ ;  /* 0x0000000755007819 */ /* 0x000fc800000006ff */
[----:B------:R-:W-:-:S04]  /*01b0*/  ISETP.GE.AND P0, PT, R0, R5, PT ;  /* 0x000000050000720c */ /* 0x000fc80003f06270 */
[----:B------:R-:W-:Y:S01]  /*01c0*/  SEL R184, R184, 0xffffffff, !P0 ;  /* 0xffffffffb8b87807 */ /* 0x000fe20004000000 */
[----:B------:R-:W-:Y:S05]  /*01d0*/  BRA `(.L_x_687) ;  /* 0x0000012000007947 */ /* 0x000fea0003800000 */
.L_x_683:
[----:B---3--:R-:W-:-:S04]  /*01e0*/  ISETP.NE.U32.AND P0, PT, RZ, c[0x0][0x568], PT ;  /* 0x00015a00ff007a0c */ /* 0x008fc80003f05070 */
[----:B------:R-:W-:-:S13]  /*01f0*/  ISETP.NE.AND.EX P0, PT, RZ, c[0x0][0x56c], PT, P0 ;  /* 0x00015b00ff007a0c */ /* 0x000fda0003f05300 */
[----:B------:R-:W-:Y:S05]  /*0200*/  @!P0 BRA `(.L_x_688) ;  /* 0x0000002000008947 */ /* 0x000fea0003800000 */
[----:B------:R1:W5:Y:S01]  /*0210*/  LDG.E R5, [R4.64] ;  /* 0x0000000604057981 */ /* 0x000362000c1e1900 */
[----:B------:R-:W-:Y:S05]  /*0220*/  BRA `(.L_x_689) ;  /* 0x0000009000007947 */ /* 0x000fea0003800000 */
.L_x_688:
        /* <DEDUP_REMOVED lines=8> */
.L_x_690:
[----:B------:R-:W-:-:S05]  /*02b0*/  MOV R5, c[0x0][0x54c] ;  /* 0x0001530000057a02 */ /* 0x000fca0000000f00 */
.L_x_689:
[----:B-----5:R-:W-:Y:S01]  /*02c0*/  IMAD R5, R5, c[0x0][0x548], RZ ;  /* 0x0001520005057a24 */ /* 0x020fe200078e02ff */
[----:B------:R-:W-:-:S04]  /*02d0*/  SHF.L.U32 R0, R85, 0x7, RZ ;  /* 0x0000000755007819 */ /* 0x000fc800000006ff */
[----:B------:R-:W-:-:S04]  /*02e0*/  ISETP.GE.AND P0, PT, R0, R5, PT ;  /* 0x000000050000720c */ /* 0x000fc80003f06270 */
[----:B------:R-:W-:-:S04]  /*02f0*/  SEL R184, R184, 0xffffffff, !P0 ;  /* 0xffffffffb8b87807 */ /* 0x000fc80004000000 */
.L_x_687:
        /* <DEDUP_REMOVED lines=19> */
[CC--:B------:R-:W-:Y:S01]  /*0430*/  IMAD.WIDE R6, R184.reuse, R3.reuse, c[0x0][0x358] ;  /* 0x0000d600b8067625 */ /* 0x0c0fe200078e0203 */
[----:B------:R2:W5:Y:S01]  /*0440*/  @P2 LDG.E R90, [R14.64] ;  /* 0x000000060e5a2981 */ /* 0x000562000c1e1900 */
[----:B------:R-:W-:Y:S02]  /*0450*/  P2R R5, PR, RZ, 0x20 ;  /* 0x00000020ff057803 */ /* 0x000fe40000000000 */
[----:B------:R-:W-:Y:S02]  /*0460*/  @P0 IMAD.WIDE R12, R184, R3, c[0x0][0x360] ;  /* 0x0000d800b80c0625 */ /* 0x000fe400078e0203 */
[----:B------:R2:W5:Y:S04]  /*0470*/  @P1 LDG.E R91, [R10.64] ;  /* 0x000000060a5b1981 */ /* 0x000568000c1e1900 */
[----:B------:R2:W5:Y:S04]  /*0480*/  @P0 LDG.E R87, [R12.64] ;  /* 0x000000060c570981 */ /* 0x000568000c1e1900 */
[----:B------:R2:W5:Y:S04]  /*0490*/  @P5 LDG.E R89, [R8.64] ;  /* 0x0000000608595981 */ /* 0x000568000c1e1900 */
[----:B------:R2:W5:Y:S04]  /*04a0*/  @P4 LDG.E R21, [R6.64] ;  /* 0x0000000606154981 */ /* 0x000568000c1e1900 */
[----:B------:R-:W3:Y:S01]  /*04b0*/  S2R R185, SR_CTAID.Y ;  /* 0x0000000000b97919 */ /* 0x000ee20000002600 */
[----:B------:R-:W-:-:S02]  /*04c0*/  IMAD.MOV.U32 R2, RZ, RZ, c[0x0][0x1d0] ;  /* 0x00007400ff027624 */ /* 0x000fc400078e00ff */
[----:B------:R-:W-:Y:S01]  /*04d0*/  IMAD.MOV.U32 R93, RZ, RZ, c[0x0][0x228] ;  /* 0x00008a00ff5d7624 */ /* 0x000fe200078e00ff */
[----:B---3--:R-:W-:Y:S01]  /*04e0*/  SHF.R.S32.HI R88, RZ, 0x1f, R185 ;  /* 0x0000001fff587819 */ /* 0x008fe200000114b9 */
[----:B------:R-:W-:Y:S05]  /*04f0*/  @P0 BRA `(.L_x_691) ;  /* 0x0000004000000947 */ /* 0x000fea0003800000 */
[----:B--2---:R-:W-:Y:S05]  /*0500*/  @!P1 BRA `(.L_x_691) ;  /* 0x0000003000009947 */ /* 0x004fea0003800000 */
[----:B-----5:R-:W2:Y:S04]  /*0510*/  LDG.E R87, [R10.64] ;  /* 0x000000060a577981 */ /* 0x020ea8000c1e1900 */
[----:B------:R-:W2:Y:S02]  /*0520*/  LDG.E R0, [R10.64+0x4] ;  /* 0x000004060a007981 */ /* 0x000ea4000c1e1900 */
[----:B--2---:R-:W-:Y:S02]  /*0530*/  IADD3 R87, -R87, R0, RZ ;  /* 0x0000000057577210 */ /* 0x004fe40007ffe1ff */
.L_x_691:
[----:B--2---:R-:W-:-:S04]  /*0540*/  ISETP.NE.U32.AND P0, PT, RZ, c[0x0][0x368], PT ;  /* 0x0000da00ff007a0c */ /* 0x004fc80003f05070 */
[----:B------:R-:W-:-:S13]  /*0550*/  ISETP.NE.AND.EX P0, PT, RZ, c[0x0][0x36c], PT, P0 ;  /* 0x0000db00ff007a0c */ /* 0x000fda0003f05300 */
[----:B------:R-:W-:Y:S05]  /*0560*/  @!P0 BRA `(.L_x_692) ;  /* 0x0000003000008947 */ /* 0x000fea0003800000 */
[----:B------:R-:W-:-:S05]  /*0570*/  IMAD.WIDE R8, R184, R3, c[0x0][0x368] ;  /* 0x0000da00b8087625 */ /* 0x000fca00078e0203 */
[----:B------:R2:W5:Y:S01]  /*0580*/  LDG.E R2, [R8.64] ;  /* 0x0000000608027981 */ /* 0x000562000c1e1900 */
[----:B------:R-:W-:Y:S05]  /*0590*/  BRA `(.L_x_693) ;  /* 0x0000004000007947 */ /* 0x000fea0003800000 */
.L_x_692:
[----:B------:R-:W-:Y:S05]  /*05a0*/  @!P5 BRA `(.L_x_693) ;  /* 0x000000300000d947 */ /* 0x000fea0003800000 */
[----:B------:R-:W2:Y:S04]  /*05b0*/  LDG.E R2, [R8.64] ;  /* 0x0000000608027981 */ /* 0x000ea8000c1e1900 */
[----:B------:R-:W2:Y:S02]  /*05c0*/  LDG.E R11, [R8.64+0x4] ;  /* 0x00000406080b7981 */ /* 0x000ea4000c1e1900 */
[----:B--2---:R-:W-:Y:S02]  /*05d0*/  IADD3 R2, -R2, R11, RZ ;  /* 0x0000000b02027210 */ /* 0x004fe40007ffe1ff */
.L_x_693:
[----:B-1----:R-:W3:Y:S04]  /*05e0*/  @P4 LDG.E R4, [R6.64] ;  /* 0x0000000606044981 */ /* 0x002ee8000c1e1900 */
[----:B--2---:R-:W3:Y:S01]  /*05f0*/  @P4 LDG.E R9, [R6.64+0x4] ;  /* 0x0000040606094981 */ /* 0x004ee2000c1e1900 */
[----:B-----5:R-:W-:Y:S01]  /*0600*/  IMAD.IADD R0, R2, 0x1, -R90 ;  /* 0x0000000102007824 */ /* 0x020fe200078e0a5a */
[----:B------:R-:W-:Y:S01]  /*0610*/  ISETP.NE.U32.AND P0, PT, RZ, c[0x0][0x378], PT ;  /* 0x0000de00ff007a0c */ /* 0x000fe20003f05070 */
[----:B------:R-:W-:-:S03]  /*0620*/  IMAD.MOV.U32 R86, RZ, RZ, R2 ;  /* 0x000000ffff567224 */ /* 0x000fc600078e0002 */
[----:B------:R-:W-:Y:S01]  /*0630*/  ISETP.NE.AND.EX P0, PT, RZ, c[0x0][0x37c], PT, P0 ;  /* 0x0000df00ff007a0c */ /* 0x000fe20003f05300 */
[----:B------:R-:W-:-:S05]  /*0640*/  IMAD.MOV R11, RZ, RZ, -R0 ;  /* 0x000000ffff0b7224 */ /* 0x000fca00078e0a00 */
[----:B------:R-:W-:-:S07]  /*0650*/  IMNMX R11, RZ, R11, !PT ;  /* 0x0000000bff0b7217 */ /* 0x000fce0007800200 */
[----:B------:R-:W-:-:S05]  /*0660*/  @P0 IMAD.WIDE R12, R184, R3, c[0x0][0x378] ;  /* 0x0000de00b80c0625 */ /* 0x000fca00078e0203 */
[----:B------:R1:W5:Y:S01]  /*0670*/  @P0 LDG.E R86, [R12.64] ;  /* 0x000000060c560981 */ /* 0x000362000c1e1900 */
[----:B---3--:R-:W-:-:S04]  /*0680*/  @P4 IMAD.IADD R93, R9, 0x1, -R4 ;  /* 0x00000001095d4824 */ /* 0x008fc800078e0a04 */
[----:B------:R-:W-:-:S05]  /*0690*/  IMAD.IADD R92, R0, 0x1, R93 ;  /* 0x00000001005c7824 */ /* 0x000fca00078e025d */
[----:B------:R-:W-:-:S04]  /*06a0*/  IADD3 R4, R92, 0x3f, RZ ;  /* 0x0000003f5c047810 */ /* 0x000fc80007ffe0ff */
[----:B------:R-:W-:-:S04]  /*06b0*/  SHF.R.S32.HI R133, RZ, 0x1f, R4 ;  /* 0x0000001fff857819 */ /* 0x000fc80000011404 */
[----:B------:R-:W-:-:S04]  /*06c0*/  LEA.HI R133, R133, R4, RZ, 0x6 ;  /* 0x0000000485857211 */ /* 0x000fc800078f30ff */
[----:B------:R-:W-:-:S05]  /*06d0*/  LOP3.LUT R7, R133, 0xffffffc0, RZ, 0xc0, !PT ;  /* 0xffffffc085077812 */ /* 0x000fca00078ec0ff */
[----:B------:R-:W-:-:S05]  /*06e0*/  IMAD.IADD R0, R7, 0x1, -R0 ;  /* 0x0000000107007824 */ /* 0x000fca00078e0a00 */
[----:B------:R-:W-:-:S04]  /*06f0*/  IMNMX R0, R0, R93, PT ;  /* 0x0000005d00007217 */ /* 0x000fc80003800200 */
[----:B------:R-:W-:Y:S02]  /*0700*/  ISETP.GT.AND P0, PT, R0, R11, PT ;  /* 0x0000000b0000720c */ /* 0x000fe40003f04270 */
[----:B------:R-:W-:-:S05]  /*0710*/  SHF.R.U32.HI R11, RZ, 0x6, R11 ;  /* 0x00000006ff0b7819 */ /* 0x000fca000001160b */
[----:B------:R-:W-:-:S06]  /*0720*/  IMAD.MOV.U32 R6, RZ, RZ, R11 ;  /* 0x000000ffff067224 */ /* 0x000fcc00078e000b */
[----:B------:R-:W-:-:S04]  /*0730*/  @P0 IADD3 R0, R0, 0x3f, RZ ;  /* 0x0000003f00000810 */ /* 0x000fc80007ffe0ff */
        /* <DEDUP_REMOVED lines=10> */
[----:B------:R-:W-:Y:S01]  /*07e0*/  IMAD.MOV.U32 R98, RZ, RZ, c[0x0][0x238] ;  /* 0x00008e00ff627624 */ /* 0x000fe200078e00ff */
[----:B------:R-:W-:Y:S01]  /*07f0*/  SHF.R.S32.HI R3, RZ, 0x1f, R21 ;  /* 0x0000001fff037819 */ /* 0x000fe20000011415 */
[----:B------:R-:W-:Y:S01]  /*0800*/  IMAD.MOV.U32 R131, RZ, RZ, 0x6 ;  /* 0x00000006ff837424 */ /* 0x000fe200078e00ff */
[-C--:B------:R-:W-:Y:S01]  /*0810*/  LEA.HI R9, R7, R84.reuse, RZ, 0x3 ;  /* 0x0000005407097211 */ /* 0x080fe200078f18ff */
[----:B------:R-:W-:Y:S01]  /*0820*/  IMAD R10, R88, c[0x0][0x240], RZ ;  /* 0x00009000580a7a24 */ /* 0x000fe200078e02ff */
[----:B------:R-:W-:Y:S01]  /*0830*/  IADD3 R18, R6, -0x1, RZ ;  /* 0xffffffff06127810 */ /* 0x000fe20007ffe0ff */
[----:B------:R-:W-:Y:S01]  /*0840*/  IMAD.SHL.U32 R97, R98, 0x40, RZ ;  /* 0x0000004062617824 */ /* 0x000fe200078e00ff */
[----:B------:R-:W-:Y:S01]  /*0850*/  SHF.R.S32.HI R4, RZ, 0x3, R9 ;  /* 0x00000003ff047819 */ /* 0x000fe20000011409 */
[----:B------:R-:W-:Y:S01]  /*0860*/  IMAD R22, R88, c[0x0][0x260], RZ ;  /* 0x0000980058167a24 */ /* 0x000fe200078e02ff */
[----:B------:R-:W-:Y:S01]  /*0870*/  LOP3.LUT R9, R9, 0x1ffffff8, RZ, 0xc0, !PT ;  /* 0x1ffffff809097812 */ /* 0x000fe200078ec0ff */
[----:B------:R-:W-:Y:S01]  /*0880*/  IMAD.SHL.U32 R99, R98, 0x20, RZ ;  /* 0x0000002062637824 */ /* 0x000fe200078e00ff */
[----:B------:R-:W-:Y:S01]  /*0890*/  IADD3 R21, P0, R4, R21, RZ ;  /* 0x0000001504157210 */ /* 0x000fe20007f1e0ff */
[----:B------:R-:W-:Y:S01]  /*08a0*/  IMAD R22, R185, c[0x0][0x264], R22 ;  /* 0x00009900b9167a24 */ /* 0x000fe200078e0216 */
[----:B------:R-:W-:Y:S01]  /*08b0*/  SHF.L.U64.HI R95, R98, R131, c[0x0][0x23c] ;  /* 0x00008f00625f7619 */ /* 0x000fe20000010283 */
[----:B------:R-:W-:Y:S01]  /*08c0*/  IMAD.IADD R12, R84, 0x1, -R9 ;  /* 0x00000001540c7824 */ /* 0x000fe200078e0a09 */
[----:B------:R-:W-:Y:S01]  /*08d0*/  LEA.HI.X.SX32 R0, R4, R3, 0x1, P0 ;  /* 0x0000000304007211 */ /* 0x000fe200000f0eff */
[----:B------:R-:W-:Y:S01]  /*08e0*/  IMAD.MOV.U32 R101, RZ, RZ, 0x5 ;  /* 0x00000005ff657424 */ /* 0x000fe200078e00ff */
[----:B------:R-:W-:Y:S01]  /*08f0*/  SEL R144, R184, RZ, !P4 ;  /* 0x000000ffb8907207 */ /* 0x000fe20006000000 */
[----:B------:R-:W-:Y:S01]  /*0900*/  IMAD.SHL.U32 R12, R12, 0x8, RZ ;  /* 0x000000080c0c7824 */ /* 0x000fe200078e00ff */
[----:B------:R-:W-:Y:S01]  /*0910*/  LEA.HI R24, R7, R84, RZ, 0x2 ;  /* 0x0000005407187211 */ /* 0x000fe200078f10ff */
[----:B------:R-:W-:Y:S01]  /*0920*/  IMAD R146, R0, c[0x0][0x238], RZ ;  /* 0x00008e0000927a24 */ /* 0x000fe200078e02ff */
[----:B------:R-:W-:Y:S01]  /*0930*/  SHF.L.U64.HI R98, R98, R101, c[0x0][0x23c] ;  /* 0x00008f0062627619 */ /* 0x000fe20000010265 */
[----:B------:R-:W-:Y:S01]  /*0940*/  IMAD R0, R0, c[0x0][0x258], RZ ;  /* 0x0000960000007a24 */ /* 0x000fe200078e02ff */
[----:B------:R-:W-:Y:S01]  /*0950*/  SHF.R.S32.HI R13, RZ, 0x1f, R12 ;  /* 0x0000001fff0d7819 */ /* 0x000fe2000001140c */
[C---:B------:R-:W-:Y:S01]  /*0960*/  IMAD R146, R21.reuse, c[0x0][0x23c], R146 ;  /* 0x00008f0015927a24 */ /* 0x040fe200078e0292 */
[----:B------:R-:W-:Y:S01]  /*0970*/  ISETP.GE.AND P5, PT, R12, c[0x0][0x1d4], PT ;  /* 0x000075000c007a0c */ /* 0x000fe20003fa6270 */
[C---:B------:R-:W-:Y:S01]  /*0980*/  IMAD R3, R21.reuse, c[0x0][0x25c], R0 ;  /* 0x0000970015037a24 */ /* 0x040fe200078e0200 */
[----:B------:R-:W-:Y:S01]  /*0990*/  SHF.R.S32.HI R0, RZ, 0x1f, R18 ;  /* 0x0000001fff007819 */ /* 0x000fe20000011412 */
[----:B------:R-:W-:Y:S01]  /*09a0*/  IMAD.WIDE.U32 R8, R21, c[0x0][0x238], R12 ;  /* 0x00008e0015087a25 */ /* 0x000fe200078e000c */
[----:B------:R-:W-:Y:S01]  /*09b0*/  LOP3.LUT R186, R186, 0xfffffffd, RZ, 0xc0, !PT ;  /* 0xfffffffdbaba7812 */ /* 0x000fe200078ec0ff */
[----:B------:R-:W-:Y:S01]  /*09c0*/  ULDC.U8 UR4, c[0x0][0x298] ;  /* 0x0000a60000047ab9 */ /* 0x000fe20000000000 */
[----:B------:R-:W-:Y:S01]  /*09d0*/  SHF.R.S32.HI R109, RZ, 0x2, R24 ;  /* 0x00000002ff6d7819 */ /* 0x000fe20000011418 */
[----:B------:R-:W-:-:S02]  /*09e0*/  IMAD.IADD R147, R9, 0x1, R146 ;  /* 0x0000000109937824 */ /* 0x000fc400078e0292 */
[----:B------:R-:W-:Y:S02]  /*09f0*/  IMAD.MOV.U32 R146, RZ, RZ, R8 ;  /* 0x000000ffff927224 */ /* 0x000fe400078e0008 */
[----:B------:R-:W-:Y:S02]  /*0a00*/  IMAD.MOV.U32 R8, RZ, RZ, c[0x0][0x258] ;  /* 0x00009600ff087624 */ /* 0x000fe400078e00ff */
[----:B------:R-:W-:Y:S01]  /*0a10*/  IMAD.WIDE.U32 R20, R21, c[0x0][0x258], R12 ;  /* 0x0000960015147a25 */ /* 0x000fe200078e000c */
[----:B------:R-:W-:Y:S02]  /*0a20*/  SHF.R.S32.HI R13, RZ, 0x1f, R184 ;  /* 0x0000001fff0d7819 */ /* 0x000fe400000114b8 */
[C---:B------:R-:W-:Y:S01]  /*0a30*/  SHF.L.U64.HI R94, R8.reuse, R131, c[0x0][0x25c] ;  /* 0x00009700085e7619 */ /* 0x040fe20000010283 */
[----:B------:R-:W-:Y:S01]  /*0a40*/  IMAD.IADD R21, R21, 0x1, R3 ;  /* 0x0000000115157824 */ /* 0x000fe200078e0203 */
[----:B------:R-:W-:Y:S01]  /*0a50*/  SEL R149, R13, RZ, !P4 ;  /* 0x000000ff0d957207 */ /* 0x000fe20006000000 */
[----:B------:R-:W-:Y:S01]  /*0a60*/  IMAD R9, R95, R18, RZ ;  /* 0x000000125f097224 */ /* 0x000fe200078e02ff */
[----:B------:R-:W-:Y:S01]  /*0a70*/  SHF.L.U64.HI R101, R8, R101, c[0x0][0x25c] ;  /* 0x0000970008657619 */ /* 0x000fe20000010265 */
[----:B------:R-:W-:-:S02]  /*0a80*/  IMAD R3, R185, c[0x0][0x244], R10 ;  /* 0x00009100b9037a24 */ /* 0x000fc400078e020a */
[----:B------:R-:W-:-:S04]  /*0a90*/  IMAD.WIDE.U32 R146, R185, c[0x0][0x240], R146 ;  /* 0x00009000b9927a25 */ /* 0x000fc800078e0092 */
[----:B------:R-:W-:Y:S02]  /*0aa0*/  IMAD.SHL.U32 R96, R8, 0x40, RZ ;  /* 0x0000004008607824 */ /* 0x000fe400078e00ff */
[----:B------:R-:W-:Y:S02]  /*0ab0*/  IMAD R15, R94, R18, RZ ;  /* 0x000000125e0f7224 */ /* 0x000fe400078e02ff */
[C---:B------:R-:W-:Y:S02]  /*0ac0*/  IMAD R9, R0.reuse, R97, R9 ;  /* 0x0000006100097224 */ /* 0x040fe400078e0209 */
[----:B------:R-:W-:Y:S02]  /*0ad0*/  IMAD.IADD R147, R147, 0x1, R3 ;  /* 0x0000000193937824 */ /* 0x000fe400078e0203 */
[----:B------:R-:W-:Y:S02]  /*0ae0*/  IMAD R0, R0, R96, R15 ;  /* 0x0000006000007224 */ /* 0x000fe400078e020f */
[----:B------:R-:W-:-:S02]  /*0af0*/  IMAD.SHL.U32 R3, R4, 0x40, RZ ;  /* 0x0000004004037824 */ /* 0x000fc400078e00ff */
[----:B------:R-:W-:Y:S01]  /*0b00*/  IMAD.IADD R15, R93, 0x1, -R4 ;  /* 0x000000015d0f7824 */ /* 0x000fe200078e0a04 */
[----:B------:R-:W-:Y:S01]  /*0b10*/  IADD3 R4, R12, 0x40, RZ ;  /* 0x000000400c047810 */ /* 0x000fe20007ffe0ff */
[----:B------:R-:W-:Y:S01]  /*0b20*/  IMAD R151, R149, c[0x0][0x248], RZ ;  /* 0x0000920095977a24 */ /* 0x000fe200078e02ff */
[----:B------:R-:W-:Y:S01]  /*0b30*/  LOP3.LUT R3, R3, 0x1c0, RZ, 0xc0, !PT ;  /* 0x000001c003037812 */ /* 0x000fe200078ec0ff */
[----:B------:R-:W-:Y:S01]  /*0b40*/  IMAD R14, R18, -0x40, R15 ;  /* 0xffffffc0120e7824 */ /* 0x000fe200078e020f */
[----:B------:R-:W-:Y:S01]  /*0b50*/  ISETP.GE.AND P4, PT, R4, c[0x0][0x1d4], PT ;  /* 0x0000750004007a0c */ /* 0x000fe20003f86270 */
[C---:B------:R-:W-:Y:S01]  /*0b60*/  IMAD R151, R144.reuse, c[0x0][0x24c], R151 ;  /* 0x0000930090977a24 */ /* 0x040fe200078e0297 */
[----:B------:R-:W-:Y:S01]  /*0b70*/  LOP3.LUT R10, R3, 0x38, R12, 0xf8, !PT ;  /* 0x00000038030a7812 */ /* 0x000fe200078ef80c */
[----:B------:R-:W-:Y:S01]  /*0b80*/  IMAD.WIDE.U32 R146, R144, c[0x0][0x248], R146 ;  /* 0x0000920090927a25 */ /* 0x000fe200078e0092 */
[----:B------:R-:W-:Y:S02]  /*0b90*/  SHF.R.U32.HI R3, RZ, 0x3, R3 ;  /* 0x00000003ff037819 */ /* 0x000fe40000011603 */
[C---:B------:R-:W-:Y:S01]  /*0ba0*/  ISETP.GE.AND P1, PT, R14.reuse, 0x21, PT ;  /* 0x000000210e00780c */ /* 0x040fe20003f26270 */
[----:B------:R-:W-:Y:S01]  /*0bb0*/  IMAD.IADD R151, R147, 0x1, R151 ;  /* 0x0000000193977824 */ /* 0x000fe200078e0297 */
[----:B------:R-:W-:Y:S01]  /*0bc0*/  ISETP.GE.AND P2, PT, R14, 0x1, PT ;  /* 0x000000010e00780c */ /* 0x000fe20003f46270 */
[----:B------:R-:W-:Y:S01]  /*0bd0*/  IMAD.MOV.U32 R150, RZ, RZ, R146 ;  /* 0x000000ffff967224 */ /* 0x000fe200078e0092 */
[----:B------:R-:W-:Y:S01]  /*0be0*/  LOP3.LUT R3, R10, R3, RZ, 0x3c, !PT ;  /* 0x000000030a037212 */ /* 0x000fe200078e3cff */
[----:B------:R-:W-:Y:S01]  /*0bf0*/  IMAD.WIDE.U32 R20, R185, c[0x0][0x260], R20 ;  /* 0x00009800b9147a25 */ /* 0x000fe200078e0014 */
[----:B------:R-:W-:-:S02]  /*0c00*/  LEA.HI R10, R7, R84, RZ, 0x6 ;  /* 0x00000054070a7211 */ /* 0x000fc400078f30ff */
[----:B------:R-:W-:Y:S01]  /*0c10*/  IADD3 R12, R12, 0x80, RZ ;  /* 0x000000800c0c7810 */ /* 0x000fe20007ffe0ff */
[----:B------:R-:W-:-:S04]  /*0c20*/  IMAD.WIDE.U32 R14, R18, R97, R150 ;  /* 0x00000061120e7225 */ /* 0x000fc800078e0096 */
[----:B------:R-:W-:Y:S01]  /*0c30*/  IMAD.SHL.U32 R10, R10, 0x8, RZ ;  /* 0x000000080a0a7824 */ /* 0x000fe200078e00ff */
[----:B------:R-:W-:Y:S01]  /*0c40*/  @P1 IADD3 R4, P6, R99, R14, RZ ;  /* 0x0000000e63041210 */ /* 0x000fe20007fde0ff */
[----:B------:R-:W-:Y:S02]  /*0c50*/  IMAD.IADD R23, R21, 0x1, R22 ;  /* 0x0000000115177824 */ /* 0x000fe400078e0216 */
[----:B------:R-:W-:Y:S01]  /*0c60*/  IMAD.MOV.U32 R22, RZ, RZ, R20 ;  /* 0x000000ffff167224 */ /* 0x000fe200078e0014 */
[----:B------:R-:W-:Y:S01]  /*0c70*/  @P2 LEA R20, P0, R14, c[0x0][0x220], 0x1 ;  /* 0x000088000e142a11 */ /* 0x000fe200078008ff */
[----:B------:R-:W-:Y:S01]  /*0c80*/  IMAD R149, R149, c[0x0][0x268], RZ ;  /* 0x00009a0095957a24 */ /* 0x000fe200078e02ff */
[----:B------:R-:W-:Y:S01]  /*0c90*/  LOP3.LUT R10, R3, 0xfffffe00, R10, 0xf8, !PT ;  /* 0xfffffe00030a7812 */ /* 0x000fe200078ef80a */
[----:B------:R-:W-:Y:S02]  /*0ca0*/  IMAD.IADD R9, R15, 0x1, R9 ;  /* 0x000000010f097824 */ /* 0x000fe400078e0209 */
[----:B------:R-:W-:-:S02]  /*0cb0*/  IMAD R149, R144, c[0x0][0x26c], R149 ;  /* 0x00009b0090957a24 */ /* 0x000fc400078e0295 */
[----:B------:R-:W-:Y:S01]  /*0cc0*/  IMAD.WIDE.U32 R144, R144, c[0x0][0x268], R22 ;  /* 0x00009a0090907a25 */ /* 0x000fe200078e0016 */
[--C-:B------:R-:W-:Y:S02]  /*0cd0*/  @P2 LEA.HI.X R21, R14, c[0x0][0x224], R9.reuse, 0x1, P0 ;  /* 0x000089000e152a11 */ /* 0x100fe400000f0c09 */
[----:B------:R-:W-:Y:S01]  /*0ce0*/  @P1 LEA R22, P0, R4, c[0x0][0x220], 0x1 ;  /* 0x0000880004161a11 */ /* 0x000fe200078008ff */
[----:B------:R-:W-:Y:S01]  /*0cf0*/  @P1 IMAD.X R3, R98, 0x1, R9, P6 ;  /* 0x0000000162031824 */ /* 0x000fe200030e0609 */
[----:B------:R-:W-:Y:S01]  /*0d00*/  ISETP.NE.AND P6, PT, R5, RZ, PT ;  /* 0x000000ff0500720c */ /* 0x000fe20003fc5270 */
[----:B------:R-:W-:Y:S02]  /*0d10*/  @P1 IMAD.SHL.U32 R9, R10, 0x2, RZ ;  /* 0x000000020a091824 */ /* 0x000fe400078e00ff */
[----:B------:R-:W-:Y:S01]  /*0d20*/  IMAD.IADD R149, R145, 0x1, R149 ;  /* 0x0000000191957824 */ /* 0x000fe200078e0295 */
[----:B------:R-:W-:Y:S01]  /*0d30*/  @P1 LEA.HI.X R23, R4, c[0x0][0x224], R3, 0x1, P0 ;  /* 0x0000890004171a11 */ /* 0x000fe200000f0c03 */
[----:B------:R-:W-:Y:S01]  /*0d40*/  IMAD.MOV.U32 R148, RZ, RZ, R144 ;  /* 0x000000ffff947224 */ /* 0x000fe200078e0090 */
[----:B------:R-:W-:Y:S01]  /*0d50*/  ISETP.GT.AND P0, PT, R18, R11, PT ;  /* 0x0000000b1200720c */ /* 0x000fe20003f04270 */
[----:B------:R-:W-:-:S02]  /*0d60*/  IMAD.SHL.U32 R102, R8, 0x20, RZ ;  /* 0x0000002008667824 */ /* 0x000fc400078e00ff */
[----:B------:R-:W-:-:S04]  /*0d70*/  IMAD.WIDE.U32 R14, R18, R96, R148 ;  /* 0x00000060120e7225 */ /* 0x000fc800078e0094 */
[----:B------:R-:W-:Y:S02]  /*0d80*/  IMAD.IADD R0, R15, 0x1, R0 ;  /* 0x000000010f007824 */ /* 0x000fe400078e0200 */
[----:B------:R-:W-:Y:S02]  /*0d90*/  @P2 IMAD.SHL.U32 R8, R10, 0x2, RZ ;  /* 0x000000020a082824 */ /* 0x000fe400078e00ff */
[----:B------:R-:W-:Y:S02]  /*0da0*/  IMAD.MOV.U32 R100, RZ, RZ, 0x1 ;  /* 0x00000001ff647424 */ /* 0x000fe400078e00ff */
[----:B------:R-:W-:Y:S02]  /*0db0*/  IMAD.IADD R164, R89, 0x1, R2 ;  /* 0x0000000159a47824 */ /* 0x000fe400078e0202 */
[----:B------:R-:W-:Y:S02]  /*0dc0*/  IMAD R162, R88, c[0x0][0x1e8], RZ ;  /* 0x00007a0058a27a24 */ /* 0x000fe400078e02ff */
[----:B------:R-:W-:-:S04]  /*0dd0*/  IMAD.WIDE.U32 R26, R164, c[0x0][0x1e0], RZ ;  /* 0x00007800a41a7a25 */ /* 0x000fc800078e00ff */
[----:B------:R-:W-:Y:S02]  /*0de0*/  IMAD R162, R185, c[0x0][0x1ec], R162 ;  /* 0x00007b00b9a27a24 */ /* 0x000fe400078e02a2 */
[----:B------:R-:W-:Y:S02]  /*0df0*/  IMAD R28, R88, c[0x0][0x210], RZ ;  /* 0x00008400581c7a24 */ /* 0x000fe400078e02ff */
[----:B------:R-:W-:-:S04]  /*0e00*/  IMAD.WIDE.U32 R166, R109, c[0x0][0x1e0], RZ ;  /* 0x000078006da67a25 */ /* 0x000fc800078e00ff */
[----:B------:R-:W-:Y:S02]  /*0e10*/  IMAD R28, R185, c[0x0][0x214], R28 ;  /* 0x00008500b91c7a24 */ /* 0x000fe400078e021c */
[----:B------:R-:W-:Y:S02]  /*0e20*/  IMAD.MOV.U32 R69, RZ, RZ, 0x1 ;  /* 0x00000001ff457424 */ /* 0x000fe400078e00ff */
[----:B------:R-:W-:Y:S01]  /*0e30*/  IMAD.MOV.U32 R51, RZ, RZ, RZ ;  /* 0x000000ffff337224 */ /* 0x000fe200078e00ff */
[----:B--2---:R-:W-:Y:S01]  /*0e40*/  @P3 SHF.R.S32.HI R17, RZ, 0x1f, R16 ;  /* 0x0000001fff113819 */ /* 0x004fe20000011410 */
[----:B------:R-:W-:Y:S02]  /*0e50*/  @!P3 IMAD.MOV.U32 R16, RZ, RZ, R184 ;  /* 0x000000ffff10b224 */ /* 0x000fe400078e00b8 */
[----:B------:R-:W-:Y:S01]  /*0e60*/  @!P3 IMAD.MOV.U32 R17, RZ, RZ, R13 ;  /* 0x000000ffff11b224 */ /* 0x000fe200078e000d */
[----:B------:R-:W-:Y:S01]  /*0e70*/  ISETP.GE.AND P3, PT, R12, c[0x0][0x1d4], PT ;  /* 0x000075000c007a0c */ /* 0x000fe20003f66270 */
[----:B------:R-:W-:Y:S01]  /*0e80*/  @P2 IMAD.SHL.U32 R12, R10, 0x2, RZ ;  /* 0x000000020a0c2824 */ /* 0x000fe200078e00ff */
[----:B------:R-:W-:Y:S01]  /*0e90*/  SEL R160, R16, RZ, !P6 ;  /* 0x000000ff10a07207 */ /* 0x000fe20007000000 */
[----:B------:R-:W-:Y:S01]  /*0ea0*/  IMAD.MOV.U32 R13, RZ, RZ, c[0x0][0x27c] ;  /* 0x00009f00ff0d7624 */ /* 0x000fe200078e00ff */
[----:B------:R-:W-:-:S02]  /*0eb0*/  SEL R4, R17, RZ, !P6 ;  /* 0x000000ff11047207 */ /* 0x000fc40007000000 */
[----:B------:R-:W-:Y:S01]  /*0ec0*/  @!PT LDS RZ, [RZ] ;  /* 0x00000000fffff984 */ /* 0x000fe20000000800 */
[----:B------:R-:W-:Y:S01]  /*0ed0*/  @!PT LDS RZ, [RZ] ;  /* 0x00000000fffff984 */ /* 0x000fe20000000800 */
[----:B------:R-:W-:Y:S01]  /*0ee0*/  @!PT LDS RZ, [RZ] ;  /* 0x00000000fffff984 */ /* 0x000fe20000000800 */
[----:B------:R1:W-:Y:S01]  /*0ef0*/  @P2 LDGSTS.E.BYPASS.LTC128B.128 [R12+0xc100], [R20.64], !P5 ;  /* 0x0c100000140c2fae */ /* 0x0003e2000e901d46 */
[C---:B------:R-:W-:Y:S01]  /*0f00*/  @P2 LEA R16, P6, R14.reuse, c[0x0][0x250], 0x1 ;  /* 0x000094000e102a11 */ /* 0x040fe200078c08ff */
[----:B------:R-:W-:Y:S02]  /*0f10*/  IMAD.SHL.U32 R13, R13, 0x2, RZ ;  /* 0x000000020d0d7824 */ /* 0x000fe400078e00ff */
[----:B------:R1:W-:Y:S01]  /*0f20*/  @P2 LDGSTS.E.BYPASS.LTC128B.128 [R12+0xe100], [R20.64+0x80], !P4 ;  /* 0x0e100080140c2fae */ /* 0x0003e2000e101d46 */
[----:B------:R-:W-:Y:S01]  /*0f30*/  @P2 LEA.HI.X R17, R14, c[0x0][0x254], R0, 0x1, P6 ;  /* 0x000095000e112a11 */ /* 0x000fe200030f0c00 */
[----:B------:R-:W-:Y:S01]  /*0f40*/  IMAD R121, R4, c[0x0][0x1f0], RZ ;  /* 0x00007c0004797a24 */ /* 0x000fe200078e02ff */
[----:B------:R-:W-:Y:S01]  /*0f50*/  @P1 IADD3 R3, P6, R102, R14, RZ ;  /* 0x0000000e66031210 */ /* 0x000fe20007fde0ff */
[----:B------:R1:W-:Y:S01]  /*0f60*/  @P2 LDGSTS.E.BYPASS.LTC128B.128 [R12+0x10100], [R20.64+0x100], !P3 ;  /* 0x10100100140c2fae */ /* 0x0003e2000d901d46 */
[----:B------:R-:W-:Y:S01]  /*0f70*/  @P0 IADD3 R14, R6, -0x2, RZ ;  /* 0xfffffffe060e0810 */ /* 0x000fe20007ffe0ff */
[----:B------:R-:W-:-:S02]  /*0f80*/  IMAD R121, R160, c[0x0][0x1f4], R121 ;  /* 0x00007d00a0797a24 */ /* 0x000fc400078e0279 */
[----:B------:R2:W-:Y:S01]  /*0f90*/  @P1 LDGSTS.E.BYPASS.LTC128B.128 [R9+0xd100], [R22.64], !P5 ;  /* 0x0d10000016091fae */ /* 0x0005e2000e901d46 */
[----:B------:R-:W-:Y:S01]  /*0fa0*/  @P0 SHF.R.S32.HI R5, RZ, 0x1f, R14 ;  /* 0x0000001fff050819 */ /* 0x000fe2000001140e */
[----:B------:R-:W-:Y:S02]  /*0fb0*/  @P0 IMAD R6, R95, R14, RZ ;  /* 0x0000000e5f060224 */ /* 0x000fe400078e02ff */
[----:B------:R2:W-:Y:S01]  /*0fc0*/  @P1 LDGSTS.E.BYPASS.LTC128B.128 [R9+0xf100], [R22.64+0x80], !P4 ;  /* 0x0f10008016091fae */ /* 0x0005e2000e101d46 */
[----:B------:R-:W-:Y:S02]  /*0fd0*/  @P1 IMAD.X R0, R101, 0x1, R0, P6 ;  /* 0x0000000165001824 */ /* 0x000fe400030e0600 */
[----:B------:R-:W-:Y:S01]  /*0fe0*/  @P0 IMAD R6, R5, R97, R6 ;  /* 0x0000006105060224 */ /* 0x000fe200078e0206 */
[----:B------:R2:W-:Y:S01]  /*0ff0*/  @P1 LDGSTS.E.BYPASS.LTC128B.128 [R9+0x11100], [R22.64+0x100], !P3 ;  /* 0x1110010016091fae */ /* 0x0005e2000d901d46 */
[----:B------:R-:W-:Y:S01]  /*1000*/  LOP3.LUT R5, R24, 0xfffffffc, RZ, 0xc0, !PT ;  /* 0xfffffffc18057812 */ /* 0x000fe200078ec0ff */
[----:B------:R-:W-:Y:S01]  /*1010*/  IMAD R119, R4, c[0x0][0x218], RZ ;  /* 0x0000860004777a24 */ /* 0x000fe200078e02ff */
[----:B------:R-:W-:Y:S01]  /*1020*/  SHF.R.S32.HI R24, RZ, 0x1f, R24 ;  /* 0x0000001fff187819 */ /* 0x000fe20000011418 */
[----:B------:R-:W0:Y:S01]  /*1030*/  LDGDEPBAR ;  /* 0x00000000000079af */ /* 0x000e220000000000 */
[----:B------:R-:W-:-:S02]  /*1040*/  IMAD.MOV.U32 R4, RZ, RZ, c[0x0][0x280] ;  /* 0x0000a000ff047624 */ /* 0x000fc400078e00ff */
[----:B------:R-:W-:Y:S01]  /*1050*/  LEA.HI R24, R24, R109, RZ, 0x3 ;  /* 0x0000006d18187211 */ /* 0x000fe200078f18ff */
[----:B------:R-:W-:Y:S01]  /*1060*/  BAR.SYNC.DEFER_BLOCKING 0x0 ;  /* 0x0000000000007b1d */ /* 0x000fe20000010000 */
[----:B------:R-:W-:Y:S01]  /*1070*/  IMAD R119, R160, c[0x0][0x21c], R119 ;  /* 0x00008700a0777a24 */ /* 0x000fe200078e0277 */
[C---:B------:R-:W-:Y:S01]  /*1080*/  SHF.L.U64.HI R127, R4.reuse, R131, c[0x0][0x284] ;  /* 0x0000a100047f7619 */ /* 0x040fe20000010283 */
[----:B------:R-:W-:Y:S01]  /*1090*/  IMAD.SHL.U32 R129, R4, 0x40, RZ ;  /* 0x0000004004817824 */ /* 0x000fe200078e00ff */
[----:B------:R-:W-:Y:S02]  /*10a0*/  LOP3.LUT R24, R24, 0xfffffff8, RZ, 0xc0, !PT ;  /* 0xfffffff818187812 */ /* 0x000fe400078ec0ff */
[----:B-1----:R-:W-:Y:S01]  /*10b0*/  IADD3 R12, -R13, c[0x0][0x1d4], RZ ;  /* 0x000075000d0c7a10 */ /* 0x002fe20007ffe1ff */
[----:B--2---:R-:W-:Y:S01]  /*10c0*/  IMAD.IADD R22, R84, 0x1, -R5 ;  /* 0x0000000154167824 */ /* 0x004fe200078e0a05 */
[----:B------:R-:W-:-:S03]  /*10d0*/  SHF.R.S32.HI R5, RZ, 0x1f, R164 ;  /* 0x0000001fff057819 */ /* 0x000fc600000114a4 */
[C---:B------:R-:W-:Y:S01]  /*10e0*/  IMAD.SHL.U32 R20, R22.reuse, 0x4, RZ ;  /* 0x0000000416147824 */ /* 0x040fe200078e00ff */
[----:B------:R-:W-:Y:S01]  /*10f0*/  @!PT LDS RZ, [RZ] ;  /* 0x00000000fffff984 */ /* 0x000fe20000000800 */
[----:B------:R-:W-:Y:S01]  /*1100*/  @!PT LDS RZ, [RZ] ;  /* 0x00000000fffff984 */ /* 0x000fe20000000800 */
[----:B------:R-:W-:Y:S01]  /*1110*/  @!PT LDS RZ, [RZ] ;  /* 0x00000000fffff984 */ /* 0x000fe20000000800 */
[----:B------:R1:W-:Y:S01]  /*1120*/  @P2 LDGSTS.E.BYPASS.LTC128B.128 [R8+0x100], [R16.64], !P5 ;  /* 0x0010000010082fae */ /* 0x0003e2000e901d46 */
[----:B------:R-:W-:-:S03]  /*1130*/  IMAD.SHL.U32 R22, R22, 0x8, RZ ;  /* 0x0000000816167824 */ /* 0x000fc600078e00ff */
[----:B------:R1:W-:Y:S01]  /*1140*/  @P2 LDGSTS.E.BYPASS.LTC128B.128 [R8+0x2100], [R16.64+0x80], !P4 ;  /* 0x0210008010082fae */ /* 0x0003e2000e101d46 */
[----:B------:R-:W-:Y:S02]  /*1150*/  IADD3 R19, R20, 0x20, RZ ;  /* 0x0000002014137810 */ /* 0x000fe40007ffe0ff */
[----:B------:R-:W-:Y:S01]  /*1160*/  SHF.R.S32.HI R23, RZ, 0x1f, R22 ;  /* 0x0000001fff177819 */ /* 0x000fe20000011416 */
[----:B------:R1:W-:Y:S01]  /*1170*/  @P2 LDGSTS.E.BYPASS.LTC128B.128 [R8+0x4100], [R16.64+0x100], !P3 ;  /* 0x0410010010082fae */ /* 0x0003e2000d901d46 */
[----:B------:R-:W-:Y:S01]  /*1180*/  ISETP.LE.AND P2, PT, R100, c[0x0][0x27c], PT ;  /* 0x00009f0064007a0c */ /* 0x000fe20003f43270 */
[----:B------:R-:W-:Y:S01]  /*1190*/  IMAD.IADD R15, R20, 0x1, R19 ;  /* 0x00000001140f7824 */ /* 0x000fe200078e0213 */
[----:B------:R-:W-:Y:S01]  /*11a0*/  SHF.R.S32.HI R21, RZ, 0x1f, R20 ;  /* 0x0000001fff157819 */ /* 0x000fe20000011414 */
[C---:B------:R-:W-:Y:S01]  /*11b0*/  IMAD.WIDE.U32 R156, R109.reuse, c[0x0][0x280], R22 ;  /* 0x0000a0006d9c7a25 */ /* 0x040fe200078e0016 */
[C---:B------:R-:W-:Y:S02]  /*11c0*/  IADD3 R141, R22.reuse, 0x60, RZ ;  /* 0x00000060168d7810 */ /* 0x040fe40007ffe0ff */
[C---:B------:R-:W-:Y:S01]  /*11d0*/  IADD3 R140, R22.reuse, 0x80, RZ ;  /* 0x00000080168c7810 */ /* 0x040fe20007ffe0ff */
[----:B------:R-:W-:Y:S01]  /*11e0*/  IMAD.WIDE.U32 R30, R109, c[0x0][0x280], R20 ;  /* 0x0000a0006d1e7a25 */ /* 0x000fe200078e0014 */
[----:B------:R-:W-:-:S03]  /*11f0*/  IADD3 R139, R22, 0xa0, RZ ;  /* 0x000000a0168b7810 */ /* 0x000fc60007ffe0ff */
[----:B------:R-:W-:Y:S02]  /*1200*/  IMAD.WIDE.U32 R158, R109, c[0x0][0x290], R22 ;  /* 0x0000a4006d9e7a25 */ /* 0x000fe400078e0016 */
[----:B------:R-:W-:Y:S02]  /*1210*/  @P2 LOP3.LUT R186, R186, 0x2, RZ, 0xfc, !PT ;  /* 0x00000002baba2812 */ /* 0x000fe400078efcff */
[----:B------:R-:W-:Y:S01]  /*1220*/  @P1 LEA R32, P2, R3, c[0x0][0x250], 0x1 ;  /* 0x0000940003201a11 */ /* 0x000fe200078408ff */
[----:B------:R-:W-:Y:S01]  /*1230*/  IMAD.WIDE.U32 R34, R109, c[0x0][0x290], R20 ;  /* 0x0000a4006d227a25 */ /* 0x000fe200078e0014 */
[----:B------:R-:W-:Y:S02]  /*1240*/  LOP3.LUT R186, R186, 0xfffffffe, RZ, 0xc0, !PT ;  /* 0xfffffffebaba7812 */ /* 0x000fe400078ec0ff */
[----:B------:R-:W-:Y:S01]  /*1250*/  @P1 LEA.HI.X R33, R3, c[0x0][0x254], R0, 0x1, P2 ;  /* 0x0000950003211a11 */ /* 0x000fe200010f0c00 */
[----:B------:R-:W-:Y:S01]  /*1260*/  IMAD R3, R5, c[0x0][0x1e0], RZ ;  /* 0x0000780005037a24 */ /* 0x000fe200078e02ff */
[----:B------:R-:W-:-:S03]  /*1270*/  ISETP.GE.AND P2, PT, R22, c[0x0][0x27c], PT ;  /* 0x00009f0016007a0c */ /* 0x000fc60003f46270 */
[----:B------:R-:W-:Y:S01]  /*1280*/  IMAD R0, R164, c[0x0][0x1e4], R3 ;  /* 0x00007900a4007a24 */ /* 0x000fe200078e0203 */
[----:B------:R-:W-:Y:S02]  /*1290*/  SEL R9, RZ, c[0x0][0x27c], !P2 ;  /* 0x00009f00ff097a07 */ /* 0x000fe40005000000 */
[-C--:B------:R-:W-:Y:S01]  /*12a0*/  SEL R2, R13, R12.reuse, !P2 ;  /* 0x0000000c0d027207 */ /* 0x080fe20005000000 */
[----:B------:R-:W-:Y:S01]  /*12b0*/  IMAD.IADD R27, R27, 0x1, R0 ;  /* 0x000000011b1b7824 */ /* 0x000fe200078e0200 */
[----:B------:R-:W-:Y:S01]  /*12c0*/  ISETP.GE.AND P2, PT, R15, c[0x0][0x27c], PT ;  /* 0x00009f000f007a0c */ /* 0x000fe20003f46270 */
[----:B------:R-:W-:Y:S01]  /*12d0*/  IMAD.IADD R9, R22, 0x1, R9 ;  /* 0x0000000116097824 */ /* 0x000fe200078e0209 */
[C---:B-1----:R-:W-:Y:S01]  /*12e0*/  IADD3 R17, R20.reuse, 0x40, RZ ;  /* 0x0000004014117810 */ /* 0x042fe20007ffe0ff */
[----:B------:R-:W-:Y:S01]  /*12f0*/  IMAD.WIDE.U32 R26, R185, c[0x0][0x1e8], R26 ;  /* 0x00007a00b91a7a25 */ /* 0x000fe200078e001a */
[----:B------:R-:W-:Y:S02]  /*1300*/  SEL R3, R13, R12, !P2 ;  /* 0x0000000c0d037207 */ /* 0x000fe40005000000 */
[----:B------:R-:W-:Y:S01]  /*1310*/  SEL R0, RZ, c[0x0][0x27c], !P2 ;  /* 0x00009f00ff007a07 */ /* 0x000fe20005000000 */
[----:B------:R-:W-:Y:S01]  /*1320*/  IMAD.IADD R16, R20, 0x1, R17 ;  /* 0x0000000114107824 */ /* 0x000fe200078e0211 */
[----:B------:R-:W-:Y:S01]  /*1330*/  SHF.R.S32.HI R108, RZ, 0x1f, R9 ;  /* 0x0000001fff6c7819 */ /* 0x000fe20000011409 */
[----:B------:R-:W-:Y:S01]  /*1340*/  IMAD.IADD R163, R27, 0x1, R162 ;  /* 0x000000011ba37824 */ /* 0x000fe200078e02a2 */
[----:B------:R-:W-:Y:S01]  /*1350*/  SHF.R.S32.HI R104, RZ, 0x1f, R3 ;  /* 0x0000001fff687819 */ /* 0x000fe20000011403 */
[----:B------:R-:W-:Y:S01]  /*1360*/  IMAD.MOV.U32 R162, RZ, RZ, R26 ;  /* 0x000000ffffa27224 */ /* 0x000fe200078e001a */
[----:B------:R-:W-:Y:S01]  /*1370*/  ISETP.GE.AND P2, PT, R16, c[0x0][0x27c], PT ;  /* 0x00009f0010007a0c */ /* 0x000fe20003f46270 */
[----:B------:R-:W-:Y:S01]  /*1380*/  IMAD.WIDE.U32 R26, R185, c[0x0][0x210], R22 ;  /* 0x00008400b91a7a25 */ /* 0x000fe200078e0016 */
[----:B------:R-:W-:-:S02]  /*1390*/  LEA.HI R138, R108, R9, RZ, 0x3 ;  /* 0x000000096c8a7211 */ /* 0x000fc400078f18ff */
[----:B------:R-:W-:Y:S01]  /*13a0*/  LEA.HI R104, R104, R3, RZ, 0x4 ;  /* 0x0000000368687211 */ /* 0x000fe200078f20ff */
[----:B------:R-:W-:Y:S01]  /*13b0*/  IMAD.IADD R3, R0, 0x1, R15 ;  /* 0x0000000100037824 */ /* 0x000fe200078e020f */
[----:B------:R-:W-:Y:S01]  /*13c0*/  LEA.HI R108, R108, R9, RZ, 0x6 ;  /* 0x000000096c6c7211 */ /* 0x000fe200078f30ff */
[----:B------:R-:W-:Y:S01]  /*13d0*/  IMAD.IADD R9, R109, 0x1, -R24 ;  /* 0x000000016d097824 */ /* 0x000fe200078e0a18 */
[----:B------:R-:W-:Y:S01]  /*13e0*/  SEL R12, R13, R12, !P2 ;  /* 0x0000000c0d0c7207 */ /* 0x000fe20005000000 */
[----:B------:R-:W-:Y:S01]  /*13f0*/  IMAD.IADD R29, R27, 0x1, R28 ;  /* 0x000000011b1d7824 */ /* 0x000fe200078e021c */
[----:B------:R-:W-:Y:S01]  /*1400*/  SEL R13, RZ, c[0x0][0x27c], !P2 ;  /* 0x00009f00ff0d7a07 */ /* 0x000fe20005000000 */
[----:B------:R-:W-:Y:S01]  /*1410*/  IMAD.SHL.U32 R108, R108, 0x40, RZ ;  /* 0x000000406c6c7824 */ /* 0x000fe200078e00ff */
[----:B------:R-:W-:Y:S01]  /*1420*/  SHF.R.S32.HI R105, RZ, 0x1f, R2 ;  /* 0x0000001fff697819 */ /* 0x000fe20000011402 */
[----:B------:R-:W-:Y:S01]  /*1430*/  IMAD.MOV.U32 R28, RZ, RZ, R26 ;  /* 0x000000ffff1c7224 */ /* 0x000fe200078e001a */
[----:B------:R-:W-:Y:S01]  /*1440*/  SHF.R.S32.HI R0, RZ, 0x1f, R3 ;  /* 0x0000001fff007819 */ /* 0x000fe20000011403 */
[----:B------:R-:W-:Y:S01]  /*1450*/  IMAD.IADD R13, R13, 0x1, R16 ;  /* 0x000000010d0d7824 */ /* 0x000fe200078e0210 */
[C---:B------:R-:W-:Y:S01]  /*1460*/  LOP3.LUT P6, RZ, R9.reuse, 0x4, RZ, 0xc0, !PT ;  /* 0x0000000409ff7812 */ /* 0x040fe200078cc0ff */
[----:B------:R-:W-:Y:S01]  /*1470*/  IMAD.SHL.U32 R9, R9, 0x40, RZ ;  /* 0x0000004009097824 */ /* 0x000fe200078e00ff */
[----:B------:R-:W-:Y:S01]  /*1480*/  LEA.HI R105, R105, R2, RZ, 0x4 ;  /* 0x0000000269697211 */ /* 0x000fe200078f20ff */
[----:B------:R-:W-:Y:S01]  /*1490*/  IMAD.WIDE.U32 R162, R160, c[0x0][0x1f0], R162 ;  /* 0x00007c00a0a27a25 */ /* 0x000fe200078e00a2 */
[----:B------:R-:W-:-:S02]  /*14a0*/  LEA.HI R137, R0, R3, RZ, 0x3 ;  /* 0x0000000300897211 */ /* 0x000fc400078f18ff */
[----:B------:R-:W-:Y:S01]  /*14b0*/  LEA.HI R2, R7, R84, RZ, 0x5 ;  /* 0x0000005407027211 */ /* 0x000fe200078f28ff */
[----:B------:R-:W-:Y:S01]  /*14c0*/  IMAD.IADD R121, R163, 0x1, R121 ;  /* 0x00000001a3797824 */ /* 0x000fe200078e0279 */
[----:B------:R-:W-:Y:S01]  /*14d0*/  LEA.HI R0, R0, R3, RZ, 0x6 ;  /* 0x0000000300007211 */ /* 0x000fe200078f30ff */
[----:B------:R-:W-:Y:S01]  /*14e0*/  IMAD.WIDE.U32 R160, R160, c[0x0][0x218], R28 ;  /* 0x00008600a0a07a25 */ /* 0x000fe200078e001c */
[----:B------:R-:W-:Y:S02]  /*14f0*/  SHF.R.S32.HI R103, RZ, 0x1f, R12 ;  /* 0x0000001fff677819 */ /* 0x000fe4000001140c */
[----:B------:R-:W-:Y:S01]  /*1500*/  LOP3.LUT R9, R9, 0x1c0, RZ, 0xc0, !PT ;  /* 0x000001c009097812 */ /* 0x000fe200078ec0ff */
[----:B------:R-:W-:Y:S01]  /*1510*/  IMAD.SHL.U32 R2, R2, 0x10, RZ ;  /* 0x0000001002027824 */ /* 0x000fe200078e00ff */
[----:B------:R-:W-:Y:S01]  /*1520*/  SHF.R.S32.HI R106, RZ, 0x1f, R13 ;  /* 0x0000001fff6a7819 */ /* 0x000fe2000001140d */
[----:B------:R-:W-:Y:S01]  /*1530*/  IMAD.SHL.U32 R0, R0, 0x40, RZ ;  /* 0x0000004000007824 */ /* 0x000fe200078e00ff */
[----:B------:R-:W-:Y:S01]  /*1540*/  LEA.HI R103, R103, R12, RZ, 0x4 ;  /* 0x0000000c67677211 */ /* 0x000fe200078f20ff */
[----:B------:R-:W-:Y:S01]  /*1550*/  IMAD.IADD R119, R161, 0x1, R119 ;  /* 0x00000001a1777824 */ /* 0x000fe200078e0277 */
[----:B------:R-:W-:-:S02]  /*1560*/  SHF.R.U32.HI R3, RZ, 0x3, R9 ;  /* 0x00000003ff037819 */ /* 0x000fc40000011609 */
[C---:B------:R-:W-:Y:S02]  /*1570*/  LOP3.LUT R12, R9.reuse, 0x38, R137, 0xf8, !PT ;  /* 0x00000038090c7812 */ /* 0x040fe400078ef889 */
[CC--:B------:R-:W-:Y:S02]  /*1580*/  LEA.HI R136, R106.reuse, R13.reuse, RZ, 0x3 ;  /* 0x0000000d6a887211 */ /* 0x0c0fe400078f18ff */
[----:B------:R-:W-:Y:S02]  /*1590*/  LEA.HI R106, R106, R13, RZ, 0x6 ;  /* 0x0000000d6a6a7211 */ /* 0x000fe400078f30ff */
[----:B------:R-:W-:Y:S02]  /*15a0*/  LOP3.LUT R2, R2, 0xfffffe00, RZ, 0xc0, !PT ;  /* 0xfffffe0002027812 */ /* 0x000fe400078ec0ff */
[----:B------:R-:W-:Y:S01]  /*15b0*/  LOP3.LUT R24, R9, 0x38, R138, 0xf8, !PT ;  /* 0x0000003809187812 */ /* 0x000fe200078ef88a */
[----:B------:R-:W-:Y:S01]  /*15c0*/  IMAD.SHL.U32 R106, R106, 0x40, RZ ;  /* 0x000000406a6a7824 */ /* 0x000fe200078e00ff */
[----:B------:R-:W-:-:S02]  /*15d0*/  LOP3.LUT R0, R0, 0xfffff000, RZ, 0xc0, !PT ;  /* 0xfffff00000007812 */ /* 0x000fc400078ec0ff */
[-C--:B------:R-:W-:Y:S02]  /*15e0*/  LOP3.LUT R107, R12, R3.reuse, RZ, 0x3c, !PT ;  /* 0x000000030c6b7212 */ /* 0x080fe400078e3cff */
[----:B------:R-:W-:Y:S02]  /*15f0*/  SHF.R.S32.HI R105, RZ, 0x4, R105 ;  /* 0x00000004ff697819 */ /* 0x000fe40000011469 */
[----:B------:R-:W-:Y:S02]  /*1600*/  LOP3.LUT R108, R108, 0xfffff000, RZ, 0xc0, !PT ;  /* 0xfffff0006c6c7812 */ /* 0x000fe400078ec0ff */
[----:B------:R-:W-:Y:S02]  /*1610*/  LOP3.LUT R7, R24, R3, RZ, 0x3c, !PT ;  /* 0x0000000318077212 */ /* 0x000fe400078e3cff */
[----:B------:R-:W-:Y:S02]  /*1620*/  IADD3 R107, R107, R0, R2 ;  /* 0x000000006b6b7210 */ /* 0x000fe40007ffe002 */
[----:B------:R-:W-:-:S02]  /*1630*/  LOP3.LUT R0, R9, 0x38, R136, 0xf8, !PT ;  /* 0x0000003809007812 */ /* 0x000fc400078ef888 */
[----:B------:R-:W-:Y:S02]  /*1640*/  LEA.HI.SX32 R105, R138, R105, 0x1d ;  /* 0x000000698a697211 */ /* 0x000fe400078feaff */
[----:B------:R-:W-:Y:S02]  /*1650*/  SHF.R.S32.HI R104, RZ, 0x4, R104 ;  /* 0x00000004ff687819 */ /* 0x000fe40000011468 */
[----:B------:R-:W-:Y:S02]  /*1660*/  SHF.R.S32.HI R103, RZ, 0x4, R103 ;  /* 0x00000004ff677819 */ /* 0x000fe40000011467 */
[----:B------:R-:W-:Y:S02]  /*1670*/  IADD3 R108, R7, R108, R2 ;  /* 0x0000006c076c7210 */ /* 0x000fe40007ffe002 */
[----:B------:R-:W-:Y:S02]  /*1680*/  SHF.R.S32.HI R8, RZ, 0x1f, R109 ;  /* 0x0000001fff087819 */ /* 0x000fe4000001146d */
[----:B------:R-:W-:-:S02]  /*1690*/  LOP3.LUT R106, R106, 0xfffff000, RZ, 0xc0, !PT ;  /* 0xfffff0006a6a7812 */ /* 0x000fc400078ec0ff */
[----:B------:R-:W-:Y:S01]  /*16a0*/  LOP3.LUT R7, R0, R3, RZ, 0x3c, !PT ;  /* 0x0000000300077212 */ /* 0x000fe200078e3cff */
[C---:B------:R-:W-:Y:S01]  /*16b0*/  IMAD R152, R8.reuse, c[0x0][0x280], RZ ;  /* 0x0000a00008987a24 */ /* 0x040fe200078e02ff */
[----:B------:R-:W-:Y:S01]  /*16c0*/  LEA.HI.SX32 R104, R137, R104, 0x1d ;  /* 0x0000006889687211 */ /* 0x000fe200078feaff */
[----:B------:R-:W-:Y:S01]  /*16d0*/  IMAD R154, R8, c[0x0][0x290], RZ ;  /* 0x0000a400089a7a24 */ /* 0x000fe200078e02ff */
[----:B------:R-:W-:Y:S01]  /*16e0*/  SHF.R.S32.HI R0, RZ, 0x1f, R105 ;  /* 0x0000001fff007819 */ /* 0x000fe20000011469 */
[C---:B------:R-:W-:Y:S01]  /*16f0*/  IMAD R152, R109.reuse, c[0x0][0x284], R152 ;  /* 0x0000a1006d987a24 */ /* 0x040fe200078e0298 */
[----:B------:R-:W-:Y:S01]  /*1700*/  LEA.HI.SX32 R103, R136, R103, 0x1d ;  /* 0x0000006788677211 */ /* 0x000fe200078feaff */
[----:B------:R-:W-:Y:S01]  /*1710*/  IMAD R154, R109, c[0x0][0x294], R154 ;  /* 0x0000a5006d9a7a24 */ /* 0x000fe200078e029a */
[----:B------:R-:W-:Y:S01]  /*1720*/  IADD3 R106, R7, R106, R2 ;  /* 0x0000006a076a7210 */ /* 0x000fe20007ffe002 */
[----:B------:R-:W-:Y:S01]  /*1730*/  IMAD.IADD R157, R157, 0x1, R152 ;  /* 0x000000019d9d7824 */ /* 0x000fe200078e0298 */
[----:B------:R-:W-:Y:S01]  /*1740*/  SHF.R.S32.HI R7, RZ, 0x1f, R104 ;  /* 0x0000001fff077819 */ /* 0x000fe20000011468 */
[----:B------:R-:W-:Y:S01]  /*1750*/  IMAD.IADD R153, R152, 0x1, R31 ;  /* 0x0000000198997824 */ /* 0x000fe200078e021f */
[----:B------:R-:W-:Y:S01]  /*1760*/  LEA.HI R13, R0, R105, RZ, 0x3 ;  /* 0x00000069000d7211 */ /* 0x000fe200078f18ff */
[----:B------:R-:W-:Y:S01]  /*1770*/  IMAD.SHL.U32 R105, R105, 0x8, RZ ;  /* 0x0000000869697824 */ /* 0x000fe200078e00ff */
[----:B------:R-:W-:Y:S01]  /*1780*/  SHF.R.S32.HI R0, RZ, 0x1f, R103 ;  /* 0x0000001fff007819 */ /* 0x000fe20000011467 */
[----:B------:R-:W-:Y:S01]  /*1790*/  IMAD.MOV.U32 R152, RZ, RZ, R30 ;  /* 0x000000ffff987224 */ /* 0x000fe200078e001e */
[----:B------:R-:W-:Y:S01]  /*17a0*/  LEA.HI R12, R7, R104, RZ, 0x3 ;  /* 0x00000068070c7211 */ /* 0x000fe200078f18ff */
[----:B------:R-:W-:Y:S01]  /*17b0*/  IMAD.SHL.U32 R104, R104, 0x8, RZ ;  /* 0x0000000868687824 */ /* 0x000fe200078e00ff */
[----:B------:R-:W-:Y:S01]  /*17c0*/  LEA.HI R7, R0, R103, RZ, 0x3 ;  /* 0x0000006700077211 */ /* 0x000fe200078f18ff */
[----:B------:R-:W-:Y:S01]  /*17d0*/  IMAD.SHL.U32 R103, R103, 0x8, RZ ;  /* 0x0000000867677824 */ /* 0x000fe200078e00ff */
[C---:B------:R-:W-:Y:S01]  /*17e0*/  LOP3.LUT R0, R9.reuse, 0x18, R22, 0xf8, !PT ;  /* 0x0000001809007812 */ /* 0x040fe200078ef816 */
[----:B------:R-:W-:Y:S01]  /*17f0*/  IMAD.SHL.U32 R12, R12, 0x200, RZ ;  /* 0x000002000c0c7824 */ /* 0x000fe200078e00ff */
[----:B------:R-:W-:Y:S01]  /*1800*/  LOP3.LUT R30, R9, 0x38, R105, 0xf8, !PT ;  /* 0x00000038091e7812 */ /* 0x000fe200078ef869 */
[----:B------:R-:W-:Y:S01]  /*1810*/  IMAD.SHL.U32 R13, R13, 0x200, RZ ;  /* 0x000002000d0d7824 */ /* 0x000fe200078e00ff */
[----:B------:R-:W-:Y:S01]  /*1820*/  LOP3.LUT R26, R9, 0x38, R104, 0xf8, !PT ;  /* 0x00000038091a7812 */ /* 0x000fe200078ef868 */
[----:B------:R-:W-:Y:S01]  /*1830*/  IMAD.SHL.U32 R134, R7, 0x200, RZ ;  /* 0x0000020007867824 */ /* 0x000fe200078e00ff */
[----:B------:R-:W-:Y:S01]  /*1840*/  LOP3.LUT R24, R9, 0x38, R103, 0xf8, !PT ;  /* 0x0000003809187812 */ /* 0x000fe200078ef867 */
[----:B------:R-:W-:Y:S01]  /*1850*/  IMAD.IADD R159, R159, 0x1, R154 ;  /* 0x000000019f9f7824 */ /* 0x000fe200078e029a */
[----:B------:R-:W-:Y:S01]  /*1860*/  LOP3.LUT R0, R2, R0, R3, 0xf6, !PT ;  /* 0x0000000002007212 */ /* 0x000fe200078ef603 */
[----:B------:R-:W-:Y:S01]  /*1870*/  IMAD.IADD R155, R154, 0x1, R35 ;  /* 0x000000019a9b7824 */ /* 0x000fe200078e0223 */
[-C--:B------:R-:W-:Y:S01]  /*1880*/  LOP3.LUT R111, R30, R3.reuse, RZ, 0x3c, !PT ;  /* 0x000000031e6f7212 */ /* 0x080fe200078e3cff */
[----:B------:R-:W-:Y:S01]  /*1890*/  IMAD.MOV.U32 R154, RZ, RZ, R34 ;  /* 0x000000ffff9a7224 */ /* 0x000fe200078e0022 */
[-C--:B------:R-:W-:Y:S01]  /*18a0*/  LOP3.LUT R9, R26, R3.reuse, RZ, 0x3c, !PT ;  /* 0x000000031a097212 */ /* 0x080fe200078e3cff */
[----:B-----5:R-:W-:Y:S01]  /*18b0*/  IMAD.WIDE.U32 R158, R86, c[0x0][0x290], R158 ;  /* 0x0000a400569e7a25 */ /* 0x020fe200078e009e */
[----:B------:R-:W-:-:S02]  /*18c0*/  LOP3.LUT R3, R24, R3, RZ, 0x3c, !PT ;  /* 0x0000000318037212 */ /* 0x000fc400078e3cff */
[----:B------:R-:W-:Y:S01]  /*18d0*/  LOP3.LUT R110, R12, 0xfffff000, RZ, 0xc0, !PT ;  /* 0xfffff0000c6e7812 */ /* 0x000fe200078ec0ff */
[----:B------:R-:W-:Y:S01]  /*18e0*/  @P0 IMAD.WIDE.U32 R24, R14, R97, R150 ;  /* 0x000000610e180225 */ /* 0x000fe200078e0096 */
[----:B------:R-:W-:Y:S02]  /*18f0*/  LOP3.LUT R7, R13, 0xfffff000, RZ, 0xc0, !PT ;  /* 0xfffff0000d077812 */ /* 0x000fe400078ec0ff */
[----:B------:R-:W-:Y:S01]  /*1900*/  LOP3.LUT R134, R134, 0xfffff000, RZ, 0xc0, !PT ;  /* 0xfffff00086867812 */ /* 0x000fe200078ec0ff */
[C---:B------:R-:W-:Y:S01]  /*1910*/  @P1 IMAD.SHL.U32 R14, R10.reuse, 0x2, RZ ;  /* 0x000000020a0e1824 */ /* 0x040fe200078e00ff */
[----:B------:R-:W-:Y:S01]  /*1920*/  IADD3 R111, R111, R7, R2 ;  /* 0x000000076f6f7210 */ /* 0x000fe20007ffe002 */
[----:B------:R-:W-:Y:S01]  /*1930*/  @P0 IMAD.IADD R6, R25, 0x1, R6 ;  /* 0x0000000119060824 */ /* 0x000fe200078e0206 */
[----:B------:R-:W-:Y:S01]  /*1940*/  IADD3 R134, R3, R134, R2 ;  /* 0x0000008603867210 */ /* 0x000fe20007ffe002 */
[----:B------:R-:W-:Y:S01]  /*1950*/  @P0 IMAD.SHL.U32 R7, R10, 0x2, RZ ;  /* 0x000000020a070824 */ /* 0x000fe200078e00ff */
[----:B------:R1:W-:Y:S01]  /*1960*/  @P1 LDGSTS.E.BYPASS.LTC128B.128 [R14+0x1100], [R32.64], !P5 ;  /* 0x01100000200e1fae */ /* 0x0003e2000e901d46 */
[----:B------:R-:W-:Y:S01]  /*1970*/  SHF.R.S32.HI R3, RZ, 0x1f, R86 ;  /* 0x0000001fff037819 */ /* 0x000fe20000011456 */
[----:B------:R-:W-:Y:S01]  /*1980*/  IMAD.WIDE.U32 R154, R86, c[0x0][0x290], R154 ;  /* 0x0000a400569a7a25 */ /* 0x000fe200078e009a */
[----:B------:R-:W-:Y:S01]  /*1990*/  IADD3 R110, R9, R110, R2 ;  /* 0x0000006e096e7210 */ /* 0x000fe20007ffe002 */
[----:B------:R1:W-:Y:S01]  /*19a0*/  @P1 LDGSTS.E.BYPASS.LTC128B.128 [R14+0x3100], [R32.64+0x80], !P4 ;  /* 0x03100080200e1fae */ /* 0x0003e2000e101d46 */
[----:B------:R-:W-:Y:S01]  /*19b0*/  LOP3.LUT R138, R138, 0xfffffff8, RZ, 0xc0, !PT ;  /* 0xfffffff88a8a7812 */ /* 0x000fe200078ec0ff */
[----:B------:R-:W-:Y:S01]  /*19c0*/  IMAD R113, R3, c[0x0][0x290], RZ ;  /* 0x0000a40003717a24 */ /* 0x000fe200078e02ff */
[----:B------:R-:W-:Y:S01]  /*19d0*/  LOP3.LUT R137, R137, 0xfffffff8, RZ, 0xc0, !PT ;  /* 0xfffffff889897812 */ /* 0x000fe200078ec0ff */
[----:B------:R1:W-:Y:S01]  /*19e0*/  @P1 LDGSTS.E.BYPASS.LTC128B.128 [R14+0x5100], [R32.64+0x100], !P3 ;  /* 0x05100100200e1fae */ /* 0x0003e2000d901d46 */
[----:B------:R-:W-:Y:S01]  /*19f0*/  @P0 LEA R12, P1, R24, c[0x0][0x220], 0x1 ;  /* 0x00008800180c0a11 */ /* 0x000fe200078208ff */
[----:B------:R-:W-:Y:S01]  /*1a00*/  IMAD R3, R3, c[0x0][0x280], RZ ;  /* 0x0000a00003037a24 */ /* 0x000fe200078e02ff */
[----:B------:R-:W-:Y:S01]  /*1a10*/  LOP3.LUT R136, R136, 0xfffffff8, RZ, 0xc0, !PT ;  /* 0xfffffff888887812 */ /* 0x000fe200078ec0ff */
[----:B------:R-:W0:Y:S01]  /*1a20*/  LDGDEPBAR ;  /* 0x00000000000079af */ /* 0x000e220000000000 */
[----:B------:R-:W-:Y:S01]  /*1a30*/  @P0 LEA.HI.X R13, R24, c[0x0][0x224], R6, 0x1, P1 ;  /* 0x00008900180d0a11 */ /* 0x000fe200008f0c06 */
[----:B------:R-:W-:Y:S01]  /*1a40*/  IMAD.MOV.U32 R6, RZ, RZ, c[0x0][0x290] ;  /* 0x0000a400ff067624 */ /* 0x000fe200078e00ff */
[C---:B------:R-:W-:Y:S01]  /*1a50*/  @P0 LEA R24, P1, R99.reuse, R12, 0x1 ;  /* 0x0000000c63180211 */ /* 0x040fe200078208ff */
[----:B------:R-:W-:Y:S01]  /*1a60*/  IMAD.MOV.U32 R2, RZ, RZ, c[0x0][0x1e0] ;  /* 0x00007800ff027624 */ /* 0x000fe200078e00ff */
[----:B------:R-:W-:Y:S01]  /*1a70*/  SHF.R.S32.HI R132, RZ, 0x1f, R138 ;  /* 0x0000001fff847819 */ /* 0x000fe2000001148a */
[----:B------:R2:W-:Y:S01]  /*1a80*/  @P0 LDGSTS.E.BYPASS.LTC128B.128 [R7+0x12100], [R12.64], !P5 ;  /* 0x121000000c070fae */ /* 0x0005e2000e901d46 */
[----:B------:R-:W-:Y:S01]  /*1a90*/  @P0 LEA.HI.X R25, R99, R13, R98, 0x1, P1 ;  /* 0x0000000d63190211 */ /* 0x000fe200008f0c62 */
[----:B------:R-:W-:Y:S01]  /*1aa0*/  IMAD R113, R86, c[0x0][0x294], R113 ;  /* 0x0000a50056717a24 */ /* 0x000fe200078e0271 */
[-C--:B------:R-:W-:Y:S01]  /*1ab0*/  SHF.L.U64.HI R123, R6, R131.reuse, c[0x0][0x294] ;  /* 0x0000a500067b7619 */ /* 0x080fe20000010283 */
[----:B------:R2:W-:Y:S01]  /*1ac0*/  @P0 LDGSTS.E.BYPASS.LTC128B.128 [R7+0x14100], [R12.64+0x80], !P4 ;  /* 0x141000800c070fae */ /* 0x0005e2000e101d46 */
[----:B------:R-:W-:Y:S01]  /*1ad0*/  IMAD R3, R86, c[0x0][0x284], R3 ;  /* 0x0000a10056037a24 */ /* 0x000fe200078e0203 */
[----:B------:R-:W-:Y:S01]  /*1ae0*/  SHF.L.U64.HI R131, R2, R131, c[0x0][0x1e4] ;  /* 0x0000790002837619 */ /* 0x000fe20000010283 */
[----:B------:R-:W-:Y:S01]  /*1af0*/  IMAD.WIDE.U32 R156, R86, c[0x0][0x280], R156 ;  /* 0x0000a000569c7a25 */ /* 0x000fe200078e009c */
[----:B------:R2:W-:Y:S01]  /*1b00*/  @P0 LDGSTS.E.BYPASS.LTC128B.128 [R7+0x16100], [R12.64+0x100], !P3 ;  /* 0x161001000c070fae */ /* 0x0005e2000d901d46 */
[----:B------:R-:W-:-:S02]  /*1b10*/  SHF.R.S32.HI R126, RZ, 0x1f, R105 ;  /* 0x0000001fff7e7819 */ /* 0x000fc40000011469 */
[----:B------:R-:W-:Y:S01]  /*1b20*/  IMAD.WIDE.U32 R152, R86, c[0x0][0x280], R152 ;  /* 0x0000a00056987a25 */ /* 0x000fe200078e0098 */
[----:B------:R3:W-:Y:S01]  /*1b30*/  @P0 LDGSTS.E.BYPASS.LTC128B.128 [R7+0x13100], [R24.64], !P5 ;  /* 0x1310000018070fae */ /* 0x0007e2000e901d46 */
[----:B------:R-:W-:Y:S02]  /*1b40*/  SHF.R.S32.HI R130, RZ, 0x1f, R137 ;  /* 0x0000001fff827819 */ /* 0x000fe40000011489 */
[----:B------:R-:W-:Y:S01]  /*1b50*/  IMAD.IADD R115, R159, 0x1, R113 ;  /* 0x000000019f737824 */ /* 0x000fe200078e0271 */
[----:B------:R3:W-:Y:S01]  /*1b60*/  @P0 LDGSTS.E.BYPASS.LTC128B.128 [R7+0x15100], [R24.64+0x80], !P4 ;  /* 0x1510008018070fae */ /* 0x0007e2000e101d46 */
[----:B------:R-:W-:Y:S01]  /*1b70*/  IMAD.SHL.U32 R125, R6, 0x40, RZ ;  /* 0x00000040067d7824 */ /* 0x000fe200078e00ff */
[----:B-1----:R-:W-:Y:S01]  /*1b80*/  IADD3 R14, R20, 0x10, RZ ;  /* 0x00000010140e7810 */ /* 0x002fe20007ffe0ff */
[----:B------:R-:W-:Y:S01]  /*1b90*/  IMAD.SHL.U32 R135, R2, 0x40, RZ ;  /* 0x0000004002877824 */ /* 0x000fe200078e00ff */
[----:B------:R3:W-:Y:S01]  /*1ba0*/  @P0 LDGSTS.E.BYPASS.LTC128B.128 [R7+0x17100], [R24.64+0x100], !P3 ;  /* 0x1710010018070fae */ /* 0x0007e2000d901d46 */
[----:B------:R-:W-:Y:S01]  /*1bb0*/  IADD3 R164, P0, R164, R109, RZ ;  /* 0x0000006da4a47210 */ /* 0x000fe20007f1e0ff */
[----:B------:R-:W-:Y:S01]  /*1bc0*/  IMAD.IADD R113, R113, 0x1, R155 ;  /* 0x0000000171717824 */ /* 0x000fe200078e029b */
[----:B------:R-:W-:Y:S01]  /*1bd0*/  SHF.R.S32.HI R128, RZ, 0x1f, R136 ;  /* 0x0000001fff807819 */ /* 0x000fe20000011488 */
[----:B------:R-:W0:Y:S01]  /*1be0*/  LDGDEPBAR ;  /* 0x00000000000079af */ /* 0x000e220000000000 */
[----:B------:R-:W-:Y:S01]  /*1bf0*/  IMAD.IADD R114, R157, 0x1, R3 ;  /* 0x000000019d727824 */ /* 0x000fe200078e0203 */
[----:B------:R-:W-:Y:S01]  /*1c00*/  SHF.R.S32.HI R124, RZ, 0x1f, R104 ;  /* 0x0000001fff7c7819 */ /* 0x000fe20000011468 */
[----:B------:R-:W-:Y:S01]  /*1c10*/  IMAD.X R165, R5, 0x1, R8, P0 ;  /* 0x0000000105a57824 */ /* 0x000fe200000e0608 */
[----:B------:R-:W-:Y:S01]  /*1c20*/  IADD3 R117, P1, P0, R162, R166, R22 ;  /* 0x000000a6a2757210 */ /* 0x000fe2000783e016 */
[----:B------:R-:W-:Y:S01]  /*1c30*/  IMAD R8, R8, c[0x0][0x1e0], RZ ;  /* 0x0000780008087a24 */ /* 0x000fe200078e02ff */
[----:B------:R-:W-:Y:S01]  /*1c40*/  SHF.R.S32.HI R122, RZ, 0x1f, R103 ;  /* 0x0000001fff7a7819 */ /* 0x000fe20000011467 */
[----:B------:R-:W-:-:S02]  /*1c50*/  IMAD.IADD R112, R3, 0x1, R153 ;  /* 0x0000000103707824 */ /* 0x000fc400078e0299 */
[----:B------:R-:W-:Y:S01]  /*1c60*/  IMAD R5, R109, c[0x0][0x1e4], R8 ;  /* 0x000079006d057a24 */ /* 0x000fe200078e0208 */
[----:B--2---:R-:W-:-:S03]  /*1c70*/  IADD3 R13, R20, 0x30, RZ ;  /* 0x00000030140d7810 */ /* 0x004fc60007ffe0ff */
[----:B------:R-:W-:Y:S01]  /*1c80*/  IMAD.IADD R120, R167, 0x1, R5 ;  /* 0x00000001a7787824 */ /* 0x000fe200078e0205 */
[----:B------:R-:W-:-:S04]  /*1c90*/  IADD3 R12, R20, 0x50, RZ ;  /* 0x00000050140c7810 */ /* 0x000fc80007ffe0ff */
[----:B------:R-:W-:Y:S02]  /*1ca0*/  IADD3.X R116, R121, R120, R23, P1, P0 ;  /* 0x0000007879747210 */ /* 0x000fe40000fe0417 */
[----:B------:R-:W-:-:S13]  /*1cb0*/  ISETP.NE.AND P0, PT, RZ, UR4, PT ;  /* 0x00000004ff007c0c */ /* 0x000fda000bf05270 */
[----:B---3--:R-:W-:Y:S02]  /*1cc0*/  @P0 LOP3.LUT R186, R186, 0x1, RZ, 0xfc, !PT ;  /* 0x00000001baba0812 */ /* 0x008fe400078efcff */
.L_x_719:
[----:B------:R-:W-:Y:S01]  /*1cd0*/  SHF.R.S32.HI R4, RZ, 0x1f, R18 ;  /* 0x0000001fff047819 */ /* 0x000fe20000011412 */
[----:B------:R-:W-:Y:S04]  /*1ce0*/  DEPBAR.LE SB0, 0x2 ;  /* 0x000080800000791a */ /* 0x000fe80000000000 */
[----:B------:R-:W-:Y:S01]  /*1cf0*/  BAR.SYNC.DEFER_BLOCKING 0x0 ;  /* 0x0000000000007b1d */ /* 0x000fe20000010000 */
[----:B------:R-:W-:Y:S01]  /*1d00*/  ISETP.LE.AND P1, PT, R100, c[0x0][0x27c], PT ;  /* 0x00009f0064007a0c */ /* 0x000fe20003f23270 */
[-C--:B-1----:R-:W-:Y:S02]  /*1d10*/  IMAD R5, R131, R18.reuse, RZ ;  /* 0x0000001283057224 */ /* 0x082fe400078e02ff */
[----:B-----5:R-:W-:Y:S04]  /*1d20*/  IMAD.WIDE.U32 R28, R135, R18, RZ ;  /* 0x00000012871c7225 */ /* 0x020fe800078e00ff */
[----:B------:R-:W-:Y:S01]  /*1d30*/  IMAD R5, R4, R135, R5 ;  /* 0x0000008704057224 */ /* 0x000fe200078e0205 */
[----:B------:R-:W-:Y:S01]  /*1d40*/  IADD3 R6, P0, R117, R28, RZ ;  /* 0x0000001c75067210 */ /* 0x000fe20007f1e0ff */
[----:B------:R-:W-:Y:S02]  /*1d50*/  IMAD R2, R51, 0x3000, R0 ;  /* 0x0000300033027824 */ /* 0x000fe400078e0200 */
[----:B------:R-:W-:Y:S03]  /*1d60*/  IMAD.IADD R5, R29, 0x1, R5 ;  /* 0x000000011d057824 */ /* 0x000fe600078e0205 */
[----:B------:R-:W-:Y:S01]  /*1d70*/  IADD3 R142, R2, 0x20, RZ ;  /* 0x00000020028e7810 */ /* 0x000fe20007ffe0ff */
[----:B------:R-:W-:Y:S01]  /*1d80*/  IMAD.X R3, R5, 0x1, R116, P0 ;  /* 0x0000000105037824 */ /* 0x000fe200000e0674 */
[----:B------:R-:W-:Y:S02]  /*1d90*/  LEA R72, P0, R6, c[0x0][0x1c8], 0x1 ;  /* 0x0000720006487a11 */ /* 0x000fe400078008ff */
[----:B------:R-:W-:Y:S02]  /*1da0*/  @P6 IADD3 R142, R2, -0x20, RZ ;  /* 0xffffffe0028e6810 */ /* 0x000fe40007ffe0ff */
[----:B------:R-:W-:Y:S02]  /*1db0*/  LEA.HI.X R73, R6, c[0x0][0x1cc], R3, 0x1, P0 ;  /* 0x0000730006497a11 */ /* 0x000fe400000f0c03 */
[----:B------:R-:W-:Y:S01]  /*1dc0*/  LEA R143, R2, 0x100, 0x1 ;  /* 0x00000100028f7811 */ /* 0x000fe200078e08ff */
[----:B------:R-:W-:Y:S01]  /*1dd0*/  BSSY B1, `(.L_x_695) ;  /* 0x0000398000017945 */ /* 0x000fe20003800000 */
[----:B------:R-:W-:Y:S01]  /*1de0*/  LEA R142, R142, 0x100, 0x1 ;  /* 0x000001008e8e7811 */ /* 0x000fe200078e08ff */
[----:B------:R-:W-:-:S05]  /*1df0*/  @!P1 BRA `(.L_x_696) ;  /* 0x0000378000009947 */ /* 0x000fca0003800000 */
[-C--:B------:R-:W-:Y:S01]  /*1e00*/  IMAD R3, R127, R18.reuse, RZ ;  /* 0x000000127f037224 */ /* 0x080fe200078e02ff */
[----:B------:R-:W-:Y:S01]  /*1e10*/  LOP3.LUT P1, RZ, R186, 0x1, RZ, 0xc0, !PT ;  /* 0x00000001baff7812 */ /* 0x000fe2000782c0ff */
[-C--:B------:R-:W-:Y:S02]  /*1e20*/  IMAD R25, R123, R18.reuse, RZ ;  /* 0x000000127b197224 */ /* 0x080fe400078e02ff */
[----:B------:R-:W-:Y:S02]  /*1e30*/  IMAD R118, R18, -0x40, R93 ;  /* 0xffffffc012767824 */ /* 0x000fe400078e025d */
[C---:B------:R-:W-:Y:S02]  /*1e40*/  IMAD R3, R4.reuse, R129, R3 ;  /* 0x0000008104037224 */ /* 0x040fe400078e0203 */
[----:B------:R-:W-:Y:S01]  /*1e50*/  IMAD R25, R4, R125, R25 ;  /* 0x0000007d04197224 */ /* 0x000fe200078e0219 */
[----:B------:R-:W-:Y:S01]  /*1e60*/  IMNMX R118, R118, 0x40, PT ;  /* 0x0000004076767817 */ /* 0x000fe20003800200 */
[-C--:B------:R-:W-:Y:S04]  /*1e70*/  IMAD.WIDE.U32 R8, R129, R18.reuse, RZ ;  /* 0x0000001281087225 */ /* 0x080fe800078e00ff */
[----:B------:R-:W-:Y:S01]  /*1e80*/  IMAD.WIDE.U32 R6, R125, R18, RZ ;  /* 0x000000127d067225 */ /* 0x000fe200078e00ff */
[----:B------:R-:W-:Y:S04]  /*1e90*/  IADD3 R3, R9, R3, RZ ;  /* 0x0000000309037210 */ /* 0x000fe80007ffe0ff */
        /* <DEDUP_REMOVED lines=61> */
.L_x_699:
[----:B------:R-:W-:Y:S05]  /*2270*/  BSYNC B0 ;  /* 0x0000000000007941 */ /* 0x000fea0003800000 */
.L_x_698:
        /* <DEDUP_REMOVED lines=89> */
.L_x_702:
[----:B------:R-:W-:Y:S05]  /*2810*/  BSYNC B0 ;  /* 0x0000000000007941 */ /* 0x000fea0003800000 */
.L_x_701:
        /* <DEDUP_REMOVED lines=25> */
[----:B------:R-:W-:Y:S01]  /*29b0*/  @!P0 FMUL.FTZ R2, R41, R40 ;  /* 0x0000002829028220 */ /* 0x000fe20000410000 */
[----:B------:R-:W-:Y:S01]  /*29c0*/  @!P0 HADD2.F32 R40, -RZ, R39.H0_H0 ;  /* 0x20000027ff288230 */ /* 0x000fe20000004100 */
[-C--:B------:R-:W-:Y:S01]  /*29d0*/  @!P0 FMUL.FTZ R68, R46, R35.reuse ;  /* 0x000000232e448220 */ /* 0x080fe20000410000 */
[--C-:B------:R-:W-:Y:S01]  /*29e0*/  @!P0 HADD2.F32 R39, -RZ, R38.reuse.H0_H0 ;  /* 0x20000026ff278230 */ /* 0x100fe20000004100 */
[-C--:B------:R-:W-:Y:S01]  /*29f0*/  @!P0 FFMA.FTZ R2, R45, R44.reuse, R2 ;  /* 0x0000002c2d028223 */ /* 0x080fe20000010002 */
[----:B------:R-:W-:Y:S01]  /*2a00*/  @!P0 HADD2.F32 R45, -RZ, R38.H1_H1 ;  /* 0x30000026ff2d8230 */ /* 0x000fe20000004100 */
[----:B------:R-:W-:Y:S01]  /*2a10*/  @!P0 FMUL.FTZ R3, R40, R35 ;  /* 0x0000002328038220 */ /* 0x000fe20000410000 */
[----:B------:R-:W-:Y:S01]  /*2a20*/  @!P0 MOV R35, R27 ;  /* 0x0000001b00238202 */ /* 0x000fe20000000f00 */
[----:B------:R-:W-:Y:S01]  /*2a30*/  @!P0 FFMA.FTZ R49, R41, R44, -R49 ;  /* 0x0000002c29318223 */ /* 0x000fe20000010831 */
[----:B------:R-:W-:Y:S01]  /*2a40*/  @!P0 HADD2.F32 R44, -RZ, R64.H0_H0 ;  /* 0x20000040ff2c8230 */ /* 0x000fe20000004100 */
[-C--:B------:R-:W-:Y:S02]  /*2a50*/  @!P0 FMUL.FTZ R4, R39, R34.reuse ;  /* 0x0000002227048220 */ /* 0x080fe40000410000 */
[C---:B------:R-:W-:Y:S01]  /*2a60*/  @!P0 FMUL.FTZ R65, R45.reuse, R34 ;  /* 0x000000222d418220 */ /* 0x040fe20000410000 */
[----:B------:R-:W-:Y:S01]  /*2a70*/  @!P0 F2FP.PACK_AB R49, R2, R49 ;  /* 0x000000310231823e */ /* 0x000fe200000000ff */
[----:B------:R-:W-:Y:S01]  /*2a80*/  @!P0 FFMA.FTZ R3, R46, R47, R3 ;  /* 0x0000002f2e038223 */ /* 0x000fe20000010003 */
[--C-:B------:R-:W-:Y:S01]  /*2a90*/  @!P0 HADD2.F32 R48, -RZ, R35.reuse.H1_H1 ;  /* 0x30000023ff308230 */ /* 0x100fe20000004100 */
[----:B------:R-:W-:Y:S01]  /*2aa0*/  @!P0 FFMA.FTZ R4, R45, R44, R4 ;  /* 0x0000002c2d048223 */ /* 0x000fe20000010004 */
[----:B------:R-:W-:Y:S01]  /*2ab0*/  @!P0 MOV R24, R49 ;  /* 0x0000003100188202 */ /* 0x000fe20000000f00 */
[----:B------:R-:W-:Y:S01]  /*2ac0*/  @!P0 HADD2.F32 R35, -RZ, R35.H0_H0 ;  /* 0x20000023ff238230 */ /* 0x000fe20000004100 */
[----:B------:R-:W-:Y:S02]  /*2ad0*/  @!P0 FFMA.FTZ R68, R40, R47, -R68 ;  /* 0x0000002f28448223 */ /* 0x000fe40000010844 */
[CC--:B------:R-:W-:Y:S02]  /*2ae0*/  @!P0 FMUL.FTZ R70, R48.reuse, R42.reuse ;  /* 0x0000002a30468220 */ /* 0x0c0fe40000410000 */
        /* <DEDUP_REMOVED lines=11> */
.L_x_704:
[----:B------:R-:W-:Y:S05]  /*2ba0*/  BSYNC B0 ;  /* 0x0000000000007941 */ /* 0x000fea0003800000 */
.L_x_703:
        /* <DEDUP_REMOVED lines=46> */
[-C--:B------:R-:W-:Y:S02]  /*2e90*/  @!P0 FFMA.FTZ R4, R39, R43.reuse, R4 ;  /* 0x0000002b27048223 */ /* 0x080fe40000010004 */
[C---:B------:R-:W-:Y:S02]  /*2ea0*/  @!P0 FMUL.FTZ R5, R35.reuse, R36 ;  /* 0x0000002423058220 */ /* 0x040fe40000410000 */
[----:B------:R-:W-:Y:S02]  /*2eb0*/  @!P0 FFMA.FTZ R47, R38, R43, -R47 ;  /* 0x0000002b262f8223 */ /* 0x000fe4000001082f */
[-C--:B------:R-:W-:Y:S02]  /*2ec0*/  @!P0 FFMA.FTZ R48, R35, R44.reuse, -R48 ;  /* 0x0000002c23308223 */ /* 0x080fe40000010830 */
[----:B------:R-:W-:Y:S01]  /*2ed0*/  @!P0 FFMA.FTZ R5, R40, R44, R5 ;  /* 0x0000002c28058223 */ /* 0x000fe20000010005 */
[----:B------:R-:W-:Y:S04]  /*2ee0*/  @!P0 F2FP.PACK_AB R47, R4, R47 ;  /* 0x0000002f042f823e */ /* 0x000fe800000000ff */
[----:B------:R-:W-:Y:S02]  /*2ef0*/  @!P0 F2FP.PACK_AB R48, R5, R48 ;  /* 0x000000300530823e */ /* 0x000fe400000000ff */
[----:B------:R-:W-:Y:S02]  /*2f00*/  @!P0 MOV R26, R47 ;  /* 0x0000002f001a8202 */ /* 0x000fe40000000f00 */
[----:B------:R-:W-:Y:S05]  /*2f10*/  @!P0 MOV R27, R48 ;  /* 0x00000030001b8202 */ /* 0x000fea0000000f00 */
[----:B------:R1:W-:Y:S02]  /*2f20*/  STG.E.128 [R72.64+0x80], R24 ;  /* 0x0000801848007986 */ /* 0x0003e4000c101d06 */
.L_x_706:
[----:B------:R-:W-:Y:S05]  /*2f30*/  BSYNC B0 ;  /* 0x0000000000007941 */ /* 0x000fea0003800000 */
.L_x_705:
        /* <DEDUP_REMOVED lines=24> */
[C---:B------:R-:W-:Y:S02]  /*30c0*/  @!P0 FMUL.FTZ R2, R34.reuse, R35 ;  /* 0x0000002322028220 */ /* 0x040fe40000410000 */
[----:B------:R-:W-:Y:S01]  /*30d0*/  @!P0 FFMA.FTZ R41, R34, R37, -R41 ;  /* 0x0000002522298223 */ /* 0x000fe20000010829 */
[----:B------:R-:W-:Y:S01]  /*30e0*/  @!P0 HADD2.F32 R34, -RZ, R33.H0_H0 ;  /* 0x20000021ff228230 */ /* 0x000fe20000004100 */
[----:B------:R-:W-:Y:S01]  /*30f0*/  @!P0 FMUL.FTZ R44, R38, R9 ;  /* 0x00000009262c8220 */ /* 0x000fe20000410000 */
[----:B------:R-:W-:Y:S01]  /*3100*/  @!P0 MOV R33, R26 ;  /* 0x0000001a00218202 */ /* 0x000fe20000000f00 */
[----:B------:R-:W-:Y:S01]  /*3110*/  @!P0 FFMA.FTZ R2, R36, R37, R2 ;  /* 0x0000002524028223 */ /* 0x000fe20000010002 */
[----:B------:R-:W-:Y:S01]  /*3120*/  @!P0 HADD2.F32 R36, -RZ, R58.H0_H0 ;  /* 0x2000003aff248230 */ /* 0x000fe20000004100 */
[C---:B------:R-:W-:Y:S01]  /*3130*/  @!P0 FMUL.FTZ R3, R34.reuse, R9 ;  /* 0x0000000922038220 */ /* 0x040fe20000410000 */
[----:B------:R-:W-:Y:S01]  /*3140*/  @!P0 MOV R9, R27 ;  /* 0x0000001b00098202 */ /* 0x000fe20000000f00 */
[-C--:B------:R-:W-:Y:S01]  /*3150*/  @!P0 FFMA.FTZ R44, R34, R39.reuse, -R44 ;  /* 0x00000027222c8223 */ /* 0x080fe2000001082c */
[--C-:B------:R-:W-:Y:S01]  /*3160*/  @!P0 HADD2.F32 R37, -RZ, R33.reuse.H1_H1 ;  /* 0x30000021ff258230 */ /* 0x100fe20000004100 */
[----:B------:R-:W-:Y:S01]  /*3170*/  @!P0 FFMA.FTZ R3, R38, R39, R3 ;  /* 0x0000002726038223 */ /* 0x000fe20000010003 */
[----:B------:R-:W-:Y:S01]  /*3180*/  @!P0 F2FP.PACK_AB R41, R2, R41 ;  /* 0x000000290229823e */ /* 0x000fe200000000ff */
[----:B------:R-:W-:Y:S02]  /*3190*/  @!P0 HADD2.F32 R33, -RZ, R33.H0_H0 ;  /* 0x20000021ff218230 */ /* 0x000fe40000004100 */
[----:B------:R-:W-:Y:S01]  /*31a0*/  @!P0 FMUL.FTZ R43, R37, R8 ;  /* 0x00000008252b8220 */ /* 0x000fe20000410000 */
[----:B------:R-:W-:Y:S01]  /*31b0*/  @!P0 F2FP.PACK_AB R44, R3, R44 ;  /* 0x0000002c032c823e */ /* 0x000fe200000000ff */
[--C-:B------:R-:W-:Y:S01]  /*31c0*/  @!P0 HADD2.F32 R40, -RZ, R9.reuse.H1_H1 ;  /* 0x30000009ff288230 */ /* 0x100fe20000004100 */
[C---:B------:R-:W-:Y:S01]  /*31d0*/  @!P0 FMUL.FTZ R4, R33.reuse, R8 ;  /* 0x0000000821048220 */ /* 0x040fe20000410000 */
[----:B------:R-:W-:Y:S01]  /*31e0*/  @!P0 MOV R24, R41 ;  /* 0x0000002900188202 */ /* 0x000fe20000000f00 */
[----:B------:R-:W-:Y:S01]  /*31f0*/  @!P0 FFMA.FTZ R43, R33, R36, -R43 ;  /* 0x00000024212b8223 */ /* 0x000fe2000001082b */
[----:B------:R-:W-:Y:S01]  /*3200*/  @!P0 MOV R25, R44 ;  /* 0x0000002c00198202 */ /* 0x000fe20000000f00 */
[----:B------:R-:W-:Y:S01]  /*3210*/  @!P0 FMUL.FTZ R45, R40, R32 ;  /* 0x00000020282d8220 */ /* 0x000fe20000410000 */
[----:B------:R-:W-:Y:S01]  /*3220*/  @!P0 HADD2.F32 R9, -RZ, R9.H0_H0 ;  /* 0x20000009ff098230 */ /* 0x000fe20000004100 */
[----:B------:R-:W-:Y:S04]  /*3230*/  @!P0 FFMA.FTZ R4, R37, R36, R4 ;  /* 0x0000002425048223 */ /* 0x000fe80000010004 */
[C---:B------:R-:W-:Y:S01]  /*3240*/  @!P0 FMUL.FTZ R5, R9.reuse, R32 ;  /* 0x0000002009058220 */ /* 0x040fe20000410000 */
[----:B------:R-:W-:Y:S01]  /*3250*/  @!P0 F2FP.PACK_AB R43, R4, R43 ;  /* 0x0000002b042b823e */ /* 0x000fe200000000ff */
[-C--:B------:R-:W-:Y:S02]  /*3260*/  @!P0 FFMA.FTZ R45, R9, R42.reuse, -R45 ;  /* 0x0000002a092d8223 */ /* 0x080fe4000001082d */
[----:B------:R-:W-:Y:S01]  /*3270*/  @!P0 FFMA.FTZ R5, R40, R42, R5 ;  /* 0x0000002a28058223 */ /* 0x000fe20000010005 */
[----:B------:R-:W-:Y:S04]  /*3280*/  @!P0 MOV R26, R43 ;  /* 0x0000002b001a8202 */ /* 0x000fe80000000f00 */
[----:B------:R-:W-:Y:S04]  /*3290*/  @!P0 F2FP.PACK_AB R46, R5, R45 ;  /* 0x0000002d052e823e */ /* 0x000fe800000000ff */
[----:B------:R-:W-:Y:S05]  /*32a0*/  @!P0 MOV R27, R46 ;  /* 0x0000002e001b8202 */ /* 0x000fea0000000f00 */
[----:B------:R1:W-:Y:S02]  /*32b0*/  STG.E.128 [R72.64+0xc0], R24 ;  /* 0x0000c01848007986 */ /* 0x0003e4000c101d06 */
.L_x_708:
[----:B------:R-:W-:Y:S05]  /*32c0*/  BSYNC B0 ;  /* 0x0000000000007941 */ /* 0x000fea0003800000 */
.L_x_707:
        /* <DEDUP_REMOVED lines=56> */
.L_x_710:
[----:B------:R-:W-:Y:S05]  /*3650*/  BSYNC B0 ;  /* 0x0000000000007941 */ /* 0x000fea0003800000 */
.L_x_709:
[----:B------:R-:W-:Y:S11]  /*3660*/  ISETP.GE.AND P0, PT, R139, c[0x0][0x1d4], PT ;  /* 0x000075008b007a0c */ /* 0x000ff60003f06270 */
[----:B------:R-:W-:Y:S02]  /*3670*/  @!UPT UIADD3 URZ, URZ, URZ, URZ ;  /* 0x0000003f3f3ff290 */ /* 0x000fe4000fffe03f */
[----:B------:R-:W-:-:S05]  /*3680*/  @P0 BRA `(.L_x_700) ;  /* 0x000020c000000947 */ /* 0x000fca0003800000 */
[----:B------:R-:W-:Y:S01]  /*3690*/  ISETP.GE.AND P0, PT, R12, c[0x0][0x27c], PT ;  /* 0x00009f000c007a0c */ /* 0x000fe20003f06270 */
[----:B-1----:R-:W1:Y:S11]  /*36a0*/  LDS.128 R24, [R142+0x10000] ;  /* 0x010000008e187984 */ /* 0x002e760000000c00 */
[----:B------:R-:W-:Y:S01]  /*36b0*/  @!UPT UIADD3 URZ, URZ, URZ, URZ ;  /* 0x0000003f3f3ff290 */ /* 0x000fe2000fffe03f */
[--C-:B------:R-:W-:Y:S01]  /*36c0*/  @!P0 HADD2.F32 R33, -RZ, R52.reuse.H1_H1 ;  /* 0x30000034ff218230 */ /* 0x100fe20000004100 */
[--C-:B------:R-:W-:Y:S01]  /*36d0*/  @!P0 SHF.R.U64 R7, R28, 0x10, R29.reuse ;  /* 0x000000101c078819 */ /* 0x100fe2000000121d */
[----:B------:R-:W-:Y:S01]  /*36e0*/  @!P0 HADD2.F32 R34, -RZ, R52.H0_H0 ;  /* 0x20000034ff228230 */ /* 0x000fe20000004100 */
        /* <DEDUP_REMOVED lines=14> */
[CC--:B------:R-:W-:Y:S01]  /*37d0*/  @!P0 FMUL.FTZ R37, R31.reuse, R29.reuse ;  /* 0x0000001d1f258220 */ /* 0x0c0fe20000410000 */
        /* <DEDUP_REMOVED lines=21> */
[----:B------:R-:W-:Y:S02]  /*3930*/  @!P0 FFMA.FTZ R4, R31, R34, R4 ;  /* 0x000000221f048223 */ /* 0x000fe40000010004 */
[----:B------:R-:W-:Y:S02]  /*3940*/  @!P0 FMUL.FTZ R5, R7, R28 ;  /* 0x0000001c07058220 */ /* 0x000fe40000410000 */
[----:B------:R-:W-:Y:S02]  /*3950*/  @!P0 FFMA.FTZ R39, R9, R34, -R39 ;  /* 0x0000002209278223 */ /* 0x000fe40000010827 */
[-C--:B------:R-:W-:Y:S02]  /*3960*/  @!P0 FFMA.FTZ R40, R7, R36.reuse, -R40 ;  /* 0x0000002407288223 */ /* 0x080fe40000010828 */
[----:B------:R-:W-:Y:S01]  /*3970*/  @!P0 FFMA.FTZ R5, R33, R36, R5 ;  /* 0x0000002421058223 */ /* 0x000fe20000010005 */
[----:B------:R-:W-:Y:S04]  /*3980*/  @!P0 F2FP.PACK_AB R39, R4, R39 ;  /* 0x000000270427823e */ /* 0x000fe800000000ff */
[----:B------:R-:W-:Y:S02]  /*3990*/  @!P0 F2FP.PACK_AB R40, R5, R40 ;  /* 0x000000280528823e */ /* 0x000fe400000000ff */
[----:B------:R-:W-:Y:S02]  /*39a0*/  @!P0 MOV R26, R39 ;  /* 0x00000027001a8202 */ /* 0x000fe40000000f00 */
[----:B------:R-:W-:Y:S05]  /*39b0*/  @!P0 MOV R27, R40 ;  /* 0x00000028001b8202 */ /* 0x000fea0000000f00 */
[----:B------:R1:W-:Y:S01]  /*39c0*/  STG.E.128 [R72.64+0x140], R24 ;  /* 0x0001401848007986 */ /* 0x0003e2000c101d06 */
[----:B------:R-:W-:-:S05]  /*39d0*/  BRA `(.L_x_700) ;  /* 0x00001d7000007947 */ /* 0x000fca0003800000 */
.L_x_697:
        /* <DEDUP_REMOVED lines=47> */
.L_x_712:
[----:B------:R-:W-:Y:S05]  /*3cd0*/  BSYNC B0 ;  /* 0x0000000000007941 */ /* 0x000fea0003800000 */
.L_x_711:
[----:B------:R-:W-:Y:S04]  /*3ce0*/  IADD3 R169, P0, R166, R28, RZ ;  /* 0x0000001ca6a97210 */ /* 0x000fe80007f1e0ff */
[----:B------:R-:W-:Y:S01]  /*3cf0*/  IADD3.X R168, R120, R5, RZ, P0, !PT ;  /* 0x0000000578a87210 */ /* 0x000fe200007fe4ff */
[----:B------:R-:W-:-:S05]  /*3d00*/  @P1 BRA `(.L_x_700) ;  /* 0x00001a4000001947 */ /* 0x000fca0003800000 */
[----:B------:R-:W-:Y:S01]  /*3d10*/  ISETP.GE.AND P0, PT, R22, c[0x0][0x1d4], PT ;  /* 0x0000750016007a0c */ /* 0x000fe20003f06270 */
[----:B-1---5:R-:W-:Y:S01]  /*3d20*/  IMAD.MOV.U32 R9, RZ, RZ, R74 ;  /* 0x000000ffff097224 */ /* 0x022fe200078e004a */
[----:B------:R-:W-:Y:S01]  /*3d30*/  MOV R6, R73 ;  /* 0x0000004900067202 */ /* 0x000fe20000000f00 */
[----:B------:R-:W-:Y:S01]  /*3d40*/  IMAD.MOV.U32 R8, RZ, RZ, R75 ;  /* 0x000000ffff087224 */ /* 0x000fe200078e004b */
        /* <DEDUP_REMOVED lines=19> */
[----:B------:R-:W-:Y:S01]  /*3e80*/  IMAD R171, R51, 0x3000, RZ ;  /* 0x0000300033ab7824 */ /* 0x000fe200078e02ff */
[----:B------:R-:W-:Y:S02]  /*3e90*/  PRMT R71, R6, 0x5410, R7 ;  /* 0x0000541006477816 */ /* 0x000fe40000000007 */
[----:B------:R-:W-:Y:S02]  /*3ea0*/  PRMT R38, R5, 0x5410, R4 ;  /* 0x0000541005267816 */ /* 0x000fe40000000004 */
[----:B------:R-:W-:Y:S01]  /*3eb0*/  PRMT R39, R2, 0x5410, R3 ;  /* 0x0000541002277816 */ /* 0x000fe20000000003 */
[----:B------:R-:W-:-:S05]  /*3ec0*/  @P0 BRA `(.L_x_714) ;  /* 0x000007a000000947 */ /* 0x000fca0003800000 */
[----:B------:R-:W-:Y:S01]  /*3ed0*/  IMAD.MOV.U32 R65, RZ, RZ, R59 ;  /* 0x000000ffff417224 */ /* 0x000fe200078e003b */
[----:B------:R-:W-:Y:S01]  /*3ee0*/  ISETP.GE.AND P2, PT, R105, c[0x0][0x1d4], PT ;  /* 0x0000750069007a0c */ /* 0x000fe20003f46270 */
[----:B------:R-:W-:Y:S01]  /*3ef0*/  IMAD.MOV.U32 R45, RZ, RZ, R41 ;  /* 0x000000ffff2d7224 */ /* 0x000fe200078e0029 */
[CC--:B------:R-:W-:Y:S01]  /*3f00*/  IADD3 R175, P1, P0, R162.reuse, R169.reuse, R138 ;  /* 0x000000a9a2af7210 */ /* 0x0c0fe2000783e08a */
[----:B------:R-:W-:Y:S01]  /*3f10*/  IMAD.MOV.U32 R62, RZ, RZ, R57 ;  /* 0x000000ffff3e7224 */ /* 0x000fe200078e0039 */
[----:B------:R-:W-:Y:S02]  /*3f20*/  MOV R47, R40 ;  /* 0x00000028002f7202 */ /* 0x000fe40000000f00 */
[C---:B------:R-:W-:Y:S02]  /*3f30*/  IADD3.X R170, R121.reuse, R168, R132, P1, P0 ;  /* 0x000000a879aa7210 */ /* 0x040fe40000fe0484 */
[----:B------:R-:W-:Y:S02]  /*3f40*/  MOV R61, R58 ;  /* 0x0000003a003d7202 */ /* 0x000fe40000000f00 */
[----:B------:R-:W-:Y:S03]  /*3f50*/  MOV R55, R56 ;  /* 0x0000003800377202 */ /* 0x000fe60000000f00 */
[----:B------:R-:W-:Y:S04]  /*3f60*/  @!P2 IADD3 R173, P1, P0, R162, R169, R105 ;  /* 0x000000a9a2ada210 */ /* 0x000fe8000783e069 */
[----:B------:R-:W-:Y:S02]  /*3f70*/  @!P2 IADD3.X R172, R121, R168, R126, P1, P0 ;  /* 0x000000a879aca210 */ /* 0x000fe40000fe047e */
[C---:B------:R-:W-:Y:S04]  /*3f80*/  LEA R176, P0, R175.reuse, c[0x0][0x1c8], 0x1 ;  /* 0x00007200afb07a11 */ /* 0x040fe800078008ff */
[----:B------:R-:W-:Y:S02]  /*3f90*/  LEA.HI.X R177, R175, c[0x0][0x1cc], R170, 0x1, P0 ;  /* 0x00007300afb17a11 */ /* 0x000fe400000f0caa */
[C---:B------:R-:W-:Y:S04]  /*3fa0*/  @!P2 LEA R174, P0, R173.reuse, c[0x0][0x1c8], 0x1 ;  /* 0x00007200adaeaa11 */ /* 0x040fe800078008ff */
[----:B------:R-:W-:Y:S01]  /*3fb0*/  @!P2 LEA.HI.X R175, R173, c[0x0][0x1cc], R172, 0x1, P0 ;  /* 0x00007300adafaa11 */ /* 0x000fe200000f0cac */
[----:B------:R-:W-:Y:S01]  /*3fc0*/  IMAD.IADD R172, R108, 0x1, R171 ;  /* 0x000000016cac7824 */ /* 0x000fe200078e02ab */
[----:B------:R-:W-:Y:S02]  /*3fd0*/  IADD3 R173, R111, R171, RZ ;  /* 0x000000ab6fad7210 */ /* 0x000fe40007ffe0ff */
[----:B------:R-:W-:Y:S01]  /*3fe0*/  ISETP.GE.AND P0, PT, R22, c[0x0][0x27c], PT ;  /* 0x00009f0016007a0c */ /* 0x000fe20003f06270 */
[----:B------:R-:W-:Y:S01]  /*3ff0*/  IMAD.SHL.U32 R170, R172, 0x2, RZ ;  /* 0x00000002acaa7824 */ /* 0x000fe200078e00ff */
[----:B------:R-:W-:Y:S04]  /*4000*/  SHF.L.U32 R178, R173, 0x1, RZ ;  /* 0x00000001adb27819 */ /* 0x000fe800000006ff */
[----:B------:R-:W1:Y:S07]  /*4010*/  LDS.128 R28, [R170+0xc100] ;  /* 0x00c10000aa1c7984 */ /* 0x000e6e0000000c00 */
[--C-:B------:R-:W-:Y:S01]  /*4020*/  @!P0 SHF.R.U64 R63, R58, 0x10, R59.reuse ;  /* 0x000000103a3f8819 */ /* 0x100fe2000000123b */
[----:B------:R-:W2:Y:S01]  /*4030*/  LDS.128 R80, [R178+0xc100] ;  /* 0x00c10000b2507984 */ /* 0x000ea20000000c00 */
[----:B------:R-:W-:Y:S01]  /*4040*/  @!P0 SHF.R.U32.HI R67, RZ, 0x10, R59 ;  /* 0x00000010ff438819 */ /* 0x000fe2000001163b */
[----:B------:R-:W-:Y:S01]  /*4050*/  @!P0 HADD2.F32 R49, -RZ, R47.H0_H0 ;  /* 0x2000002fff318230 */ /* 0x000fe20000004100 */
[----:B------:R-:W-:Y:S01]  /*4060*/  @!P0 SHF.R.U64 R46, R40, 0x10, R41 ;  /* 0x00000010282e8819 */ /* 0x000fe20000001229 */
[----:B------:R-:W-:Y:S01]  /*4070*/  IMAD.MOV.U32 R40, RZ, RZ, R43 ;  /* 0x000000ffff287224 */ /* 0x000fe200078e002b */
[----:B------:R-:W-:Y:S01]  /*4080*/  @!P0 HADD2.F32 R55, -RZ, R55.H0_H0 ;  /* 0x20000037ff378230 */ /* 0x000fe20000004100 */
[----:B------:R-:W-:Y:S01]  /*4090*/  @!P0 SHF.R.U32.HI R44, RZ, 0x10, R41 ;  /* 0x00000010ff2c8819 */ /* 0x000fe20000011629 */
[----:B------:R-:W-:Y:S01]  /*40a0*/  @!P0 HADD2.F32 R61, -RZ, R61.H0_H0 ;  /* 0x2000003dff3d8230 */ /* 0x000fe20000004100 */
[--C-:B------:R-:W-:Y:S01]  /*40b0*/  @!P0 SHF.R.U32.HI R60, RZ, 0x10, R57.reuse ;  /* 0x00000010ff3c8819 */ /* 0x100fe20000011639 */
[----:B------:R-:W-:Y:S01]  /*40c0*/  @!P0 HADD2.F32 R63, -RZ, R63.H0_H0 ;  /* 0x2000003fff3f8230 */ /* 0x000fe20000004100 */
[----:B------:R-:W-:Y:S01]  /*40d0*/  @!P0 SHF.R.U64 R54, R56, 0x10, R57 ;  /* 0x0000001038368819 */ /* 0x000fe20000001239 */
[----:B------:R-:W-:Y:S01]  /*40e0*/  @!P0 HADD2.F32 R56, -RZ, R62.H0_H0 ;  /* 0x2000003eff388230 */ /* 0x000fe20000004100 */
[----:B------:R-:W-:Y:S01]  /*40f0*/  MOV R41, R42 ;  /* 0x0000002a00297202 */ /* 0x000fe20000000f00 */
[----:B------:R-:W-:Y:S01]  /*4100*/  @!P0 HADD2.F32 R44, -RZ, R44.H0_H0 ;  /* 0x2000002cff2c8230 */ /* 0x000fe20000004100 */
[--C-:B------:R-:W-:Y:S01]  /*4110*/  @!P0 SHF.R.U64 R42, R42, 0x10, R43.reuse ;  /* 0x000000102a2a8819 */ /* 0x100fe2000000122b */
[----:B------:R-:W-:Y:S01]  /*4120*/  @!P0 HADD2.F32 R54, -RZ, R54.H0_H0 ;  /* 0x20000036ff368230 */ /* 0x000fe20000004100 */
[----:B------:R-:W-:Y:S01]  /*4130*/  @!P0 SHF.R.U32.HI R43, RZ, 0x10, R43 ;  /* 0x00000010ff2b8819 */ /* 0x000fe2000001162b */
[----:B------:R-:W-:Y:S02]  /*4140*/  @!P0 HADD2.F32 R41, -RZ, R41.H0_H0 ;  /* 0x20000029ff298230 */ /* 0x000fe40000004100 */
[----:B------:R-:W-:Y:S02]  /*4150*/  @!P0 HADD2.F32 R65, -RZ, R65.H0_H0 ;  /* 0x20000041ff418230 */ /* 0x000fe40000004100 */
[----:B------:R-:W-:Y:S02]  /*4160*/  @!P0 HADD2.F32 R67, -RZ, R67.H0_H0 ;  /* 0x20000043ff438230 */ /* 0x000fe40000004100 */
[----:B------:R-:W-:Y:S02]  /*4170*/  @!P0 HADD2.F32 R50, -RZ, R45.H0_H0 ;  /* 0x2000002dff328230 */ /* 0x000fe40000004100 */
[----:B------:R-:W-:Y:S02]  /*4180*/  @!P0 HADD2.F32 R46, -RZ, R46.H0_H0 ;  /* 0x2000002eff2e8230 */ /* 0x000fe40000004100 */
[----:B------:R-:W-:Y:S01]  /*4190*/  @!P0 HADD2.F32 R43, -RZ, R43.H0_H0 ;  /* 0x2000002bff2b8230 */ /* 0x000fe20000004100 */
[----:B-1----:R-:W-:Y:S01]  /*41a0*/  @!P0 IMAD.MOV.U32 R47, RZ, RZ, R28 ;  /* 0x000000ffff2f8224 */ /* 0x002fe200078e001c */
[----:B------:R-:W-:Y:S04]  /*41b0*/  @!P0 MOV R48, R29 ;  /* 0x0000001d00308202 */ /* 0x000fe80000000f00 */
[--C-:B------:R-:W-:Y:S02]  /*41c0*/  @!P0 HADD2.F32 R52, -RZ, R47.reuse.H0_H0 ;  /* 0x2000002fff348230 */ /* 0x100fe40000004100 */
[----:B------:R-:W-:Y:S01]  /*41d0*/  @!P0 HADD2.F32 R45, -RZ, R48.H0_H0 ;  /* 0x20000030ff2d8230 */ /* 0x000fe20000004100 */
[----:B--2---:R-:W-:Y:S01]  /*41e0*/  @!P0 MOV R59, R80 ;  /* 0x00000050003b8202 */ /* 0x004fe20000000f00 */
[----:B------:R-:W-:Y:S01]  /*41f0*/  @!P0 HADD2.F32 R47, -RZ, R47.H1_H1 ;  /* 0x3000002fff2f8230 */ /* 0x000fe20000004100 */
[C---:B------:R-:W-:Y:S01]  /*4200*/  @!P0 FMUL.FTZ R2, R52.reuse, R49 ;  /* 0x0000003134028220 */ /* 0x040fe20000410000 */
[----:B------:R-:W-:Y:S01]  /*4210*/  @!P0 MOV R58, R81 ;  /* 0x00000051003a8202 */ /* 0x000fe20000000f00 */
[----:B------:R-:W-:Y:S01]  /*4220*/  @!P0 FMUL.FTZ R4, R45, R50 ;  /* 0x000000322d048220 */ /* 0x000fe20000410000 */
[--C-:B------:R-:W-:Y:S01]  /*4230*/  @!P0 HADD2.F32 R53, -RZ, R59.reuse.H0_H0 ;  /* 0x2000003bff358230 */ /* 0x100fe20000004100 */
[----:B------:R-:W-:Y:S01]  /*4240*/  @!P0 FMUL.FTZ R3, R47, R46 ;  /* 0x0000002e2f038220 */ /* 0x000fe20000410000 */
[----:B------:R-:W-:Y:S01]  /*4250*/  @!P0 MOV R64, R83 ;  /* 0x0000005300408202 */ /* 0x000fe20000000f00 */
[----:B------:R-:W-:Y:S02]  /*4260*/  @!P0 HADD2.F32 R57, -RZ, R58.H0_H0 ;  /* 0x2000003aff398230 */ /* 0x000fe40000004100 */
[C---:B------:R-:W-:Y:S02]  /*4270*/  @!P0 FMUL.FTZ R170, R53.reuse, R49 ;  /* 0x0000003135aa8220 */ /* 0x040fe40000410000 */
[-C--:B------:R-:W-:Y:S01]  /*4280*/  @!P0 FFMA.FTZ R2, R53, R55.reuse, R2 ;  /* 0x0000003735028223 */ /* 0x080fe20000010002 */
[----:B------:R-:W-:Y:S01]  /*4290*/  @!P0 HADD2.F32 R53, -RZ, R59.H1_H1 ;  /* 0x3000003bff358230 */ /* 0x000fe20000004100 */
[----:B------:R-:W-:Y:S01]  /*42a0*/  @!P0 FMUL.FTZ R172, R57, R50 ;  /* 0x0000003239ac8220 */ /* 0x000fe20000410000 */
[----:B------:R-:W-:Y:S01]  /*42b0*/  @!P0 HADD2.F32 R62, -RZ, R64.H0_H0 ;  /* 0x20000040ff3e8230 */ /* 0x000fe20000004100 */
[----:B------:R-:W-:Y:S01]  /*42c0*/  @!P0 FFMA.FTZ R170, R52, R55, -R170 ;  /* 0x0000003734aa8223 */ /* 0x000fe200000108aa */
[----:B------:R-:W-:Y:S01]  /*42d0*/  @!P0 HADD2.F32 R55, -RZ, R58.H1_H1 ;  /* 0x3000003aff378230 */ /* 0x000fe20000004100 */
[----:B------:R-:W-:Y:S01]  /*42e0*/  @!P0 FFMA.FTZ R172, R45, R56, -R172 ;  /* 0x000000382dac8223 */ /* 0x000fe200000108ac */
[----:B------:R-:W-:Y:S01]  /*42f0*/  @!P0 HADD2.F32 R45, -RZ, R48.H1_H1 ;  /* 0x30000030ff2d8230 */ /* 0x000fe20000004100 */
[----:B------:R-:W-:Y:S01]  /*4300*/  @!P0 IMAD.MOV.U32 R59, RZ, RZ, R82 ;  /* 0x000000ffff3b8224 */ /* 0x000fe200078e0052 */
[----:B------:R-:W-:Y:S01]  /*4310*/  @!P0 HADD2.F32 R58, -RZ, R60.H0_H0 ;  /* 0x2000003cff3a8230 */ /* 0x000fe20000004100 */
[-C--:B------:R-:W-:Y:S01]  /*4320*/  @!P0 FMUL.FTZ R173, R55, R44.reuse ;  /* 0x0000002c37ad8220 */ /* 0x080fe20000410000 */
[----:B------:R-:W-:Y:S01]  /*4330*/  @!P0 HADD2.F32 R64, -RZ, R64.H1_H1 ;  /* 0x30000040ff408230 */ /* 0x000fe20000004100 */
[C---:B------:R-:W-:Y:S01]  /*4340*/  @!P0 FMUL.FTZ R5, R45.reuse, R44 ;  /* 0x0000002c2d058220 */ /* 0x040fe20000410000 */
[--C-:B------:R-:W-:Y:S01]  /*4350*/  @!P0 HADD2.F32 R60, -RZ, R59.reuse.H1_H1 ;  /* 0x3000003bff3c8230 */ /* 0x100fe20000004100 */
[----:B------:R-:W-:Y:S01]  /*4360*/  @!P0 FFMA.FTZ R173, R45, R58, -R173 ;  /* 0x0000003a2dad8223 */ /* 0x000fe200000108ad */
[----:B------:R-:W-:Y:S01]  /*4370*/  @!P0 MOV R45, R30 ;  /* 0x0000001e002d8202 */ /* 0x000fe20000000f00 */
[----:B------:R-:W-:Y:S01]  /*4380*/  @!P0 FMUL.FTZ R179, R53, R46 ;  /* 0x0000002e35b38220 */ /* 0x000fe20000410000 */
[----:B------:R-:W-:Y:S01]  /*4390*/  @!P0 HADD2.F32 R59, -RZ, R59.H0_H0 ;  /* 0x2000003bff3b8230 */ /* 0x000fe20000004100 */
[----:B------:R-:W-:Y:S01]  /*43a0*/  @!P0 FMUL.FTZ R183, R64, R43 ;  /* 0x0000002b40b78220 */ /* 0x000fe20000410000 */
[----:B------:R-:W-:Y:S01]  /*43b0*/  @!P0 F2FP.PACK_AB R172, R173, R172 ;  /* 0x000000acadac823e */ /* 0x000fe200000000ff */
[-C--:B------:R-:W-:Y:S01]  /*43c0*/  @!P0 FFMA.FTZ R179, R47, R54.reuse, -R179 ;  /* 0x000000362fb38223 */ /* 0x080fe200000108b3 */
[----:B------:R-:W-:Y:S01]  /*43d0*/  @!P0 HADD2.F32 R47, -RZ, R42.H0_H0 ;  /* 0x2000002aff2f8230 */ /* 0x000fe20000004100 */
[----:B------:R-:W-:Y:S01]  /*43e0*/  @!P0 FMUL.FTZ R181, R59, R41 ;  /* 0x000000293bb58220 */ /* 0x000fe20000410000 */
[--C-:B------:R-:W-:Y:S01]  /*43f0*/  @!P0 HADD2.F32 R42, -RZ, R45.reuse.H0_H0 ;  /* 0x2000002dff2a8230 */ /* 0x100fe20000004100 */
[----:B------:R-:W-:Y:S01]  /*4400*/  @!P0 FFMA.FTZ R3, R53, R54, R3 ;  /* 0x0000003635038223 */ /* 0x000fe20000010003 */
[----:B------:R-:W-:Y:S01]  /*4410*/  @!P0 MOV R29, R172 ;  /* 0x000000ac001d8202 */ /* 0x000fe20000000f00 */
[----:B------:R-:W-:Y:S01]  /*4420*/  @!P0 FMUL.FTZ R178, R60, R47 ;  /* 0x0000002f3cb28220 */ /* 0x000fe20000410000 */
[----:B------:R-:W-:Y:S01]  /*4430*/  @!P0 F2FP.PACK_AB R179, R179, R170 ;  /* 0x000000aab3b3823e */ /* 0x000fe200000000ff */
[C---:B------:R-:W-:Y:S01]  /*4440*/  @!P0 FMUL.FTZ R6, R42.reuse, R41 ;  /* 0x000000292a068220 */ /* 0x040fe20000410000 */
[----:B------:R-:W-:Y:S01]  /*4450*/  @!P0 HADD2.F32 R41, -RZ, R40.H0_H0 ;  /* 0x20000028ff298230 */ /* 0x000fe20000004100 */
[----:B------:R-:W-:Y:S01]  /*4460*/  @!P0 IMAD.MOV.U32 R40, RZ, RZ, R31 ;  /* 0x000000ffff288224 */ /* 0x000fe200078e001f */
[----:B------:R-:W-:Y:S01]  /*4470*/  @!P0 HADD2.F32 R44, -RZ, R45.H1_H1 ;  /* 0x3000002dff2c8230 */ /* 0x000fe20000004100 */
[----:B------:R-:W-:Y:S01]  /*4480*/  @!P0 FFMA.FTZ R181, R42, R61, -R181 ;  /* 0x0000003d2ab58223 */ /* 0x000fe200000108b5 */
[----:B------:R-:W-:Y:S01]  /*4490*/  @!P0 MOV R28, R179 ;  /* 0x000000b3001c8202 */ /* 0x000fe20000000f00 */
[----:B------:R-:W-:Y:S01]  /*44a0*/  @!P0 FMUL.FTZ R180, R62, R41 ;  /* 0x000000293eb48220 */ /* 0x000fe20000410000 */
[--C-:B------:R-:W-:Y:S01]  /*44b0*/  @!P0 HADD2.F32 R42, -RZ, R40.reuse.H0_H0 ;  /* 0x20000028ff2a8230 */ /* 0x100fe20000004100 */
[----:B------:R-:W-:Y:S01]  /*44c0*/  @!P0 FFMA.FTZ R4, R57, R56, R4 ;  /* 0x0000003839048223 */ /* 0x000fe20000010004 */
[----:B------:R-:W-:Y:S01]  /*44d0*/  @!P0 HADD2.F32 R40, -RZ, R40.H1_H1 ;  /* 0x30000028ff288230 */ /* 0x000fe20000004100 */
[C---:B------:R-:W-:Y:S01]  /*44e0*/  @!P0 FFMA.FTZ R178, R44.reuse, R63, -R178 ;  /* 0x0000003f2cb28223 */ /* 0x040fe200000108b2 */
[----:B------:R-:W-:Y:S01]  /*44f0*/  @!P0 F2FP.PACK_AB R170, R3, R2 ;  /* 0x0000000203aa823e */ /* 0x000fe200000000ff */
[----:B------:R-:W-:Y:S02]  /*4500*/  @!P0 FMUL.FTZ R7, R44, R47 ;  /* 0x0000002f2c078220 */ /* 0x000fe40000410000 */
[----:B------:R-:W-:Y:S01]  /*4510*/  @!P0 FFMA.FTZ R180, R42, R65, -R180 ;  /* 0x000000412ab48223 */ /* 0x000fe200000108b4 */
[----:B------:R-:W-:Y:S01]  /*4520*/  @!P0 MOV R80, R170 ;  /* 0x000000aa00508202 */ /* 0x000fe20000000f00 */
[----:B------:R-:W-:Y:S01]  /*4530*/  @!P0 FFMA.FTZ R183, R40, R67, -R183 ;  /* 0x0000004328b78223 */ /* 0x000fe200000108b7 */
[----:B------:R-:W-:Y:S01]  /*4540*/  @!P0 F2FP.PACK_AB R178, R178, R181 ;  /* 0x000000b5b2b2823e */ /* 0x000fe200000000ff */
[----:B------:R-:W-:Y:S02]  /*4550*/  @!P0 FFMA.FTZ R5, R55, R58, R5 ;  /* 0x0000003a37058223 */ /* 0x000fe40000010005 */
[----:B------:R-:W-:Y:S01]  /*4560*/  @!P0 FFMA.FTZ R6, R59, R61, R6 ;  /* 0x0000003d3b068223 */ /* 0x000fe20000010006 */
[----:B------:R-:W-:Y:S01]  /*4570*/  @!P0 F2FP.PACK_AB R183, R183, R180 ;  /* 0x000000b4b7b7823e */ /* 0x000fe200000000ff */
[----:B------:R-:W-:Y:S01]  /*4580*/  @!P0 FMUL.FTZ R8, R42, R41 ;  /* 0x000000292a088220 */ /* 0x000fe20000410000 */
[----:B------:R-:W-:Y:S01]  /*4590*/  @!P0 F2FP.PACK_AB R173, R5, R4 ;  /* 0x0000000405ad823e */ /* 0x000fe200000000ff */
[----:B------:R-:W-:Y:S01]  /*45a0*/  @!P0 FFMA.FTZ R7, R60, R63, R7 ;  /* 0x0000003f3c078223 */ /* 0x000fe20000010007 */
[----:B------:R-:W-:Y:S01]  /*45b0*/  @!P0 MOV R31, R183 ;  /* 0x000000b7001f8202 */ /* 0x000fe20000000f00 */
[----:B------:R-:W-:Y:S02]  /*45c0*/  @!P0 FMUL.FTZ R9, R40, R43 ;  /* 0x0000002b28098220 */ /* 0x000fe40000410000 */
[----:B------:R-:W-:Y:S01]  /*45d0*/  @!P0 FFMA.FTZ R8, R62, R65, R8 ;  /* 0x000000413e088223 */ /* 0x000fe20000010008 */
[----:B------:R-:W-:Y:S01]  /*45e0*/  @!P0 F2FP.PACK_AB R180, R7, R6 ;  /* 0x0000000607b4823e */ /* 0x000fe200000000ff */
[----:B------:R-:W-:Y:S02]  /*45f0*/  @!P0 FFMA.FTZ R9, R64, R67, R9 ;  /* 0x0000004340098223 */ /* 0x000fe40000010009 */
[----:B------:R-:W-:Y:S01]  /*4600*/  @!P0 IMAD.MOV.U32 R30, RZ, RZ, R178 ;  /* 0x000000ffff1e8224 */ /* 0x000fe200078e00b2 */
[----:B------:R-:W-:Y:S01]  /*4610*/  @!P0 MOV R82, R180 ;  /* 0x000000b400528202 */ /* 0x000fe20000000f00 */
[----:B------:R-:W-:Y:S01]  /*4620*/  @!P0 IMAD.MOV.U32 R81, RZ, RZ, R173 ;  /* 0x000000ffff518224 */ /* 0x000fe200078e00ad */
[----:B------:R-:W-:Y:S02]  /*4630*/  @!P0 F2FP.PACK_AB R181, R9, R8 ;  /* 0x0000000809b5823e */ /* 0x000fe400000000ff */
[----:B------:R1:W-:Y:S02]  /*4640*/  STG.E.128 [R176.64], R28 ;  /* 0x0000001cb0007986 */ /* 0x0003e4000c101d06 */
[----:B------:R-:W-:Y:S06]  /*4650*/  @!P0 MOV R83, R181 ;  /* 0x000000b500538202 */ /* 0x000fec0000000f00 */
[----:B------:R1:W-:Y:S02]  /*4660*/  @!P2 STG.E.128 [R174.64], R80 ;  /* 0x00000050ae00a986 */ /* 0x0003e4000c101d06 */
.L_x_714:
[----:B------:R-:W-:Y:S05]  /*4670*/  BSYNC B0 ;  /* 0x0000000000007941 */ /* 0x000fea0003800000 */
.L_x_713:
[----:B------:R-:W-:Y:S01]  /*4680*/  ISETP.GE.AND P0, PT, R15, c[0x0][0x1d4], PT ;  /* 0x000075000f007a0c */ /* 0x000fe20003f06270 */
[----:B------:R-:W-:Y:S01]  /*4690*/  @!UPT UIADD3 URZ, URZ, URZ, URZ ;  /* 0x0000003f3f3ff290 */ /* 0x000fe2000fffe03f */
[----:B------:R-:W-:Y:S11]  /*46a0*/  BSSY B0, `(.L_x_715) ;  /* 0x0000074000007945 */ /* 0x000ff60003800000 */
[----:B------:R-:W-:-:S05]  /*46b0*/  @P0 BRA `(.L_x_716) ;  /* 0x0000072000000947 */ /* 0x000fca0003800000 */
[----:B------:R-:W-:Y:S02]  /*46c0*/  ISETP.GE.AND P2, PT, R104, c[0x0][0x1d4], PT ;  /* 0x0000750068007a0c */ /* 0x000fe40003f46270 */
[----:B------:R-:W-:Y:S02]  /*46d0*/  IADD3 R67, P1, P0, R162, R169, R137 ;  /* 0x000000a9a2437210 */ /* 0x000fe4000783e089 */
[----:B-1----:R-:W-:Y:S02]  /*46e0*/  IADD3 R82, R110, R171, RZ ;  /* 0x000000ab6e527210 */ /* 0x002fe40007ffe0ff */
[CC--:B------:R-:W-:Y:S07]  /*46f0*/  IADD3.X R56, R121.reuse, R168.reuse, R130, P1, P0 ;  /* 0x000000a879387210 */ /* 0x0c0fee0000fe0482 */
[----:B------:R-:W-:Y:S04]  /*4700*/  @!P2 IADD3 R65, P1, P0, R162, R169, R104 ;  /* 0x000000a9a241a210 */ /* 0x000fe8000783e068 */
[----:B------:R-:W-:Y:S02]  /*4710*/  @!P2 IADD3.X R58, R121, R168, R124, P1, P0 ;  /* 0x000000a8793aa210 */ /* 0x000fe40000fe047c */
[C---:B------:R-:W-:Y:S04]  /*4720*/  LEA R80, P0, R67.reuse, c[0x0][0x1c8], 0x1 ;  /* 0x0000720043507a11 */ /* 0x040fe800078008ff */
[----:B------:R-:W-:Y:S02]  /*4730*/  LEA.HI.X R81, R67, c[0x0][0x1cc], R56, 0x1, P0 ;  /* 0x0000730043517a11 */ /* 0x000fe400000f0c38 */
[C---:B------:R-:W-:Y:S02]  /*4740*/  @!P2 LEA R64, P0, R65.reuse, c[0x0][0x1c8], 0x1 ;  /* 0x000072004140aa11 */ /* 0x040fe400078008ff */
[----:B------:R-:W-:Y:S02]  /*4750*/  SHF.L.U32 R67, R82, 0x1, RZ ;  /* 0x0000000152437819 */ /* 0x000fe400000006ff */
[----:B------:R-:W-:Y:S01]  /*4760*/  @!P2 LEA.HI.X R65, R65, c[0x0][0x1cc], R58, 0x1, P0 ;  /* 0x000073004141aa11 */ /* 0x000fe200000f0c3a */
[----:B------:R-:W-:Y:S01]  /*4770*/  IMAD.IADD R58, R107, 0x1, R171 ;  /* 0x000000016b3a7824 */ /* 0x000fe200078e02ab */
[----:B------:R-:W-:Y:S01]  /*4780*/  ISETP.GE.AND P0, PT, R15, c[0x0][0x27c], PT ;  /* 0x00009f000f007a0c */ /* 0x000fe20003f06270 */
[----:B------:R-:W1:Y:S02]  /*4790*/  LDS.128 R60, [R67+0xc100] ;  /* 0x00c10000433c7984 */ /* 0x000e640000000c00 */
[----:B------:R-:W-:Y:S06]  /*47a0*/  IMAD.SHL.U32 R56, R58, 0x2, RZ ;  /* 0x000000023a387824 */ /* 0x000fec00078e00ff */
[----:B------:R-:W2:Y:S04]  /*47b0*/  LDS.128 R28, [R56+0xc100] ;  /* 0x00c10000381c7984 */ /* 0x000ea80000000c00 */
[----:B------:R-:W-:Y:S01]  /*47c0*/  @!P0 SHF.R.U64 R34, R34, 0x10, R35 ;  /* 0x0000001022228819 */ /* 0x000fe20000001223 */
[----:B------:R-:W-:Y:S01]  /*47d0*/  @!P0 HADD2.F32 R42, -RZ, R39.H1_H1 ;  /* 0x30000027ff2a8230 */ /* 0x000fe20000004100 */
[----:B------:R-:W-:Y:S01]  /*47e0*/  @!P0 SHF.R.U64 R40, R32, 0x10, R33 ;  /* 0x0000001020288819 */ /* 0x000fe20000001221 */
[--C-:B------:R-:W-:Y:S01]  /*47f0*/  @!P0 HADD2.F32 R44, -RZ, R71.reuse.H1_H1 ;  /* 0x30000047ff2c8230 */ /* 0x100fe20000004100 */
[----:B------:R-:W-:Y:S01]  /*4800*/  @!P0 SHF.R.U32.HI R32, RZ, 0x10, R35 ;  /* 0x00000010ff208819 */ /* 0x000fe20000011623 */
[----:B------:R-:W-:Y:S01]  /*4810*/  @!P0 HADD2.F32 R47, -RZ, R71.H0_H0 ;  /* 0x20000047ff2f8230 */ /* 0x000fe20000004100 */
[----:B------:R-:W-:Y:S01]  /*4820*/  @!P0 SHF.R.U32.HI R33, RZ, 0x10, R33 ;  /* 0x00000010ff218819 */ /* 0x000fe20000011621 */
[--C-:B------:R-:W-:Y:S01]  /*4830*/  @!P0 HADD2.F32 R53, -RZ, R70.reuse.H0_H0 ;  /* 0x20000046ff358230 */ /* 0x100fe20000004100 */
[--C-:B------:R-:W-:Y:S01]  /*4840*/  @!P0 SHF.R.U64 R46, R76, 0x10, R77.reuse ;  /* 0x000000104c2e8819 */ /* 0x100fe2000000124d */
[----:B------:R-:W-:Y:S01]  /*4850*/  @!P0 HADD2.F32 R57, -RZ, R70.H1_H1 ;  /* 0x30000046ff398230 */ /* 0x000fe20000004100 */
[----:B------:R-:W-:Y:S01]  /*4860*/  @!P0 SHF.R.U32.HI R48, RZ, 0x10, R77 ;  /* 0x00000010ff308819 */ /* 0x000fe2000001164d */
[----:B------:R-:W-:Y:S01]  /*4870*/  @!P0 HADD2.F32 R40, -RZ, R40.H0_H0 ;  /* 0x20000028ff288230 */ /* 0x000fe20000004100 */
[--C-:B------:R-:W-:Y:S01]  /*4880*/  @!P0 SHF.R.U32.HI R59, RZ, 0x10, R79.reuse ;  /* 0x00000010ff3b8819 */ /* 0x100fe2000001164f */
[----:B------:R-:W-:Y:S01]  /*4890*/  @!P0 HADD2.F32 R46, -RZ, R46.H0_H0 ;  /* 0x2000002eff2e8230 */ /* 0x000fe20000004100 */
[----:B------:R-:W-:Y:S01]  /*48a0*/  @!P0 SHF.R.U64 R55, R78, 0x10, R79 ;  /* 0x000000104e378819 */ /* 0x000fe2000000124f */
[----:B------:R-:W-:Y:S02]  /*48b0*/  @!P0 HADD2.F32 R48, -RZ, R48.H0_H0 ;  /* 0x20000030ff308230 */ /* 0x000fe40000004100 */
[----:B------:R-:W-:Y:S02]  /*48c0*/  @!P0 HADD2.F32 R59, -RZ, R59.H0_H0 ;  /* 0x2000003bff3b8230 */ /* 0x000fe40000004100 */
[----:B------:R-:W-:Y:S01]  /*48d0*/  @!P0 HADD2.F32 R55, -RZ, R55.H0_H0 ;  /* 0x20000037ff378230 */ /* 0x000fe20000004100 */
[----:B-1----:R-:W-:Y:S01]  /*48e0*/  @!P0 IMAD.MOV.U32 R49, RZ, RZ, R63 ;  /* 0x000000ffff318224 */ /* 0x002fe200078e003f */
[----:B------:R-:W-:Y:S02]  /*48f0*/  @!P0 MOV R45, R60 ;  /* 0x0000003c002d8202 */ /* 0x000fe40000000f00 */
[----:B------:R-:W-:Y:S02]  /*4900*/  @!P0 MOV R50, R62 ;  /* 0x0000003e00328202 */ /* 0x000fe40000000f00 */
[----:B------:R-:W-:Y:S02]  /*4910*/  @!P0 HADD2.F32 R54, -RZ, R49.H1_H1 ;  /* 0x30000031ff368230 */ /* 0x000fe40000004100 */
[--C-:B------:R-:W-:Y:S01]  /*4920*/  @!P0 HADD2.F32 R43, -RZ, R45.reuse.H0_H0 ;  /* 0x2000002dff2b8230 */ /* 0x100fe20000004100 */
[----:B--2---:R-:W-:Y:S01]  /*4930*/  @!P0 IMAD.MOV.U32 R35, RZ, RZ, R28 ;  /* 0x000000ffff238224 */ /* 0x004fe200078e001c */
[----:B------:R-:W-:Y:S02]  /*4940*/  @!P0 HADD2.F32 R45, -RZ, R45.H1_H1 ;  /* 0x3000002dff2d8230 */ /* 0x000fe40000004100 */
[----:B------:R-:W-:Y:S01]  /*4950*/  @!P0 HADD2.F32 R52, -RZ, R49.H0_H0 ;  /* 0x20000031ff348230 */ /* 0x000fe20000004100 */
[----:B------:R-:W-:Y:S01]  /*4960*/  @!P0 FMUL.FTZ R56, R43, R42 ;  /* 0x0000002a2b388220 */ /* 0x000fe20000410000 */
[--C-:B------:R-:W-:Y:S01]  /*4970*/  @!P0 HADD2.F32 R41, -RZ, R35.reuse.H0_H0 ;  /* 0x20000023ff298230 */ /* 0x100fe20000004100 */
[----:B------:R-:W-:Y:S01]  /*4980*/  @!P0 FMUL.FTZ R67, R45, R40 ;  /* 0x000000282d438220 */ /* 0x000fe20000410000 */
[----:B------:R-:W-:Y:S02]  /*4990*/  @!P0 HADD2.F32 R35, -RZ, R35.H1_H1 ;  /* 0x30000023ff238230 */ /* 0x000fe40000004100 */
[--C-:B------:R-:W-:Y:S01]  /*49a0*/  @!P0 HADD2.F32 R49, -RZ, R50.reuse.H0_H0 ;  /* 0x20000032ff318230 */ /* 0x100fe20000004100 */
[C---:B------:R-:W-:Y:S01]  /*49b0*/  @!P0 FMUL.FTZ R2, R41.reuse, R42 ;  /* 0x0000002a29028220 */ /* 0x040fe20000410000 */
[----:B------:R-:W-:Y:S01]  /*49c0*/  @!P0 HADD2.F32 R50, -RZ, R50.H1_H1 ;  /* 0x30000032ff328230 */ /* 0x000fe20000004100 */
[-C--:B------:R-:W-:Y:S01]  /*49d0*/  @!P0 FFMA.FTZ R56, R41, R44.reuse, -R56 ;  /* 0x0000002c29388223 */ /* 0x080fe20000010838 */
[----:B------:R-:W-:Y:S01]  /*49e0*/  @!P0 MOV R41, R29 ;  /* 0x0000001d00298202 */ /* 0x000fe20000000f00 */
[----:B------:R-:W-:Y:S01]  /*49f0*/  @!P0 FFMA.FTZ R2, R43, R44, R2 ;  /* 0x0000002c2b028223 */ /* 0x000fe20000010002 */
[----:B------:R-:W-:Y:S01]  /*4a00*/  @!P0 MOV R44, R61 ;  /* 0x0000003d002c8202 */ /* 0x000fe20000000f00 */
[C---:B------:R-:W-:Y:S01]  /*4a10*/  @!P0 FMUL.FTZ R3, R35.reuse, R40 ;  /* 0x0000002823038220 */ /* 0x040fe20000410000 */
[----:B------:R-:W-:Y:S01]  /*4a20*/  @!P0 HADD2.F32 R40, -RZ, R33.H0_H0 ;  /* 0x20000021ff288230 */ /* 0x000fe20000004100 */
[-C--:B------:R-:W-:Y:S01]  /*4a30*/  @!P0 FFMA.FTZ R67, R35, R46.reuse, -R67 ;  /* 0x0000002e23438223 */ /* 0x080fe20000010843 */
[----:B------:R-:W-:Y:S01]  /*4a40*/  @!P0 HADD2.F32 R33, -RZ, R41.H1_H1 ;  /* 0x30000029ff218230 */ /* 0x000fe20000004100 */
[----:B------:R-:W-:Y:S01]  /*4a50*/  @!P0 FFMA.FTZ R3, R45, R46, R3 ;  /* 0x0000002e2d038223 */ /* 0x000fe20000010003 */
[--C-:B------:R-:W-:Y:S02]  /*4a60*/  @!P0 HADD2.F32 R43, -RZ, R44.reuse.H0_H0 ;  /* 0x2000002cff2b8230 */ /* 0x100fe40000004100 */
[----:B------:R-:W-:Y:S01]  /*4a70*/  @!P0 HADD2.F32 R44, -RZ, R44.H1_H1 ;  /* 0x3000002cff2c8230 */ /* 0x000fe20000004100 */
[----:B------:R-:W-:Y:S01]  /*4a80*/  @!P0 FMUL.FTZ R5, R33, R40 ;  /* 0x0000002821058220 */ /* 0x000fe20000410000 */
[----:B------:R-:W-:Y:S01]  /*4a90*/  @!P0 F2FP.PACK_AB R56, R67, R56 ;  /* 0x000000384338823e */ /* 0x000fe200000000ff */
[----:B------:R-:W-:Y:S01]  /*4aa0*/  @!P0 HADD2.F32 R35, -RZ, R39.H0_H0 ;  /* 0x20000027ff238230 */ /* 0x000fe20000004100 */
[----:B------:R-:W-:Y:S01]  /*4ab0*/  @!P0 MOV R39, R31 ;  /* 0x0000001f00278202 */ /* 0x000fe20000000f00 */
[----:B------:R-:W-:Y:S01]  /*4ac0*/  @!P0 FMUL.FTZ R83, R44, R40 ;  /* 0x000000282c538220 */ /* 0x000fe20000410000 */
[----:B------:R-:W-:Y:S01]  /*4ad0*/  @!P0 MOV R28, R56 ;  /* 0x00000038001c8202 */ /* 0x000fe20000000f00 */
[----:B------:R-:W-:Y:S01]  /*4ae0*/  @!P0 HADD2.F32 R42, -RZ, R41.H0_H0 ;  /* 0x20000029ff2a8230 */ /* 0x000fe20000004100 */
[-C--:B------:R-:W-:Y:S01]  /*4af0*/  @!P0 FMUL.FTZ R58, R43, R35.reuse ;  /* 0x000000232b3a8220 */ /* 0x080fe20000410000 */
[--C-:B------:R-:W-:Y:S01]  /*4b00*/  @!P0 HADD2.F32 R40, -RZ, R39.reuse.H0_H0 ;  /* 0x20000027ff288230 */ /* 0x100fe20000004100 */
[----:B------:R-:W-:Y:S01]  /*4b10*/  @!P0 FFMA.FTZ R83, R33, R48, -R83 ;  /* 0x0000003021538223 */ /* 0x000fe20000010853 */
[----:B------:R-:W-:Y:S01]  /*4b20*/  @!P0 HADD2.F32 R33, -RZ, R32.H0_H0 ;  /* 0x20000020ff218230 */ /* 0x000fe20000004100 */
[C---:B------:R-:W-:Y:S01]  /*4b30*/  @!P0 FMUL.FTZ R4, R42.reuse, R35 ;  /* 0x000000232a048220 */ /* 0x040fe20000410000 */
[----:B------:R-:W-:Y:S01]  /*4b40*/  @!P0 HADD2.F32 R32, -RZ, R39.H1_H1 ;  /* 0x30000027ff208230 */ /* 0x000fe20000004100 */
[----:B------:R-:W-:Y:S01]  /*4b50*/  @!P0 FFMA.FTZ R58, R42, R47, -R58 ;  /* 0x0000002f2a3a8223 */ /* 0x000fe2000001083a */
[--C-:B------:R-:W-:Y:S01]  /*4b60*/  @!P0 HADD2.F32 R35, -RZ, R38.reuse.H1_H1 ;  /* 0x30000026ff238230 */ /* 0x100fe20000004100 */
[-C--:B------:R-:W-:Y:S02]  /*4b70*/  @!P0 FMUL.FTZ R173, R54, R33.reuse ;  /* 0x0000002136ad8220 */ /* 0x080fe40000410000 */
[C---:B------:R-:W-:Y:S01]  /*4b80*/  @!P0 FMUL.FTZ R9, R32.reuse, R33 ;  /* 0x0000002120098220 */ /* 0x040fe20000410000 */
[----:B------:R-:W-:Y:S01]  /*4b90*/  @!P0 F2FP.PACK_AB R83, R83, R58 ;  /* 0x0000003a5353823e */ /* 0x000fe200000000ff */
[----:B------:R-:W-:Y:S01]  /*4ba0*/  @!P0 FFMA.FTZ R173, R32, R59, -R173 ;  /* 0x0000003b20ad8223 */ /* 0x000fe200000108ad */
[----:B------:R-:W-:Y:S01]  /*4bb0*/  @!P0 F2FP.PACK_AB R58, R3, R2 ;  /* 0x00000002033a823e */ /* 0x000fe200000000ff */
[----:B------:R-:W-:Y:S01]  /*4bc0*/  @!P0 IMAD.MOV.U32 R32, RZ, RZ, R30 ;  /* 0x000000ffff208224 */ /* 0x000fe200078e001e */
[----:B------:R-:W-:Y:S01]  /*4bd0*/  @!P0 MOV R29, R83 ;  /* 0x00000053001d8202 */ /* 0x000fe20000000f00 */
[-C--:B------:R-:W-:Y:S01]  /*4be0*/  @!P0 FMUL.FTZ R82, R52, R35.reuse ;  /* 0x0000002334528220 */ /* 0x080fe20000410000 */
[----:B------:R-:W-:Y:S01]  /*4bf0*/  @!P0 MOV R60, R58 ;  /* 0x0000003a003c8202 */ /* 0x000fe20000000f00 */
[C---:B------:R-:W-:Y:S01]  /*4c00*/  @!P0 FMUL.FTZ R8, R40.reuse, R35 ;  /* 0x0000002328088220 */ /* 0x040fe20000410000 */
[----:B------:R-:W-:Y:S01]  /*4c10*/  @!P0 HADD2.F32 R35, -RZ, R38.H0_H0 ;  /* 0x20000026ff238230 */ /* 0x000fe20000004100 */
[----:B------:R-:W-:Y:S01]  /*4c20*/  @!P0 FFMA.FTZ R4, R43, R47, R4 ;  /* 0x0000002f2b048223 */ /* 0x000fe20000010004 */
[----:B------:R-:W-:Y:S01]  /*4c30*/  @!P0 HADD2.F32 R33, -RZ, R34.H0_H0 ;  /* 0x20000022ff218230 */ /* 0x000fe20000004100 */
[----:B------:R-:W-:Y:S01]  /*4c40*/  @!P0 FFMA.FTZ R82, R40, R57, -R82 ;  /* 0x0000003928528223 */ /* 0x000fe20000010852 */
[--C-:B------:R-:W-:Y:S01]  /*4c50*/  @!P0 HADD2.F32 R34, -RZ, R32.reuse.H0_H0 ;  /* 0x20000020ff228230 */ /* 0x100fe20000004100 */
[----:B------:R-:W-:Y:S01]  /*4c60*/  @!P0 FMUL.FTZ R170, R49, R35 ;  /* 0x0000002331aa8220 */ /* 0x000fe20000410000 */
[----:B------:R-:W-:Y:S01]  /*4c70*/  @!P0 HADD2.F32 R32, -RZ, R32.H1_H1 ;  /* 0x30000020ff208230 */ /* 0x000fe20000004100 */
[----:B------:R-:W-:Y:S01]  /*4c80*/  @!P0 FMUL.FTZ R175, R50, R33 ;  /* 0x0000002132af8220 */ /* 0x000fe20000410000 */
[----:B------:R-:W-:Y:S01]  /*4c90*/  @!P0 F2FP.PACK_AB R82, R173, R82 ;  /* 0x00000052ad52823e */ /* 0x000fe200000000ff */
[C---:B------:R-:W-:Y:S02]  /*4ca0*/  @!P0 FMUL.FTZ R6, R34.reuse, R35 ;  /* 0x0000002322068220 */ /* 0x040fe40000410000 */
[----:B------:R-:W-:Y:S01]  /*4cb0*/  @!P0 FFMA.FTZ R170, R34, R53, -R170 ;  /* 0x0000003522aa8223 */ /* 0x000fe200000108aa */
[----:B------:R-:W-:Y:S01]  /*4cc0*/  @!P0 MOV R31, R82 ;  /* 0x00000052001f8202 */ /* 0x000fe20000000f00 */
[----:B------:R-:W-:Y:S02]  /*4cd0*/  @!P0 FFMA.FTZ R175, R32, R55, -R175 ;  /* 0x0000003720af8223 */ /* 0x000fe400000108af */
[----:B------:R-:W-:Y:S02]  /*4ce0*/  @!P0 FFMA.FTZ R5, R44, R48, R5 ;  /* 0x000000302c058223 */ /* 0x000fe40000010005 */
[----:B------:R-:W-:Y:S01]  /*4cf0*/  @!P0 FMUL.FTZ R7, R32, R33 ;  /* 0x0000002120078220 */ /* 0x000fe20000410000 */
[----:B------:R-:W-:Y:S01]  /*4d00*/  @!P0 F2FP.PACK_AB R175, R175, R170 ;  /* 0x000000aaafaf823e */ /* 0x000fe200000000ff */
[----:B------:R-:W-:Y:S01]  /*4d10*/  @!P0 FFMA.FTZ R6, R49, R53, R6 ;  /* 0x0000003531068223 */ /* 0x000fe20000010006 */
[----:B------:R-:W-:Y:S01]  /*4d20*/  @!P0 F2FP.PACK_AB R67, R5, R4 ;  /* 0x000000040543823e */ /* 0x000fe200000000ff */
[----:B------:R-:W-:Y:S02]  /*4d30*/  @!P0 FFMA.FTZ R7, R50, R55, R7 ;  /* 0x0000003732078223 */ /* 0x000fe40000010007 */
[----:B------:R-:W-:Y:S02]  /*4d40*/  @!P0 FFMA.FTZ R8, R52, R57, R8 ;  /* 0x0000003934088223 */ /* 0x000fe40000010008 */
        /* <DEDUP_REMOVED lines=9> */
.L_x_716:
[----:B------:R-:W-:Y:S05]  /*4de0*/  BSYNC B0 ;  /* 0x0000000000007941 */ /* 0x000fea0003800000 */
.L_x_715:
[----:B------:R-:W-:Y:S11]  /*4df0*/  ISETP.GE.AND P0, PT, R16, c[0x0][0x1d4], PT ;  /* 0x0000750010007a0c */ /* 0x000ff60003f06270 */
[----:B------:R-:W-:Y:S02]  /*4e00*/  @!UPT UIADD3 URZ, URZ, URZ, URZ ;  /* 0x0000003f3f3ff290 */ /* 0x000fe4000fffe03f */
[----:B------:R-:W-:-:S05]  /*4e10*/  @P0 BRA `(.L_x_700) ;  /* 0x0000093000000947 */ /* 0x000fca0003800000 */
[-C--:B-1----:R-:W-:Y:S02]  /*4e20*/  IADD3 R62, R134, R171.reuse, RZ ;  /* 0x000000ab863e7210 */ /* 0x082fe40007ffe0ff */
[----:B------:R-:W-:Y:S02]  /*4e30*/  IADD3 R171, R106, R171, RZ ;  /* 0x000000ab6aab7210 */ /* 0x000fe40007ffe0ff */
[----:B------:R-:W-:Y:S02]  /*4e40*/  SHF.L.U32 R65, R62, 0x1, RZ ;  /* 0x000000013e417819 */ /* 0x000fe400000006ff */
[----:B------:R-:W-:Y:S01]  /*4e50*/  IADD3 R61, P1, P0, R162, R169, R136 ;  /* 0x000000a9a23d7210 */ /* 0x000fe2000783e088 */
[----:B------:R-:W-:Y:S02]  /*4e60*/  IMAD.SHL.U32 R64, R171, 0x2, RZ ;  /* 0x00000002ab407824 */ /* 0x000fe400078e00ff */
[----:B------:R-:W1:Y:S01]  /*4e70*/  LDS.128 R56, [R65+0xc100] ;  /* 0x00c1000041387984 */ /* 0x000e620000000c00 */
[----:B------:R-:W-:Y:S02]  /*4e80*/  IADD3.X R60, R121, R168, R128, P1, P0 ;  /* 0x000000a8793c7210 */ /* 0x000fe40000fe0480 */
[C---:B------:R-:W-:Y:S04]  /*4e90*/  LEA R62, P0, R61.reuse, c[0x0][0x1c8], 0x1 ;  /* 0x000072003d3e7a11 */ /* 0x040fe800078008ff */
[----:B------:R-:W-:Y:S01]  /*4ea0*/  LEA.HI.X R63, R61, c[0x0][0x1cc], R60, 0x1, P0 ;  /* 0x000073003d3f7a11 */ /* 0x000fe200000f0c3c */
[----:B------:R-:W2:Y:S01]  /*4eb0*/  LDS.128 R28, [R64+0xc100] ;  /* 0x00c10000401c7984 */ /* 0x000ea20000000c00 */
[----:B------:R-:W-:Y:S11]  /*4ec0*/  ISETP.GE.AND P0, PT, R16, c[0x0][0x27c], PT ;  /* 0x00009f0010007a0c */ /* 0x000ff60003f06270 */
[----:B------:R-:W-:Y:S02]  /*4ed0*/  @!UPT UIADD3 URZ, URZ, URZ, URZ ;  /* 0x0000003f3f3ff290 */ /* 0x000fe4000fffe03f */
[----:B------:R-:W-:Y:S01]  /*4ee0*/  @!P0 SHF.R.U64 R32, R24, 0x10, R25 ;  /* 0x0000001018208819 */ /* 0x000fe20000001219 */
[--C-:B------:R-:W-:Y:S01]  /*4ef0*/  @!P0 HADD2.F32 R40, -RZ, R68.reuse.H1_H1 ;  /* 0x30000044ff288230 */ /* 0x100fe20000004100 */
[--C-:B------:R-:W-:Y:S01]  /*4f00*/  @!P0 SHF.R.U32.HI R24, RZ, 0x10, R27.reuse ;  /* 0x00000010ff188819 */ /* 0x100fe2000001161b */
[----:B------:R-:W-:Y:S01]  /*4f10*/  @!P0 HADD2.F32 R45, -RZ, R68.H0_H0 ;  /* 0x20000044ff2d8230 */ /* 0x000fe20000004100 */
[----:B------:R-:W-:Y:S01]  /*4f20*/  @!P0 SHF.R.U64 R26, R26, 0x10, R27 ;  /* 0x000000101a1a8819 */ /* 0x000fe2000000121b */
[----:B------:R-:W-:Y:S01]  /*4f30*/  @!P0 HADD2.F32 R35, -RZ, R32.H0_H0 ;  /* 0x20000020ff238230 */ /* 0x000fe20000004100 */
[----:B------:R-:W-:Y:S01]  /*4f40*/  @!P0 SHF.R.U32.HI R25, RZ, 0x10, R25 ;  /* 0x00000010ff198819 */ /* 0x000fe20000011619 */
[--C-:B------:R-:W-:Y:S01]  /*4f50*/  @!P0 HADD2.F32 R49, -RZ, R66.reuse.H1_H1 ;  /* 0x30000042ff318230 */ /* 0x100fe20000004100 */
[--C-:B------:R-:W-:Y:S01]  /*4f60*/  @!P0 SHF.R.U32.HI R47, RZ, 0x10, R73.reuse ;  /* 0x00000010ff2f8819 */ /* 0x100fe20000011649 */
[----:B------:R-:W-:Y:S01]  /*4f70*/  @!P0 HADD2.F32 R55, -RZ, R66.H0_H0 ;  /* 0x20000042ff378230 */ /* 0x000fe20000004100 */
[----:B------:R-:W-:Y:S01]  /*4f80*/  @!P0 SHF.R.U64 R41, R72, 0x10, R73 ;  /* 0x0000001048298819 */ /* 0x000fe20000001249 */
[----:B------:R-:W-:Y:S01]  /*4f90*/  @!P0 HADD2.F32 R25, -RZ, R25.H0_H0 ;  /* 0x20000019ff198230 */ /* 0x000fe20000004100 */
[--C-:B------:R-:W-:Y:S01]  /*4fa0*/  @!P0 SHF.R.U32.HI R54, RZ, 0x10, R75.reuse ;  /* 0x00000010ff368819 */ /* 0x100fe2000001164b */
[----:B------:R-:W-:Y:S01]  /*4fb0*/  @!P0 HADD2.F32 R47, -RZ, R47.H0_H0 ;  /* 0x2000002fff2f8230 */ /* 0x000fe20000004100 */
[----:B------:R-:W-:Y:S01]  /*4fc0*/  @!P0 SHF.R.U64 R53, R74, 0x10, R75 ;  /* 0x000000104a358819 */ /* 0x000fe2000000124b */
[----:B------:R-:W-:Y:S02]  /*4fd0*/  @!P0 HADD2.F32 R41, -RZ, R41.H0_H0 ;  /* 0x20000029ff298230 */ /* 0x000fe40000004100 */
[----:B------:R-:W-:Y:S01]  /*4fe0*/  @!P0 HADD2.F32 R54, -RZ, R54.H0_H0 ;  /* 0x20000036ff368230 */ /* 0x000fe20000004100 */
[----:B-1----:R-:W-:Y:S01]  /*4ff0*/  @!P0 IMAD.MOV.U32 R44, RZ, RZ, R57 ;  /* 0x000000ffff2c8224 */ /* 0x002fe200078e0039 */
[----:B------:R-:W-:Y:S01]  /*5000*/  @!P0 MOV R42, R56 ;  /* 0x00000038002a8202 */ /* 0x000fe20000000f00 */
[----:B------:R-:W-:Y:S01]  /*5010*/  @!P0 HADD2.F32 R34, -RZ, R37.H1_H1 ;  /* 0x30000025ff228230 */ /* 0x000fe20000004100 */
[----:B------:R-:W-:Y:S01]  /*5020*/  @!P0 MOV R48, R58 ;  /* 0x0000003a00308202 */ /* 0x000fe20000000f00 */
[----:B------:R-:W-:Y:S01]  /*5030*/  @!P0 HADD2.F32 R53, -RZ, R53.H0_H0 ;  /* 0x20000035ff358230 */ /* 0x000fe20000004100 */
[----:B------:R-:W-:Y:S01]  /*5040*/  @!P0 MOV R52, R59 ;  /* 0x0000003b00348202 */ /* 0x000fe20000000f00 */
[----:B------:R-:W-:Y:S01]  /*5050*/  @!P0 HADD2.F32 R39, -RZ, R42.H0_H0 ;  /* 0x2000002aff278230 */ /* 0x000fe20000004100 */
[----:B--2---:R-:W-:Y:S01]  /*5060*/  @!P0 MOV R33, R28 ;  /* 0x0000001c00218202 */ /* 0x004fe20000000f00 */
[--C-:B------:R-:W-:Y:S01]  /*5070*/  @!P0 HADD2.F32 R43, -RZ, R44.reuse.H0_H0 ;  /* 0x2000002cff2b8230 */ /* 0x100fe20000004100 */
[----:B------:R-:W-:Y:S02]  /*5080*/  @!P0 MOV R32, R29 ;  /* 0x0000001d00208202 */ /* 0x000fe40000000f00 */
[-C--:B------:R-:W-:Y:S01]  /*5090*/  @!P0 FMUL.FTZ R60, R39, R34.reuse ;  /* 0x00000022273c8220 */ /* 0x080fe20000410000 */
[----:B------:R-:W-:Y:S02]  /*50a0*/  @!P0 HADD2.F32 R44, -RZ, R44.H1_H1 ;  /* 0x3000002cff2c8230 */ /* 0x000fe40000004100 */
[--C-:B------:R-:W-:Y:S02]  /*50b0*/  @!P0 HADD2.F32 R27, -RZ, R33.reuse.H0_H0 ;  /* 0x20000021ff1b8230 */ /* 0x100fe40000004100 */
[----:B------:R-:W-:Y:S01]  /*50c0*/  @!P0 HADD2.F32 R38, -RZ, R33.H1_H1 ;  /* 0x30000021ff268230 */ /* 0x000fe20000004100 */
[----:B------:R-:W-:Y:S01]  /*50d0*/  @!P0 FMUL.FTZ R65, R44, R25 ;  /* 0x000000192c418220 */ /* 0x000fe20000410000 */
[----:B------:R-:W-:Y:S01]  /*50e0*/  @!P0 HADD2.F32 R33, -RZ, R36.H1_H1 ;  /* 0x30000024ff218230 */ /* 0x000fe20000004100 */
[C---:B------:R-:W-:Y:S01]  /*50f0*/  @!P0 FMUL.FTZ R2, R27.reuse, R34 ;  /* 0x000000221b028220 */ /* 0x040fe20000410000 */
[----:B------:R-:W-:Y:S01]  /*5100*/  @!P0 HADD2.F32 R34, -RZ, R32.H0_H0 ;  /* 0x20000020ff228230 */ /* 0x000fe20000004100 */
[-C--:B------:R-:W-:Y:S01]  /*5110*/  @!P0 FFMA.FTZ R60, R27, R40.reuse, -R60 ;  /* 0x000000281b3c8223 */ /* 0x080fe2000001083c */
[----:B------:R-:W-:Y:S01]  /*5120*/  @!P0 HADD2.F32 R27, -RZ, R37.H0_H0 ;  /* 0x20000025ff1b8230 */ /* 0x000fe20000004100 */
[----:B------:R-:W-:Y:S01]  /*5130*/  @!P0 FMUL.FTZ R3, R38, R35 ;  /* 0x0000002326038220 */ /* 0x000fe20000410000 */
[----:B------:R-:W-:Y:S01]  /*5140*/  @!P0 HADD2.F32 R46, -RZ, R48.H0_H0 ;  /* 0x20000030ff2e8230 */ /* 0x000fe20000004100 */
[----:B------:R-:W-:Y:S01]  /*5150*/  @!P0 FFMA.FTZ R2, R39, R40, R2 ;  /* 0x0000002827028223 */ /* 0x000fe20000010002 */
[----:B------:R-:W-:Y:S01]  /*5160*/  @!P0 HADD2.F32 R42, -RZ, R42.H1_H1 ;  /* 0x3000002aff2a8230 */ /* 0x000fe20000004100 */
[-C--:B------:R-:W-:Y:S01]  /*5170*/  @!P0 FMUL.FTZ R64, R43, R27.reuse ;  /* 0x0000001b2b408220 */ /* 0x080fe20000410000 */
[----:B------:R-:W-:Y:S01]  /*5180*/  @!P0 HADD2.F32 R24, -RZ, R24.H0_H0 ;  /* 0x20000018ff188230 */ /* 0x000fe20000004100 */
[C---:B------:R-:W-:Y:S01]  /*5190*/  @!P0 FMUL.FTZ R4, R34.reuse, R27 ;  /* 0x0000001b22048220 */ /* 0x040fe20000410000 */
[--C-:B------:R-:W-:Y:S01]  /*51a0*/  @!P0 HADD2.F32 R50, -RZ, R52.reuse.H0_H0 ;  /* 0x20000034ff328230 */ /* 0x100fe20000004100 */
[----:B------:R-:W-:Y:S01]  /*51b0*/  @!P0 IMAD.MOV.U32 R27, RZ, RZ, R30 ;  /* 0x000000ffff1b8224 */ /* 0x000fe200078e001e */
[----:B------:R-:W-:Y:S01]  /*51c0*/  @!P0 HADD2.F32 R52, -RZ, R52.H1_H1 ;  /* 0x30000034ff348230 */ /* 0x000fe20000004100 */
[----:B------:R-:W-:Y:S01]  /*51d0*/  @!P0 FFMA.FTZ R64, R34, R45, -R64 ;  /* 0x0000002d22408223 */ /* 0x000fe20000010840 */
[----:B------:R-:W-:Y:S01]  /*51e0*/  @!P0 HADD2.F32 R34, -RZ, R32.H1_H1 ;  /* 0x30000020ff228230 */ /* 0x000fe20000004100 */
[----:B------:R-:W-:Y:S01]  /*51f0*/  @!P0 FMUL.FTZ R67, R46, R33 ;  /* 0x000000212e438220 */ /* 0x000fe20000410000 */
[--C-:B------:R-:W-:Y:S01]  /*5200*/  @!P0 HADD2.F32 R32, -RZ, R27.reuse.H0_H0 ;  /* 0x2000001bff208230 */ /* 0x100fe20000004100 */
[----:B------:R-:W-:Y:S01]  /*5210*/  @!P0 FMUL.FTZ R61, R42, R35 ;  /* 0x000000232a3d8220 */ /* 0x000fe20000410000 */
[----:B------:R-:W-:Y:S01]  /*5220*/  @!P0 HADD2.F32 R48, -RZ, R48.H1_H1 ;  /* 0x30000030ff308230 */ /* 0x000fe20000004100 */
[C---:B------:R-:W-:Y:S01]  /*5230*/  @!P0 FMUL.FTZ R5, R34.reuse, R25 ;  /* 0x0000001922058220 */ /* 0x040fe20000410000 */
[----:B------:R-:W-:Y:S01]  /*5240*/  @!P0 HADD2.F32 R25, -RZ, R36.H0_H0 ;  /* 0x20000024ff198230 */ /* 0x000fe20000004100 */
[----:B------:R-:W-:Y:S01]  /*5250*/  @!P0 FFMA.FTZ R65, R34, R47, -R65 ;  /* 0x0000002f22418223 */ /* 0x000fe20000010841 */
[----:B------:R-:W-:Y:S01]  /*5260*/  @!P0 MOV R34, R31 ;  /* 0x0000001f00228202 */ /* 0x000fe20000000f00 */
[C---:B------:R-:W-:Y:S01]  /*5270*/  @!P0 FMUL.FTZ R6, R32.reuse, R33 ;  /* 0x0000002120068220 */ /* 0x040fe20000410000 */
[----:B------:R-:W-:Y:S01]  /*5280*/  @!P0 HADD2.F32 R33, -RZ, R26.H0_H0 ;  /* 0x2000001aff218230 */ /* 0x000fe20000004100 */
[----:B------:R-:W-:Y:S01]  /*5290*/  @!P0 FFMA.FTZ R67, R32, R49, -R67 ;  /* 0x0000003120438223 */ /* 0x000fe20000010843 */
[----:B------:R-:W-:Y:S01]  /*52a0*/  @!P0 HADD2.F32 R32, -RZ, R27.H1_H1 ;  /* 0x3000001bff208230 */ /* 0x000fe20000004100 */
[----:B------:R-:W-:Y:S01]  /*52b0*/  @!P0 FMUL.FTZ R71, R50, R25 ;  /* 0x0000001932478220 */ /* 0x000fe20000410000 */
[--C-:B------:R-:W-:Y:S01]  /*52c0*/  @!P0 HADD2.F32 R26, -RZ, R34.reuse.H0_H0 ;  /* 0x20000022ff1a8230 */ /* 0x100fe20000004100 */
[----:B------:R-:W-:Y:S01]  /*52d0*/  @!P0 FMUL.FTZ R70, R52, R24 ;  /* 0x0000001834468220 */ /* 0x000fe20000410000 */
[----:B------:R-:W-:Y:S01]  /*52e0*/  @!P0 HADD2.F32 R27, -RZ, R34.H1_H1 ;  /* 0x30000022ff1b8230 */ /* 0x000fe20000004100 */
[----:B------:R-:W-:Y:S01]  /*52f0*/  @!P0 FMUL.FTZ R76, R48, R33 ;  /* 0x00000021304c8220 */ /* 0x000fe20000410000 */
[----:B------:R-:W-:Y:S01]  /*5300*/  @!P0 F2FP.PACK_AB R65, R65, R64 ;  /* 0x000000404141823e */ /* 0x000fe200000000ff */
[-C--:B------:R-:W-:Y:S02]  /*5310*/  @!P0 FFMA.FTZ R3, R42, R41.reuse, R3 ;  /* 0x000000292a038223 */ /* 0x080fe40000010003 */
[----:B------:R-:W-:Y:S01]  /*5320*/  @!P0 FFMA.FTZ R61, R38, R41, -R61 ;  /* 0x00000029263d8223 */ /* 0x000fe2000001083d */
[----:B------:R-:W-:Y:S01]  /*5330*/  @!P0 MOV R29, R65 ;  /* 0x00000041001d8202 */ /* 0x000fe20000000f00 */
[----:B------:R-:W-:Y:S02]  /*5340*/  @!P0 FFMA.FTZ R71, R26, R55, -R71 ;  /* 0x000000371a478223 */ /* 0x000fe40000010847 */
[----:B------:R-:W-:Y:S01]  /*5350*/  @!P0 FFMA.FTZ R70, R27, R54, -R70 ;  /* 0x000000361b468223 */ /* 0x000fe20000010846 */
[----:B------:R-:W-:Y:S01]  /*5360*/  @!P0 F2FP.PACK_AB R60, R61, R60 ;  /* 0x0000003c3d3c823e */ /* 0x000fe200000000ff */
[----:B------:R-:W-:Y:S02]  /*5370*/  @!P0 FFMA.FTZ R76, R32, R53, -R76 ;  /* 0x00000035204c8223 */ /* 0x000fe4000001084c */
[----:B------:R-:W-:Y:S01]  /*5380*/  @!P0 FFMA.FTZ R4, R43, R45, R4 ;  /* 0x0000002d2b048223 */ /* 0x000fe20000010004 */
[----:B------:R-:W-:Y:S01]  /*5390*/  @!P0 F2FP.PACK_AB R70, R70, R71 ;  /* 0x000000474646823e */ /* 0x000fe200000000ff */
        /* <DEDUP_REMOVED lines=9> */
[----:B------:R-:W-:Y:S01]  /*5430*/  @!P0 FFMA.FTZ R7, R48, R53, R7 ;  /* 0x0000003530078223 */ /* 0x000fe20000010007 */
[----:B------:R-:W-:Y:S01]  /*5440*/  @!P0 MOV R57, R61 ;  /* 0x0000003d00398202 */ /* 0x000fe20000000f00 */
[----:B------:R-:W-:Y:S02]  /*5450*/  @!P0 FFMA.FTZ R8, R50, R55, R8 ;  /* 0x0000003732088223 */ /* 0x000fe40000010008 */
[----:B------:R-:W-:Y:S01]  /*5460*/  @!P0 IMAD.MOV.U32 R28, RZ, RZ, R60 ;  /* 0x000000ffff1c8224 */ /* 0x000fe200078e003c */
[----:B------:R-:W-:Y:S01]  /*5470*/  @!P0 F2FP.PACK_AB R60, R3, R2 ;  /* 0x00000002033c823e */ /* 0x000fe200000000ff */
[----:B------:R-:W-:Y:S01]  /*5480*/  @!P0 FFMA.FTZ R9, R52, R54, R9 ;  /* 0x0000003634098223 */ /* 0x000fe20000010009 */
[----:B------:R-:W-:Y:S02]  /*5490*/  @!P0 F2FP.PACK_AB R64, R7, R6 ;  /* 0x000000060740823e */ /* 0x000fe400000000ff */
[----:B------:R1:W-:Y:S01]  /*54a0*/  STG.E.128 [R62.64], R28 ;  /* 0x0000001c3e007986 */ /* 0x0003e2000c101d06 */
[----:B------:R-:W-:Y:S01]  /*54b0*/  @!P0 IMAD.MOV.U32 R56, RZ, RZ, R60 ;  /* 0x000000ffff388224 */ /* 0x000fe200078e003c */
        /* <DEDUP_REMOVED lines=12> */
.L_x_696:
        /* <DEDUP_REMOVED lines=29> */
.L_x_700:
[----:B------:R-:W-:Y:S05]  /*5750*/  BSYNC B1 ;  /* 0x0000000000017941 */ /* 0x000fea0003800000 */
.L_x_695:
[C---:B------:R-:W-:Y:S01]  /*5760*/  ISETP.GT.AND P0, PT, R18.reuse, R11, PT ;  /* 0x0000000b1200720c */ /* 0x040fe20003f04270 */
[----:B------:R-:W-:Y:S01]  /*5770*/  @!UPT UIADD3 URZ, URZ, URZ, URZ ;  /* 0x0000003f3f3ff290 */ /* 0x000fe2000fffe03f */
[----:B------:R-:W-:Y:S11]  /*5780*/  BSSY B0, `(.L_x_717) ;  /* 0x0000041000007945 */ /* 0x000ff60003800000 */
[----:B-1----:R-:W-:Y:S01]  /*5790*/  @P0 IADD3 R5, R18, -0x1, RZ ;  /* 0xffffffff12050810 */ /* 0x002fe20007ffe0ff */
[----:B------:R-:W-:Y:S02]  /*57a0*/  @P0 IMAD.MOV.U32 R6, RZ, RZ, R144 ;  /* 0x000000ffff060224 */ /* 0x000fe400078e0090 */
[----:B------:R-:W-:Y:S01]  /*57b0*/  @P0 IMAD.MOV.U32 R7, RZ, RZ, R149 ;  /* 0x000000ffff070224 */ /* 0x000fe200078e0095 */
[----:B------:R-:W-:Y:S01]  /*57c0*/  @P0 SHF.R.S32.HI R4, RZ, 0x1f, R5 ;  /* 0x0000001fff040819 */ /* 0x000fe20000011405 */
[----:B--2---:R-:W-:Y:S02]  /*57d0*/  @P0 IMAD R3, R94, R5, RZ ;  /* 0x000000055e030224 */ /* 0x004fe400078e02ff */
[-C--:B------:R-:W-:Y:S04]  /*57e0*/  @P0 IMAD.WIDE.U32 R6, R5, R96.reuse, R6 ;  /* 0x0000006005060225 */ /* 0x080fe800078e0006 */
[----:B------:R-:W-:Y:S01]  /*57f0*/  @P0 IMAD R3, R4, R96, R3 ;  /* 0x0000006004030224 */ /* 0x000fe200078e0203 */
[----:B------:R-:W-:Y:S01]  /*5800*/  @P0 LEA R8, P1, R6, c[0x0][0x250], 0x1 ;  /* 0x0000940006080a11 */ /* 0x000fe200078208ff */
[----:B------:R-:W-:Y:S02]  /*5810*/  @P0 IMAD R2, R69, 0x3000, R10 ;  /* 0x0000300045020824 */ /* 0x000fe400078e020a */
[----:B------:R-:W-:Y:S02]  /*5820*/  @P0 IMAD.IADD R3, R7, 0x1, R3 ;  /* 0x0000000107030824 */ /* 0x000fe400078e0203 */
[----:B------:R-:W-:Y:S03]  /*5830*/  @P0 IMAD.SHL.U32 R4, R2, 0x2, RZ ;  /* 0x0000000202040824 */ /* 0x000fe600078e00ff */
[----:B------:R-:W-:Y:S02]  /*5840*/  @P0 LEA.HI.X R9, R6, c[0x0][0x254], R3, 0x1, P1 ;  /* 0x0000950006090a11 */ /* 0x000fe400008f0c03 */
[C---:B------:R-:W-:Y:S02]  /*5850*/  @P0 LEA R6, P1, R102.reuse, R8, 0x1 ;  /* 0x0000000866060211 */ /* 0x040fe400078208ff */
[C---:B------:R-:W-:Y:S01]  /*5860*/  IADD3 R3, R69.reuse, 0x1, RZ ;  /* 0x0000000145037810 */ /* 0x040fe20007ffe0ff */
        /* <DEDUP_REMOVED lines=9> */
[----:B------:R1:W-:Y:S01]  /*5900*/  @P0 LDGSTS.E.BYPASS.LTC128B.128 [R4+0x5100], [R6.64+0x100], !P3 ;  /* 0x0510010006040fae */ /* 0x0003e2000d901d46 */
[----:B------:R-:W-:Y:S03]  /*5910*/  ISETP.GE.AND P0, PT, R69, 0x1, PT ;  /* 0x000000014500780c */ /* 0x000fe60003f06270 */
[----:B------:R-:W0:Y:S01]  /*5920*/  LDGDEPBAR ;  /* 0x00000000000079af */ /* 0x000e220000000000 */
[----:B------:R-:W-:Y:S02]  /*5930*/  SEL R69, R3, RZ, !P0 ;  /* 0x000000ff03457207 */ /* 0x000fe40004000000 */
[----:B------:R-:W-:Y:S01]  /*5940*/  ISETP.GE.AND P0, PT, R109, R118, PT ;  /* 0x000000766d00720c */ /* 0x000fe20003f06270 */
[----:B------:R-:W-:Y:S04]  /*5950*/  DEPBAR.LE SB0, 0x2 ;  /* 0x000080800000791a */ /* 0x000fe80000000000 */
[----:B------:R-:W-:Y:S08]  /*5960*/  BAR.SYNC.DEFER_BLOCKING 0x0 ;  /* 0x0000000000007b1d */ /* 0x000ff00000010000 */
[----:B------:R-:W-:-:S05]  /*5970*/  @P0 BRA `(.L_x_718) ;  /* 0x0000021000000947 */ /* 0x000fca0003800000 */
[C---:B-1----:R-:W-:Y:S01]  /*5980*/  LEA R4, P0, R18.reuse, R164, 0x6 ;  /* 0x000000a412047211 */ /* 0x042fe200078030ff */
[----:B------:R-:W-:Y:S03]  /*5990*/  IMAD.MOV.U32 R118, RZ, RZ, R160 ;  /* 0x000000ffff767224 */ /* 0x000fe600078e00a0 */
[----:B------:R-:W-:Y:S01]  /*59a0*/  LEA.HI.X.SX32 R5, R18, R165, 0x6, P0 ;  /* 0x000000a512057211 */ /* 0x000fe200000f36ff */
[----:B-----5:R-:W-:Y:S04]  /*59b0*/  IMAD.WIDE.U32 R28, R4, c[0x0][0x208], R118 ;  /* 0x00008200041c7a25 */ /* 0x020fe800078e0076 */
[----:B------:R-:W-:Y:S01]  /*59c0*/  IMAD R2, R5, c[0x0][0x208], RZ ;  /* 0x0000820005027a24 */ /* 0x000fe200078e02ff */
[----:B------:R-:W-:Y:S03]  /*59d0*/  LEA R8, P0, R28, c[0x0][0x1f8], 0x1 ;  /* 0x00007e001c087a11 */ /* 0x000fe600078008ff */
        /* <DEDUP_REMOVED lines=27> */
.L_x_718:
[----:B-1----:R-:W-:Y:S05]  /*5b90*/  BSYNC B0 ;  /* 0x0000000000007941 */ /* 0x002fea0003800000 */
.L_x_717:
[----:B------:R-:W-:Y:S04]  /*5ba0*/  IADD3 R2, R18, -0x2, RZ ;  /* 0xfffffffe12027810 */ /* 0x000fe80007ffe0ff */
[C---:B------:R-:W-:Y:S11]  /*5bb0*/  ISETP.GE.AND P0, PT, R2.reuse, R11, PT ;  /* 0x0000000b0200720c */ /* 0x040ff60003f06270 */
[----:B------:R-:W-:Y:S02]  /*5bc0*/  @!UPT UIADD3 URZ, URZ, URZ, URZ ;  /* 0x0000003f3f3ff290 */ /* 0x000fe4000fffe03f */
[----:B------:R-:W-:Y:S01]  /*5bd0*/  @P0 SHF.R.S32.HI R5, RZ, 0x1f, R2 ;  /* 0x0000001fff050819 */ /* 0x000fe20000011402 */
[----:B------:R-:W-:Y:S02]  /*5be0*/  @P0 IMAD R4, R95, R2, RZ ;  /* 0x000000025f040224 */ /* 0x000fe400078e02ff */
[----:B------:R-:W-:Y:S02]  /*5bf0*/  @P0 IMAD.MOV.U32 R6, RZ, RZ, R146 ;  /* 0x000000ffff060224 */ /* 0x000fe400078e0092 */
[----:B------:R-:W-:Y:S02]  /*5c00*/  @P0 IMAD.MOV.U32 R7, RZ, RZ, R151 ;  /* 0x000000ffff070224 */ /* 0x000fe400078e0097 */
[-C--:B------:R-:W-:Y:S02]  /*5c10*/  @P0 IMAD R4, R5, R97.reuse, R4 ;  /* 0x0000006105040224 */ /* 0x080fe400078e0204 */
[----:B------:R-:W-:Y:S04]  /*5c20*/  @P0 IMAD.WIDE.U32 R6, R2, R97, R6 ;  /* 0x0000006102060225 */ /* 0x000fe800078e0006 */
[----:B------:R-:W-:Y:S01]  /*5c30*/  @P0 IMAD.IADD R4, R7, 0x1, R4 ;  /* 0x0000000107040824 */ /* 0x000fe200078e0204 */
[C---:B------:R-:W-:Y:S01]  /*5c40*/  @P0 LEA R8, P1, R6.reuse, c[0x0][0x220], 0x1 ;  /* 0x0000880006080a11 */ /* 0x040fe200078208ff */
[----:B------:R-:W-:Y:S03]  /*5c50*/  @P0 IMAD R3, R69, 0x3000, R10 ;  /* 0x0000300045030824 */ /* 0x000fe600078e020a */
[----:B------:R-:W-:Y:S01]  /*5c60*/  @P0 LEA.HI.X R9, R6, c[0x0][0x224], R4, 0x1, P1 ;  /* 0x0000890006090a11 */ /* 0x000fe200008f0c04 */
[----:B------:R-:W-:Y:S01]  /*5c70*/  @P0 IMAD.SHL.U32 R5, R3, 0x2, RZ ;  /* 0x0000000203050824 */ /* 0x000fe200078e00ff */
[----:B------:R-:W-:Y:S02]  /*5c80*/  @P0 LEA R6, P1, R99, R8, 0x1 ;  /* 0x0000000863060211 */ /* 0x000fe400078208ff */
[----:B------:R-:W-:Y:S02]  /*5c90*/  IADD3 R4, R51, 0x1, RZ ;  /* 0x0000000133047810 */ /* 0x000fe40007ffe0ff */
        /* <DEDUP_REMOVED lines=13> */
[C---:B------:R-:W-:Y:S02]  /*5d70*/  ISETP.GT.AND P0, PT, R18.reuse, R11, PT ;  /* 0x0000000b1200720c */ /* 0x040fe40003f04270 */
[----:B------:R-:W-:Y:S11]  /*5d80*/  IADD3 R18, R18, -0x1, RZ ;  /* 0xffffffff12127810 */ /* 0x000ff60007ffe0ff */
[----:B------:R-:W-:-:S05]  /*5d90*/  @P0 BRA `(.L_x_719) ;  /* 0xffffbf3000000947 */ /* 0x000fca000383ffff */
[----:B------:R-:W-:Y:S06]  /*5da0*/  BAR.SYNC.DEFER_BLOCKING 0x0 ;  /* 0x0000000000007b1d */ /* 0x000fec0000010000 */
.L_x_694:
        /* <DEDUP_REMOVED lines=23> */
[----:B------:R-:W-:Y:S01]  /*5f20*/  MOV R4, RZ ;  /* 0x000000ff00047202 */ /* 0x000fe20000000f00 */
[----:B------:R-:W-:Y:S01]  /*5f30*/  CS2R R6, SRZ ;  /* 0x0000000000067805 */ /* 0x000fe2000001ff00 */
[----:B------:R-:W-:Y:S01]  /*5f40*/  CS2R R82, SRZ ;  /* 0x0000000000527805 */ /* 0x000fe2000001ff00 */
[----:B------:R-:W-:Y:S01]  /*5f50*/  CS2R R80, SRZ ;  /* 0x0000000000507805 */ /* 0x000fe2000001ff00 */
[----:B-----5:R-:W-:Y:S01]  /*5f60*/  CS2R R78, SRZ ;  /* 0x00000000004e7805 */ /* 0x020fe2000001ff00 */
        /* <DEDUP_REMOVED lines=33> */
[----:B------:R-:W-:Y:S01]  /*6180*/  IMAD R8, R88, c[0x0][0x1b8], RZ ;  /* 0x00006e0058087a24 */ /* 0x000fe200078e02ff */
[----:B------:R-:W-:Y:S01]  /*6190*/  SHF.R.S32.HI R0, RZ, 0x1f, R91 ;  /* 0x0000001fff007819 */ /* 0x000fe2000001145b */
[----:B------:R-:W-:Y:S01]  /*61a0*/  IMAD.WIDE.U32 R18, R91, c[0x0][0x178], RZ ;  /* 0x00005e005b127a25 */ /* 0x000fe200078e00ff */
[CC--:B------:R-:W-:Y:S01]  /*61b0*/  LEA.HI R17, R9.reuse, R84.reuse, RZ, 0x3 ;  /* 0x0000005409117211 */ /* 0x0c0fe200078f18ff */
[----:B------:R-:W-:Y:S01]  /*61c0*/  BSSY B0, `(.L_x_721) ;  /* 0x000009e000007945 */ /* 0x000fe20003800000 */
[----:B------:R-:W-:Y:S01]  /*61d0*/  LEA.HI R13, R9, R84, RZ, 0x4 ;  /* 0x00000054090d7211 */ /* 0x000fe200078f20ff */
[----:B------:R-:W-:Y:S01]  /*61e0*/  IMAD R0, R0, c[0x0][0x178], RZ ;  /* 0x00005e0000007a24 */ /* 0x000fe200078e02ff */
[----:B------:R-:W-:Y:S01]  /*61f0*/  LOP3.LUT R3, R17, 0xfffffff8, RZ, 0xc0, !PT ;  /* 0xfffffff811037812 */ /* 0x000fe200078ec0ff */
[----:B------:R-:W-:Y:S01]  /*6200*/  IMAD R21, R185, c[0x0][0x1bc], R8 ;  /* 0x00006f00b9157a24 */ /* 0x000fe200078e0208 */
[----:B------:R-:W-:Y:S01]  /*6210*/  SHF.R.S32.HI R6, RZ, 0x4, R13 ;  /* 0x00000004ff067819 */ /* 0x000fe2000001140d */
[----:B------:R-:W-:Y:S01]  /*6220*/  IMAD R15, R91, c[0x0][0x17c], R0 ;  /* 0x00005f005b0f7a24 */ /* 0x000fe200078e0200 */
[----:B------:R-:W-:Y:S01]  /*6230*/  SHF.R.S32.HI R5, RZ, 0x3, R17 ;  /* 0x00000003ff057819 */ /* 0x000fe20000011411 */
[----:B------:R-:W-:Y:S01]  /*6240*/  IMAD.IADD R0, R84, 0x1, -R3 ;  /* 0x0000000154007824 */ /* 0x000fe200078e0a03 */
[----:B------:R-:W-:Y:S01]  /*6250*/  LEA.HI R7, R13, R6, RZ, 0x1 ;  /* 0x000000060d077211 */ /* 0x000fe200078f08ff */
[----:B------:R-:W-:Y:S01]  /*6260*/  IMAD.MOV.U32 R3, RZ, RZ, 0x1 ;  /* 0x00000001ff037424 */ /* 0x000fe200078e00ff */
[----:B------:R-:W-:Y:S01]  /*6270*/  LOP3.LUT R186, R186, 0xfffffffe, RZ, 0xc0, !PT ;  /* 0xfffffffebaba7812 */ /* 0x000fe200078ec0ff */
[C---:B------:R-:W-:Y:S01]  /*6280*/  IMAD.SHL.U32 R16, R0.reuse, 0x8, RZ ;  /* 0x0000000800107824 */ /* 0x040fe200078e00ff */
[----:B------:R-:W-:Y:S01]  /*6290*/  ISETP.NE.U32.AND P3, PT, RZ, c[0x0][0x348], PT ;  /* 0x0000d200ff007a0c */ /* 0x000fe20003f65070 */
[----:B------:R-:W-:Y:S01]  /*62a0*/  IMAD.SHL.U32 R8, R0, 0x40, RZ ;  /* 0x0000004000087824 */ /* 0x000fe200078e00ff */
[----:B------:R-:W-:Y:S01]  /*62b0*/  ISETP.NE.AND P4, PT, R3, c[0x0][0x2c4], PT ;  /* 0x0000b10003007a0c */ /* 0x000fe20003f85270 */
[----:B------:R-:W-:Y:S01]  /*62c0*/  IMAD.IADD R19, R19, 0x1, R15 ;  /* 0x0000000113137824 */ /* 0x000fe200078e020f */
[----:B------:R-:W-:Y:S01]  /*62d0*/  LOP3.LUT R3, R7, 0xfffffffe, RZ, 0xc0, !PT ;  /* 0xfffffffe07037812 */ /* 0x000fe200078ec0ff */
[----:B------:R-:W-:Y:S01]  /*62e0*/  IMAD R42, R87, c[0x0][0x2c4], RZ ;  /* 0x0000b100572a7a24 */ /* 0x000fe200078e02ff */
[----:B------:R-:W-:Y:S01]  /*62f0*/  ISETP.NE.AND.EX P3, PT, RZ, c[0x0][0x34c], PT, P3 ;  /* 0x0000d300ff007a0c */ /* 0x000fe20003f65330 */
[----:B-1----:R-:W-:Y:S01]  /*6300*/  IMAD.SHL.U32 R11, R5, 0x40, RZ ;  /* 0x00000040050b7824 */ /* 0x002fe200078e00ff */
[----:B------:R-:W-:Y:S01]  /*6310*/  LOP3.LUT R13, R13, 0xfffffff0, RZ, 0xc0, !PT ;  /* 0xfffffff00d0d7812 */ /* 0x000fe200078ec0ff */
[----:B------:R-:W-:Y:S01]  /*6320*/  IMAD.IADD R3, R6, 0x1, -R3 ;  /* 0x0000000106037824 */ /* 0x000fe200078e0a03 */
[----:B------:R-:W-:Y:S01]  /*6330*/  IADD3 R6, R16, 0x80, RZ ;  /* 0x0000008010067810 */ /* 0x000fe20007ffe0ff */
[----:B------:R-:W-:Y:S01]  /*6340*/  IMAD.WIDE.U32 R18, R185, c[0x0][0x1b8], R18 ;  /* 0x00006e00b9127a25 */ /* 0x000fe200078e0012 */
[----:B------:R-:W-:-:S02]  /*6350*/  LOP3.LUT R11, R11, 0x1c0, RZ, 0xc0, !PT ;  /* 0x000001c00b0b7812 */ /* 0x000fc400078ec0ff */
[C---:B------:R-:W-:Y:S01]  /*6360*/  ISETP.GE.AND P2, PT, R6.reuse, c[0x0][0x1d4], PT ;  /* 0x0000750006007a0c */ /* 0x040fe20003f46270 */
[----:B------:R-:W-:Y:S01]  /*6370*/  IMAD.IADD R19, R19, 0x1, R21 ;  /* 0x0000000113137824 */ /* 0x000fe200078e0215 */
[----:B------:R-:W-:Y:S02]  /*6380*/  ISETP.GE.AND P1, PT, R6, c[0x0][0x198], PT ;  /* 0x0000660006007a0c */ /* 0x000fe40003f26270 */
[----:B------:R-:W-:Y:S02]  /*6390*/  LOP3.LUT R7, R11, 0x38, R16, 0xf8, !PT ;  /* 0x000000380b077812 */ /* 0x000fe400078ef810 */
[----:B------:R-:W-:Y:S02]  /*63a0*/  P2R R10, PR, RZ, 0x2 ;  /* 0x00000002ff0a7803 */ /* 0x000fe40000000000 */
[----:B------:R-:W-:Y:S02]  /*63b0*/  LOP3.LUT P1, RZ, R0, 0x2, RZ, 0xc0, !PT ;  /* 0x0000000200ff7812 */ /* 0x000fe4000782c0ff */
[----:B------:R-:W-:-:S02]  /*63c0*/  SHF.R.U32.HI R192, RZ, 0x3, R11 ;  /* 0x00000003ffc07819 */ /* 0x000fc4000001160b */
[----:B------:R-:W-:Y:S02]  /*63d0*/  SHF.R.S32.HI R11, RZ, 0x1f, R184 ;  /* 0x0000001fff0b7819 */ /* 0x000fe400000114b8 */
[----:B------:R-:W-:Y:S02]  /*63e0*/  @P2 LOP3.LUT R186, R186, 0x1, RZ, 0xfc, !PT ;  /* 0x00000001baba2812 */ /* 0x000fe400078efcff */
[C---:B------:R-:W-:Y:S01]  /*63f0*/  LOP3.LUT P2, RZ, R0.reuse, 0x4, RZ, 0xc0, !PT ;  /* 0x0000000400ff7812 */ /* 0x040fe2000784c0ff */
[----:B------:R-:W-:Y:S01]  /*6400*/  IMAD R0, R0, 0x20, R5 ;  /* 0x0000002000007824 */ /* 0x000fe200078e0205 */
[----:B------:R-:W-:Y:S02]  /*6410*/  LOP3.LUT R192, R7, R192, RZ, 0x3c, !PT ;  /* 0x000000c007c07212 */ /* 0x000fe400078e3cff */
[----:B------:R-:W-:Y:S01]  /*6420*/  SEL R7, R11, RZ, !P3 ;  /* 0x000000ff0b077207 */ /* 0x000fe20005800000 */
[----:B------:R-:W-:Y:S01]  /*6430*/  IMAD R15, R85, 0x80, R0 ;  /* 0x00000080550f7824 */ /* 0x000fe200078e0200 */
[----:B------:R-:W-:-:S02]  /*6440*/  SEL R22, R184, RZ, !P3 ;  /* 0x000000ffb8167207 */ /* 0x000fc40005800000 */
[----:B------:R-:W-:Y:S01]  /*6450*/  SHF.R.S32.HI R12, RZ, 0x1f, R2 ;  /* 0x0000001fff0c7819 */ /* 0x000fe20000011402 */
[----:B------:R-:W-:Y:S01]  /*6460*/  @P4 IMAD.HI.U32 R0, R15, c[0x0][0x2c8], RZ ;  /* 0x0000b2000f004a27 */ /* 0x000fe200078e00ff */
[----:B------:R-:W-:Y:S02]  /*6470*/  IADD3 R21, P3, R5, R2, RZ ;  /* 0x0000000205157210 */ /* 0x000fe40007f7e0ff */
[----:B------:R-:W-:Y:S01]  /*6480*/  LOP3.LUT R8, R8, 0x1c0, RZ, 0xc0, !PT ;  /* 0x000001c008087812 */ /* 0x000fe200078ec0ff */
[----:B------:R-:W-:Y:S01]  /*6490*/  IMAD R7, R7, c[0x0][0x1c0], RZ ;  /* 0x0000700007077a24 */ /* 0x000fe200078e02ff */
[----:B------:R-:W-:Y:S01]  /*64a0*/  LEA.HI.X.SX32 R2, R5, R12, 0x1, P3 ;  /* 0x0000000c05027211 */ /* 0x000fe200018f0eff */
[----:B------:R-:W-:Y:S01]  /*64b0*/  IMAD.MOV.U32 R24, RZ, RZ, R15 ;  /* 0x000000ffff187224 */ /* 0x000fe200078e000f */
[----:B------:R-:W-:Y:S01]  /*64c0*/  @P4 SHF.R.U32.HI R24, RZ, c[0x0][0x2cc], R0 ;  /* 0x0000b300ff184a19 */ /* 0x000fe20000011600 */
[----:B------:R-:W-:Y:S01]  /*64d0*/  IMAD R7, R22, c[0x0][0x1c4], R7 ;  /* 0x0000710016077a24 */ /* 0x000fe200078e0207 */
[----:B------:R-:W-:Y:S01]  /*64e0*/  LOP3.LUT R17, R8, 0x8, R17, 0xf8, !PT ;  /* 0x0000000808117812 */ /* 0x000fe200078ef811 */
[----:B------:R-:W-:Y:S01]  /*64f0*/  IMAD.WIDE.U32 R22, R22, c[0x0][0x1c0], R18 ;  /* 0x0000700016167a25 */ /* 0x000fe200078e0012 */
[----:B------:R-:W-:-:S02]  /*6500*/  IADD3 R18, -R24, RZ, RZ ;  /* 0x000000ff18127210 */ /* 0x000fc40007ffe1ff */
[----:B------:R-:W-:Y:S01]  /*6510*/  SHF.R.S32.HI R6, RZ, 0x1f, R24 ;  /* 0x0000001fff067819 */ /* 0x000fe20000011418 */
[----:B------:R-:W-:Y:S01]  /*6520*/  IMAD.IADD R0, R84, 0x1, -R13 ;  /* 0x0000000154007824 */ /* 0x000fe200078e0a0d */
[----:B------:R-:W-:Y:S01]  /*6530*/  SHF.R.U32.HI R8, RZ, 0x3, R8 ;  /* 0x00000003ff087819 */ /* 0x000fe20000011608 */
[----:B------:R-:W-:Y:S01]  /*6540*/  IMAD R18, R18, c[0x0][0x2c4], R15 ;  /* 0x0000b10012127a24 */ /* 0x000fe200078e020f */
[----:B------:R-:W-:Y:S01]  /*6550*/  LEA.HI R80, R9, R84, RZ, 0x5 ;  /* 0x0000005409507211 */ /* 0x000fe200078f28ff */
[----:B------:R-:W-:Y:S01]  /*6560*/  IMAD R15, R6, c[0x0][0x1b0], RZ ;  /* 0x00006c00060f7a24 */ /* 0x000fe200078e02ff */
[----:B------:R-:W-:Y:S01]  /*6570*/  SHF.R.S32.HI R13, RZ, 0x1f, R0 ;  /* 0x0000001fff0d7819 */ /* 0x000fe20000011400 */
[----:B------:R-:W-:Y:S01]  /*6580*/  IMAD.IADD R7, R23, 0x1, R7 ;  /* 0x0000000117077824 */ /* 0x000fe200078e0207 */
[----:B------:R-:W-:Y:S01]  /*6590*/  LOP3.LUT R8, R17, R8, RZ, 0x3c, !PT ;  /* 0x0000000811087212 */ /* 0x000fe200078e3cff */
[----:B------:R-:W-:Y:S01]  /*65a0*/  IMAD.MOV.U32 R6, RZ, RZ, R22 ;  /* 0x000000ffff067224 */ /* 0x000fe200078e0016 */
[----:B------:R-:W-:Y:S01]  /*65b0*/  SHF.R.S32.HI R17, RZ, 0x1f, R16 ;  /* 0x0000001fff117819 */ /* 0x000fe20000011410 */
[----:B------:R-:W-:Y:S01]  /*65c0*/  IMAD R15, R24, c[0x0][0x1b4], R15 ;  /* 0x00006d00180f7a24 */ /* 0x000fe200078e020f */
[----:B------:R-:W-:Y:S01]  /*65d0*/  ISETP.GE.AND P6, PT, R16, c[0x0][0x1d4], PT ;  /* 0x0000750010007a0c */ /* 0x000fe20003fc6270 */
[----:B------:R-:W-:-:S04]  /*65e0*/  IMAD.WIDE.U32 R24, R24, c[0x0][0x1b0], R6 ;  /* 0x00006c0018187a25 */ /* 0x000fc800078e0006 */
[C---:B------:R-:W-:Y:S02]  /*65f0*/  IMAD R12, R2.reuse, c[0x0][0x1e0], RZ ;  /* 0x00007800020c7a24 */ /* 0x040fe400078e02ff */
[----:B------:R-:W-:Y:S01]  /*6600*/  IMAD R6, R2, c[0x0][0x208], RZ ;  /* 0x0000820002067a24 */ /* 0x000fe200078e02ff */
[----:B------:R-:W-:Y:S01]  /*6610*/  LEA.HI R2, R13, R0, RZ, 0x3 ;  /* 0x000000000d027211 */ /* 0x000fe200078f18ff */
[C---:B------:R-:W-:Y:S01]  /*6620*/  IMAD R12, R21.reuse, c[0x0][0x1e4], R12 ;  /* 0x00007900150c7a24 */ /* 0x040fe200078e020c */
[----:B------:R-:W-:Y:S01]  /*6630*/  SHF.R.S32.HI R13, RZ, 0x1f, R18 ;  /* 0x0000001fff0d7819 */ /* 0x000fe20000011412 */
[----:B------:R-:W-:Y:S01]  /*6640*/  IMAD.WIDE.U32 R22, R21, c[0x0][0x1e0], R16 ;  /* 0x0000780015167a25 */ /* 0x000fe200078e0010 */
[----:B------:R-:W-:-:S03]  /*6650*/  LOP3.LUT R7, R2, 0xfffffff8, RZ, 0xc0, !PT ;  /* 0xfffffff802077812 */ /* 0x000fc600078ec0ff */
[----:B------:R-:W-:Y:S02]  /*6660*/  IMAD R13, R13, c[0x0][0x1a8], RZ ;  /* 0x00006a000d0d7a24 */ /* 0x000fe400078e02ff */
[----:B------:R-:W-:Y:S02]  /*6670*/  IMAD.IADD R7, R0, 0x1, -R7 ;  /* 0x0000000100077824 */ /* 0x000fe400078e0a07 */
[----:B------:R-:W-:Y:S02]  /*6680*/  IMAD R0, R18, c[0x0][0x1ac], R13 ;  /* 0x00006b0012007a24 */ /* 0x000fe400078e020d */
[----:B------:R-:W-:Y:S01]  /*6690*/  IMAD.IADD R23, R23, 0x1, R12 ;  /* 0x0000000117177824 */ /* 0x000fe200078e020c */
[C---:B------:R-:W-:Y:S01]  /*66a0*/  LOP3.LUT P4, RZ, R7.reuse, 0x4, RZ, 0xc0, !PT ;  /* 0x0000000407ff7812 */ /* 0x040fe2000788c0ff */
[----:B------:R-:W-:Y:S02]  /*66b0*/  IMAD.SHL.U32 R14, R7, 0x40, RZ ;  /* 0x00000040070e7824 */ /* 0x000fe400078e00ff */
[----:B------:R-:W-:Y:S01]  /*66c0*/  IMAD.IADD R25, R25, 0x1, R15 ;  /* 0x0000000119197824 */ /* 0x000fe200078e020f */
[----:B------:R-:W-:Y:S01]  /*66d0*/  LEA.HI R15, R9, R84, RZ, 0x6 ;  /* 0x00000054090f7211 */ /* 0x000fe200078f30ff */
[C---:B------:R-:W-:Y:S01]  /*66e0*/  IMAD R6, R21.reuse, c[0x0][0x20c], R6 ;  /* 0x0000830015067a24 */ /* 0x040fe200078e0206 */
[----:B------:R-:W-:Y:S01]  /*66f0*/  LOP3.LUT R14, R14, 0x1c0, RZ, 0xc0, !PT ;  /* 0x000001c00e0e7812 */ /* 0x000fe200078ec0ff */
[----:B------:R-:W-:-:S04]  /*6700*/  IMAD.WIDE.U32 R20, R21, c[0x0][0x208], R16 ;  /* 0x0000820015147a25 */ /* 0x000fc800078e0010 */
[----:B------:R-:W-:-:S04]  /*6710*/  IMAD.WIDE.U32 R18, R18, c[0x0][0x1a8], R24 ;  /* 0x00006a0012127a25 */ /* 0x000fc800078e0018 */
[----:B------:R-:W-:Y:S01]  /*6720*/  IMAD.IADD R21, R21, 0x1, R6 ;  /* 0x0000000115157824 */ /* 0x000fe200078e0206 */
[----:B------:R-:W-:Y:S01]  /*6730*/  IADD3 R19, R19, R0, RZ ;  /* 0x0000000013137210 */ /* 0x000fe20007ffe0ff */
[----:B------:R-:W-:Y:S01]  /*6740*/  IMAD.SHL.U32 R2, R2, 0x40, RZ ;  /* 0x0000004002027824 */ /* 0x000fe200078e00ff */
[C---:B------:R-:W-:Y:S01]  /*6750*/  LEA R6, P3, R18.reuse, c[0x0][0x160], 0x1 ;  /* 0x0000580012067a11 */ /* 0x040fe200078608ff */
[----:B------:R-:W-:Y:S02]  /*6760*/  IMAD.SHL.U32 R15, R15, 0x8, RZ ;  /* 0x000000080f0f7824 */ /* 0x000fe400078e00ff */
[C---:B------:R-:W-:Y:S01]  /*6770*/  IMAD.WIDE.U32 R196, R185.reuse, c[0x0][0x1e8], R22 ;  /* 0x00007a00b9c47a25 */ /* 0x040fe200078e0016 */
[----:B------:R-:W-:Y:S02]  /*6780*/  LEA.HI.X R0, R18, c[0x0][0x164], R19, 0x1, P3 ;  /* 0x0000590012007a11 */ /* 0x000fe400018f0c13 */
[----:B------:R-:W-:Y:S01]  /*6790*/  ISETP.NE.U32.AND P3, PT, RZ, c[0x0][0x350], PT ;  /* 0x0000d400ff007a0c */ /* 0x000fe20003f65070 */
[----:B------:R-:W-:Y:S01]  /*67a0*/  IMAD.WIDE.U32 R20, R185, c[0x0][0x210], R20 ;  /* 0x00008400b9147a25 */ /* 0x000fe200078e0014 */
[----:B------:R-:W-:Y:S01]  /*67b0*/  LOP3.LUT R192, R192, 0xfffffe00, R15, 0xf8, !PT ;  /* 0xfffffe00c0c07812 */ /* 0x000fe200078ef80f */
[----:B------:R1:W3:Y:S01]  /*67c0*/  SHFL.IDX PT, R18, R6, RZ, 0x181f ;  /* 0x00181fff06127589 */ /* 0x0002e200000e0000 */
[----:B------:R-:W-:Y:S01]  /*67d0*/  ISETP.NE.AND.EX P3, PT, RZ, c[0x0][0x354], PT, P3 ;  /* 0x0000d500ff007a0c */ /* 0x000fe20003f65330 */
[----:B------:R-:W-:-:S02]  /*67e0*/  IMAD R15, R85, 0x80, R5 ;  /* 0x00000080550f7824 */ /* 0x000fc400078e0205 */
[----:B------:R1:W4:Y:S01]  /*67f0*/  SHFL.IDX PT, R19, R0, RZ, 0x181f ;  /* 0x00181fff00137589 */ /* 0x00032200000e0000 */
[--C-:B--2---:R-:W-:Y:S01]  /*6800*/  @P0 SHF.R.S32.HI R13, RZ, 0x1f, R4.reuse ;  /* 0x0000001fff0d0819 */ /* 0x104fe20000011404 */
[----:B------:R-:W-:Y:S02]  /*6810*/  @P0 IMAD.MOV.U32 R12, RZ, RZ, R4 ;  /* 0x000000ffff0c0224 */ /* 0x000fe400078e0004 */
[----:B------:R-:W-:Y:S02]  /*6820*/  IMAD R4, R88, c[0x0][0x1e8], RZ ;  /* 0x00007a0058047a24 */ /* 0x000fe400078e02ff */
[----:B------:R-:W-:Y:S01]  /*6830*/  @!P0 IMAD.MOV.U32 R13, RZ, RZ, R11 ;  /* 0x000000ffff0d8224 */ /* 0x000fe200078e000b */
[----:B------:R-:W-:Y:S01]  /*6840*/  P2R R11, PR, RZ, 0x10 ;  /* 0x00000010ff0b7803 */ /* 0x000fe20000000000 */
[----:B------:R-:W-:Y:S02]  /*6850*/  IMAD R11, R185, c[0x0][0x1ec], R4 ;  /* 0x00007b00b90b7a24 */ /* 0x000fe400078e0204 */
[----:B------:R-:W-:-:S02]  /*6860*/  IMAD R4, R3, 0x200, R8 ;  /* 0x0000020003047824 */ /* 0x000fc400078e0208 */
[----:B------:R-:W-:Y:S02]  /*6870*/  IMAD.SHL.U32 R3, R3, 0x8, RZ ;  /* 0x0000000803037824 */ /* 0x000fe400078e00ff */
[----:B------:R-:W-:Y:S01]  /*6880*/  @!P0 IMAD.MOV.U32 R12, RZ, RZ, R184 ;  /* 0x000000ffff0c8224 */ /* 0x000fe200078e00b8 */
[----:B------:R-:W-:Y:S01]  /*6890*/  LOP3.LUT P0, RZ, R7, 0x2, RZ, 0xc0, !PT ;  /* 0x0000000207ff7812 */ /* 0x000fe2000780c0ff */
[----:B------:R-:W-:Y:S01]  /*68a0*/  IMAD.IADD R197, R11, 0x1, R197 ;  /* 0x000000010bc57824 */ /* 0x000fe200078e02c5 */
[----:B------:R-:W-:Y:S01]  /*68b0*/  LOP3.LUT R3, R14, 0x8, R3, 0xf8, !PT ;  /* 0x000000080e037812 */ /* 0x000fe200078ef803 */
[----:B------:R-:W-:Y:S01]  /*68c0*/  IMAD R88, R88, c[0x0][0x210], RZ ;  /* 0x0000840058587a24 */ /* 0x000fe200078e02ff */
[----:B------:R-:W-:Y:S02]  /*68d0*/  SHF.R.U32.HI R14, RZ, 0x3, R14 ;  /* 0x00000003ff0e7819 */ /* 0x000fe4000001160e */
[----:B------:R-:W-:Y:S01]  /*68e0*/  LEA.HI R11, R9, R84, RZ, 0x3 ;  /* 0x00000054090b7211 */ /* 0x000fe200078f18ff */
[----:B------:R-:W-:Y:S01]  /*68f0*/  IMAD R88, R185, c[0x0][0x214], R88 ;  /* 0x00008500b9587a24 */ /* 0x000fe200078e0258 */
[----:B------:R-:W-:-:S02]  /*6900*/  LOP3.LUT R3, R3, R14, RZ, 0x3c, !PT ;  /* 0x0000000e03037212 */ /* 0x000fc400078e3cff */
[----:B------:R-:W-:Y:S01]  /*6910*/  SEL R194, R12, RZ, !P3 ;  /* 0x000000ff0cc27207 */ /* 0x000fe20005800000 */
[----:B------:R-:W-:Y:S01]  /*6920*/  IMAD.IADD R89, R88, 0x1, R21 ;  /* 0x0000000158597824 */ /* 0x000fe200078e0215 */
[----:B------:R-:W-:Y:S01]  /*6930*/  LOP3.LUT R2, R3, 0xfffffe00, R2, 0xf8, !PT ;  /* 0xfffffe0003027812 */ /* 0x000fe200078ef802 */
[----:B------:R-:W-:Y:S01]  /*6940*/  IMAD.MOV.U32 R3, RZ, RZ, 0x10 ;  /* 0x00000010ff037424 */ /* 0x000fe200078e00ff */
[----:B------:R-:W-:Y:S01]  /*6950*/  SEL R12, R13, RZ, !P3 ;  /* 0x000000ff0d0c7207 */ /* 0x000fe20005800000 */
[----:B------:R-:W-:Y:S01]  /*6960*/  IMAD.WIDE.U32 R196, R194, c[0x0][0x1f0], R196 ;  /* 0x00007c00c2c47a25 */ /* 0x000fe200078e00c4 */
[----:B------:R-:W-:Y:S02]  /*6970*/  LOP3.LUT R11, R11, 0xfffffff8, RZ, 0xc0, !PT ;  /* 0xfffffff80b0b7812 */ /* 0x000fe400078ec0ff */
[----:B------:R-:W-:Y:S01]  /*6980*/  SEL R3, R3, 0xfffffff0, !P0 ;  /* 0xfffffff003037807 */ /* 0x000fe20004000000 */
[C---:B------:R-:W-:Y:S01]  /*6990*/  IMAD R201, R12.reuse, c[0x0][0x1f0], RZ ;  /* 0x00007c000cc97a24 */ /* 0x040fe200078e02ff */
[----:B------:R-:W-:Y:S01]  /*69a0*/  ISETP.GE.AND P0, PT, R15, R42, PT ;  /* 0x0000002a0f00720c */ /* 0x000fe20003f06270 */
[----:B------:R-:W-:Y:S01]  /*69b0*/  IMAD R199, R12, c[0x0][0x218], RZ ;  /* 0x000086000cc77a24 */ /* 0x000fe200078e02ff */
[----:B------:R-:W-:Y:S01]  /*69c0*/  MOV R88, R20 ;  /* 0x0000001400587202 */ /* 0x000fe20000000f00 */
[----:B------:R-:W-:Y:S01]  /*69d0*/  IMAD.IADD R8, R84, 0x1, -R11 ;  /* 0x0000000154087824 */ /* 0x000fe200078e0a0b */
[----:B------:R-:W-:Y:S01]  /*69e0*/  IADD3 R11, R16, 0x40, RZ ;  /* 0x00000040100b7810 */ /* 0x000fe20007ffe0ff */
[----:B------:R-:W-:-:S02]  /*69f0*/  IMAD R201, R194, c[0x0][0x1f4], R201 ;  /* 0x00007d00c2c97a24 */ /* 0x000fc400078e02c9 */
[----:B------:R-:W-:Y:S01]  /*6a00*/  IMAD R199, R194, c[0x0][0x21c], R199 ;  /* 0x00008700c2c77a24 */ /* 0x000fe200078e02c7 */
[C---:B------:R-:W-:Y:S01]  /*6a10*/  ISETP.GE.AND P5, PT, R11.reuse, c[0x0][0x1d4], PT ;  /* 0x000075000b007a0c */ /* 0x040fe20003fa6270 */
[----:B------:R-:W-:Y:S01]  /*6a20*/  IMAD.SHL.U32 R8, R8, 0x8, RZ ;  /* 0x0000000808087824 */ /* 0x000fe200078e00ff */
[----:B------:R-:W-:Y:S01]  /*6a30*/  ISETP.GE.AND P4, PT, R11, c[0x0][0x198], PT ;  /* 0x000066000b007a0c */ /* 0x000fe20003f86270 */
[----:B------:R-:W-:-:S03]  /*6a40*/  IMAD.WIDE.U32 R194, R194, c[0x0][0x218], R88 ;  /* 0x00008600c2c27a25 */ /* 0x000fc600078e0058 */
[----:B------:R-:W-:Y:S01]  /*6a50*/  ISETP.GE.AND P3, PT, R8, c[0x0][0x198], PT ;  /* 0x0000660008007a0c */ /* 0x000fe20003f66270 */
[----:B------:R-:W-:Y:S02]  /*6a60*/  IMAD.IADD R201, R197, 0x1, R201 ;  /* 0x00000001c5c97824 */ /* 0x000fe400078e02c9 */
[----:B------:R-:W-:Y:S01]  /*6a70*/  IMAD.IADD R199, R195, 0x1, R199 ;  /* 0x00000001c3c77824 */ /* 0x000fe200078e02c7 */
[----:B------:R-:W-:Y:S05]  /*6a80*/  @P0 BRA `(.L_x_722) ;  /* 0x0000011000000947 */ /* 0x000fea0003800000 */
[C---:B-1-34-:R-:W-:Y:S02]  /*6a90*/  IADD3 R12, R8.reuse, 0x80, RZ ;  /* 0x00000080080c7810 */ /* 0x05afe40007ffe0ff */
[----:B------:R-:W-:Y:S02]  /*6aa0*/  SHF.R.S32.HI R14, RZ, 0x1f, R11 ;  /* 0x0000001fff0e7819 */ /* 0x000fe4000001140b */
[----:B------:R-:W-:Y:S02]  /*6ab0*/  LEA R20, P0, R8, R18, 0x1 ;  /* 0x0000001208147211 */ /* 0x000fe400078008ff */
[----:B------:R-:W-:-:S02]  /*6ac0*/  SHF.R.S32.HI R13, RZ, 0x1f, R12 ;  /* 0x0000001fff0d7819 */ /* 0x000fc4000001140c */
[----:B------:R-:W-:Y:S02]  /*6ad0*/  LEA.HI R14, R14, R11, RZ, 0x3 ;  /* 0x0000000b0e0e7211 */ /* 0x000fe400078f18ff */
[----:B------:R-:W-:Y:S02]  /*6ae0*/  LEA.HI.X R21, R8, R19, R17, 0x1, P0 ;  /* 0x0000001308157211 */ /* 0x000fe400000f0c11 */
[----:B------:R-:W-:Y:S01]  /*6af0*/  LEA.HI R13, R13, R12, RZ, 0x3 ;  /* 0x0000000c0d0d7211 */ /* 0x000fe200078f18ff */
[----:B------:R-:W-:Y:S01]  /*6b00*/  IMAD.SHL.U32 R12, R192, 0x2, RZ ;  /* 0x00000002c00c7824 */ /* 0x000fe200078e00ff */
[----:B------:R-:W-:Y:S02]  /*6b10*/  ISETP.NE.AND P0, PT, R10, RZ, PT ;  /* 0x000000ff0a00720c */ /* 0x000fe40003f05270 */
[----:B------:R-:W-:Y:S02]  /*6b20*/  LOP3.LUT R14, R14, 0xfffffff8, RZ, 0xc0, !PT ;  /* 0xfffffff80e0e7812 */ /* 0x000fe400078ec0ff */
[----:B------:R-:W-:Y:S01]  /*6b30*/  LOP3.LUT R13, R13, 0xfffffff8, RZ, 0xc0, !PT ;  /* 0xfffffff80d0d7812 */ /* 0x000fe200078ec0ff */
[----:B------:R-:W-:Y:S01]  /*6b40*/  @!PT LDS RZ, [RZ] ;  /* 0x00000000fffff984 */ /* 0x000fe20000000800 */
[----:B------:R1:W-:Y:S02]  /*6b50*/  LDGSTS.E.BYPASS.LTC128B.128 [R12+0x18100], [R20.64], !P3 ;  /* 0x18100000140c7fae */ /* 0x0003e4000d901d46 */
[----:B------:R-:W-:-:S04]  /*6b60*/  IMAD.WIDE R22, R14, 0x2, R18 ;  /* 0x000000020e167825 */ /* 0x000fc800078e0212 */
[----:B------:R-:W-:Y:S01]  /*6b70*/  IMAD.WIDE R18, R13, 0x2, R18 ;  /* 0x000000020d127825 */ /* 0x000fe200078e0212 */
[----:B------:R1:W-:Y:S04]  /*6b80*/  LDGSTS.E.BYPASS.LTC128B.128 [R12+0x1c100], [R22.64], !P4 ;  /* 0x1c100000160c7fae */ /* 0x0003e8000e101d46 */
[----:B------:R1:W-:Y:S02]  /*6b90*/  LDGSTS.E.BYPASS.LTC128B.128 [R12+0x20100], [R18.64], !P0 ;  /* 0x20100000120c7fae */ /* 0x0003e4000c101d46 */
.L_x_722:
[----:B-1-34-:R-:W-:Y:S05]  /*6ba0*/  BSYNC B0 ;  /* 0x0000000000007941 */ /* 0x01afea0003800000 */
.L_x_721:
[----:B------:R-:W-:Y:S01]  /*6bb0*/  IADD3 R13, R15, 0x20, RZ ;  /* 0x000000200f0d7810 */ /* 0x000fe20007ffe0ff */
[----:B------:R1:W2:Y:S01]  /*6bc0*/  SHFL.IDX PT, R19, R0, 0x1, 0x181f ;  /* 0x00381f0000137f89 */ /* 0x0002a200000e0000 */
[----:B------:R-:W-:Y:S02]  /*6bd0*/  BSSY B0, `(.L_x_723) ;  /* 0x0000015000007945 */ /* 0x000fe40003800000 */
[----:B------:R-:W-:Y:S01]  /*6be0*/  ISETP.GE.AND P0, PT, R13, R42, PT ;  /* 0x0000002a0d00720c */ /* 0x000fe20003f06270 */
[----:B------:R1:W3:-:S12]  /*6bf0*/  SHFL.IDX PT, R18, R6, 0x1, 0x181f ;  /* 0x00381f0006127f89 */ /* 0x0002d800000e0000 */
[----:B------:R-:W-:Y:S05]  /*6c00*/  @P0 BRA `(.L_x_724) ;  /* 0x0000011000000947 */ /* 0x000fea0003800000 */
[C---:B------:R-:W-:Y:S02]  /*6c10*/  IADD3 R13, R8.reuse, 0x80, RZ ;  /* 0x00000080080d7810 */ /* 0x040fe40007ffe0ff */
[----:B------:R-:W-:Y:S02]  /*6c20*/  SHF.R.S32.HI R14, RZ, 0x1f, R11 ;  /* 0x0000001fff0e7819 */ /* 0x000fe4000001140b */
[----:B---3--:R-:W-:Y:S02]  /*6c30*/  LEA R20, P0, R8, R18, 0x1 ;  /* 0x0000001208147211 */ /* 0x008fe400078008ff */
[----:B------:R-:W-:Y:S02]  /*6c40*/  SHF.R.S32.HI R12, RZ, 0x1f, R13 ;  /* 0x0000001fff0c7819 */ /* 0x000fe4000001140d */
[----:B------:R-:W-:Y:S02]  /*6c50*/  LEA.HI R14, R14, R11, RZ, 0x3 ;  /* 0x0000000b0e0e7211 */ /* 0x000fe400078f18ff */
[----:B--2---:R-:W-:-:S02]  /*6c60*/  LEA.HI.X R21, R8, R19, R17, 0x1, P0 ;  /* 0x0000001308157211 */ /* 0x004fc400000f0c11 */
        /* <DEDUP_REMOVED lines=11> */
.L_x_724:
[----:B------:R-:W-:Y:S05]  /*6d20*/  BSYNC B0 ;  /* 0x0000000000007941 */ /* 0x000fea0003800000 */
.L_x_723:
[----:B--2---:R-:W-:Y:S01]  /*6d30*/  IADD3 R13, R15, 0x40, RZ ;  /* 0x000000400f0d7810 */ /* 0x004fe20007ffe0ff */
[----:B------:R2:W4:Y:S01]  /*6d40*/  SHFL.IDX PT, R19, R0, 0x2, 0x181f ;  /* 0x00581f0000137f89 */ /* 0x00052200000e0000 */
[----:B------:R-:W-:Y:S02]  /*6d50*/  BSSY B0, `(.L_x_725) ;  /* 0x0000015000007945 */ /* 0x000fe40003800000 */
[----:B------:R-:W-:Y:S01]  /*6d60*/  ISETP.GE.AND P0, PT, R13, R42, PT ;  /* 0x0000002a0d00720c */ /* 0x000fe20003f06270 */
[----:B---3--:R2:W3:-:S12]  /*6d70*/  SHFL.IDX PT, R18, R6, 0x2, 0x181f ;  /* 0x00581f0006127f89 */ /* 0x0084d800000e0000 */
[----:B------:R-:W-:Y:S05]  /*6d80*/  @P0 BRA `(.L_x_726) ;  /* 0x0000011000000947 */ /* 0x000fea0003800000 */
[C---:B------:R-:W-:Y:S02]  /*6d90*/  IADD3 R13, R8.reuse, 0x80, RZ ;  /* 0x00000080080d7810 */ /* 0x040fe40007ffe0ff */
[----:B------:R-:W-:Y:S02]  /*6da0*/  SHF.R.S32.HI R14, RZ, 0x1f, R11 ;  /* 0x0000001fff0e7819 */ /* 0x000fe4000001140b */
[----:B---3--:R-:W-:Y:S02]  /*6db0*/  LEA R20, P0, R8, R18, 0x1 ;  /* 0x0000001208147211 */ /* 0x008fe400078008ff */
[----:B------:R-:W-:Y:S02]  /*6dc0*/  SHF.R.S32.HI R12, RZ, 0x1f, R13 ;  /* 0x0000001fff0c7819 */ /* 0x000fe4000001140d */
[----:B------:R-:W-:Y:S02]  /*6dd0*/  LEA.HI R14, R14, R11, RZ, 0x3 ;  /* 0x0000000b0e0e7211 */ /* 0x000fe400078f18ff */
[----:B----4-:R-:W-:-:S02]  /*6de0*/  LEA.HI.X R21, R8, R19, R17, 0x1, P0 ;  /* 0x0000001308157211 */ /* 0x010fc400000f0c11 */
        /* <DEDUP_REMOVED lines=11> */
.L_x_726:
[----:B------:R-:W-:Y:S05]  /*6ea0*/  BSYNC B0 ;  /* 0x0000000000007941 */ /* 0x000fea0003800000 */
.L_x_725:
[----:B------:R-:W-:Y:S01]  /*6eb0*/  IADD3 R15, R15, 0x60, RZ ;  /* 0x000000600f0f7810 */ /* 0x000fe20007ffe0ff */
[----:B---3--:R-:W3:Y:S01]  /*6ec0*/  SHFL.IDX PT, R18, R6, 0x3, 0x181f ;  /* 0x00781f0006127f89 */ /* 0x008ee200000e0000 */
[----:B------:R-:W-:Y:S01]  /*6ed0*/  P2R R13, PR, RZ, 0x4 ;  /* 0x00000004ff0d7803 */ /* 0x000fe20000000000 */
[----:B------:R-:W-:Y:S01]  /*6ee0*/  IMAD.SHL.U32 R134, R192, 0x2, RZ ;  /* 0x00000002c0867824 */ /* 0x000fe200078e00ff */
[----:B------:R-:W-:Y:S01]  /*6ef0*/  ISETP.GE.AND P0, PT, R15, R42, PT ;  /* 0x0000002a0f00720c */ /* 0x000fe20003f06270 */
[----:B----4-:R4:W5:Y:S01]  /*6f00*/  SHFL.IDX PT, R19, R0, 0x3, 0x181f ;  /* 0x00781f0000137f89 */ /* 0x01096200000e0000 */
[----:B------:R-:W-:Y:S01]  /*6f10*/  ISETP.NE.AND P2, PT, R10, RZ, PT ;  /* 0x000000ff0a00720c */ /* 0x000fe20003f45270 */
[----:B------:R-:W-:Y:S01]  /*6f20*/  IMAD.MOV.U32 R198, RZ, RZ, R194 ;  /* 0x000000ffffc67224 */ /* 0x000fe200078e00c2 */
[----:B------:R-:W-:Y:S01]  /*6f30*/  P2R R12, PR, RZ, 0x2 ;  /* 0x00000002ff0c7803 */ /* 0x000fe20000000000 */
[----:B------:R-:W-:Y:S01]  /*6f40*/  IMAD.MOV.U32 R200, RZ, RZ, R196 ;  /* 0x000000ffffc87224 */ /* 0x000fe200078e00c4 */
[----:B------:R-:W-:Y:S01]  /*6f50*/  LEA.HI.SX32 R81, R133, 0xffffffff, 0x1a ;  /* 0xffffffff85517811 */ /* 0x000fe200078fd2ff */
[----:B------:R-:W-:Y:S01]  /*6f60*/  IMAD.MOV.U32 R189, RZ, RZ, 0x5 ;  /* 0x00000005ffbd7424 */ /* 0x000fe200078e00ff */
[----:B------:R-:W-:-:S02]  /*6f70*/  SHF.R.S32.HI R47, RZ, 0x5, R80 ;  /* 0x00000005ff2f7819 */ /* 0x000fc40000011450 */
[----:B------:R-:W-:-:S03]  /*6f80*/  IADD3 R191, R134, 0x100, RZ ;  /* 0x0000010086bf7810 */ /* 0x000fc60007ffe0ff */
[----:B------:R-:W-:-:S04]  /*6f90*/  @!P0 SHF.R.S32.HI R10, RZ, 0x1f, R11 ;  /* 0x0000001fff0a8819 */ /* 0x000fc8000001140b */
[----:B------:R-:W-:Y:S02]  /*6fa0*/  @!P0 LEA.HI R15, R10, R11, RZ, 0x3 ;  /* 0x0000000b0a0f8211 */ /* 0x000fe400078f18ff */
[----:B------:R-:W-:Y:S02]  /*6fb0*/  SHF.R.S32.HI R10, RZ, 0x1f, R81 ;  /* 0x0000001fff0a7819 */ /* 0x000fe40000011451 */
[----:B------:R-:W-:Y:S02]  /*6fc0*/  @!P0 LOP3.LUT R15, R15, 0xfffffff8, RZ, 0xc0, !PT ;  /* 0xfffffff80f0f8812 */ /* 0x000fe400078ec0ff */
[C---:B---3--:R-:W-:Y:S02]  /*6fd0*/  @!P0 LEA R16, P1, R8.reuse, R18, 0x1 ;  /* 0x0000001208108211 */ /* 0x048fe400078208ff */
[C---:B-12-4-:R-:W-:Y:S01]  /*6fe0*/  IADD3 R0, R8.reuse, 0x80, RZ ;  /* 0x0000008008007810 */ /* 0x056fe20007ffe0ff */
[----:B-----5:R-:W-:Y:S01]  /*6ff0*/  @!P0 IMAD.WIDE R22, R15, 0x2, R18 ;  /* 0x000000020f168825 */ /* 0x020fe200078e0212 */
[----:B------:R-:W-:-:S02]  /*7000*/  @!P0 LEA.HI.X R17, R8, R19, R17, 0x1, P1 ;  /* 0x0000001308118211 */ /* 0x000fc400008f0c11 */
[----:B------:R-:W-:Y:S02]  /*7010*/  @!P0 SHF.R.S32.HI R15, RZ, 0x1f, R0 ;  /* 0x0000001fff0f8819 */ /* 0x000fe40000011400 */
[----:B------:R-:W-:Y:S01]  /*7020*/  LOP3.LUT P1, RZ, R186, 0x1, RZ, 0xc0, !PT ;  /* 0x00000001baff7812 */ /* 0x000fe2000782c0ff */
[----:B------:R-:W-:Y:S01]  /*7030*/  @!PT LDS RZ, [RZ] ;  /* 0x00000000fffff984 */ /* 0x000fe20000000800 */
[----:B------:R1:W-:Y:S01]  /*7040*/  @!P0 LDGSTS.E.BYPASS.LTC128B.128 [R134+0x1b100], [R16.64], !P3 ;  /* 0x1b10000010868fae */ /* 0x0003e2000d901d46 */
[----:B------:R-:W-:Y:S01]  /*7050*/  @!P0 LEA.HI R6, R15, R0, RZ, 0x3 ;  /* 0x000000000f068211 */ /* 0x000fe200078f18ff */
[----:B------:R-:W-:Y:S01]  /*7060*/  IMAD.MOV.U32 R15, RZ, RZ, 0x6 ;  /* 0x00000006ff0f7424 */ /* 0x000fe200078e00ff */
[----:B------:R-:W-:Y:S01]  /*7070*/  ISETP.GE.AND P3, PT, R92, 0x41, PT ;  /* 0x000000415c00780c */ /* 0x000fe20003f66270 */
[----:B------:R2:W-:Y:S01]  /*7080*/  @!P0 LDGSTS.E.BYPASS.LTC128B.128 [R134+0x1f100], [R22.64], !P4 ;  /* 0x1f10000016868fae */ /* 0x0005e2000e101d46 */
[----:B------:R-:W-:-:S05]  /*7090*/  @!P0 LOP3.LUT R6, R6, 0xfffffff8, RZ, 0xc0, !PT ;  /* 0xfffffff806068812 */ /* 0x000fca00078ec0ff */
[----:B------:R-:W-:-:S04]  /*70a0*/  @!P0 IMAD.WIDE R20, R6, 0x2, R18 ;  /* 0x0000000206148825 */ /* 0x000fc800078e0212 */
[----:B------:R-:W-:Y:S01]  /*70b0*/  IMAD.MOV.U32 R6, RZ, RZ, c[0x0][0x208] ;  /* 0x00008200ff067624 */ /* 0x000fe200078e00ff */
[----:B------:R3:W-:Y:S03]  /*70c0*/  @!P0 LDGSTS.E.BYPASS.LTC128B.128 [R134+0x23100], [R20.64], !P2 ;  /* 0x2310000014868fae */ /* 0x0007e6000d101d46 */
[C---:B------:R-:W-:Y:S01]  /*70d0*/  IMAD.SHL.U32 R190, R6.reuse, 0x20, RZ ;  /* 0x0000002006be7824 */ /* 0x040fe200078e00ff */
[----:B------:R-:W0:Y:S01]  /*70e0*/  LDGDEPBAR ;  /* 0x00000000000079af */ /* 0x000e220000000000 */
[C---:B-1----:R-:W-:Y:S01]  /*70f0*/  SHF.L.U64.HI R16, R6.reuse, R15, c[0x0][0x20c] ;  /* 0x0000830006107619 */ /* 0x042fe2000001020f */
[----:B------:R-:W-:-:S04]  /*7100*/  IMAD.SHL.U32 R17, R6, 0x40, RZ ;  /* 0x0000004006117824 */ /* 0x000fc800078e00ff */
[----:B------:R-:W-:Y:S02]  /*7110*/  IMAD R14, R16, R81, RZ ;  /* 0x00000051100e7224 */ /* 0x000fe400078e02ff */
[----:B------:R-:W-:-:S04]  /*7120*/  IMAD.WIDE.U32 R18, R81, R17, R198 ;  /* 0x0000001151127225 */ /* 0x000fc800078e00c6 */
[----:B------:R-:W-:Y:S01]  /*7130*/  IMAD R14, R10, R17, R14 ;  /* 0x000000110a0e7224 */ /* 0x000fe200078e020e */
[----:B------:R-:W-:Y:S01]  /*7140*/  BAR.SYNC.DEFER_BLOCKING 0x0 ;  /* 0x0000000000007b1d */ /* 0x000fe20000010000 */
[----:B--2---:R-:W-:Y:S02]  /*7150*/  LEA R22, P0, R18, c[0x0][0x1f8], 0x1 ;  /* 0x00007e0012167a11 */ /* 0x004fe400078008ff */
[----:B------:R-:W-:Y:S01]  /*7160*/  IMAD.IADD R14, R19, 0x1, R14 ;  /* 0x00000001130e7824 */ /* 0x000fe200078e020e */
[----:B------:R-:W-:-:S04]  /*7170*/  @P3 LEA.HI.SX32 R19, R133, 0xfffffffe, 0x1a ;  /* 0xfffffffe85133811 */ /* 0x000fc800078fd2ff */
[----:B------:R-:W-:Y:S01]  /*7180*/  LEA.HI.X R23, R18, c[0x0][0x1fc], R14, 0x1, P0 ;  /* 0x00007f0012177a11 */ /* 0x000fe200000f0c0e */
[----:B------:R-:W-:-:S04]  /*7190*/  IMAD.MOV.U32 R14, RZ, RZ, c[0x0][0x1e0] ;  /* 0x00007800ff0e7624 */ /* 0x000fc800078e00ff */
[C---:B------:R-:W-:Y:S01]  /*71a0*/  IMAD.SHL.U32 R153, R14.reuse, 0x40, RZ ;  /* 0x000000400e997824 */ /* 0x040fe200078e00ff */
[C---:B------:R-:W-:Y:S01]  /*71b0*/  SHF.L.U64.HI R152, R14.reuse, R15, c[0x0][0x1e4] ;  /* 0x000079000e987619 */ /* 0x040fe2000001020f */
[C---:B------:R-:W-:Y:S01]  /*71c0*/  IMAD.SHL.U32 R188, R14.reuse, 0x20, RZ ;  /* 0x000000200ebc7824 */ /* 0x040fe200078e00ff */
[----:B------:R-:W-:Y:S01]  /*71d0*/  @P3 SHF.R.S32.HI R15, RZ, 0x1f, R19 ;  /* 0x0000001fff0f3819 */ /* 0x000fe20000011413 */
[--C-:B---3--:R-:W-:Y:S01]  /*71e0*/  @P3 IMAD.WIDE.U32 R20, R19, R153, R200.reuse ;  /* 0x0000009913143225 */ /* 0x108fe200078e00c8 */
[-C--:B------:R-:W-:Y:S02]  /*71f0*/  SHF.L.U64.HI R187, R14, R189.reuse, c[0x0][0x1e4] ;  /* 0x000079000ebb7619 */ /* 0x080fe400000102bd */
[----:B------:R-:W-:Y:S01]  /*7200*/  SHF.L.U64.HI R189, R6, R189, c[0x0][0x20c] ;  /* 0x0000830006bd7619 */ /* 0x000fe200000102bd */
[----:B------:R-:W-:Y:S01]  /*7210*/  @P3 IMAD R18, R152, R19, RZ ;  /* 0x0000001398123224 */ /* 0x000fe200078e02ff */
[----:B------:R-:W-:Y:S01]  /*7220*/  P2R R14, PR, RZ, 0x8 ;  /* 0x00000008ff0e7803 */ /* 0x000fe20000000000 */
[----:B------:R-:W-:-:S04]  /*7230*/  IMAD.WIDE.U32 R24, R81, R153, R200 ;  /* 0x0000009951187225 */ /* 0x000fc800078e00c8 */
[----:B------:R-:W-:Y:S01]  /*7240*/  @P3 IMAD R15, R15, R153, R18 ;  /* 0x000000990f0f3224 */ /* 0x000fe200078e0212 */
[----:B------:R-:W-:Y:S01]  /*7250*/  @P3 LEA R18, P0, R20, c[0x0][0x1c8], 0x1 ;  /* 0x0000720014123a11 */ /* 0x000fe200078008ff */
[----:B------:R-:W-:Y:S02]  /*7260*/  IMAD.SHL.U32 R6, R190, 0x2, RZ ;  /* 0x00000002be067824 */ /* 0x000fe400078e00ff */
[----:B------:R-:W-:-:S05]  /*7270*/  @P3 IMAD.IADD R15, R21, 0x1, R15 ;  /* 0x00000001150f3824 */ /* 0x000fca00078e020f */
[----:B------:R-:W-:Y:S01]  /*7280*/  @P3 LEA.HI.X R19, R20, c[0x0][0x1cc], R15, 0x1, P0 ;  /* 0x0000730014133a11 */ /* 0x000fe200000f0c0f */
[----:B------:R-:W-:Y:S02]  /*7290*/  IMAD R15, R152, R81, RZ ;  /* 0x00000051980f7224 */ /* 0x000fe400078e02ff */
[----:B------:R-:W-:Y:S02]  /*72a0*/  IMAD.IADD R20, R92, 0x1, -R5 ;  /* 0x000000015c147824 */ /* 0x000fe400078e0a05 */
[----:B------:R-:W-:Y:S02]  /*72b0*/  IMAD R15, R10, R153, R15 ;  /* 0x000000990a0f7224 */ /* 0x000fe400078e020f */
[----:B------:R-:W-:Y:S02]  /*72c0*/  IMAD R10, R81, -0x40, R20 ;  /* 0xffffffc0510a7824 */ /* 0x000fe400078e0214 */
[----:B------:R-:W-:-:S03]  /*72d0*/  IMAD.IADD R20, R25, 0x1, R15 ;  /* 0x0000000119147824 */ /* 0x000fc600078e020f */
[----:B------:R-:W-:-:S13]  /*72e0*/  ISETP.GE.AND P4, PT, R10, 0x1, PT ;  /* 0x000000010a00780c */ /* 0x000fda0003f86270 */
[----:B------:R-:W-:-:S04]  /*72f0*/  @P4 LEA R26, P0, R24, c[0x0][0x1c8], 0x1 ;  /* 0x00007200181a4a11 */ /* 0x000fc800078008ff */
[----:B------:R-:W-:Y:S02]  /*7300*/  @P4 LEA.HI.X R27, R24, c[0x0][0x1cc], R20, 0x1, P0 ;  /* 0x00007300181b4a11 */ /* 0x000fe400000f0c14 */
[----:B------:R-:W-:-:S03]  /*7310*/  ISETP.GE.AND P0, PT, R10, 0x21, PT ;  /* 0x000000210a00780c */ /* 0x000fc60003f06270 */
[----:B------:R-:W-:Y:S01]  /*7320*/  @!PT LDS RZ, [RZ] ;  /* 0x00000000fffff984 */ /* 0x000fe20000000800 */
[----:B------:R-:W-:Y:S01]  /*7330*/  @!PT LDS RZ, [RZ] ;  /* 0x00000000fffff984 */ /* 0x000fe20000000800 */
[----:B------:R-:W-:Y:S01]  /*7340*/  @!PT LDS RZ, [RZ] ;  /* 0x00000000fffff984 */ /* 0x000fe20000000800 */
[----:B------:R1:W-:Y:S04]  /*7350*/  @P4 LDGSTS.E.BYPASS.LTC128B.128 [R134+0xc100], [R26.64], !P6 ;  /* 0x0c1000001a864fae */ /* 0x0003e8000f101d46 */
[----:B------:R1:W-:Y:S04]  /*7360*/  @P4 LDGSTS.E.BYPASS.LTC128B.128 [R134+0xe100], [R26.64+0x80], !P5 ;  /* 0x0e1000801a864fae */ /* 0x0003e8000e901d46 */
[----:B------:R1:W-:Y:S01]  /*7370*/  @P4 LDGSTS.E.BYPASS.LTC128B.128 [R134+0x10100], [R26.64+0x100], !P1 ;  /* 0x101001001a864fae */ /* 0x0003e2000c901d46 */
[----:B------:R-:W-:Y:S02]  /*7380*/  IADD3 R28, P4, R6, R22, RZ ;  /* 0x00000016061c7210 */ /* 0x000fe40007f9e0ff */
[----:B------:R-:W-:-:S05]  /*7390*/  @P0 IADD3 R5, P2, R188, R24, RZ ;  /* 0x00000018bc050210 */ /* 0x000fca0007f5e0ff */
[----:B------:R-:W-:Y:S01]  /*73a0*/  @P0 IMAD.X R20, R187, 0x1, R20, P2 ;  /* 0x00000001bb140824 */ /* 0x000fe200010e0614 */
[----:B------:R-:W-:-:S04]  /*73b0*/  @P0 LEA R24, P2, R5, c[0x0][0x1c8], 0x1 ;  /* 0x0000720005180a11 */ /* 0x000fc800078408ff */
[----:B------:R-:W-:Y:S02]  /*73c0*/  @P0 LEA.HI.X R25, R5, c[0x0][0x1cc], R20, 0x1, P2 ;  /* 0x0000730005190a11 */ /* 0x000fe400010f0c14 */
[----:B------:R-:W-:Y:S02]  /*73d0*/  ISETP.GE.AND P2, PT, R8, c[0x0][0x1d4], PT ;  /* 0x0000750008007a0c */ /* 0x000fe40003f46270 */
[----:B------:R-:W-:Y:S01]  /*73e0*/  SHF.L.U64.HI R5, R190, 0x1, R189 ;  /* 0x00000001be057819 */ /* 0x000fe200000102bd */
[----:B------:R1:W-:Y:S04]  /*73f0*/  @P0 LDGSTS.E.BYPASS.LTC128B.128 [R134+0xd100], [R24.64], !P6 ;  /* 0x0d10000018860fae */ /* 0x0003e8000f101d46 */
[----:B------:R1:W-:Y:S01]  /*7400*/  @P0 LDGSTS.E.BYPASS.LTC128B.128 [R134+0xf100], [R24.64+0x80], !P5 ;  /* 0x0f10008018860fae */ /* 0x0003e2000e901d46 */
[----:B------:R-:W-:Y:S01]  /*7410*/  IMAD.X R29, R5, 0x1, R23, P4 ;  /* 0x00000001051d7824 */ /* 0x000fe200020e0617 */
[----:B------:R-:W-:-:S02]  /*7420*/  @P3 LEA R20, P4, R188, R18, 0x1 ;  /* 0x00000012bc143211 */ /* 0x000fc400078808ff */
[----:B------:R1:W-:Y:S01]  /*7430*/  @P0 LDGSTS.E.BYPASS.LTC128B.128 [R134+0x11100], [R24.64+0x100], !P1 ;  /* 0x1110010018860fae */ /* 0x0003e2000c901d46 */
[----:B------:R-:W-:Y:S02]  /*7440*/  ISETP.LT.OR P0, PT, R10, 0x1, P2 ;  /* 0x000000010a00780c */ /* 0x000fe40001701670 */
[----:B------:R-:W-:Y:S01]  /*7450*/  @P3 LEA.HI.X R21, R188, R19, R187, 0x1, P4 ;  /* 0x00000013bc153211 */ /* 0x000fe200020f0cbb */
[----:B------:R-:W0:Y:S01]  /*7460*/  LDGDEPBAR ;  /* 0x00000000000079af */ /* 0x000e220000000000 */
[----:B------:R-:W-:Y:S02]  /*7470*/  ISETP.GE.AND P4, PT, R11, c[0x0][0x1d4], PT ;  /* 0x000075000b007a0c */ /* 0x000fe40003f86270 */
[----:B------:R-:W-:-:S07]  /*7480*/  ISETP.LT.OR P2, PT, R10, 0x21, P2 ;  /* 0x000000210a00780c */ /* 0x000fce0001741670 */
[----:B------:R1:W-:Y:S01]  /*7490*/  LDGSTS.E.BYPASS.LTC128B.128 [R134+0x100], [R22.64], !P0 ;  /* 0x0010000016867fae */ /* 0x0003e2000c101d46 */
[C---:B------:R-:W-:Y:S02]  /*74a0*/  ISETP.LT.OR P0, PT, R10.reuse, 0x1, P4 ;  /* 0x000000010a00780c */ /* 0x040fe40002701670 */
[----:B------:R-:W-:-:S11]  /*74b0*/  ISETP.LT.OR P4, PT, R10, 0x21, P4 ;  /* 0x000000210a00780c */ /* 0x000fd60002781670 */
[----:B------:R1:W-:Y:S01]  /*74c0*/  LDGSTS.E.BYPASS.LTC128B.128 [R134+0x2100], [R22.64+0x80], !P0 ;  /* 0x0210008016867fae */ /* 0x0003e2000c101d46 */
[----:B------:R-:W-:Y:S01]  /*74d0*/  ISETP.GE.AND P0, PT, R0, c[0x0][0x1d4], PT ;  /* 0x0000750000007a0c */ /* 0x000fe20003f06270 */
[----:B------:R-:W-:-:S03]  /*74e0*/  IMAD R0, R47, 0x400, R2 ;  /* 0x000004002f007824 */ /* 0x000fc600078e0202 */
[C---:B------:R-:W-:Y:S02]  /*74f0*/  ISETP.LT.OR P3, PT, R10.reuse, 0x1, P0 ;  /* 0x000000010a00780c */ /* 0x040fe40000761670 */
[----:B------:R-:W-:-:S11]  /*7500*/  ISETP.LT.OR P0, PT, R10, 0x21, P0 ;  /* 0x000000210a00780c */ /* 0x000fd60000701670 */
[----:B------:R1:W-:Y:S01]  /*7510*/  LDGSTS.E.BYPASS.LTC128B.128 [R134+0x4100], [R22.64+0x100], !P3 ;  /* 0x0410010016867fae */ /* 0x0003e2000d901d46 */
[----:B------:R-:W-:-:S03]  /*7520*/  ISETP.NE.AND P3, PT, R14, RZ, PT ;  /* 0x000000ff0e00720c */ /* 0x000fc60003f65270 */
[----:B------:R1:W-:Y:S01]  /*7530*/  LDGSTS.E.BYPASS.LTC128B.128 [R134+0x1100], [R28.64], !P2 ;  /* 0x011000001c867fae */ /* 0x0003e2000d101d46 */
[----:B------:R-:W-:-:S03]  /*7540*/  ISETP.NE.AND P2, PT, R13, RZ, PT ;  /* 0x000000ff0d00720c */ /* 0x000fc60003f45270 */
[----:B------:R1:W-:Y:S04]  /*7550*/  LDGSTS.E.BYPASS.LTC128B.128 [R134+0x3100], [R28.64+0x80], !P4 ;  /* 0x031000801c867fae */ /* 0x0003e8000e101d46 */
[----:B------:R1:W-:Y:S01]  /*7560*/  LDGSTS.E.BYPASS.LTC128B.128 [R134+0x5100], [R28.64+0x100], !P0 ;  /* 0x051001001c867fae */ /* 0x0003e2000c101d46 */
[----:B------:R-:W-:-:S03]  /*7570*/  ISETP.LT.AND P0, PT, RZ, c[0x0][0x27c], PT ;  /* 0x00009f00ff007a0c */ /* 0x000fc60003f01270 */
[----:B------:R-:W0:Y:S04]  /*7580*/  LDGDEPBAR ;  /* 0x00000000000079af */ /* 0x000e280000000000 */
[----:B------:R1:W-:Y:S04]  /*7590*/  @P3 LDGSTS.E.BYPASS.LTC128B.128 [R134+0x12100], [R18.64], !P6 ;  /* 0x1210000012863fae */ /* 0x0003e8000f101d46 */
[----:B------:R1:W-:Y:S04]  /*75a0*/  @P3 LDGSTS.E.BYPASS.LTC128B.128 [R134+0x14100], [R18.64+0x80], !P5 ;  /* 0x1410008012863fae */ /* 0x0003e8000e901d46 */
[----:B------:R1:W-:Y:S04]  /*75b0*/  @P3 LDGSTS.E.BYPASS.LTC128B.128 [R134+0x16100], [R18.64+0x100], !P1 ;  /* 0x1610010012863fae */ /* 0x0003e8000c901d46 */
[----:B------:R1:W-:Y:S04]  /*75c0*/  @P3 LDGSTS.E.BYPASS.LTC128B.128 [R134+0x13100], [R20.64], !P6 ;  /* 0x1310000014863fae */ /* 0x0003e8000f101d46 */
[----:B------:R1:W-:Y:S04]  /*75d0*/  @P3 LDGSTS.E.BYPASS.LTC128B.128 [R134+0x15100], [R20.64+0x80], !P5 ;  /* 0x1510008014863fae */ /* 0x0003e8000e901d46 */
[----:B------:R1:W-:Y:S01]  /*75e0*/  @P3 LDGSTS.E.BYPASS.LTC128B.128 [R134+0x17100], [R20.64+0x100], !P1 ;  /* 0x1710010014863fae */ /* 0x0003e2000c901d46 */
[----:B------:R-:W-:-:S03]  /*75f0*/  ISETP.NE.AND P1, PT, R12, RZ, PT ;  /* 0x000000ff0c00720c */ /* 0x000fc60003f25270 */
[----:B------:R-:W0:Y:S01]  /*7600*/  LDGDEPBAR ;  /* 0x00000000000079af */ /* 0x000e220000000000 */
[----:B------:R-:W-:Y:S05]  /*7610*/  @P0 BRA `(.L_x_727) ;  /* 0x0000002000000947 */ /* 0x000fea0003800000 */
[----:B------:R-:W-:-:S04]  /*7620*/  DEPBAR.LE SB0, 0x3 ;  /* 0x000080c00000791a */ /* 0x000fc80000000000 */
[----:B------:R-:W-:Y:S05]  /*7630*/  BRA `(.L_x_728) ;  /* 0x00005c3000007947 */ /* 0x000fea0003800000 */
.L_x_727:
[----:B------:R-:W-:Y:S01]  /*7640*/  SHF.R.S32.HI R8, RZ, 0x1f, R86 ;  /* 0x0000001fff087819 */ /* 0x000fe20000011456 */
[----:B------:R-:W-:Y:S01]  /*7650*/  IMAD.WIDE.U32 R12, R86, c[0x0][0x280], RZ ;  /* 0x0000a000560c7a25 */ /* 0x000fe200078e00ff */
[----:B------:R-:W-:Y:S01]  /*7660*/  ULDC.U8 UR4, c[0x0][0x298] ;  /* 0x0000a60000047ab9 */ /* 0x000fe20000000000 */
[-C--:B-1----:R-:W-:Y:S01]  /*7670*/  LEA.HI R18, R9, R84.reuse, RZ, 0x2 ;  /* 0x0000005409127211 */ /* 0x082fe200078f10ff */
[----:B------:R-:W-:Y:S01]  /*7680*/  BSSY B2, `(.L_x_728) ;  /* 0x00005be000027945 */ /* 0x000fe20003800000 */
[----:B------:R-:W-:Y:S01]  /*7690*/  IMAD R11, R8, c[0x0][0x280], RZ ;  /* 0x0000a000080b7a24 */ /* 0x000fe200078e02ff */
[----:B------:R-:W-:Y:S02]  /*76a0*/  LEA R34, P0, R12, c[0x0][0x270], 0x1 ;  /* 0x00009c000c227a11 */ /* 0x000fe400078008ff */
[----:B------:R-:W-:Y:S01]  /*76b0*/  LOP3.LUT R9, R18, 0xfffffffc, RZ, 0xc0, !PT ;  /* 0xfffffffc12097812 */ /* 0x000fe200078ec0ff */
[----:B------:R-:W-:Y:S01]  /*76c0*/  IMAD R10, R86, c[0x0][0x284], R11 ;  /* 0x0000a100560a7a24 */ /* 0x000fe200078e020b */
[----:B------:R-:W-:Y:S01]  /*76d0*/  SHF.R.S32.HI R18, RZ, 0x2, R18 ;  /* 0x00000002ff127819 */ /* 0x000fe20000011412 */
[----:B------:R-:W-:Y:S01]  /*76e0*/  IMAD R11, R8, c[0x0][0x290], RZ ;  /* 0x0000a400080b7a24 */ /* 0x000fe200078e02ff */
[----:B------:R-:W-:Y:S01]  /*76f0*/  IADD3 R44, -R9, R84, RZ ;  /* 0x00000054092c7210 */ /* 0x000fe20007ffe1ff */
[----:B------:R-:W-:-:S02]  /*7700*/  IMAD.IADD R10, R10, 0x1, R13 ;  /* 0x000000010a0a7824 */ /* 0x000fc400078e020d */
[----:B------:R-:W-:Y:S01]  /*7710*/  IMAD R8, R86, c[0x0][0x294], R11 ;  /* 0x0000a50056087a24 */ /* 0x000fe200078e020b */
[----:B------:R-:W-:Y:S01]  /*7720*/  SHF.L.U32 R27, R44, 0x3, RZ ;  /* 0x000000032c1b7819 */ /* 0x000fe200000006ff */
[----:B------:R-:W-:Y:S01]  /*7730*/  IMAD R19, R85, 0x80, R18 ;  /* 0x0000008055137824 */ /* 0x000fe200078e0212 */
[----:B------:R-:W-:Y:S01]  /*7740*/  LEA.HI.X R35, R12, c[0x0][0x274], R10, 0x1, P0 ;  /* 0x00009d000c237a11 */ /* 0x000fe200000f0c0a */
[----:B------:R-:W-:-:S04]  /*7750*/  IMAD.WIDE.U32 R12, R86, c[0x0][0x290], RZ ;  /* 0x0000a400560c7a25 */ /* 0x000fc800078e00ff */
[----:B------:R-:W-:Y:S01]  /*7760*/  IMAD.IADD R8, R8, 0x1, R13 ;  /* 0x0000000108087824 */ /* 0x000fe200078e020d */
[----:B------:R-:W-:-:S04]  /*7770*/  LEA R36, P0, R12, c[0x0][0x288], 0x1 ;  /* 0x0000a2000c247a11 */ /* 0x000fc800078008ff */
[----:B------:R-:W-:Y:S02]  /*7780*/  LEA.HI.X R37, R12, c[0x0][0x28c], R8, 0x1, P0 ;  /* 0x0000a3000c257a11 */ /* 0x000fe400000f0c08 */
[----:B------:R-:W-:-:S13]  /*7790*/  ISETP.NE.AND P0, PT, RZ, UR4, PT ;  /* 0x00000004ff007c0c */ /* 0x000fda000bf05270 */
        /* <DEDUP_REMOVED lines=17> */
[C---:B------:R-:W-:Y:S01]  /*78b0*/  ISETP.GE.AND P0, PT, R20.reuse, c[0x0][0x27c], PT ;  /* 0x00009f0014007a0c */ /* 0x040fe20003f06270 */
[----:B------:R-:W-:Y:S01]  /*78c0*/  CS2R R32, SRZ ;  /* 0x0000000000207805 */ /* 0x000fe2000001ff00 */
[----:B------:R-:W-:Y:S01]  /*78d0*/  CS2R R48, SRZ ;  /* 0x0000000000307805 */ /* 0x000fe2000001ff00 */
[----:B------:R-:W-:-:S10]  /*78e0*/  IADD3 R8, R20, 0x10, RZ ;  /* 0x0000001014087810 */ /* 0x000fd40007ffe0ff */
[----:B------:R-:W-:-:S04]  /*78f0*/  @!P0 IMAD.WIDE R22, R20, 0x2, R34 ;  /* 0x0000000214168825 */ /* 0x000fc800078e0222 */
[----:B------:R-:W-:Y:S01]  /*7900*/  @!P0 IMAD.WIDE R10, R20, 0x2, R36 ;  /* 0x00000002140a8825 */ /* 0x000fe200078e0224 */
[----:B------:R1:W5:Y:S04]  /*7910*/  @!P0 LD.E.64 R32, [R22.64] ;  /* 0x0000000616208980 */ /* 0x000368000c101b00 */
[----:B------:R2:W5:Y:S01]  /*7920*/  @!P0 LD.E.64 R48, [R10.64] ;  /* 0x000000060a308980 */ /* 0x000562000c101b00 */
[----:B------:R-:W-:Y:S01]  /*7930*/  ISETP.GE.AND P0, PT, R8, c[0x0][0x27c], PT ;  /* 0x00009f0008007a0c */ /* 0x000fe20003f06270 */
[----:B------:R-:W-:Y:S01]  /*7940*/  CS2R R30, SRZ ;  /* 0x00000000001e7805 */ /* 0x000fe2000001ff00 */
[----:B------:R-:W-:-:S11]  /*7950*/  CS2R R44, SRZ ;  /* 0x00000000002c7805 */ /* 0x000fd6000001ff00 */
[----:B------:R-:W-:-:S04]  /*7960*/  @!P0 SHF.R.S32.HI R9, RZ, 0x1f, R8 ;  /* 0x0000001fff098819 */ /* 0x000fc80000011408 */
[----:B------:R-:W-:-:S04]  /*7970*/  @!P0 LEA.HI R9, R9, R8, RZ, 0x2 ;  /* 0x0000000809098211 */ /* 0x000fc800078f10ff */
[----:B------:R-:W-:Y:S02]  /*7980*/  @!P0 LOP3.LUT R9, R9, 0xfffffffc, RZ, 0xc0, !PT ;  /* 0xfffffffc09098812 */ /* 0x000fe400078ec0ff */
[----:B------:R-:W-:-:S03]  /*7990*/  IADD3 R8, R20, 0x20, RZ ;  /* 0x0000002014087810 */ /* 0x000fc60007ffe0ff */
[----:B------:R-:W-:-:S04]  /*79a0*/  @!P0 IMAD.WIDE R12, R9, 0x2, R34 ;  /* 0x00000002090c8825 */ /* 0x000fc800078e0222 */
[----:B------:R-:W-:Y:S01]  /*79b0*/  @!P0 IMAD.WIDE R14, R9, 0x2, R36 ;  /* 0x00000002090e8825 */ /* 0x000fe200078e0224 */
[----:B------:R3:W5:Y:S04]  /*79c0*/  @!P0 LD.E.64 R30, [R12.64] ;  /* 0x000000060c1e8980 */ /* 0x000768000c101b00 */
[----:B------:R4:W5:Y:S01]  /*79d0*/  @!P0 LD.E.64 R44, [R14.64] ;  /* 0x000000060e2c8980 */ /* 0x000962000c101b00 */
[----:B------:R-:W-:Y:S01]  /*79e0*/  ISETP.GE.AND P0, PT, R8, c[0x0][0x27c], PT ;  /* 0x00009f0008007a0c */ /* 0x000fe20003f06270 */
[----:B------:R-:W-:Y:S01]  /*79f0*/  CS2R R28, SRZ ;  /* 0x00000000001c7805 */ /* 0x000fe2000001ff00 */
[----:B--2---:R-:W-:-:S11]  /*7a00*/  CS2R R10, SRZ ;  /* 0x00000000000a7805 */ /* 0x004fd6000001ff00 */
[----:B------:R-:W-:-:S04]  /*7a10*/  @!P0 SHF.R.S32.HI R9, RZ, 0x1f, R8 ;  /* 0x0000001fff098819 */ /* 0x000fc80000011408 */
[----:B------:R-:W-:-:S04]  /*7a20*/  @!P0 LEA.HI R9, R9, R8, RZ, 0x2 ;  /* 0x0000000809098211 */ /* 0x000fc800078f10ff */
[----:B------:R-:W-:Y:S02]  /*7a30*/  @!P0 LOP3.LUT R9, R9, 0xfffffffc, RZ, 0xc0, !PT ;  /* 0xfffffffc09098812 */ /* 0x000fe400078ec0ff */
[----:B------:R-:W-:-:S03]  /*7a40*/  IADD3 R8, R20, 0x30, RZ ;  /* 0x0000003014087810 */ /* 0x000fc60007ffe0ff */
[----:B-1----:R-:W-:-:S04]  /*7a50*/  @!P0 IMAD.WIDE R22, R9, 0x2, R34 ;  /* 0x0000000209168825 */ /* 0x002fc800078e0222 */
[----:B------:R-:W-:Y:S01]  /*7a60*/  @!P0 IMAD.WIDE R38, R9, 0x2, R36 ;  /* 0x0000000209268825 */ /* 0x000fe200078e0224 */
[----:B------:R1:W5:Y:S04]  /*7a70*/  @!P0 LD.E.64 R28, [R22.64] ;  /* 0x00000006161c8980 */ /* 0x000368000c101b00 */
[----:B------:R2:W5:Y:S01]  /*7a80*/  @!P0 LD.E.64 R10, [R38.64] ;  /* 0x00000006260a8980 */ /* 0x000562000c101b00 */
[----:B------:R-:W-:Y:S01]  /*7a90*/  ISETP.GE.AND P0, PT, R8, c[0x0][0x27c], PT ;  /* 0x00009f0008007a0c */ /* 0x000fe20003f06270 */
[----:B------:R-:W-:-:S12]  /*7aa0*/  CS2R R24, SRZ ;  /* 0x0000000000187805 */ /* 0x000fd8000001ff00 */
[----:B------:R-:W-:-:S04]  /*7ab0*/  @!P0 SHF.R.S32.HI R9, RZ, 0x1f, R8 ;  /* 0x0000001fff098819 */ /* 0x000fc80000011408 */
[----:B------:R-:W-:-:S04]  /*7ac0*/  @!P0 LEA.HI R9, R9, R8, RZ, 0x2 ;  /* 0x0000000809098211 */ /* 0x000fc800078f10ff */
[----:B---3--:R-:W-:Y:S02]  /*7ad0*/  @!P0 LOP3.LUT R13, R9, 0xfffffffc, RZ, 0xc0, !PT ;  /* 0xfffffffc090d8812 */ /* 0x008fe400078ec0ff */
[----:B------:R-:W-:Y:S01]  /*7ae0*/  CS2R R8, SRZ ;  /* 0x0000000000087805 */ /* 0x000fe2000001ff00 */
[----:B------:R-:W-:Y:S02]  /*7af0*/  IADD3 R12, R20, 0x40, RZ ;  /* 0x00000040140c7810 */ /* 0x000fe40007ffe0ff */
[----:B----4-:R-:W-:-:S04]  /*7b00*/  @!P0 IMAD.WIDE R14, R13, 0x2, R34 ;  /* 0x000000020d0e8825 */ /* 0x010fc800078e0222 */
[----:B------:R-:W-:Y:S01]  /*7b10*/  @!P0 IMAD.WIDE R50, R13, 0x2, R36 ;  /* 0x000000020d328825 */ /* 0x000fe200078e0224 */
[----:B------:R3:W5:Y:S04]  /*7b20*/  @!P0 LD.E.64 R24, [R14.64] ;  /* 0x000000060e188980 */ /* 0x000768000c101b00 */
[----:B------:R4:W5:Y:S01]  /*7b30*/  @!P0 LD.E.64 R8, [R50.64] ;  /* 0x0000000632088980 */ /* 0x000962000c101b00 */
[----:B------:R-:W-:Y:S01]  /*7b40*/  ISETP.GE.AND P0, PT, R12, c[0x0][0x27c], PT ;  /* 0x00009f000c007a0c */ /* 0x000fe20003f06270 */
[----:B-1----:R-:W-:Y:S01]  /*7b50*/  CS2R R22, SRZ ;  /* 0x0000000000167805 */ /* 0x002fe2000001ff00 */
[----:B------:R-:W-:-:S11]  /*7b60*/  CS2R R68, SRZ ;  /* 0x0000000000447805 */ /* 0x000fd6000001ff00 */
[----:B------:R-:W-:-:S04]  /*7b70*/  @!P0 SHF.R.S32.HI R13, RZ, 0x1f, R12 ;  /* 0x0000001fff0d8819 */ /* 0x000fc8000001140c */
[----:B------:R-:W-:-:S04]  /*7b80*/  @!P0 LEA.HI R12, R13, R12, RZ, 0x2 ;  /* 0x0000000c0d0c8211 */ /* 0x000fc800078f10ff */
[----:B------:R-:W-:-:S05]  /*7b90*/  @!P0 LOP3.LUT R12, R12, 0xfffffffc, RZ, 0xc0, !PT ;  /* 0xfffffffc0c0c8812 */ /* 0x000fca00078ec0ff */
[----:B--2---:R-:W-:-:S04]  /*7ba0*/  @!P0 IMAD.WIDE R38, R12, 0x2, R34 ;  /* 0x000000020c268825 */ /* 0x004fc800078e0222 */
[----:B------:R-:W-:Y:S01]  /*7bb0*/  @!P0 IMAD.WIDE R40, R12, 0x2, R36 ;  /* 0x000000020c288825 */ /* 0x000fe200078e0224 */
[----:B------:R-:W-:Y:S01]  /*7bc0*/  IADD3 R12, R20, 0x50, RZ ;  /* 0x00000050140c7810 */ /* 0x000fe20007ffe0ff */
[----:B------:R4:W5:Y:S04]  /*7bd0*/  @!P0 LD.E.64 R22, [R38.64] ;  /* 0x0000000626168980 */ /* 0x000968000c101b00 */
[----:B------:R4:W5:Y:S01]  /*7be0*/  @!P0 LD.E.64 R68, [R40.64] ;  /* 0x0000000628448980 */ /* 0x000962000c101b00 */
[----:B------:R-:W-:Y:S01]  /*7bf0*/  ISETP.GE.AND P0, PT, R12, c[0x0][0x27c], PT ;  /* 0x00009f000c007a0c */ /* 0x000fe20003f06270 */
[----:B---3--:R-:W-:Y:S01]  /*7c00*/  CS2R R14, SRZ ;  /* 0x00000000000e7805 */ /* 0x008fe2000001ff00 */
[----:B------:R-:W-:-:S11]  /*7c10*/  CS2R R66, SRZ ;  /* 0x0000000000427805 */ /* 0x000fd6000001ff00 */
[----:B------:R-:W-:-:S04]  /*7c20*/  @!P0 SHF.R.S32.HI R13, RZ, 0x1f, R12 ;  /* 0x0000001fff0d8819 */ /* 0x000fc8000001140c */
[----:B------:R-:W-:-:S04]  /*7c30*/  @!P0 LEA.HI R12, R13, R12, RZ, 0x2 ;  /* 0x0000000c0d0c8211 */ /* 0x000fc800078f10ff */
[----:B------:R-:W-:-:S05]  /*7c40*/  @!P0 LOP3.LUT R12, R12, 0xfffffffc, RZ, 0xc0, !PT ;  /* 0xfffffffc0c0c8812 */ /* 0x000fca00078ec0ff */
[----:B------:R-:W-:-:S04]  /*7c50*/  @!P0 IMAD.WIDE R34, R12, 0x2, R34 ;  /* 0x000000020c228825 */ /* 0x000fc800078e0222 */
[----:B------:R-:W-:Y:S01]  /*7c60*/  @!P0 IMAD.WIDE R12, R12, 0x2, R36 ;  /* 0x000000020c0c8825 */ /* 0x000fe200078e0224 */
[----:B------:R4:W5:Y:S04]  /*7c70*/  @!P0 LD.E.64 R14, [R34.64] ;  /* 0x00000006220e8980 */ /* 0x000968000c101b00 */
[----:B------:R4:W5:Y:S02]  /*7c80*/  @!P0 LD.E.64 R66, [R12.64] ;  /* 0x000000060c428980 */ /* 0x000964000c101b00 */
.L_x_731:
[----:B------:R-:W-:Y:S05]  /*7c90*/  BSYNC B0 ;  /* 0x0000000000007941 */ /* 0x000fea0003800000 */
.L_x_730:
[----:B----4-:R-:W-:Y:S01]  /*7ca0*/  SHF.R.S32.HI R13, RZ, 0x1f, R18 ;  /* 0x0000001fff0d7819 */ /* 0x010fe20000011412 */
[----:B------:R-:W-:Y:S01]  /*7cb0*/  IMAD R43, R85, -0x80, R42 ;  /* 0xffffff80552b7824 */ /* 0x000fe200078e022a */
[--C-:B-----5:R-:W-:Y:S01]  /*7cc0*/  SHF.R.U64 R61, R32, 0x10, R33.reuse ;  /* 0x00000010203d7819 */ /* 0x120fe20000001221 */
[----:B------:R-:W-:Y:S01]  /*7cd0*/  IMAD.MOV.U32 R41, RZ, RZ, R33 ;  /* 0x000000ffff297224 */ /* 0x000fe200078e0021 */
[----:B------:R-:W-:Y:S01]  /*7ce0*/  LEA.HI R13, R13, R18, RZ, 0x3 ;  /* 0x000000120d0d7211 */ /* 0x000fe200078f18ff */
[----:B------:R-:W-:Y:S01]  /*7cf0*/  IMAD.MOV.U32 R37, RZ, RZ, R31 ;  /* 0x000000ffff257224 */ /* 0x000fe200078e001f */
[----:B------:R-:W-:Y:S01]  /*7d00*/  IMNMX R43, R43, 0x80, PT ;  /* 0x000000802b2b7817 */ /* 0x000fe20003800200 */
[----:B------:R-:W-:Y:S01]  /*7d10*/  IMAD.MOV.U32 R64, RZ, RZ, R32 ;  /* 0x000000ffff407224 */ /* 0x000fe200078e0020 */
[----:B------:R-:W-:Y:S01]  /*7d20*/  LOP3.LUT R13, R13, 0xfffffff8, RZ, 0xc0, !PT ;  /* 0xfffffff80d0d7812 */ /* 0x000fe200078ec0ff */
[----:B------:R-:W-:Y:S01]  /*7d30*/  IMAD.MOV.U32 R62, RZ, RZ, R30 ;  /* 0x000000ffff3e7224 */ /* 0x000fe200078e001e */
[----:B------:R-:W-:Y:S01]  /*7d40*/  SHF.R.U32.HI R39, RZ, 0x10, R33 ;  /* 0x00000010ff277819 */ /* 0x000fe20000011621 */
[----:B------:R-:W-:Y:S01]  /*7d50*/  IMAD.MOV.U32 R33, RZ, RZ, R29 ;  /* 0x000000ffff217224 */ /* 0x000fe200078e001d */
[----:B------:R-:W-:Y:S01]  /*7d60*/  SHF.R.U64 R59, R30, 0x10, R31 ;  /* 0x000000101e3b7819 */ /* 0x000fe2000000121f */
[----:B------:R-:W-:Y:S01]  /*7d70*/  IMAD.IADD R13, R18, 0x1, -R13 ;  /* 0x00000001120d7824 */ /* 0x000fe200078e0a0d */
[----:B------:R-:W-:Y:S01]  /*7d80*/  SHF.R.U32.HI R35, RZ, 0x10, R31 ;  /* 0x00000010ff237819 */ /* 0x000fe2000001161f */
[----:B------:R-:W-:Y:S01]  /*7d90*/  IMAD.MOV.U32 R54, RZ, RZ, R14 ;  /* 0x000000ffff367224 */ /* 0x000fe200078e000e */
[--C-:B------:R-:W-:Y:S01]  /*7da0*/  SHF.R.U64 R57, R28, 0x10, R29.reuse ;  /* 0x000000101c397819 */ /* 0x100fe2000000121d */
[C---:B------:R-:W-:Y:S01]  /*7db0*/  IMAD.SHL.U32 R12, R13.reuse, 0x40, RZ ;  /* 0x000000400d0c7824 */ /* 0x040fe200078e00ff */
[----:B------:R-:W-:Y:S01]  /*7dc0*/  LOP3.LUT P0, RZ, R13, 0x4, RZ, 0xc0, !PT ;  /* 0x000000040dff7812 */ /* 0x000fe2000780c0ff */
[----:B------:R-:W-:Y:S01]  /*7dd0*/  IMAD.MOV.U32 R40, RZ, RZ, R48 ;  /* 0x000000ffff287224 */ /* 0x000fe200078e0030 */
[----:B------:R-:W-:Y:S01]  /*7de0*/  SHF.R.U32.HI R31, RZ, 0x10, R29 ;  /* 0x00000010ff1f7819 */ /* 0x000fe2000001161d */
[----:B------:R-:W-:Y:S01]  /*7df0*/  IMAD.MOV.U32 R51, RZ, RZ, R49 ;  /* 0x000000ffff337224 */ /* 0x000fe200078e0031 */
[----:B------:R-:W-:Y:S01]  /*7e00*/  LOP3.LUT R12, R12, 0x1c0, RZ, 0xc0, !PT ;  /* 0x000001c00c0c7812 */ /* 0x000fe200078ec0ff */
[----:B------:R-:W-:Y:S01]  /*7e10*/  IMAD.MOV.U32 R60, RZ, RZ, R28 ;  /* 0x000000ffff3c7224 */ /* 0x000fe200078e001c */
[----:B------:R-:W-:Y:S01]  /*7e20*/  SHF.R.U64 R52, R14, 0x10, R15 ;  /* 0x000000100e347819 */ /* 0x000fe2000000120f */
[----:B------:R-:W-:Y:S01]  /*7e30*/  IMAD.MOV.U32 R58, RZ, RZ, R24 ;  /* 0x000000ffff3a7224 */ /* 0x000fe200078e0018 */
[----:B------:R-:W-:Y:S01]  /*7e40*/  LOP3.LUT R27, R12, 0x18, R27, 0xf8, !PT ;  /* 0x000000180c1b7812 */ /* 0x000fe200078ef81b */
[----:B------:R-:W-:Y:S01]  /*7e50*/  IMAD.MOV.U32 R29, RZ, RZ, R25 ;  /* 0x000000ffff1d7224 */ /* 0x000fe200078e0019 */
[----:B------:R-:W-:Y:S01]  /*7e60*/  SHF.R.U32.HI R12, RZ, 0x3, R12 ;  /* 0x00000003ff0c7819 */ /* 0x000fe2000001160c */
[----:B------:R-:W-:Y:S01]  /*7e70*/  IMAD.MOV.U32 R19, RZ, RZ, R15 ;  /* 0x000000ffff137224 */ /* 0x000fe200078e000f */
[--C-:B------:R-:W-:Y:S01]  /*7e80*/  SHF.R.U64 R50, R48, 0x10, R49.reuse ;  /* 0x0000001030327819 */ /* 0x100fe20000001231 */
[----:B------:R-:W-:Y:S01]  /*7e90*/  IMAD.MOV.U32 R36, RZ, RZ, R44 ;  /* 0x000000ffff247224 */ /* 0x000fe200078e002c */
[----:B------:R-:W-:Y:S01]  /*7ea0*/  LOP3.LUT R12, R27, R12, RZ, 0x3c, !PT ;  /* 0x0000000c1b0c7212 */ /* 0x000fe200078e3cff */
[----:B------:R-:W-:Y:S01]  /*7eb0*/  IMAD.MOV.U32 R32, RZ, RZ, R10 ;  /* 0x000000ffff207224 */ /* 0x000fe200078e000a */
[----:B------:R-:W-:Y:S01]  /*7ec0*/  SHF.R.U32.HI R38, RZ, 0x10, R49 ;  /* 0x00000010ff267819 */ /* 0x000fe20000011631 */
[----:B------:R-:W-:Y:S01]  /*7ed0*/  IMAD.MOV.U32 R49, RZ, RZ, R45 ;  /* 0x000000ffff317224 */ /* 0x000fe200078e002d */
[--C-:B------:R-:W-:Y:S01]  /*7ee0*/  SHF.R.U64 R55, R24, 0x10, R25.reuse ;  /* 0x0000001018377819 */ /* 0x100fe20000001219 */
[----:B------:R-:W-:Y:S01]  /*7ef0*/  IMAD R21, R47, 0x200, R12 ;  /* 0x000002002f157824 */ /* 0x000fe200078e020c */
[----:B------:R-:W-:Y:S01]  /*7f00*/  SHF.R.U32.HI R27, RZ, 0x10, R25 ;  /* 0x00000010ff1b7819 */ /* 0x000fe20000011619 */
[----:B------:R-:W-:Y:S01]  /*7f10*/  IMAD.MOV.U32 R47, RZ, RZ, R11 ;  /* 0x000000ffff2f7224 */ /* 0x000fe200078e000b */
[----:B------:R-:W-:Y:S01]  /*7f20*/  SHF.R.U32.HI R14, RZ, 0x10, R15 ;  /* 0x00000010ff0e7819 */ /* 0x000fe2000001160f */
[----:B------:R-:W-:Y:S01]  /*7f30*/  IMAD.MOV.U32 R56, RZ, RZ, R22 ;  /* 0x000000ffff387224 */ /* 0x000fe200078e0016 */
[C---:B------:R-:W-:Y:S01]  /*7f40*/  IADD3 R12, R21.reuse, 0x20, RZ ;  /* 0x00000020150c7810 */ /* 0x040fe20007ffe0ff */
[----:B------:R-:W-:Y:S01]  /*7f50*/  IMAD.MOV.U32 R25, RZ, RZ, R23 ;  /* 0x000000ffff197224 */ /* 0x000fe200078e0017 */
[----:B------:R-:W-:Y:S01]  /*7f60*/  @P0 IADD3 R12, R21, -0x20, RZ ;  /* 0xffffffe0150c0810 */ /* 0x000fe20007ffe0ff */
[----:B------:R-:W-:Y:S01]  /*7f70*/  IMAD.MOV.U32 R28, RZ, RZ, R8 ;  /* 0x000000ffff1c7224 */ /* 0x000fe200078e0008 */
[----:B------:R-:W-:Y:S01]  /*7f80*/  ISETP.GE.AND P0, PT, R18, R43, PT ;  /* 0x0000002b1200720c */ /* 0x000fe20003f06270 */
        /* <DEDUP_REMOVED lines=9> */
[----:B------:R-:W-:Y:S01]  /*8020*/  SHF.R.U64 R53, R22, 0x10, R23 ;  /* 0x0000001016357819 */ /* 0x000fe20000001217 */
[----:B------:R-:W-:-:S04]  /*8030*/  DEPBAR.LE SB0, 0x3 ;  /* 0x000080c00000791a */ /* 0x000fc80000000000 */
[--C-:B------:R-:W-:Y:S01]  /*8040*/  SHF.R.U64 R44, R8, 0x10, R9.reuse ;  /* 0x00000010082c7819 */ /* 0x100fe20000001209 */
[----:B------:R-:W-:Y:S01]  /*8050*/  BSSY B1, `(.L_x_732) ;  /* 0x0000122000017945 */ /* 0x000fe20003800000 */
[----:B------:R-:W-:Y:S02]  /*8060*/  SHF.R.U32.HI R26, RZ, 0x10, R9 ;  /* 0x00000010ff1a7819 */ /* 0x000fe40000011609 */
[----:B------:R-:W-:Y:S02]  /*8070*/  SHF.R.U32.HI R23, RZ, 0x10, R23 ;  /* 0x00000010ff177819 */ /* 0x000fe40000011617 */
[--C-:B------:R-:W-:Y:S02]  /*8080*/  SHF.R.U64 R9, R68, 0x10, R69.reuse ;  /* 0x0000001044097819 */ /* 0x100fe40000001245 */
[----:B------:R-:W-:Y:S02]  /*8090*/  SHF.R.U32.HI R22, RZ, 0x10, R69 ;  /* 0x00000010ff167819 */ /* 0x000fe40000011645 */
[----:B------:R-:W-:-:S02]  /*80a0*/  SHF.R.U64 R8, R66, 0x10, R67 ;  /* 0x0000001042087819 */ /* 0x000fc40000001243 */
[----:B------:R-:W-:Y:S02]  /*80b0*/  SHF.R.U32.HI R13, RZ, 0x10, R67 ;  /* 0x00000010ff0d7819 */ /* 0x000fe40000011643 */
        /* <DEDUP_REMOVED lines=24> */
[----:B------:R-:W-:Y:S02]  /*8240*/  LEA R21, R21, 0x18100, 0x1 ;  /* 0x0001810015157811 */ /* 0x000fe400078e08ff */
[----:B------:R-:W-:Y:S01]  /*8250*/  LEA R12, R12, 0x18100, 0x1 ;  /* 0x000181000c0c7811 */ /* 0x000fe200078e08ff */
[----:B------:R-:W-:Y:S06]  /*8260*/  BAR.SYNC.DEFER_BLOCKING 0x0 ;  /* 0x0000000000007b1d */ /* 0x000fec0000010000 */
[----:B------:R-:W-:Y:S05]  /*8270*/  @P0 BRA `(.L_x_733) ;  /* 0x00000ff000000947 */ /* 0x000fea0003800000 */
[----:B------:R-:W-:Y:S01]  /*8280*/  ISETP.GE.AND P0, PT, R20, c[0x0][0x27c], PT ;  /* 0x00009f0014007a0c */ /* 0x000fe20003f06270 */
[----:B------:R-:W-:-:S12]  /*8290*/  BSSY B0, `(.L_x_734) ;  /* 0x0000028000007945 */ /* 0x000fd80003800000 */
[----:B------:R-:W-:Y:S05]  /*82a0*/  @P0 BRA `(.L_x_735) ;  /* 0x0000026000000947 */ /* 0x000fea0003800000 */
[----:B------:R-:W1:Y:S01]  /*82b0*/  LDS.128 R8, [R21] ;  /* 0x0000000015087984 */ /* 0x000e620000000c00 */
[--C-:B------:R-:W-:Y:S02]  /*82c0*/  HADD2.F32 R42, -RZ, R40.reuse.H1_H1 ;  /* 0x30000028ff2a7230 */ /* 0x100fe40000004100 */
[----:B------:R-:W-:Y:S02]  /*82d0*/  HADD2.F32 R49, -RZ, R39.H1_H1 ;  /* 0x30000027ff317230 */ /* 0x000fe40000004100 */
[----:B------:R-:W-:Y:S02]  /*82e0*/  HADD2.F32 R50, -RZ, R41.H1_H1 ;  /* 0x30000029ff327230 */ /* 0x000fe40000004100 */
[----:B------:R-:W-:Y:S02]  /*82f0*/  HADD2.F32 R53, -RZ, R40.H0_H0 ;  /* 0x20000028ff357230 */ /* 0x000fe40000004100 */
[--C-:B-1----:R-:W-:Y:S02]  /*8300*/  HADD2.F32 R45, -RZ, R8.reuse.H0_H0 ;  /* 0x20000008ff2d7230 */ /* 0x102fe40000004100 */
[----:B------:R-:W-:-:S02]  /*8310*/  HADD2.F32 R47, -RZ, R8.H1_H1 ;  /* 0x30000008ff2f7230 */ /* 0x000fc40000004100 */
[--C-:B------:R-:W-:Y:S01]  /*8320*/  HADD2.F32 R8, -RZ, R9.reuse.H0_H0 ;  /* 0x20000009ff087230 */ /* 0x100fe20000004100 */
[-C--:B------:R-:W-:Y:S01]  /*8330*/  FMUL.FTZ R52, R45, R42.reuse ;  /* 0x0000002a2d347220 */ /* 0x080fe20000410000 */
[----:B------:R-:W-:Y:S01]  /*8340*/  HADD2.F32 R44, -RZ, R9.H1_H1 ;  /* 0x30000009ff2c7230 */ /* 0x000fe20000004100 */
[C---:B------:R-:W-:Y:S01]  /*8350*/  FMUL.FTZ R48, R47.reuse, R42 ;  /* 0x0000002a2f307220 */ /* 0x040fe20000410000 */
[--C-:B------:R-:W-:Y:S01]  /*8360*/  HADD2.F32 R9, -RZ, R10.reuse.H0_H0 ;  /* 0x2000000aff097230 */ /* 0x100fe20000004100 */
[-C--:B------:R-:W-:Y:S01]  /*8370*/  FFMA.FTZ R47, R47, R50.reuse, R52 ;  /* 0x000000322f2f7223 */ /* 0x080fe20000010034 */
[----:B------:R-:W-:Y:S01]  /*8380*/  HADD2.F32 R46, -RZ, R10.H1_H1 ;  /* 0x3000000aff2e7230 */ /* 0x000fe20000004100 */
[----:B------:R-:W-:Y:S01]  /*8390*/  FFMA.FTZ R48, R45, R50, -R48 ;  /* 0x000000322d307223 */ /* 0x000fe20000010830 */
[--C-:B------:R-:W-:Y:S02]  /*83a0*/  HADD2.F32 R10, -RZ, R11.reuse.H0_H0 ;  /* 0x2000000bff0a7230 */ /* 0x100fe40000004100 */
[----:B------:R-:W-:-:S02]  /*83b0*/  HADD2.F32 R51, -RZ, R11.H1_H1 ;  /* 0x3000000bff337230 */ /* 0x000fc40000004100 */
[----:B------:R-:W-:Y:S02]  /*83c0*/  HADD2.F32 R11, -RZ, R38.H1_H1 ;  /* 0x30000026ff0b7230 */ /* 0x000fe40000004100 */
[----:B------:R-:W-:-:S03]  /*83d0*/  HADD2.F32 R50, -RZ, R41.H0_H0 ;  /* 0x20000029ff327230 */ /* 0x000fc60000004100 */
[-C--:B------:R-:W-:Y:S02]  /*83e0*/  FMUL.FTZ R42, R44, R11.reuse ;  /* 0x0000000b2c2a7220 */ /* 0x080fe40000410000 */
[C---:B------:R-:W-:Y:S02]  /*83f0*/  FMUL.FTZ R11, R8.reuse, R11 ;  /* 0x0000000b080b7220 */ /* 0x040fe40000410000 */
[-C--:B------:R-:W-:Y:S01]  /*8400*/  FFMA.FTZ R42, R8, R49.reuse, -R42 ;  /* 0x00000031082a7223 */ /* 0x080fe2000001082a */
[----:B------:R-:W-:Y:S01]  /*8410*/  HADD2.F32 R8, -RZ, R38.H0_H0 ;  /* 0x20000026ff087230 */ /* 0x000fe20000004100 */
[----:B------:R-:W-:Y:S01]  /*8420*/  FFMA.FTZ R49, R44, R49, R11 ;  /* 0x000000312c317223 */ /* 0x000fe2000001000b */
[----:B------:R-:W-:Y:S01]  /*8430*/  HADD2.F32 R44, -RZ, R39.H0_H0 ;  /* 0x20000027ff2c7230 */ /* 0x000fe20000004100 */
[-C--:B------:R-:W-:Y:S02]  /*8440*/  FMUL.FTZ R11, R46, R53.reuse ;  /* 0x000000352e0b7220 */ /* 0x080fe40000410000 */
[----:B------:R-:W-:-:S02]  /*8450*/  FMUL.FTZ R53, R9, R53 ;  /* 0x0000003509357220 */ /* 0x000fc40000410000 */
[-C--:B------:R-:W-:Y:S02]  /*8460*/  FMUL.FTZ R45, R51, R8.reuse ;  /* 0x00000008332d7220 */ /* 0x080fe40000410000 */
[----:B------:R-:W-:Y:S02]  /*8470*/  FMUL.FTZ R8, R10, R8 ;  /* 0x000000080a087220 */ /* 0x000fe40000410000 */
[----:B------:R-:W-:Y:S01]  /*8480*/  FFMA.FTZ R11, R9, R50, -R11 ;  /* 0x00000032090b7223 */ /* 0x000fe2000001080b */
[----:B------:R-:W-:Y:S01]  /*8490*/  F2FP.PACK_AB R9, R49, R42 ;  /* 0x0000002a3109723e */ /* 0x000fe200000000ff */
[----:B------:R-:W-:Y:S02]  /*84a0*/  FFMA.FTZ R46, R46, R50, R53 ;  /* 0x000000322e2e7223 */ /* 0x000fe40000010035 */
[-C--:B------:R-:W-:Y:S02]  /*84b0*/  FFMA.FTZ R45, R10, R44.reuse, -R45 ;  /* 0x0000002c0a2d7223 */ /* 0x080fe4000001082d */
[----:B------:R-:W-:Y:S01]  /*84c0*/  FFMA.FTZ R44, R51, R44, R8 ;  /* 0x0000002c332c7223 */ /* 0x000fe20000010008 */
[----:B------:R-:W-:-:S02]  /*84d0*/  F2FP.PACK_AB R10, R46, R11 ;  /* 0x0000000b2e0a723e */ /* 0x000fc400000000ff */
[----:B------:R-:W-:Y:S02]  /*84e0*/  F2FP.PACK_AB R8, R47, R48 ;  /* 0x000000302f08723e */ /* 0x000fe400000000ff */
[----:B------:R-:W-:-:S05]  /*84f0*/  F2FP.PACK_AB R11, R44, R45 ;  /* 0x0000002d2c0b723e */ /* 0x000fca00000000ff */
[----:B------:R1:W-:Y:S02]  /*8500*/  STS.128 [R21], R8 ;  /* 0x0000000815007388 */ /* 0x0003e40000000c00 */
.L_x_735:
[----:B------:R-:W-:Y:S05]  /*8510*/  BSYNC B0 ;  /* 0x0000000000007941 */ /* 0x000fea0003800000 */
.L_x_734:
[----:B-1----:R-:W-:Y:S01]  /*8520*/  IADD3 R8, R20, 0x10, RZ ;  /* 0x0000001014087810 */ /* 0x002fe20007ffe0ff */
[----:B------:R-:W-:Y:S03]  /*8530*/  BSSY B0, `(.L_x_736) ;  /* 0x0000029000007945 */ /* 0x000fe60003800000 */
[----:B------:R-:W-:-:S13]  /*8540*/  ISETP.GE.AND P0, PT, R8, c[0x0][0x27c], PT ;  /* 0x00009f0008007a0c */ /* 0x000fda0003f06270 */
        /* <DEDUP_REMOVED lines=39> */
.L_x_737:
[----:B------:R-:W-:Y:S05]  /*87c0*/  BSYNC B0 ;  /* 0x0000000000007941 */ /* 0x000fea0003800000 */
.L_x_736:
[----:B-1----:R-:W-:Y:S01]  /*87d0*/  IADD3 R8, R20, 0x20, RZ ;  /* 0x0000002014087810 */ /* 0x002fe20007ffe0ff */
[----:B------:R-:W-:Y:S03]  /*87e0*/  BSSY B0, `(.L_x_738) ;  /* 0x0000029000007945 */ /* 0x000fe60003800000 */
[----:B------:R-:W-:-:S13]  /*87f0*/  ISETP.GE.AND P0, PT, R8, c[0x0][0x27c], PT ;  /* 0x00009f0008007a0c */ /* 0x000fda0003f06270 */
[----:B------:R-:W-:Y:S05]  /*8800*/  @P0 BRA `(.L_x_739) ;  /* 0x0000026000000947 */ /* 0x000fea0003800000 */
[----:B------:R-:W1:Y:S01]  /*8810*/  LDS.128 R8, [R21+0x4000] ;  /* 0x0040000015087984 */ /* 0x000e620000000c00 */
        /* <DEDUP_REMOVED lines=36> */
[----:B------:R1:W-:Y:S02]  /*8a60*/  STS.128 [R21+0x4000], R8 ;  /* 0x0040000815007388 */ /* 0x0003e40000000c00 */
.L_x_739:
[----:B------:R-:W-:Y:S05]  /*8a70*/  BSYNC B0 ;  /* 0x0000000000007941 */ /* 0x000fea0003800000 */
.L_x_738:
        /* <DEDUP_REMOVED lines=42> */
.L_x_741:
[----:B------:R-:W-:Y:S05]  /*8d20*/  BSYNC B0 ;  /* 0x0000000000007941 */ /* 0x000fea0003800000 */
.L_x_740:
        /* <DEDUP_REMOVED lines=42> */
.L_x_743:
[----:B------:R-:W-:Y:S05]  /*8fd0*/  BSYNC B0 ;  /* 0x0000000000007941 */ /* 0x000fea0003800000 */
.L_x_742:
[----:B-1----:R-:W-:-:S04]  /*8fe0*/  IADD3 R8, R20, 0x50, RZ ;  /* 0x0000005014087810 */ /* 0x002fc80007ffe0ff */
[----:B------:R-:W-:-:S13]  /*8ff0*/  ISETP.GE.AND P0, PT, R8, c[0x0][0x27c], PT ;  /* 0x00009f0008007a0c */ /* 0x000fda0003f06270 */
[----:B------:R-:W-:Y:S05]  /*9000*/  @P0 BRA `(.L_x_733) ;  /* 0x0000026000000947 */ /* 0x000fea0003800000 */
[----:B------:R-:W1:Y:S01]  /*9010*/  LDS.128 R8, [R12+0x8000] ;  /* 0x008000000c087984 */ /* 0x000e620000000c00 */
[----:B------:R-:W-:Y:S02]  /*9020*/  HADD2.F32 R42, -RZ, R15.H1_H1 ;  /* 0x3000000fff2a7230 */ /* 0x000fe40000004100 */
        /* <DEDUP_REMOVED lines=36> */
.L_x_733:
[----:B------:R-:W-:Y:S05]  /*9270*/  BSYNC B1 ;  /* 0x0000000000017941 */ /* 0x000fea0003800000 */
.L_x_732:
[----:B------:R-:W-:-:S04]  /*9280*/  IADD3 R18, R18, 0x40, RZ ;  /* 0x0000004012127810 */ /* 0x000fc80007ffe0ff */
[----:B------:R-:W-:-:S13]  /*9290*/  ISETP.GE.AND P0, PT, R18, R43, PT ;  /* 0x0000002b1200720c */ /* 0x000fda0003f06270 */
[----:B------:R-:W-:Y:S05]  /*92a0*/  @P0 BRA `(.L_x_744) ;  /* 0x00003fb000000947 */ /* 0x000fea0003800000 */
[----:B------:R-:W-:Y:S01]  /*92b0*/  ISETP.GE.AND P0, PT, R20, c[0x0][0x27c], PT ;  /* 0x00009f0014007a0c */ /* 0x000fe20003f06270 */
[----:B------:R-:W-:-:S12]  /*92c0*/  BSSY B0, `(.L_x_745) ;  /* 0x0000028000007945 */ /* 0x000fd80003800000 */
[----:B------:R-:W-:Y:S05]  /*92d0*/  @P0 BRA `(.L_x_746) ;  /* 0x0000026000000947 */ /* 0x000fea0003800000 */
[----:B-1----:R-:W1:Y:S01]  /*92e0*/  LDS.128 R8, [R21+0x2000] ;  /* 0x0020000015087984 */ /* 0x002e620000000c00 */
[----:B------:R-:W-:Y:S02]  /*92f0*/  HADD2.F32 R18, -RZ, R40.H1_H1 ;  /* 0x30000028ff127230 */ /* 0x000fe40000004100 */
[----:B------:R-:W-:Y:S02]  /*9300*/  HADD2.F32 R47, -RZ, R38.H1_H1 ;  /* 0x30000026ff2f7230 */ /* 0x000fe40000004100 */
[----:B------:R-:W-:Y:S02]  /*9310*/  HADD2.F32 R49, -RZ, R39.H1_H1 ;  /* 0x30000027ff317230 */ /* 0x000fe40000004100 */
[----:B------:R-:W-:Y:S02]  /*9320*/  HADD2.F32 R40, -RZ, R40.H0_H0 ;  /* 0x20000028ff287230 */ /* 0x000fe40000004100 */
[----:B------:R-:W-:Y:S02]  /*9330*/  HADD2.F32 R38, -RZ, R38.H0_H0 ;  /* 0x20000026ff267230 */ /* 0x000fe40000004100 */
[----:B------:R-:W-:-:S02]  /*9340*/  HADD2.F32 R46, -RZ, R41.H1_H1 ;  /* 0x30000029ff2e7230 */ /* 0x000fc40000004100 */
        /* <DEDUP_REMOVED lines=12> */
[--C-:B------:R-:W-:Y:S01]  /*9410*/  HADD2.F32 R10, -RZ, R11.reuse.H0_H0 ;  /* 0x2000000bff0a7230 */ /* 0x100fe20000004100 */
        /* <DEDUP_REMOVED lines=9> */
[----:B------:R-:W-:Y:S01]  /*94b0*/  FFMA.FTZ R43, R41, R9, -R8 ;  /* 0x00000009292b7223 */ /* 0x000fe20000010808 */
[----:B------:R-:W-:Y:S01]  /*94c0*/  F2FP.PACK_AB R9, R47, R18 ;  /* 0x000000122f09723e */ /* 0x000fe200000000ff */
[----:B------:R-:W-:Y:S01]  /*94d0*/  FFMA.FTZ R42, R41, R44, R42 ;  /* 0x0000002c292a7223 */ /* 0x000fe2000001002a */
[----:B------:R-:W-:Y:S01]  /*94e0*/  F2FP.PACK_AB R8, R45, R48 ;  /* 0x000000302d08723e */ /* 0x000fe200000000ff */
[C---:B------:R-:W-:Y:S02]  /*94f0*/  FFMA.FTZ R40, R39.reuse, R10, -R40 ;  /* 0x0000000a27287223 */ /* 0x040fe40000010828 */
[----:B------:R-:W-:Y:S01]  /*9500*/  FFMA.FTZ R11, R39, R11, R38 ;  /* 0x0000000b270b7223 */ /* 0x000fe20000010026 */
[----:B------:R-:W-:-:S04]  /*9510*/  F2FP.PACK_AB R10, R42, R43 ;  /* 0x0000002b2a0a723e */ /* 0x000fc800000000ff */
[----:B------:R-:W-:-:S05]  /*9520*/  F2FP.PACK_AB R11, R11, R40 ;  /* 0x000000280b0b723e */ /* 0x000fca00000000ff */
[----:B------:R1:W-:Y:S02]  /*9530*/  STS.128 [R21+0x2000], R8 ;  /* 0x0020000815007388 */ /* 0x0003e40000000c00 */
.L_x_746:
[----:B------:R-:W-:Y:S05]  /*9540*/  BSYNC B0 ;  /* 0x0000000000007941 */ /* 0x000fea0003800000 */
.L_x_745:
        /* <DEDUP_REMOVED lines=42> */
.L_x_748:
[----:B------:R-:W-:Y:S05]  /*97f0*/  BSYNC B0 ;  /* 0x0000000000007941 */ /* 0x000fea0003800000 */
.L_x_747:
        /* <DEDUP_REMOVED lines=42> */
.L_x_750:
[----:B------:R-:W-:Y:S05]  /*9aa0*/  BSYNC B0 ;  /* 0x0000000000007941 */ /* 0x000fea0003800000 */
.L_x_749:
        /* <DEDUP_REMOVED lines=42> */
.L_x_752:
[----:B------:R-:W-:Y:S05]  /*9d50*/  BSYNC B0 ;  /* 0x0000000000007941 */ /* 0x000fea0003800000 */
.L_x_751:
        /* <DEDUP_REMOVED lines=42> */
.L_x_754:
[----:B------:R-:W-:Y:S05]  /*a000*/  BSYNC B0 ;  /* 0x0000000000007941 */ /* 0x000fea0003800000 */
.L_x_753:
[----:B------:R-:W-:-:S04]  /*a010*/  IADD3 R20, R20, 0x50, RZ ;  /* 0x0000005014147810 */ /* 0x000fc80007ffe0ff */
[----:B------:R-:W-:-:S13]  /*a020*/  ISETP.GE.AND P0, PT, R20, c[0x0][0x27c], PT ;  /* 0x00009f0014007a0c */ /* 0x000fda0003f06270 */
        /* <DEDUP_REMOVED lines=27> */
[-C--:B------:R-:W-:Y:S02]  /*a1e0*/  FMUL.FTZ R13, R13, R10.reuse ;  /* 0x0000000a0d0d7220 */ /* 0x080fe40000410000 */
[----:B------:R-:W-:Y:S02]  /*a1f0*/  FFMA.FTZ R26, R24, R21, -R26 ;  /* 0x00000015181a7223 */ /* 0x000fe4000001081a */
[----:B------:R-:W-:-:S02]  /*a200*/  FFMA.FTZ R15, R14, R10, -R15 ;  /* 0x0000000a0e0f7223 */ /* 0x000fc4000001080f */
[----:B------:R-:W-:Y:S02]  /*a210*/  FFMA.FTZ R23, R24, R23, R28 ;  /* 0x0000001718177223 */ /* 0x000fe4000001001c */
[----:B------:R-:W-:Y:S01]  /*a220*/  FFMA.FTZ R21, R19, R9, -R8 ;  /* 0x0000000913157223 */ /* 0x000fe20000010808 */
[----:B------:R-:W-:Y:S01]  /*a230*/  F2FP.PACK_AB R9, R25, R18 ;  /* 0x000000121909723e */ /* 0x000fe200000000ff */
[----:B------:R-:W-:Y:S01]  /*a240*/  FFMA.FTZ R20, R19, R22, R20 ;  /* 0x0000001613147223 */ /* 0x000fe20000010014 */
[----:B------:R-:W-:Y:S01]  /*a250*/  F2FP.PACK_AB R8, R23, R26 ;  /* 0x0000001a1708723e */ /* 0x000fe200000000ff */
[----:B------:R-:W-:-:S03]  /*a260*/  FFMA.FTZ R14, R14, R11, R13 ;  /* 0x0000000b0e0e7223 */ /* 0x000fc6000001000d */
[----:B------:R-:W-:Y:S02]  /*a270*/  F2FP.PACK_AB R10, R20, R21 ;  /* 0x00000015140a723e */ /* 0x000fe400000000ff */
[----:B------:R-:W-:-:S05]  /*a280*/  F2FP.PACK_AB R11, R14, R15 ;  /* 0x0000000f0e0b723e */ /* 0x000fca00000000ff */
[----:B------:R1:W-:Y:S01]  /*a290*/  STS.128 [R12+0xa000], R8 ;  /* 0x00a000080c007388 */ /* 0x0003e20000000c00 */
[----:B------:R-:W-:Y:S05]  /*a2a0*/  BRA `(.L_x_744) ;  /* 0x00002fb000007947 */ /* 0x000fea0003800000 */
.L_x_729:
[----:B------:R-:W-:Y:S01]  /*a2b0*/  ISETP.GE.AND P0, PT, R19, R42, PT ;  /* 0x0000002a1300720c */ /* 0x000fe20003f06270 */
[----:B------:R-:W-:Y:S01]  /*a2c0*/  BSSY B0, `(.L_x_755) ;  /* 0x0000033000007945 */ /* 0x000fe20003800000 */
[----:B------:R-:W-:Y:S01]  /*a2d0*/  IMAD.MOV.U32 R24, RZ, RZ, R36 ;  /* 0x000000ffff187224 */ /* 0x000fe200078e0024 */
[----:B------:R-:W-:Y:S01]  /*a2e0*/  MOV R25, R37 ;  /* 0x0000002500197202 */ /* 0x000fe20000000f00 */
        /* <DEDUP_REMOVED lines=16> */
[----:B------:R-:W-:Y:S01]  /*a3f0*/  CS2R R14, SRZ ;  /* 0x00000000000e7805 */ /* 0x000fe2000001ff00 */
[----:B------:R-:W-:Y:S01]  /*a400*/  CS2R R12, SRZ ;  /* 0x00000000000c7805 */ /* 0x000fe2000001ff00 */
[----:B------:R-:W-:-:S08]  /*a410*/  IADD3 R9, R27, 0x20, RZ ;  /* 0x000000201b097810 */ /* 0x000fd00007ffe0ff */
[----:B------:R-:W-:-:S04]  /*a420*/  @!P0 IMAD.WIDE R22, R27, 0x2, R34 ;  /* 0x000000021b168825 */ /* 0x000fc800078e0222 */
[----:B------:R-:W-:Y:S01]  /*a430*/  @!P0 IMAD.WIDE R20, R27, 0x2, R24 ;  /* 0x000000021b148825 */ /* 0x000fe200078e0218 */
[----:B------:R1:W5:Y:S04]  /*a440*/  @!P0 LD.E.128 R28, [R22.64] ;  /* 0x00000006161c8980 */ /* 0x000368000c101d00 */
[----:B------:R2:W5:Y:S01]  /*a450*/  @!P0 LD.E.128 R12, [R20.64] ;  /* 0x00000006140c8980 */ /* 0x000562000c101d00 */
[----:B------:R-:W-:Y:S01]  /*a460*/  ISETP.GE.AND P0, PT, R9, c[0x0][0x27c], PT ;  /* 0x00009f0009007a0c */ /* 0x000fe20003f06270 */
[----:B------:R-:W-:Y:S01]  /*a470*/  CS2R R50, SRZ ;  /* 0x0000000000327805 */ /* 0x000fe2000001ff00 */
[----:B------:R-:W-:Y:S01]  /*a480*/  CS2R R48, SRZ ;  /* 0x0000000000307805 */ /* 0x000fe2000001ff00 */
[----:B------:R-:W-:-:S10]  /*a490*/  CS2R R10, SRZ ;  /* 0x00000000000a7805 */ /* 0x000fd4000001ff00 */
[----:B------:R-:W-:-:S04]  /*a4a0*/  @!P0 SHF.R.S32.HI R8, RZ, 0x1f, R9 ;  /* 0x0000001fff088819 */ /* 0x000fc80000011409 */
[----:B------:R-:W-:-:S04]  /*a4b0*/  @!P0 LEA.HI R8, R8, R9, RZ, 0x3 ;  /* 0x0000000908088211 */ /* 0x000fc800078f18ff */
[----:B------:R-:W-:Y:S02]  /*a4c0*/  @!P0 LOP3.LUT R19, R8, 0xfffffff8, RZ, 0xc0, !PT ;  /* 0xfffffff808138812 */ /* 0x000fe400078ec0ff */
[----:B------:R-:W-:Y:S01]  /*a4d0*/  CS2R R8, SRZ ;  /* 0x0000000000087805 */ /* 0x000fe2000001ff00 */
[----:B--2---:R-:W-:Y:S02]  /*a4e0*/  IADD3 R20, R27, 0x40, RZ ;  /* 0x000000401b147810 */ /* 0x004fe40007ffe0ff */
[----:B-1----:R-:W-:-:S04]  /*a4f0*/  @!P0 IMAD.WIDE R22, R19, 0x2, R34 ;  /* 0x0000000213168825 */ /* 0x002fc800078e0222 */
[----:B------:R-:W-:Y:S01]  /*a500*/  @!P0 IMAD.WIDE R32, R19, 0x2, R24 ;  /* 0x0000000213208825 */ /* 0x000fe200078e0218 */
[----:B------:R1:W5:Y:S04]  /*a510*/  @!P0 LD.E.128 R48, [R22.64] ;  /* 0x0000000616308980 */ /* 0x000368000c101d00 */
[----:B------:R2:W5:Y:S01]  /*a520*/  @!P0 LD.E.128 R8, [R32.64] ;  /* 0x0000000620088980 */ /* 0x000562000c101d00 */
[----:B------:R-:W-:Y:S01]  /*a530*/  ISETP.GE.AND P0, PT, R20, c[0x0][0x27c], PT ;  /* 0x00009f0014007a0c */ /* 0x000fe20003f06270 */
[----:B------:R-:W-:Y:S01]  /*a540*/  CS2R R38, SRZ ;  /* 0x0000000000267805 */ /* 0x000fe2000001ff00 */
[----:B------:R-:W-:-:S11]  /*a550*/  CS2R R36, SRZ ;  /* 0x0000000000247805 */ /* 0x000fd6000001ff00 */
[----:B------:R-:W-:-:S04]  /*a560*/  @!P0 SHF.R.S32.HI R19, RZ, 0x1f, R20 ;  /* 0x0000001fff138819 */ /* 0x000fc80000011414 */
[----:B------:R-:W-:Y:S02]  /*a570*/  @!P0 LEA.HI R19, R19, R20, RZ, 0x3 ;  /* 0x0000001413138211 */ /* 0x000fe400078f18ff */
[----:B------:R-:W-:Y:S01]  /*a580*/  CS2R R20, SRZ ;  /* 0x0000000000147805 */ /* 0x000fe2000001ff00 */
[----:B-1----:R-:W-:Y:S01]  /*a590*/  CS2R R22, SRZ ;  /* 0x0000000000167805 */ /* 0x002fe2000001ff00 */
[----:B------:R-:W-:-:S05]  /*a5a0*/  @!P0 LOP3.LUT R19, R19, 0xfffffff8, RZ, 0xc0, !PT ;  /* 0xfffffff813138812 */ /* 0x000fca00078ec0ff */
[----:B------:R-:W-:-:S04]  /*a5b0*/  @!P0 IMAD.WIDE R34, R19, 0x2, R34 ;  /* 0x0000000213228825 */ /* 0x000fc800078e0222 */
[----:B------:R-:W-:Y:S01]  /*a5c0*/  @!P0 IMAD.WIDE R24, R19, 0x2, R24 ;  /* 0x0000000213188825 */ /* 0x000fe200078e0218 */
[----:B------:R2:W5:Y:S04]  /*a5d0*/  @!P0 LD.E.128 R36, [R34.64] ;  /* 0x0000000622248980 */ /* 0x000568000c101d00 */
[----:B------:R2:W5:Y:S02]  /*a5e0*/  @!P0 LD.E.128 R20, [R24.64] ;  /* 0x0000000618148980 */ /* 0x000564000c101d00 */
.L_x_756:
[----:B------:R-:W-:Y:S05]  /*a5f0*/  BSYNC B0 ;  /* 0x0000000000007941 */ /* 0x000fea0003800000 */
.L_x_755:
[----:B------:R-:W-:Y:S01]  /*a600*/  IMAD R45, R85, -0x80, R42 ;  /* 0xffffff80552d7824 */ /* 0x000fe200078e022a */
[--C-:B-----5:R-:W-:Y:S01]  /*a610*/  SHF.R.U64 R63, R30, 0x10, R31.reuse ;  /* 0x000000101e3f7819 */ /* 0x120fe2000000121f */
[----:B------:R-:W-:Y:S01]  /*a620*/  IMAD.MOV.U32 R64, RZ, RZ, R30 ;  /* 0x000000ffff407224 */ /* 0x000fe200078e001e */
[--C-:B------:R-:W-:Y:S01]  /*a630*/  SHF.R.U32.HI R62, RZ, 0x10, R31.reuse ;  /* 0x00000010ff3e7819 */ /* 0x100fe2000001161f */
[----:B------:R-:W-:Y:S01]  /*a640*/  IMAD.MOV.U32 R43, RZ, RZ, R31 ;  /* 0x000000ffff2b7224 */ /* 0x000fe200078e001f */
[----:B------:R-:W-:Y:S01]  /*a650*/  IMNMX R45, R45, 0x80, PT ;  /* 0x000000802d2d7817 */ /* 0x000fe20003800200 */
[----:B--2---:R-:W-:Y:S01]  /*a660*/  IMAD.MOV.U32 R34, RZ, RZ, R48 ;  /* 0x000000ffff227224 */ /* 0x004fe200078e0030 */
[----:B------:R-:W-:Y:S01]  /*a670*/  SHF.R.U64 R59, R48, 0x10, R49 ;  /* 0x00000010303b7819 */ /* 0x000fe20000001231 */
[----:B------:R-:W-:Y:S01]  /*a680*/  IMAD.MOV.U32 R60, RZ, RZ, R50 ;  /* 0x000000ffff3c7224 */ /* 0x000fe200078e0032 */
[----:B------:R-:W-:Y:S01]  /*a690*/  ISETP.GE.AND P0, PT, R18, R45, PT ;  /* 0x0000002d1200720c */ /* 0x000fe20003f06270 */
[--C-:B------:R-:W-:Y:S01]  /*a6a0*/  IMAD.MOV.U32 R35, RZ, RZ, R51.reuse ;  /* 0x000000ffff237224 */ /* 0x100fe200078e0033 */
[--C-:B------:R-:W-:Y:S01]  /*a6b0*/  SHF.R.U64 R57, R50, 0x10, R51.reuse ;  /* 0x0000001032397819 */ /* 0x100fe20000001233 */
[----:B------:R-:W-:Y:S01]  /*a6c0*/  IMAD.MOV.U32 R58, RZ, RZ, R36 ;  /* 0x000000ffff3a7224 */ /* 0x000fe200078e0024 */
[----:B------:R-:W-:Y:S01]  /*a6d0*/  SHF.R.U32.HI R30, RZ, 0x10, R51 ;  /* 0x00000010ff1e7819 */ /* 0x000fe20000011633 */
[--C-:B------:R-:W-:Y:S01]  /*a6e0*/  IMAD.MOV.U32 R25, RZ, RZ, R37.reuse ;  /* 0x000000ffff197224 */ /* 0x100fe200078e0025 */
[--C-:B------:R-:W-:Y:S01]  /*a6f0*/  SHF.R.U64 R56, R36, 0x10, R37.reuse ;  /* 0x0000001024387819 */ /* 0x100fe20000001225 */
[----:B------:R-:W-:Y:S01]  /*a700*/  IMAD.MOV.U32 R68, RZ, RZ, R28 ;  /* 0x000000ffff447224 */ /* 0x000fe200078e001c */
[----:B------:R-:W-:Y:S01]  /*a710*/  SHF.R.U32.HI R54, RZ, 0x10, R37 ;  /* 0x00000010ff367819 */ /* 0x000fe20000011625 */
[--C-:B------:R-:W-:Y:S01]  /*a720*/  IMAD.MOV.U32 R67, RZ, RZ, R29.reuse ;  /* 0x000000ffff437224 */ /* 0x100fe200078e001d */
[----:B------:R-:W-:Y:S01]  /*a730*/  SHF.R.U64 R66, R28, 0x10, R29 ;  /* 0x000000101c427819 */ /* 0x000fe2000000121d */
[----:B------:R-:W-:Y:S01]  /*a740*/  IMAD.MOV.U32 R61, RZ, RZ, R49 ;  /* 0x000000ffff3d7224 */ /* 0x000fe200078e0031 */
[----:B------:R-:W-:Y:S01]  /*a750*/  SHF.R.U32.HI R65, RZ, 0x10, R29 ;  /* 0x00000010ff417819 */ /* 0x000fe2000001161d */
        /* <DEDUP_REMOVED lines=21> */
[----:B------:R-:W-:Y:S01]  /*a8b0*/  SHF.R.U64 R53, R38, 0x10, R39 ;  /* 0x0000001026357819 */ /* 0x000fe20000001227 */
        /* <DEDUP_REMOVED lines=54> */
[C---:B------:R-:W-:Y:S01]  /*ac20*/  LOP3.LUT R8, R12.reuse, 0x38, R8, 0xf8, !PT ;  /* 0x000000380c087812 */ /* 0x040fe200078ef808 */
        /* <DEDUP_REMOVED lines=77> */
.L_x_760:
[----:B------:R-:W-:Y:S05]  /*b100*/  BSYNC B0 ;  /* 0x0000000000007941 */ /* 0x000fea0003800000 */
.L_x_759:
        /* <DEDUP_REMOVED lines=8> */
[CC--:B------:R-:W-:Y:S01]  /*b190*/  LEA.HI R10, R11.reuse, R12.reuse, RZ, 0x3 ;  /* 0x0000000c0b0a7211 */ /* 0x0c0fe200078f18ff */
        /* <DEDUP_REMOVED lines=97> */
.L_x_762:
[----:B------:R-:W-:Y:S05]  /*b7b0*/  BSYNC B0 ;  /* 0x0000000000007941 */ /* 0x000fea0003800000 */
.L_x_761:
[----:B-1----:R-:W-:-:S04]  /*b7c0*/  IADD3 R12, R27, 0x40, RZ ;  /* 0x000000401b0c7810 */ /* 0x002fc80007ffe0ff */
        /* <DEDUP_REMOVED lines=9> */
[----:B------:R-:W-:Y:S01]  /*b860*/  HADD2.F32 R59, -RZ, R23.H0_H0 ;  /* 0x20000017ff3b7230 */ /* 0x000fe20000004100 */
[----:B------:R-:W-:Y:S01]  /*b870*/  SHF.R.S32.HI R13, RZ, 0x3, R10 ;  /* 0x00000003ff0d7819 */ /* 0x000fe2000001140a */
[----:B------:R-:W-:Y:S01]  /*b880*/  HADD2.F32 R70, -RZ, R22.H1_H1 ;  /* 0x30000016ff467230 */ /* 0x000fe20000004100 */
[----:B------:R-:W-:Y:S01]  /*b890*/  LEA.HI R11, R11, R12, RZ, 0x6 ;  /* 0x0000000c0b0b7211 */ /* 0x000fe200078f30ff */
[----:B------:R-:W-:Y:S01]  /*b8a0*/  HADD2.F32 R69, -RZ, R25.H0_H0 ;  /* 0x20000019ff457230 */ /* 0x000fe20000004100 */
[----:B------:R-:W-:Y:S01]  /*b8b0*/  LEA.HI R8, R8, R13, RZ, 0x1d ;  /* 0x0000000d08087211 */ /* 0x000fe200078fe8ff */
[----:B------:R-:W-:Y:S01]  /*b8c0*/  HADD2.F32 R58, -RZ, R20.H0_H0 ;  /* 0x20000014ff3a7230 */ /* 0x000fe20000004100 */
[----:B------:R-:W-:Y:S01]  /*b8d0*/  LOP3.LUT R9, R9, 0x1c0, RZ, 0xc0, !PT ;  /* 0x000001c009097812 */ /* 0x000fe200078ec0ff */
[----:B------:R-:W-:Y:S01]  /*b8e0*/  HADD2.F32 R68, -RZ, R22.H0_H0 ;  /* 0x20000016ff447230 */ /* 0x000fe20000004100 */
[----:B------:R-:W-:Y:S01]  /*b8f0*/  SHF.R.S32.HI R13, RZ, 0x1f, R8 ;  /* 0x0000001fff0d7819 */ /* 0x000fe20000011408 */
[----:B------:R-:W-:Y:S01]  /*b900*/  HADD2.F32 R67, -RZ, R26.H1_H1 ;  /* 0x3000001aff437230 */ /* 0x000fe20000004100 */
[----:B------:R-:W-:Y:S01]  /*b910*/  SHF.L.U32 R11, R11, 0x7, RZ ;  /* 0x000000070b0b7819 */ /* 0x000fe200000006ff */
[----:B------:R-:W-:Y:S01]  /*b920*/  HADD2.F32 R57, -RZ, R19.H1_H1 ;  /* 0x30000013ff397230 */ /* 0x000fe20000004100 */
[----:B------:R-:W-:Y:S01]  /*b930*/  LEA.HI R13, R13, R8, RZ, 0x3 ;  /* 0x000000080d0d7211 */ /* 0x000fe200078f18ff */
[--C-:B------:R-:W-:Y:S01]  /*b940*/  HADD2.F32 R66, -RZ, R21.reuse.H1_H1 ;  /* 0x30000015ff427230 */ /* 0x100fe20000004100 */
[----:B------:R-:W-:Y:S01]  /*b950*/  LOP3.LUT R15, R9, 0x38, R10, 0xf8, !PT ;  /* 0x00000038090f7812 */ /* 0x000fe200078ef80a */
[----:B------:R-:W-:Y:S01]  /*b960*/  HADD2.F32 R55, -RZ, R24.H0_H0 ;  /* 0x20000018ff377230 */ /* 0x000fe20000004100 */
[----:B------:R-:W-:Y:S01]  /*b970*/  SHF.R.U32.HI R10, RZ, 0x3, R9 ;  /* 0x00000003ff0a7819 */ /* 0x000fe20000011609 */
[----:B------:R-:W-:Y:S01]  /*b980*/  HADD2.F32 R64, -RZ, R21.H0_H0 ;  /* 0x20000015ff407230 */ /* 0x000fe20000004100 */
[----:B------:R-:W-:-:S02]  /*b990*/  LOP3.LUT R12, R11, 0x7fffe000, RZ, 0xc0, !PT ;  /* 0x7fffe0000b0c7812 */ /* 0x000fc400078ec0ff */
[----:B------:R-:W-:Y:S02]  /*b9a0*/  SHF.L.U32 R8, R8, 0x3, RZ ;  /* 0x0000000308087819 */ /* 0x000fe400000006ff */
[----:B------:R-:W-:Y:S02]  /*b9b0*/  SHF.L.U32 R13, R13, 0xa, RZ ;  /* 0x0000000a0d0d7819 */ /* 0x000fe400000006ff */
[----:B------:R-:W-:Y:S02]  /*b9c0*/  LOP3.LUT R15, R15, R10, RZ, 0x3c, !PT ;  /* 0x0000000a0f0f7212 */ /* 0x000fe400078e3cff */
[----:B------:R-:W-:Y:S02]  /*b9d0*/  LEA R12, R47, R12, 0x9 ;  /* 0x0000000c2f0c7211 */ /* 0x000fe400078e48ff */
[----:B------:R-:W-:Y:S02]  /*b9e0*/  LOP3.LUT R9, R9, 0x38, R8, 0xf8, !PT ;  /* 0x0000003809097812 */ /* 0x000fe400078ef808 */
[----:B------:R-:W-:-:S02]  /*b9f0*/  LOP3.LUT R14, R13, 0x7fffe000, RZ, 0xc0, !PT ;  /* 0x7fffe0000d0e7812 */ /* 0x000fc400078ec0ff */
[----:B------:R-:W-:Y:S02]  /*ba00*/  IADD3 R12, R12, R15, RZ ;  /* 0x0000000f0c0c7210 */ /* 0x000fe40007ffe0ff */
[----:B------:R-:W-:Y:S02]  /*ba10*/  LOP3.LUT R8, R9, R10, RZ, 0x3c, !PT ;  /* 0x0000000a09087212 */ /* 0x000fe400078e3cff */
[----:B------:R-:W-:Y:S02]  /*ba20*/  LEA R47, R47, R14, 0x9 ;  /* 0x0000000e2f2f7211 */ /* 0x000fe400078e48ff */
[----:B------:R-:W-:Y:S02]  /*ba30*/  SHF.L.U32 R46, R12, 0x1, RZ ;  /* 0x000000010c2e7819 */ /* 0x000fe400000006ff */
[----:B------:R-:W-:-:S03]  /*ba40*/  IADD3 R47, R47, R8, RZ ;  /* 0x000000082f2f7210 */ /* 0x000fc60007ffe0ff */
[----:B------:R-:W1:Y:S01]  /*ba50*/  LDS.128 R12, [R46+0x18100] ;  /* 0x018100002e0c7984 */ /* 0x000e620000000c00 */
[----:B------:R-:W-:-:S05]  /*ba60*/  SHF.L.U32 R47, R47, 0x1, RZ ;  /* 0x000000012f2f7819 */ /* 0x000fca00000006ff */
[----:B------:R-:W2:Y:S01]  /*ba70*/  LDS.128 R8, [R47+0x18100] ;  /* 0x018100002f087984 */ /* 0x000ea20000000c00 */
[--C-:B-1----:R-:W-:Y:S02]  /*ba80*/  HADD2.F32 R48, -RZ, R12.reuse.H0_H0 ;  /* 0x2000000cff307230 */ /* 0x102fe40000004100 */
[----:B------:R-:W-:Y:S02]  /*ba90*/  HADD2.F32 R49, -RZ, R12.H1_H1 ;  /* 0x3000000cff317230 */ /* 0x000fe40000004100 */
[----:B------:R-:W-:Y:S01]  /*baa0*/  HADD2.F32 R12, -RZ, R13.H0_H0 ;  /* 0x2000000dff0c7230 */ /* 0x000fe20000004100 */
[-C--:B------:R-:W-:Y:S01]  /*bab0*/  FMUL.FTZ R61, R48, R63.reuse ;  /* 0x0000003f303d7220 */ /* 0x080fe20000410000 */
[--C-:B--2---:R-:W-:Y:S01]  /*bac0*/  HADD2.F32 R56, -RZ, R8.reuse.H0_H0 ;  /* 0x20000008ff387230 */ /* 0x104fe20000004100 */
[-C--:B------:R-:W-:Y:S01]  /*bad0*/  FMUL.FTZ R60, R49, R62.reuse ;  /* 0x0000003e313c7220 */ /* 0x080fe20000410000 */
[----:B------:R-:W-:Y:S02]  /*bae0*/  HADD2.F32 R53, -RZ, R8.H1_H1 ;  /* 0x30000008ff357230 */ /* 0x000fe40000004100 */
[----:B------:R-:W-:Y:S01]  /*baf0*/  HADD2.F32 R54, -RZ, R9.H0_H0 ;  /* 0x20000009ff367230 */ /* 0x000fe20000004100 */
[C---:B------:R-:W-:Y:S01]  /*bb00*/  FMUL.FTZ R63, R56.reuse, R63 ;  /* 0x0000003f383f7220 */ /* 0x040fe20000410000 */
[----:B------:R-:W-:Y:S01]  /*bb10*/  HADD2.F32 R51, -RZ, R13.H1_H1 ;  /* 0x3000000dff337230 */ /* 0x000fe20000004100 */
[----:B------:R-:W-:Y:S01]  /*bb20*/  FFMA.FTZ R61, R56, R71, R61 ;  /* 0x00000047383d7223 */ /* 0x000fe2000001003d */
[--C-:B------:R-:W-:Y:S01]  /*bb30*/  HADD2.F32 R8, -RZ, R10.reuse.H0_H0 ;  /* 0x2000000aff087230 */ /* 0x100fe20000004100 */
[C---:B------:R-:W-:Y:S01]  /*bb40*/  FMUL.FTZ R62, R53.reuse, R62 ;  /* 0x0000003e353e7220 */ /* 0x040fe20000410000 */
[----:B------:R-:W-:Y:S01]  /*bb50*/  HADD2.F32 R65, -RZ, R10.H1_H1 ;  /* 0x3000000aff417230 */ /* 0x000fe20000004100 */
[-C--:B------:R-:W-:Y:S01]  /*bb60*/  FMUL.FTZ R10, R12, R59.reuse ;  /* 0x0000003b0c0a7220 */ /* 0x080fe20000410000 */
[----:B------:R-:W-:Y:S01]  /*bb70*/  HADD2.F32 R13, -RZ, R14.H0_H0 ;  /* 0x2000000eff0d7230 */ /* 0x000fe20000004100 */
[C---:B------:R-:W-:Y:S01]  /*bb80*/  FMUL.FTZ R59, R54.reuse, R59 ;  /* 0x0000003b363b7220 */ /* 0x040fe20000410000 */
[----:B------:R-:W-:Y:S01]  /*bb90*/  HADD2.F32 R56, -RZ, R24.H1_H1 ;  /* 0x30000018ff387230 */ /* 0x000fe20000004100 */
[----:B------:R-:W-:Y:S01]  /*bba0*/  FFMA.FTZ R60, R53, R70, R60 ;  /* 0x00000046353c7223 */ /* 0x000fe2000001003c */
[----:B------:R-:W-:Y:S01]  /*bbb0*/  HADD2.F32 R9, -RZ, R9.H1_H1 ;  /* 0x30000009ff097230 */ /* 0x000fe20000004100 */
[----:B------:R-:W-:Y:S01]  /*bbc0*/  FFMA.FTZ R54, R54, R69, R10 ;  /* 0x0000004536367223 */ /* 0x000fe2000001000a */
[----:B------:R-:W-:Y:S01]  /*bbd0*/  HADD2.F32 R52, -RZ, R14.H1_H1 ;  /* 0x3000000eff347230 */ /* 0x000fe20000004100 */
[----:B------:R-:W-:Y:S01]  /*bbe0*/  FMUL.FTZ R10, R51, R58 ;  /* 0x0000003a330a7220 */ /* 0x000fe20000410000 */
[--C-:B------:R-:W-:Y:S01]  /*bbf0*/  HADD2.F32 R14, -RZ, R15.reuse.H0_H0 ;  /* 0x2000000fff0e7230 */ /* 0x100fe20000004100 */
[----:B------:R-:W-:Y:S01]  /*bc00*/  FMUL.FTZ R53, R13, R56 ;  /* 0x000000380d357220 */ /* 0x000fe20000410000 */
[----:B------:R-:W-:Y:S01]  /*bc10*/  HADD2.F32 R15, -RZ, R15.H1_H1 ;  /* 0x3000000fff0f7230 */ /* 0x000fe20000004100 */
[C---:B------:R-:W-:Y:S01]  /*bc20*/  FMUL.FTZ R58, R9.reuse, R58 ;  /* 0x0000003a093a7220 */ /* 0x040fe20000410000 */
[--C-:B------:R-:W-:Y:S01]  /*bc30*/  HADD2.F32 R50, -RZ, R11.reuse.H0_H0 ;  /* 0x2000000bff327230 */ /* 0x100fe20000004100 */
[----:B------:R-:W-:Y:S01]  /*bc40*/  FFMA.FTZ R9, R9, R68, R10 ;  /* 0x0000004409097223 */ /* 0x000fe2000001000a */
[----:B------:R-:W-:Y:S01]  /*bc50*/  HADD2.F32 R72, -RZ, R11.H1_H1 ;  /* 0x3000000bff487230 */ /* 0x000fe20000004100 */
[----:B------:R-:W-:-:S02]  /*bc60*/  FMUL.FTZ R56, R8, R56 ;  /* 0x0000003808387220 */ /* 0x000fc40000410000 */
[----:B------:R-:W-:Y:S01]  /*bc70*/  FFMA.FTZ R53, R8, R67, R53 ;  /* 0x0000004308357223 */ /* 0x000fe20000010035 */
[----:B------:R-:W-:Y:S01]  /*bc80*/  HADD2.F32 R8, -RZ, R19.H0_H0 ;  /* 0x20000013ff087230 */ /* 0x000fe20000004100 */
[-C--:B------:R-:W-:Y:S01]  /*bc90*/  FMUL.FTZ R10, R52, R57.reuse ;  /* 0x00000039340a7220 */ /* 0x080fe20000410000 */
[----:B------:R-:W-:Y:S01]  /*bca0*/  F2FP.PACK_AB R9, R9, R54 ;  /* 0x000000360909723e */ /* 0x000fe200000000ff */
[C---:B------:R-:W-:Y:S02]  /*bcb0*/  FMUL.FTZ R57, R65.reuse, R57 ;  /* 0x0000003941397220 */ /* 0x040fe40000410000 */
[----:B------:R-:W-:Y:S01]  /*bcc0*/  FFMA.FTZ R10, R65, R66, R10 ;  /* 0x00000042410a7223 */ /* 0x000fe2000001000a */
[----:B------:R-:W-:Y:S01]  /*bcd0*/  HADD2.F32 R65, -RZ, R26.H0_H0 ;  /* 0x2000001aff417230 */ /* 0x000fe20000004100 */
[----:B------:R-:W-:Y:S02]  /*bce0*/  FMUL.FTZ R73, R14, R55 ;  /* 0x000000370e497220 */ /* 0x000fe40000410000 */
[----:B------:R-:W-:Y:S01]  /*bcf0*/  FMUL.FTZ R11, R15, R8 ;  /* 0x000000080f0b7220 */ /* 0x000fe20000410000 */
[----:B------:R-:W-:Y:S01]  /*bd00*/  F2FP.PACK_AB R10, R10, R53 ;  /* 0x000000350a0a723e */ /* 0x000fe200000000ff */
[----:B------:R-:W-:-:S02]  /*bd10*/  FMUL.FTZ R55, R50, R55 ;  /* 0x0000003732377220 */ /* 0x000fc40000410000 */
[C---:B------:R-:W-:Y:S02]  /*bd20*/  FMUL.FTZ R8, R72.reuse, R8 ;  /* 0x0000000848087220 */ /* 0x040fe40000410000 */
[----:B------:R-:W-:Y:S02]  /*bd30*/  FFMA.FTZ R11, R72, R64, R11 ;  /* 0x00000040480b7223 */ /* 0x000fe4000001000b */
[----:B------:R-:W-:Y:S02]  /*bd40*/  FFMA.FTZ R63, R48, R71, -R63 ;  /* 0x00000047303f7223 */ /* 0x000fe4000001083f */
[----:B------:R-:W-:Y:S02]  /*bd50*/  FFMA.FTZ R62, R49, R70, -R62 ;  /* 0x00000046313e7223 */ /* 0x000fe4000001083e */
[----:B------:R-:W-:Y:S02]  /*bd60*/  FFMA.FTZ R59, R12, R69, -R59 ;  /* 0x000000450c3b7223 */ /* 0x000fe4000001083b */
[----:B------:R-:W-:Y:S01]  /*bd70*/  FFMA.FTZ R58, R51, R68, -R58 ;  /* 0x00000044333a7223 */ /* 0x000fe2000001083a */
[----:B------:R-:W-:Y:S01]  /*bd80*/  F2FP.PACK_AB R12, R62, R63 ;  /* 0x0000003f3e0c723e */ /* 0x000fe200000000ff */
[----:B------:R-:W-:-:S02]  /*bd90*/  FFMA.FTZ R56, R13, R67, -R56 ;  /* 0x000000430d387223 */ /* 0x000fc40000010838 */
[----:B------:R-:W-:Y:S01]  /*bda0*/  FFMA.FTZ R57, R52, R66, -R57 ;  /* 0x0000004234397223 */ /* 0x000fe20000010839 */
[----:B------:R-:W-:Y:S01]  /*bdb0*/  F2FP.PACK_AB R13, R58, R59 ;  /* 0x0000003b3a0d723e */ /* 0x000fe200000000ff */
[-C--:B------:R-:W-:Y:S02]  /*bdc0*/  FFMA.FTZ R55, R14, R65.reuse, -R55 ;  /* 0x000000410e377223 */ /* 0x080fe40000010837 */
[----:B------:R-:W-:Y:S01]  /*bdd0*/  FFMA.FTZ R64, R15, R64, -R8 ;  /* 0x000000400f407223 */ /* 0x000fe20000010808 */
[----:B------:R-:W-:Y:S01]  /*bde0*/  F2FP.PACK_AB R14, R57, R56 ;  /* 0x00000038390e723e */ /* 0x000fe200000000ff */
[----:B------:R-:W-:Y:S01]  /*bdf0*/  FFMA.FTZ R50, R50, R65, R73 ;  /* 0x0000004132327223 */ /* 0x000fe20000010049 */
[----:B------:R-:W-:Y:S02]  /*be00*/  F2FP.PACK_AB R8, R60, R61 ;  /* 0x0000003d3c08723e */ /* 0x000fe400000000ff */
[----:B------:R-:W-:Y:S02]  /*be10*/  F2FP.PACK_AB R15, R64, R55 ;  /* 0x00000037400f723e */ /* 0x000fe400000000ff */
[----:B------:R-:W-:-:S03]  /*be20*/  F2FP.PACK_AB R11, R11, R50 ;  /* 0x000000320b0b723e */ /* 0x000fc600000000ff */
[----:B------:R1:W-:Y:S04]  /*be30*/  STS.128 [R46+0x18100], R12 ;  /* 0x0181000c2e007388 */ /* 0x0003e80000000c00 */
[----:B------:R1:W-:Y:S02]  /*be40*/  STS.128 [R47+0x18100], R8 ;  /* 0x018100082f007388 */ /* 0x0003e40000000c00 */
.L_x_758:
[----:B------:R-:W-:Y:S05]  /*be50*/  BSYNC B1 ;  /* 0x0000000000017941 */ /* 0x000fea0003800000 */
.L_x_757:
        /* <DEDUP_REMOVED lines=9> */
[--C-:B------:R-:W-:Y:S01]  /*bef0*/  HADD2.F32 R55, -RZ, R42.reuse.H1_H1 ;  /* 0x3000002aff377230 */ /* 0x100fe20000004100 */
[----:B------:R-:W-:Y:S01]  /*bf00*/  LEA.HI R44, R9, R44, RZ, 0x1d ;  /* 0x0000002c092c7211 */ /* 0x000fe200078fe8ff */
[----:B------:R-:W-:Y:S01]  /*bf10*/  HADD2.F32 R56, -RZ, R37.H1_H1 ;  /* 0x30000025ff387230 */ /* 0x000fe20000004100 */
[----:B------:R-:W-:Y:S01]  /*bf20*/  SHF.L.U32 R10, R18, 0x6, RZ ;  /* 0x00000006120a7819 */ /* 0x000fe200000006ff */
[----:B------:R-:W-:Y:S01]  /*bf30*/  HADD2.F32 R59, -RZ, R42.H0_H0 ;  /* 0x2000002aff3b7230 */ /* 0x000fe20000004100 */
[----:B------:R-:W-:Y:S01]  /*bf40*/  LEA.HI R8, R11, R18, RZ, 0x3 ;  /* 0x000000120b087211 */ /* 0x000fe200078f18ff */
[----:B------:R-:W-:Y:S01]  /*bf50*/  HADD2.F32 R51, -RZ, R40.H1_H1 ;  /* 0x30000028ff337230 */ /* 0x000fe20000004100 */
[----:B------:R-:W-:Y:S01]  /*bf60*/  SHF.R.S32.HI R9, RZ, 0x1f, R44 ;  /* 0x0000001fff097819 */ /* 0x000fe2000001142c */
[----:B------:R-:W-:Y:S01]  /*bf70*/  HADD2.F32 R40, -RZ, R39.H1_H1 ;  /* 0x30000027ff287230 */ /* 0x000fe20000004100 */
[----:B------:R-:W-:Y:S01]  /*bf80*/  LOP3.LUT R10, R10, 0x1c0, RZ, 0xc0, !PT ;  /* 0x000001c00a0a7812 */ /* 0x000fe200078ec0ff */
[----:B------:R-:W-:Y:S01]  /*bf90*/  HADD2.F32 R37, -RZ, R37.H0_H0 ;  /* 0x20000025ff257230 */ /* 0x000fe20000004100 */
[----:B------:R-:W-:Y:S01]  /*bfa0*/  SHF.L.U32 R8, R8, 0x6, RZ ;  /* 0x0000000608087819 */ /* 0x000fe200000006ff */
[----:B------:R-:W-:Y:S01]  /*bfb0*/  HADD2.F32 R39, -RZ, R39.H0_H0 ;  /* 0x20000027ff277230 */ /* 0x000fe20000004100 */
[----:B------:R-:W-:-:S02]  /*bfc0*/  SHF.L.U32 R11, R44, 0x3, RZ ;  /* 0x000000032c0b7819 */ /* 0x000fc400000006ff */
[----:B------:R-:W-:Y:S02]  /*bfd0*/  LEA.HI R9, R9, R44, RZ, 0x3 ;  /* 0x0000002c09097211 */ /* 0x000fe400078f18ff */
[----:B------:R-:W-:Y:S02]  /*bfe0*/  LOP3.LUT R12, R10, 0x38, R27, 0xf8, !PT ;  /* 0x000000380a0c7812 */ /* 0x000fe400078ef81b */
[----:B------:R-:W-:Y:S02]  /*bff0*/  SHF.R.U32.HI R13, RZ, 0x3, R10 ;  /* 0x00000003ff0d7819 */ /* 0x000fe4000001160a */
[----:B------:R-:W-:Y:S02]  /*c000*/  LOP3.LUT R8, R8, 0xfffffe00, RZ, 0xc0, !PT ;  /* 0xfffffe0008087812 */ /* 0x000fe400078ec0ff */
[----:B------:R-:W-:Y:S02]  /*c010*/  LOP3.LUT R10, R10, 0x38, R11, 0xf8, !PT ;  /* 0x000000380a0a7812 */ /* 0x000fe400078ef80b */
[----:B------:R-:W-:-:S02]  /*c020*/  SHF.L.U32 R9, R9, 0xa, RZ ;  /* 0x0000000a09097819 */ /* 0x000fc400000006ff */
        /* <DEDUP_REMOVED lines=11> */
[----:B------:R-:W-:Y:S01]  /*c0e0*/  FMUL.FTZ R58, R51, R46 ;  /* 0x0000002e333a7220 */ /* 0x000fe20000410000 */
[--C-:B--2---:R-:W-:Y:S01]  /*c0f0*/  HADD2.F32 R50, -RZ, R8.reuse.H0_H0 ;  /* 0x20000008ff327230 */ /* 0x104fe20000004100 */
[C---:B------:R-:W-:Y:S01]  /*c100*/  FMUL.FTZ R61, R56.reuse, R47 ;  /* 0x0000002f383d7220 */ /* 0x040fe20000410000 */
[----:B------:R-:W-:Y:S01]  /*c110*/  HADD2.F32 R52, -RZ, R8.H1_H1 ;  /* 0x30000008ff347230 */ /* 0x000fe20000004100 */
[----:B------:R-:W-:Y:S01]  /*c120*/  FMUL.FTZ R42, R57, R12 ;  /* 0x0000000c392a7220 */ /* 0x000fe20000410000 */
        /* <DEDUP_REMOVED lines=9> */
[----:B------:R-:W-:Y:S01]  /*c1c0*/  FFMA.FTZ R61, R40, R52, R61 ;  /* 0x00000034283d7223 */ /* 0x000fe2000001003d */
[----:B------:R-:W-:Y:S01]  /*c1d0*/  HADD2.F32 R9, -RZ, R10.H0_H0 ;  /* 0x2000000aff097230 */ /* 0x000fe20000004100 */
[----:B------:R-:W-:Y:S01]  /*c1e0*/  FFMA.FTZ R50, R55, R50, R58 ;  /* 0x0000003237327223 */ /* 0x000fe2000001003a */
[----:B------:R-:W-:Y:S01]  /*c1f0*/  HADD2.F32 R52, -RZ, R43.H1_H1 ;  /* 0x3000002bff347230 */ /* 0x000fe20000004100 */
[C---:B------:R-:W-:Y:S01]  /*c200*/  FMUL.FTZ R60, R8.reuse, R13 ;  /* 0x0000000d083c7220 */ /* 0x040fe20000410000 */
[----:B------:R-:W-:Y:S01]  /*c210*/  HADD2.F32 R49, -RZ, R14.H1_H1 ;  /* 0x3000000eff317230 */ /* 0x000fe20000004100 */
[C---:B------:R-:W-:Y:S01]  /*c220*/  FMUL.FTZ R62, R37.reuse, R48 ;  /* 0x00000030253e7220 */ /* 0x040fe20000410000 */
[----:B------:R-:W-:Y:S01]  /*c230*/  HADD2.F32 R58, -RZ, R36.H1_H1 ;  /* 0x30000024ff3a7230 */ /* 0x000fe20000004100 */
[----:B------:R-:W-:Y:S01]  /*c240*/  FMUL.FTZ R37, R37, R53 ;  /* 0x0000003525257220 */ /* 0x000fe20000410000 */
[--C-:B------:R-:W-:Y:S01]  /*c250*/  HADD2.F32 R14, -RZ, R15.reuse.H0_H0 ;  /* 0x2000000fff0e7230 */ /* 0x100fe20000004100 */
[-C--:B------:R-:W-:Y:S01]  /*c260*/  FMUL.FTZ R8, R8, R9.reuse ;  /* 0x0000000908087220 */ /* 0x080fe20000410000 */
[----:B------:R-:W-:Y:S01]  /*c270*/  HADD2.F32 R54, -RZ, R10.H1_H1 ;  /* 0x3000000aff367230 */ /* 0x000fe20000004100 */
[----:B------:R-:W-:Y:S01]  /*c280*/  FFMA.FTZ R60, R52, R9, R60 ;  /* 0x00000009343c7223 */ /* 0x000fe2000001003c */
[----:B------:R-:W-:Y:S01]  /*c290*/  HADD2.F32 R9, -RZ, R38.H1_H1 ;  /* 0x30000026ff097230 */ /* 0x000fe20000004100 */
[----:B------:R-:W-:Y:S01]  /*c2a0*/  FFMA.FTZ R53, R39, R53, R62 ;  /* 0x0000003527357223 */ /* 0x000fe2000001003e */
[----:B------:R-:W-:Y:S01]  /*c2b0*/  HADD2.F32 R15, -RZ, R15.H1_H1 ;  /* 0x3000000fff0f7230 */ /* 0x000fe20000004100 */
[C---:B------:R-:W-:Y:S01]  /*c2c0*/  FMUL.FTZ R63, R58.reuse, R49 ;  /* 0x000000313a3f7220 */ /* 0x040fe20000410000 */
[----:B------:R-:W-:Y:S01]  /*c2d0*/  HADD2.F32 R10, -RZ, R11.H0_H0 ;  /* 0x2000000bff0a7230 */ /* 0x000fe20000004100 */
[-C--:B------:R-:W-:Y:S01]  /*c2e0*/  FMUL.FTZ R58, R58, R54.reuse ;  /* 0x000000363a3a7220 */ /* 0x080fe20000410000 */
[----:B------:R-:W-:Y:S01]  /*c2f0*/  HADD2.F32 R41, -RZ, R41.H0_H0 ;  /* 0x20000029ff297230 */ /* 0x000fe20000004100 */
[----:B------:R-:W-:Y:S01]  /*c300*/  FFMA.FTZ R63, R9, R54, R63 ;  /* 0x00000036093f7223 */ /* 0x000fe2000001003f */
[----:B------:R-:W-:Y:S01]  /*c310*/  HADD2.F32 R62, -RZ, R36.H0_H0 ;  /* 0x20000024ff3e7230 */ /* 0x000fe20000004100 */
[----:B------:R-:W-:Y:S01]  /*c320*/  FFMA.FTZ R51, R55, R46, -R51 ;  /* 0x0000002e37337223 */ /* 0x000fe20000010833 */
[----:B------:R-:W-:Y:S01]  /*c330*/  HADD2.F32 R11, -RZ, R11.H1_H1 ;  /* 0x3000000bff0b7230 */ /* 0x000fe20000004100 */
[C---:B------:R-:W-:Y:S01]  /*c340*/  FMUL.FTZ R36, R41.reuse, R14 ;  /* 0x0000000e29247220 */ /* 0x040fe20000410000 */
[----:B------:R-:W-:Y:S01]  /*c350*/  HADD2.F32 R43, -RZ, R43.H0_H0 ;  /* 0x2000002bff2b7230 */ /* 0x000fe20000004100 */
[----:B------:R-:W-:Y:S01]  /*c360*/  FMUL.FTZ R54, R62, R15 ;  /* 0x0000000f3e367220 */ /* 0x000fe20000410000 */
[----:B------:R-:W-:Y:S01]  /*c370*/  HADD2.F32 R38, -RZ, R38.H0_H0 ;  /* 0x20000026ff267230 */ /* 0x000fe20000004100 */
[----:B------:R-:W-:-:S02]  /*c380*/  FMUL.FTZ R41, R41, R10 ;  /* 0x0000000a29297220 */ /* 0x000fc40000410000 */
[----:B------:R-:W-:Y:S02]  /*c390*/  FMUL.FTZ R62, R62, R11 ;  /* 0x0000000b3e3e7220 */ /* 0x000fe40000410000 */
        /* <DEDUP_REMOVED lines=10> */
[C---:B------:R-:W-:Y:S01]  /*c440*/  FFMA.FTZ R62, R38.reuse, R15, -R62 ;  /* 0x0000000f263e7223 */ /* 0x040fe2000001083e */
        /* <DEDUP_REMOVED lines=8> */
.L_x_764:
[----:B------:R-:W-:Y:S05]  /*c4d0*/  BSYNC B0 ;  /* 0x0000000000007941 */ /* 0x000fea0003800000 */
.L_x_763:
[----:B-1----:R-:W-:Y:S01]  /*c4e0*/  IADD3 R11, R27, 0x20, RZ ;  /* 0x000000201b0b7810 */ /* 0x002fe20007ffe0ff */
[----:B------:R-:W-:Y:S03]  /*c4f0*/  BSSY B0, `(.L_x_765) ;  /* 0x000006b000007945 */ /* 0x000fe60003800000 */
[----:B------:R-:W-:-:S13]  /*c500*/  ISETP.GE.AND P0, PT, R11, c[0x0][0x27c], PT ;  /* 0x00009f000b007a0c */ /* 0x000fda0003f06270 */
[----:B------:R-:W-:Y:S05]  /*c510*/  @P0 BRA `(.L_x_766) ;  /* 0x0000068000000947 */ /* 0x000fea0003800000 */
[----:B------:R-:W-:Y:S01]  /*c520*/  SHF.R.S32.HI R12, RZ, 0x1f, R11 ;  /* 0x0000001fff0c7819 */ /* 0x000fe2000001140b */
[----:B------:R-:W-:Y:S01]  /*c530*/  HADD2.F32 R49, -RZ, R32.H0_H0 ;  /* 0x20000020ff317230 */ /* 0x000fe20000004100 */
[----:B------:R-:W-:Y:S01]  /*c540*/  MOV R13, c[0x0][0x27c] ;  /* 0x00009f00000d7a02 */ /* 0x000fe20000000f00 */
[--C-:B------:R-:W-:Y:S01]  /*c550*/  HADD2.F32 R47, -RZ, R34.reuse.H1_H1 ;  /* 0x30000022ff2f7230 */ /* 0x100fe20000004100 */
[----:B------:R-:W-:Y:S01]  /*c560*/  LEA.HI R15, R12, R11, RZ, 0x3 ;  /* 0x0000000b0c0f7211 */ /* 0x000fe200078f18ff */
[----:B------:R-:W-:Y:S01]  /*c570*/  HADD2.F32 R48, -RZ, R29.H1_H1 ;  /* 0x3000001dff307230 */ /* 0x000fe20000004100 */
[----:B------:R-:W-:Y:S01]  /*c580*/  SHF.R.S32.HI R9, RZ, 0x1f, R18 ;  /* 0x0000001fff097819 */ /* 0x000fe20000011412 */
[----:B------:R-:W-:Y:S01]  /*c590*/  HADD2.F32 R51, -RZ, R34.H0_H0 ;  /* 0x20000022ff337230 */ /* 0x000fe20000004100 */
[----:B------:R-:W-:Y:S01]  /*c5a0*/  SHF.R.S32.HI R8, RZ, 0x3, R15 ;  /* 0x00000003ff087819 */ /* 0x000fe2000001140f */
[----:B------:R-:W-:Y:S01]  /*c5b0*/  HADD2.F32 R43, -RZ, R32.H1_H1 ;  /* 0x30000020ff2b7230 */ /* 0x000fe20000004100 */
[----:B------:R-:W-:Y:S01]  /*c5c0*/  SHF.L.U32 R14, R18, 0x6, RZ ;  /* 0x00000006120e7819 */ /* 0x000fe200000006ff */
[----:B------:R-:W-:Y:S01]  /*c5d0*/  HADD2.F32 R32, -RZ, R31.H1_H1 ;  /* 0x3000001fff207230 */ /* 0x000fe20000004100 */
[----:B------:R-:W-:Y:S01]  /*c5e0*/  LEA.HI R13, R13, R8, RZ, 0x1d ;  /* 0x000000080d0d7211 */ /* 0x000fe200078fe8ff */
[----:B------:R-:W-:Y:S01]  /*c5f0*/  HADD2.F32 R29, -RZ, R29.H0_H0 ;  /* 0x2000001dff1d7230 */ /* 0x000fe20000004100 */
[----:B------:R-:W-:Y:S01]  /*c600*/  LEA.HI R9, R9, R18, RZ, 0x3 ;  /* 0x0000001209097211 */ /* 0x000fe200078f18ff */
[----:B------:R-:W-:Y:S01]  /*c610*/  HADD2.F32 R31, -RZ, R31.H0_H0 ;  /* 0x2000001fff1f7230 */ /* 0x000fe20000004100 */
[----:B------:R-:W-:-:S02]  /*c620*/  SHF.R.S32.HI R8, RZ, 0x1f, R13 ;  /* 0x0000001fff087819 */ /* 0x000fc4000001140d */
[----:B------:R-:W-:Y:S01]  /*c630*/  LEA.HI R12, R12, R11, RZ, 0x6 ;  /* 0x0000000b0c0c7211 */ /* 0x000fe200078f30ff */
[----:B------:R-:W-:Y:S01]  /*c640*/  IMAD.SHL.U32 R9, R9, 0x40, RZ ;  /* 0x0000004009097824 */ /* 0x000fe200078e00ff */
[----:B------:R-:W-:Y:S02]  /*c650*/  LOP3.LUT R14, R14, 0x1c0, RZ, 0xc0, !PT ;  /* 0x000001c00e0e7812 */ /* 0x000fe400078ec0ff */
        /* <DEDUP_REMOVED lines=84> */
.L_x_766:
[----:B------:R-:W-:Y:S05]  /*cba0*/  BSYNC B0 ;  /* 0x0000000000007941 */ /* 0x000fea0003800000 */
.L_x_765:
[----:B-1----:R-:W-:-:S04]  /*cbb0*/  IADD3 R8, R27, 0x40, RZ ;  /* 0x000000401b087810 */ /* 0x002fc80007ffe0ff */
[----:B------:R-:W-:-:S13]  /*cbc0*/  ISETP.GE.AND P0, PT, R8, c[0x0][0x27c], PT ;  /* 0x00009f0008007a0c */ /* 0x000fda0003f06270 */
[----:B------:R-:W-:Y:S05]  /*cbd0*/  @P0 BRA `(.L_x_744) ;  /* 0x0000068000000947 */ /* 0x000fea0003800000 */
[----:B------:R-:W-:Y:S01]  /*cbe0*/  SHF.R.S32.HI R13, RZ, 0x1f, R8 ;  /* 0x0000001fff0d7819 */ /* 0x000fe20000011408 */
[----:B------:R-:W-:Y:S01]  /*cbf0*/  HADD2.F32 R33, -RZ, R23.H1_H1 ;  /* 0x30000017ff217230 */ /* 0x000fe20000004100 */
[----:B------:R-:W-:Y:S01]  /*cc00*/  MOV R11, c[0x0][0x27c] ;  /* 0x00009f00000b7a02 */ /* 0x000fe20000000f00 */
[----:B------:R-:W-:Y:S01]  /*cc10*/  HADD2.F32 R37, -RZ, R25.H1_H1 ;  /* 0x30000019ff257230 */ /* 0x000fe20000004100 */
[----:B------:R-:W-:Y:S01]  /*cc20*/  LEA.HI R9, R13, R8, RZ, 0x3 ;  /* 0x000000080d097211 */ /* 0x000fe200078f18ff */
[----:B------:R-:W-:Y:S01]  /*cc30*/  HADD2.F32 R23, -RZ, R23.H0_H0 ;  /* 0x20000017ff177230 */ /* 0x000fe20000004100 */
[----:B------:R-:W-:Y:S01]  /*cc40*/  SHF.R.S32.HI R15, RZ, 0x1f, R18 ;  /* 0x0000001fff0f7819 */ /* 0x000fe20000011412 */
[--C-:B------:R-:W-:Y:S01]  /*cc50*/  HADD2.F32 R38, -RZ, R20.reuse.H1_H1 ;  /* 0x30000014ff267230 */ /* 0x100fe20000004100 */
[----:B------:R-:W-:Y:S01]  /*cc60*/  SHF.R.S32.HI R10, RZ, 0x3, R9 ;  /* 0x00000003ff0a7819 */ /* 0x000fe20000011409 */
[----:B------:R-:W-:Y:S01]  /*cc70*/  HADD2.F32 R20, -RZ, R20.H0_H0 ;  /* 0x20000014ff147230 */ /* 0x000fe20000004100 */
[----:B------:R-:W-:Y:S01]  /*cc80*/  SHF.L.U32 R12, R18, 0x6, RZ ;  /* 0x00000006120c7819 */ /* 0x000fe200000006ff */
[----:B------:R-:W-:Y:S01]  /*cc90*/  HADD2.F32 R25, -RZ, R25.H0_H0 ;  /* 0x20000019ff197230 */ /* 0x000fe20000004100 */
[----:B------:R-:W-:Y:S01]  /*cca0*/  LEA.HI R11, R11, R10, RZ, 0x1d ;  /* 0x0000000a0b0b7211 */ /* 0x000fe200078fe8ff */
[----:B------:R-:W-:Y:S01]  /*ccb0*/  HADD2.F32 R42, -RZ, R19.H1_H1 ;  /* 0x30000013ff2a7230 */ /* 0x000fe20000004100 */
[----:B------:R-:W-:Y:S01]  /*ccc0*/  LEA.HI R13, R13, R8, RZ, 0x6 ;  /* 0x000000080d0d7211 */ /* 0x000fe200078f30ff */
[----:B------:R-:W-:Y:S01]  /*ccd0*/  HADD2.F32 R49, -RZ, R26.H0_H0 ;  /* 0x2000001aff317230 */ /* 0x000fe20000004100 */
[----:B------:R-:W-:-:S02]  /*cce0*/  SHF.R.S32.HI R10, RZ, 0x1f, R11 ;  /* 0x0000001fff0a7819 */ /* 0x000fc4000001140b */
[----:B------:R-:W-:Y:S02]  /*ccf0*/  LEA.HI R8, R15, R18, RZ, 0x3 ;  /* 0x000000120f087211 */ /* 0x000fe400078f18ff */
[----:B------:R-:W-:Y:S02]  /*cd00*/  LOP3.LUT R12, R12, 0x1c0, RZ, 0xc0, !PT ;  /* 0x000001c00c0c7812 */ /* 0x000fe400078ec0ff */
[----:B------:R-:W-:Y:S01]  /*cd10*/  LEA.HI R10, R10, R11, RZ, 0x3 ;  /* 0x0000000b0a0a7211 */ /* 0x000fe200078f18ff */
[----:B------:R-:W-:Y:S01]  /*cd20*/  IMAD.SHL.U32 R8, R8, 0x40, RZ ;  /* 0x0000004008087824 */ /* 0x000fe200078e00ff */
[----:B------:R-:W-:Y:S02]  /*cd30*/  SHF.L.U32 R15, R11, 0x3, RZ ;  /* 0x000000030b0f7819 */ /* 0x000fe400000006ff */
[----:B------:R-:W-:Y:S01]  /*cd40*/  LOP3.LUT R14, R12, 0x38, R9, 0xf8, !PT ;  /* 0x000000380c0e7812 */ /* 0x000fe200078ef809 */
[----:B------:R-:W-:Y:S01]  /*cd50*/  IMAD.SHL.U32 R11, R10, 0x400, RZ ;  /* 0x000004000a0b7824 */ /* 0x000fe200078e00ff */
[----:B------:R-:W-:-:S02]  /*cd60*/  SHF.L.U32 R13, R13, 0x7, RZ ;  /* 0x000000070d0d7819 */ /* 0x000fc400000006ff */
[----:B------:R-:W-:Y:S02]  /*cd70*/  SHF.R.U32.HI R9, RZ, 0x3, R12 ;  /* 0x00000003ff097819 */ /* 0x000fe4000001160c */
[----:B------:R-:W-:Y:S02]  /*cd80*/  LOP3.LUT R12, R12, 0x38, R15, 0xf8, !PT ;  /* 0x000000380c0c7812 */ /* 0x000fe400078ef80f */
[----:B------:R-:W-:Y:S02]  /*cd90*/  LOP3.LUT R13, R13, 0x7fffe000, RZ, 0xc0, !PT ;  /* 0x7fffe0000d0d7812 */ /* 0x000fe400078ec0ff */
[----:B------:R-:W-:Y:S02]  /*cda0*/  LOP3.LUT R8, R8, 0xfffffe00, RZ, 0xc0, !PT ;  /* 0xfffffe0008087812 */ /* 0x000fe400078ec0ff */
[-C--:B------:R-:W-:Y:S02]  /*cdb0*/  LOP3.LUT R14, R14, R9.reuse, RZ, 0x3c, !PT ;  /* 0x000000090e0e7212 */ /* 0x080fe400078e3cff */
[----:B------:R-:W-:-:S02]  /*cdc0*/  LOP3.LUT R10, R12, R9, RZ, 0x3c, !PT ;  /* 0x000000090c0a7212 */ /* 0x000fc400078e3cff */
[----:B------:R-:W-:Y:S02]  /*cdd0*/  LOP3.LUT R9, R11, 0x7fffe000, RZ, 0xc0, !PT ;  /* 0x7fffe0000b097812 */ /* 0x000fe400078ec0ff */
[--C-:B------:R-:W-:Y:S02]  /*cde0*/  IADD3 R13, R14, R13, R8.reuse ;  /* 0x0000000d0e0d7210 */ /* 0x100fe40007ffe008 */
[----:B------:R-:W-:Y:S02]  /*cdf0*/  IADD3 R9, R10, R9, R8 ;  /* 0x000000090a097210 */ /* 0x000fe40007ffe008 */
[----:B------:R-:W-:Y:S02]  /*ce00*/  SHF.L.U32 R27, R13, 0x1, RZ ;  /* 0x000000010d1b7819 */ /* 0x000fe400000006ff */
[----:B------:R-:W-:-:S03]  /*ce10*/  SHF.L.U32 R18, R9, 0x1, RZ ;  /* 0x0000000109127819 */ /* 0x000fc600000006ff */
[----:B------:R-:W1:Y:S04]  /*ce20*/  LDS.128 R12, [R27+0x18100] ;  /* 0x018100001b0c7984 */ /* 0x000e680000000c00 */
[----:B------:R-:W2:Y:S01]  /*ce30*/  LDS.128 R8, [R18+0x18100] ;  /* 0x0181000012087984 */ /* 0x000ea20000000c00 */
[--C-:B-1----:R-:W-:Y:S02]  /*ce40*/  HADD2.F32 R28, -RZ, R12.reuse.H0_H0 ;  /* 0x2000000cff1c7230 */ /* 0x102fe40000004100 */
[----:B------:R-:W-:Y:S02]  /*ce50*/  HADD2.F32 R29, -RZ, R12.H1_H1 ;  /* 0x3000000cff1d7230 */ /* 0x000fe40000004100 */
[--C-:B--2---:R-:W-:Y:S01]  /*ce60*/  HADD2.F32 R32, -RZ, R8.reuse.H0_H0 ;  /* 0x20000008ff207230 */ /* 0x104fe20000004100 */
[C---:B------:R-:W-:Y:S01]  /*ce70*/  FMUL.FTZ R39, R33.reuse, R28 ;  /* 0x0000001c21277220 */ /* 0x040fe20000410000 */
[--C-:B------:R-:W-:Y:S01]  /*ce80*/  HADD2.F32 R12, -RZ, R13.reuse.H0_H0 ;  /* 0x2000000dff0c7230 */ /* 0x100fe20000004100 */
[----:B------:R-:W-:Y:S01]  /*ce90*/  FMUL.FTZ R41, R38, R29 ;  /* 0x0000001d26297220 */ /* 0x000fe20000410000 */
[----:B------:R-:W-:Y:S01]  /*cea0*/  HADD2.F32 R30, -RZ, R13.H1_H1 ;  /* 0x3000000dff1e7230 */ /* 0x000fe20000004100 */
[-C--:B------:R-:W-:Y:S01]  /*ceb0*/  FMUL.FTZ R33, R33, R32.reuse ;  /* 0x0000002021217220 */ /* 0x080fe20000410000 */
[----:B------:R-:W-:Y:S01]  /*cec0*/  HADD2.F32 R34, -RZ, R8.H1_H1 ;  /* 0x30000008ff227230 */ /* 0x000fe20000004100 */
[----:B------:R-:W-:Y:S01]  /*ced0*/  FFMA.FTZ R32, R37, R32, R39 ;  /* 0x0000002025207223 */ /* 0x000fe20000010027 */
[--C-:B------:R-:W-:Y:S01]  /*cee0*/  HADD2.F32 R8, -RZ, R9.reuse.H0_H0 ;  /* 0x20000009ff087230 */ /* 0x100fe20000004100 */
[C---:B------:R-:W-:Y:S01]  /*cef0*/  FMUL.FTZ R40, R23.reuse, R12 ;  /* 0x0000000c17287220 */ /* 0x040fe20000410000 */
[----:B------:R-:W-:Y:S01]  /*cf00*/  HADD2.F32 R35, -RZ, R9.H1_H1 ;  /* 0x30000009ff237230 */ /* 0x000fe20000004100 */
[C---:B------:R-:W-:Y:S01]  /*cf10*/  FMUL.FTZ R45, R20.reuse, R30 ;  /* 0x0000001e142d7220 */ /* 0x040fe20000410000 */
[--C-:B------:R-:W-:Y:S01]  /*cf20*/  HADD2.F32 R39, -RZ, R22.reuse.H1_H1 ;  /* 0x30000016ff277230 */ /* 0x100fe20000004100 */
[-C--:B------:R-:W-:Y:S01]  /*cf30*/  FMUL.FTZ R23, R23, R8.reuse ;  /* 0x0000000817177220 */ /* 0x080fe20000410000 */
[----:B------:R-:W-:Y:S01]  /*cf40*/  HADD2.F32 R22, -RZ, R22.H0_H0 ;  /* 0x20000016ff167230 */ /* 0x000fe20000004100 */
[----:B------:R-:W-:Y:S01]  /*cf50*/  FFMA.FTZ R40, R25, R8, R40 ;  /* 0x0000000819287223 */ /* 0x000fe20000010028 */
        /* <DEDUP_REMOVED lines=8> */
[----:B------:R-:W-:Y:S01]  /*cfe0*/  HADD2.F32 R45, -RZ, R24.H0_H0 ;  /* 0x20000018ff2d7230 */ /* 0x000fe20000004100 */
[----:B------:R-:W-:Y:S01]  /*cff0*/  FMUL.FTZ R44, R8, R13 ;  /* 0x0000000d082c7220 */ /* 0x000fe20000410000 */
[----:B------:R-:W-:Y:S01]  /*d000*/  HADD2.F32 R9, -RZ, R10.H0_H0 ;  /* 0x2000000aff097230 */ /* 0x000fe20000004100 */
[----:B------:R-:W-:Y:S01]  /*d010*/  FMUL.FTZ R47, R42, R31 ;  /* 0x0000001f2a2f7220 */ /* 0x000fe20000410000 */
[----:B------:R-:W-:Y:S01]  /*d020*/  HADD2.F32 R34, -RZ, R26.H1_H1 ;  /* 0x3000001aff227230 */ /* 0x000fe20000004100 */
[----:B------:R-:W-:Y:S01]  /*d030*/  FFMA.FTZ R33, R37, R28, -R33 ;  /* 0x0000001c25217223 */ /* 0x000fe20000010821 */
[----:B------:R-:W-:Y:S01]  /*d040*/  HADD2.F32 R36, -RZ, R10.H1_H1 ;  /* 0x3000000aff247230 */ /* 0x000fe20000004100 */
[-C--:B------:R-:W-:Y:S01]  /*d050*/  FMUL.FTZ R8, R8, R9.reuse ;  /* 0x0000000908087220 */ /* 0x080fe20000410000 */
[----:B------:R-:W-:Y:S01]  /*d060*/  HADD2.F32 R15, -RZ, R15.H1_H1 ;  /* 0x3000000fff0f7230 */ /* 0x000fe20000004100 */
[----:B------:R-:W-:Y:S01]  /*d070*/  FFMA.FTZ R20, R34, R9, R44 ;  /* 0x0000000922147223 */ /* 0x000fe2000001002c */
[----:B------:R-:W-:Y:S01]  /*d080*/  HADD2.F32 R10, -RZ, R11.H0_H0 ;  /* 0x2000000bff0a7230 */ /* 0x000fe20000004100 */
[----:B------:R-:W-:Y:S01]  /*d090*/  FMUL.FTZ R42, R42, R36 ;  /* 0x000000242a2a7220 */ /* 0x000fe20000410000 */
[----:B------:R-:W-:Y:S01]  /*d0a0*/  HADD2.F32 R24, -RZ, R19.H0_H0 ;  /* 0x20000013ff187230 */ /* 0x000fe20000004100 */
[C---:B------:R-:W-:Y:S01]  /*d0b0*/  FMUL.FTZ R19, R45.reuse, R14 ;  /* 0x0000000e2d137220 */ /* 0x040fe20000410000 */
[----:B------:R-:W-:Y:S01]  /*d0c0*/  HADD2.F32 R11, -RZ, R11.H1_H1 ;  /* 0x3000000bff0b7230 */ /* 0x000fe20000004100 */
[-C--:B------:R-:W-:Y:S01]  /*d0d0*/  FMUL.FTZ R45, R45, R10.reuse ;  /* 0x0000000a2d2d7220 */ /* 0x080fe20000410000 */
[--C-:B------:R-:W-:Y:S01]  /*d0e0*/  HADD2.F32 R9, -RZ, R21.reuse.H1_H1 ;  /* 0x30000015ff097230 */ /* 0x100fe20000004100 */
[----:B------:R-:W-:Y:S01]  /*d0f0*/  FFMA.FTZ R19, R49, R10, R19 ;  /* 0x0000000a31137223 */ /* 0x000fe20000010013 */
[----:B------:R-:W-:Y:S01]  /*d100*/  HADD2.F32 R26, -RZ, R21.H0_H0 ;  /* 0x20000015ff1a7230 */ /* 0x000fe20000004100 */
[----:B------:R-:W-:-:S02]  /*d110*/  FMUL.FTZ R21, R24, R15 ;  /* 0x0000000f18157220 */ /* 0x000fc40000410000 */
[-C--:B------:R-:W-:Y:S02]  /*d120*/  FMUL.FTZ R10, R24, R11.reuse ;  /* 0x0000000b180a7220 */ /* 0x080fe40000410000 */
[----:B------:R-:W-:Y:S02]  /*d130*/  FFMA.FTZ R24, R26, R11, R21 ;  /* 0x0000000b1a187223 */ /* 0x000fe40000010015 */
        /* <DEDUP_REMOVED lines=18> */
.L_x_744:
[----:B------:R-:W-:Y:S05]  /*d260*/  BSYNC B2 ;  /* 0x0000000000027941 */ /* 0x000fea0003800000 */
.L_x_728:
[----:B------:R-:W-:-:S04]  /*d270*/  DEPBAR.LE SB0, 0x2 ;  /* 0x000080800000791a */ /* 0x000fc80000000000 */
[----:B------:R-:W-:Y:S01]  /*d280*/  IMAD.SHL.U32 R44, R0, 0x2, RZ ;  /* 0x00000002002c7824 */ /* 0x000fe200078e00ff */
[----:B------:R-:W-:Y:S01]  /*d290*/  BAR.SYNC.DEFER_BLOCKING 0x0 ;  /* 0x0000000000007b1d */ /* 0x000fe20000010000 */
[----:B------:R-:W-:Y:S01]  /*d2a0*/  IMAD.SHL.U32 R183, R4, 0x2, RZ ;  /* 0x0000000204b77824 */ /* 0x000fe200078e00ff */
[----:B-1----:R-:W-:Y:S01]  /*d2b0*/  @P3 LEA.HI.SX32 R9, R133, 0xfffffffe, 0x1a ;  /* 0xfffffffe85093811 */ /* 0x002fe200078fd2ff */
[----:B------:R-:W-:Y:S01]  /*d2c0*/  IMAD.MOV.U32 R4, RZ, RZ, 0x20 ;  /* 0x00000020ff047424 */ /* 0x000fe200078e00ff */
[----:B------:R-:W-:Y:S01]  /*d2d0*/  LEA R182, R0, 0x18100, 0x1 ;  /* 0x0001810000b67811 */ /* 0x000fe200078e08ff */
[----:B------:R-:W-:Y:S01]  /*d2e0*/  IMAD.SHL.U32 R181, R3, 0x2, RZ ;  /* 0x0000000203b57824 */ /* 0x000fe200078e00ff */
[----:B------:R-:W-:Y:S01]  /*d2f0*/  @P3 SHF.R.S32.HI R8, RZ, 0x1f, R9 ;  /* 0x0000001fff083819 */ /* 0x000fe20000011409 */
[----:B------:R-:W-:Y:S01]  /*d300*/  @P3 IMAD R16, R16, R9, RZ ;  /* 0x0000000910103224 */ /* 0x000fe200078e02ff */
[----:B------:R-:W-:Y:S01]  /*d310*/  SEL R0, R4, 0xffffffe0, !P1 ;  /* 0xffffffe004007807 */ /* 0x000fe20004800000 */
[----:B------:R-:W-:Y:S01]  /*d320*/  @P3 IMAD.WIDE.U32 R10, R9, R17, R198 ;  /* 0x00000011090a3225 */ /* 0x000fe200078e00c6 */
[----:B------:R-:W-:-:S02]  /*d330*/  P2R R135, PR, RZ, 0x2 ;  /* 0x00000002ff877803 */ /* 0x000fc40000000000 */
[----:B------:R-:W-:Y:S01]  /*d340*/  LOP3.LUT P1, RZ, R186, 0x1, RZ, 0xc0, !PT ;  /* 0x00000001baff7812 */ /* 0x000fe2000782c0ff */
[----:B------:R-:W-:Y:S01]  /*d350*/  @P3 IMAD R8, R8, R17, R16 ;  /* 0x0000001108083224 */ /* 0x000fe200078e0210 */
[----:B------:R-:W-:Y:S01]  /*d360*/  @P3 LEA R20, P0, R10, c[0x0][0x1f8], 0x1 ;  /* 0x00007e000a143a11 */ /* 0x000fe200078008ff */
[----:B------:R-:W-:Y:S01]  /*d370*/  IMAD.IADD R3, R182, 0x1, R181 ;  /* 0x00000001b6037824 */ /* 0x000fe200078e02b5 */
[----:B------:R-:W-:Y:S01]  /*d380*/  LOP3.LUT P4, RZ, R7, 0x4, RZ, 0xc0, !PT ;  /* 0x0000000407ff7812 */ /* 0x000fe2000788c0ff */
[----:B------:R-:W-:Y:S02]  /*d390*/  @P3 IMAD.IADD R8, R11, 0x1, R8 ;  /* 0x000000010b083824 */ /* 0x000fe400078e0208 */
[----:B------:R-:W-:Y:S02]  /*d3a0*/  IMAD.IADD R85, R183, 0x1, R0 ;  /* 0x00000001b7557824 */ /* 0x000fe400078e0200 */
[----:B------:R-:W-:Y:S01]  /*d3b0*/  IMAD.MOV.U32 R4, RZ, RZ, 0x40 ;  /* 0x00000040ff047424 */ /* 0x000fe200078e00ff */
[----:B------:R-:W-:Y:S01]  /*d3c0*/  @P3 LEA.HI.X R21, R10, c[0x0][0x1fc], R8, 0x1, P0 ;  /* 0x00007f000a153a11 */ /* 0x000fe200000f0c08 */
[----:B------:R-:W-:Y:S01]  /*d3d0*/  IMAD.SHL.U32 R177, R2, 0x2, RZ ;  /* 0x0000000202b17824 */ /* 0x000fe200078e00ff */
[----:B------:R-:W-:Y:S01]  /*d3e0*/  LDSM.16.M88.4 R44, [R44+0x18100] ;  /* 0x018100002c2c783b */ /* 0x000fe20000000200 */
[----:B------:R-:W-:-:S02]  /*d3f0*/  @P3 IADD3 R68, P0, R6, R20, RZ ;  /* 0x0000001406443210 */ /* 0x000fc40007f1e0ff */
[C---:B------:R-:W-:Y:S01]  /*d400*/  SEL R0, R4.reuse, 0xffffffc0, !P4 ;  /* 0xffffffc004007807 */ /* 0x040fe20006000000 */
[----:B------:R-:W1:Y:S01]  /*d410*/  LDSM.16.M88.4 R32, [R183+0xc100] ;  /* 0x00c10000b720783b */ /* 0x000e620000000200 */
[----:B------:R-:W-:Y:S01]  /*d420*/  SEL R180, R4, 0xffffffc0, !P2 ;  /* 0xffffffc004b47807 */ /* 0x000fe20005000000 */
[----:B------:R-:W-:Y:S02]  /*d430*/  @P3 IMAD.X R69, R5, 0x1, R21, P0 ;  /* 0x0000000105453824 */ /* 0x000fe400000e0615 */
[----:B------:R-:W2:Y:S01]  /*d440*/  LDSM.16.M88.4 R24, [R183+0xc900] ;  /* 0x00c90000b718783b */ /* 0x000ea20000000200 */
[----:B------:R-:W-:Y:S02]  /*d450*/  IMAD.IADD R179, R182, 0x1, R0 ;  /* 0x00000001b6b37824 */ /* 0x000fe400078e0200 */
[----:B------:R-:W-:Y:S01]  /*d460*/  IMAD.IADD R83, R183, 0x1, R180 ;  /* 0x00000001b7537824 */ /* 0x000fe200078e02b4 */
[----:B------:R-:W3:Y:S01]  /*d470*/  LDSM.16.M88.4 R16, [R183+0xd100] ;  /* 0x00d10000b710783b */ /* 0x000ee20000000200 */
[----:B------:R-:W-:-:S02]  /*d480*/  IMAD.IADD R178, R3, 0x1, R0 ;  /* 0x0000000103b27824 */ /* 0x000fc400078e0200 */
[----:B------:R-:W-:Y:S01]  /*d490*/  IMAD.IADD R82, R180, 0x1, R85 ;  /* 0x00000001b4527824 */ /* 0x000fe200078e0255 */
[----:B------:R-:W4:Y:S01]  /*d4a0*/  LDSM.16.M88.4 R40, [R183+0xd900] ;  /* 0x00d90000b728783b */ /* 0x000f220000000200 */
[C-C-:B------:R-:W-:Y:S02]  /*d4b0*/  IMAD.IADD R173, R181.reuse, 0x1, R177.reuse ;  /* 0x00000001b5ad7824 */ /* 0x140fe400078e02b1 */
[C---:B------:R-:W-:Y:S01]  /*d4c0*/  IMAD.IADD R176, R0.reuse, 0x1, R177 ;  /* 0x0000000100b07824 */ /* 0x040fe200078e02b1 */
[----:B------:R-:W-:Y:S01]  /*d4d0*/  LDSM.16.M88.4 R60, [R3] ;  /* 0x00000000033c783b */ /* 0x000fe20000000200 */
[----:B------:R-:W-:Y:S02]  /*d4e0*/  IMAD.IADD R0, R0, 0x1, R173 ;  /* 0x0000000100007824 */ /* 0x000fe400078e02ad */
[----:B------:R-:W-:Y:S01]  /*d4f0*/  IMAD.IADD R164, R181, 0x1, R176 ;  /* 0x00000001b5a47824 */ /* 0x000fe200078e02b0 */
[----:B------:R-:W5:Y:S04]  /*d500*/  LDSM.16.M88.4 R8, [R85+0xc100] ;  /* 0x00c100005508783b */ /* 0x000f680000000200 */
[----:B------:R-:W3:Y:S04]  /*d510*/  LDSM.16.M88.4 R56, [R85+0xc900] ;  /* 0x00c900005538783b */ /* 0x000ee80000000200 */
[----:B------:R-:W3:Y:S04]  /*d520*/  LDSM.16.M88.4 R52, [R85+0xd100] ;  /* 0x00d100005534783b */ /* 0x000ee80000000200 */
[----:B------:R-:W3:Y:S04]  /*d530*/  LDSM.16.M88.4 R48, [R85+0xd900] ;  /* 0x00d900005530783b */ /* 0x000ee80000000200 */
[----:B------:R-:W-:Y:S01]  /*d540*/  @!PT LDS RZ, [RZ] ;  /* 0x00000000fffff984 */ /* 0x000fe20000000800 */
[----:B------:R-:W-:Y:S01]  /*d550*/  @!PT LDS RZ, [RZ] ;  /* 0x00000000fffff984 */ /* 0x000fe20000000800 */
[----:B------:R-:W-:Y:S01]  /*d560*/  @!PT LDS RZ, [RZ] ;  /* 0x00000000fffff984 */ /* 0x000fe20000000800 */
[----:B------:R3:W-:Y:S01]  /*d570*/  @P3 LDGSTS.E.BYPASS.LTC128B.128 [R134+0x6100], [R20.64], !P6 ;  /* 0x0610000014863fae */ /* 0x0007e2000f101d46 */
[C---:B-1----:R-:W-:Y:S03]  /*d580*/  HMMA.16816.F32 R36, R44.reuse, R32, RZ ;  /* 0x000000202c24723c */ /* 0x042fe600000018ff */
[----:B------:R3:W-:Y:S04]  /*d590*/  @P3 LDGSTS.E.BYPASS.LTC128B.128 [R134+0x8100], [R20.64+0x80], !P5 ;  /* 0x0810008014863fae */ /* 0x0007e8000e901d46 */
[----:B------:R3:W-:Y:S01]  /*d5a0*/  @P3 LDGSTS.E.BYPASS.LTC128B.128 [R134+0xa100], [R20.64+0x100], !P1 ;  /* 0x0a10010014863fae */ /* 0x0007e2000c901d46 */
[C---:B------:R-:W-:Y:S03]  /*d5b0*/  HMMA.16816.F32 R32, R44.reuse, R34, RZ ;  /* 0x000000222c20723c */ /* 0x040fe600000018ff */
[----:B------:R1:W-:Y:S04]  /*d5c0*/  @P3 LDGSTS.E.BYPASS.LTC128B.128 [R134+0x7100], [R68.64], !P6 ;  /* 0x0710000044863fae */ /* 0x0003e8000f101d46 */
[----:B------:R1:W-:Y:S01]  /*d5d0*/  @P3 LDGSTS.E.BYPASS.LTC128B.128 [R134+0x9100], [R68.64+0x80], !P5 ;  /* 0x0910008044863fae */ /* 0x0003e2000e901d46 */
[C---:B--2---:R-:W-:Y:S03]  /*d5e0*/  HMMA.16816.F32 R28, R44.reuse, R24, RZ ;  /* 0x000000182c1c723c */ /* 0x044fe600000018ff */
[----:B------:R1:W-:Y:S04]  /*d5f0*/  @P3 LDGSTS.E.BYPASS.LTC128B.128 [R134+0xb100], [R68.64+0x100], !P1 ;  /* 0x0b10010044863fae */ /* 0x0003e8000c901d46 */
[----:B------:R-:W-:Y:S01]  /*d600*/  LDSM.16.M88.4 R4, [R179] ;  /* 0x00000000b304783b */ /* 0x000fe20000000200 */
[C---:B------:R-:W-:Y:S03]  /*d610*/  HMMA.16816.F32 R24, R44.reuse, R26, RZ ;  /* 0x0000001a2c18723c */ /* 0x040fe600000018ff */
[----:B------:R-:W2:Y:S04]  /*d620*/  LDSM.16.M88.4 R12, [R83+0xc100] ;  /* 0x00c10000530c783b */ /* 0x000ea80000000200 */
[----:B------:R-:W-:Y:S01]  /*d630*/  LDSM.16.M88.4 R72, [R182+0x4000] ;  /* 0x00400000b648783b */ /* 0x000fe20000000200 */
[C---:B---3--:R-:W-:Y:S03]  /*d640*/  HMMA.16816.F32 R20, R44.reuse, R16, RZ ;  /* 0x000000102c14723c */ /* 0x048fe600000018ff */
[----:B------:R-:W-:Y:S04]  /*d650*/  LDSM.16.M88.4 R76, [R183+0xf100] ;  /* 0x00f10000b74c783b */ /* 0x000fe80000000200 */
[----:B------:R-:W0:Y:S01]  /*d660*/  LDGDEPBAR ;  /* 0x00000000000079af */ /* 0x000e220000000000 */
[C---:B------:R-:W-:Y:S03]  /*d670*/  HMMA.16816.F32 R16, R44.reuse, R18, RZ ;  /* 0x000000122c10723c */ /* 0x040fe600000018ff */
[----:B-1----:R-:W-:Y:S05]  /*d680*/  LDSM.16.M88.4 R68, [R183+0xf900] ;  /* 0x00f90000b744783b */ /* 0x002fea0000000200 */
[C---:B----4-:R-:W-:Y:S08]  /*d690*/  HMMA.16816.F32 R64, R44.reuse, R40, RZ ;  /* 0x000000282c40723c */ /* 0x050ff000000018ff */
[----:B------:R-:W-:Y:S01]  /*d6a0*/  HMMA.16816.F32 R44, R44, R42, RZ ;  /* 0x0000002a2c2c723c */ /* 0x000fe200000018ff */
[----:B------:R-:W1:Y:S07]  /*d6b0*/  LDSM.16.M88.4 R40, [R83+0xc900] ;  /* 0x00c900005328783b */ /* 0x000e6e0000000200 */
[C---:B-----5:R-:W-:Y:S08]  /*d6c0*/  HMMA.16816.F32 R36, R60.reuse, R8, R36 ;  /* 0x000000083c24723c */ /* 0x060ff00000001824 */
[C---:B------:R-:W-:Y:S01]  /*d6d0*/  HMMA.16816.F32 R32, R60.reuse, R10, R32 ;  /* 0x0000000a3c20723c */ /* 0x040fe20000001820 */
[----:B------:R-:W3:Y:S07]  /*d6e0*/  LDSM.16.M88.4 R8, [R83+0xd100] ;  /* 0x00d100005308783b */ /* 0x000eee0000000200 */
        /* <DEDUP_REMOVED lines=8> */
[----:B------:R-:W-:Y:S04]  /*d770*/  LDSM.16.M88.4 R48, [R82+0xc900] ;  /* 0x00c900005230783b */ /* 0x000fe80000000200 */
[----:B------:R-:W-:Y:S03]  /*d780*/  LDSM.16.M88.4 R44, [R82+0xd100] ;  /* 0x00d10000522c783b */ /* 0x000fe60000000200 */
[C---:B--2---:R-:W-:Y:S08]  /*d790*/  HMMA.16816.F32 R36, R4.reuse, R12, R36 ;  /* 0x0000000c0424723c */ /* 0x044ff00000001824 */
[C---:B------:R-:W-:Y:S01]  /*d7a0*/  HMMA.16816.F32 R32, R4.reuse, R14, R32 ;  /* 0x0000000e0420723c */ /* 0x040fe20000001820 */
[----:B------:R-:W2:Y:S07]  /*d7b0*/  LDSM.16.M88.4 R12, [R178] ;  /* 0x00000000b20c783b */ /* 0x000eae0000000200 */
[C---:B-1----:R-:W-:Y:S08]  /*d7c0*/  HMMA.16816.F32 R28, R4.reuse, R40, R28 ;  /* 0x00000028041c723c */ /* 0x042ff0000000181c */
[C---:B------:R-:W-:Y:S01]  /*d7d0*/  HMMA.16816.F32 R24, R4.reuse, R42, R24 ;  /* 0x0000002a0418723c */ /* 0x040fe20000001818 */
[----:B------:R-:W1:Y:S07]  /*d7e0*/  LDSM.16.M88.4 R40, [R82+0xd900] ;  /* 0x00d900005228783b */ /* 0x000e6e0000000200 */
[C---:B---3--:R-:W-:Y:S08]  /*d7f0*/  HMMA.16816.F32 R20, R4.reuse, R8, R20 ;  /* 0x000000080414723c */ /* 0x048ff00000001814 */
[C---:B------:R-:W-:Y:S01]  /*d800*/  HMMA.16816.F32 R16, R4.reuse, R10, R16 ;  /* 0x0000000a0410723c */ /* 0x040fe20000001810 */
[----:B------:R-:W3:Y:S07]  /*d810*/  LDSM.16.M88.4 R8, [R183+0xe100] ;  /* 0x00e10000b708783b */ /* 0x000eee0000000200 */
[C---:B----4-:R-:W-:Y:S08]  /*d820*/  HMMA.16816.F32 R64, R4.reuse, R56, R64 ;  /* 0x000000380440723c */ /* 0x050ff00000001840 */
        /* <DEDUP_REMOVED lines=8> */
[----:B------:R-:W5:Y:S07]  /*d8b0*/  LDSM.16.M88.4 R48, [R85+0xe900] ;  /* 0x00e900005530783b */ /* 0x000f6e0000000200 */
[C---:B------:R-:W-:Y:S08]  /*d8c0*/  HMMA.16816.F32 R20, R12.reuse, R44, R20 ;  /* 0x0000002c0c14723c */ /* 0x040ff00000001814 */
[C---:B------:R-:W-:Y:S01]  /*d8d0*/  HMMA.16816.F32 R16, R12.reuse, R46, R16 ;  /* 0x0000002e0c10723c */ /* 0x040fe20000001810 */
[----:B------:R-:W2:Y:S07]  /*d8e0*/  LDSM.16.M88.4 R44, [R85+0xf100] ;  /* 0x00f10000552c783b */ /* 0x000eae0000000200 */
[C---:B-1----:R-:W-:Y:S08]  /*d8f0*/  HMMA.16816.F32 R64, R12.reuse, R40, R64 ;  /* 0x000000280c40723c */ /* 0x042ff00000001840 */
[----:B------:R-:W-:Y:S01]  /*d900*/  HMMA.16816.F32 R60, R12, R42, R60 ;  /* 0x0000002a0c3c723c */ /* 0x000fe2000000183c */
[----:B------:R-:W1:Y:S04]  /*d910*/  LDSM.16.M88.4 R40, [R85+0xf900] ;  /* 0x00f900005528783b */ /* 0x000e680000000200 */
[----:B------:R-:W-:Y:S03]  /*d920*/  LDSM.16.M88.4 R12, [R179+0x4000] ;  /* 0x00400000b30c783b */ /* 0x000fe60000000200 */
        /* <DEDUP_REMOVED lines=8> */
[C---:B------:R-:W-:Y:S08]  /*d9b0*/  HMMA.16816.F32 R64, R72.reuse, R68, R64 ;  /* 0x000000444840723c */ /* 0x040ff00000001840 */
[----:B------:R-:W-:Y:S01]  /*d9c0*/  HMMA.16816.F32 R60, R72, R70, R60 ;  /* 0x00000046483c723c */ /* 0x000fe2000000183c */
[----:B------:R-:W-:Y:S04]  /*d9d0*/  LDSM.16.M88.4 R68, [R82+0xf900] ;  /* 0x00f900005244783b */ /* 0x000fe80000000200 */
[----:B------:R1:W-:Y:S03]  /*d9e0*/  LDSM.16.M88.4 R72, [R3+0x8000] ;  /* 0x008000000348783b */ /* 0x0003e60000000200 */
[C---:B--2---:R-:W-:Y:S08]  /*d9f0*/  HMMA.16816.F32 R36, R56.reuse, R52, R36 ;  /* 0x000000343824723c */ /* 0x044ff00000001824 */
[C---:B------:R-:W-:Y:S01]  /*da00*/  HMMA.16816.F32 R32, R56.reuse, R54, R32 ;  /* 0x000000363820723c */ /* 0x040fe20000001820 */
[----:B------:R-:W-:Y:S07]  /*da10*/  LDSM.16.M88.4 R52, [R183+0x10100] ;  /* 0x01010000b734783b */ /* 0x000fee0000000200 */
[----:B-----5:R-:W-:Y:S01]  /*da20*/  HMMA.16816.F32 R28, R56, R48, R28 ;  /* 0x00000030381c723c */ /* 0x020fe2000000181c */
[----:B-1----:R-:W-:-:S07]  /*da30*/  LOP3.LUT R3, R80, 0xffffffe0, RZ, 0xc0, !PT ;  /* 0xffffffe050037812 */ /* 0x002fce00078ec0ff */
[----:B------:R-:W-:Y:S01]  /*da40*/  HMMA.16816.F32 R24, R56, R50, R24 ;  /* 0x000000323818723c */ /* 0x000fe20000001818 */
[----:B------:R-:W1:Y:S01]  /*da50*/  LDSM.16.M88.4 R48, [R83+0xf100] ;  /* 0x00f100005330783b */ /* 0x000e620000000200 */
[----:B------:R-:W-:-:S05]  /*da60*/  IMAD.IADD R84, R84, 0x1, -R3 ;  /* 0x0000000154547824 */ /* 0x000fca00078e0a03 */
[----:B------:R-:W-:Y:S01]  /*da70*/  SHF.R.S32.HI R3, RZ, 0x1f, R84 ;  /* 0x0000001fff037819 */ /* 0x000fe20000011454 */
[----:B------:R-:W-:Y:S03]  /*da80*/  HMMA.16816.F32 R20, R56, R44, R20 ;  /* 0x0000002c3814723c */ /* 0x000fe60000001814 */
[----:B------:R-:W-:-:S04]  /*da90*/  LEA.HI R3, R3, R84, RZ, 0x2 ;  /* 0x0000005403037211 */ /* 0x000fc800078f10ff */
[----:B------:R-:W-:Y:S01]  /*daa0*/  LOP3.LUT R3, R3, 0x7ffffffc, RZ, 0xc0, !PT ;  /* 0x7ffffffc03037812 */ /* 0x000fe200078ec0ff */
[----:B------:R-:W-:Y:S01]  /*dab0*/  HMMA.16816.F32 R16, R56, R46, R16 ;  /* 0x0000002e3810723c */ /* 0x000fe20000001810 */
[----:B------:R-:W2:Y:S03]  /*dac0*/  LDSM.16.M88.4 R44, [R83+0xf900] ;  /* 0x00f90000532c783b */ /* 0x000ea60000000200 */
[----:B------:R-:W-:-:S04]  /*dad0*/  IMAD.IADD R3, R84, 0x1, -R3 ;  /* 0x0000000154037824 */ /* 0x000fc800078e0a03 */
[C---:B------:R-:W-:Y:S08]  /*dae0*/  HMMA.16816.F32 R64, R56.reuse, R40, R64 ;  /* 0x000000283840723c */ /* 0x040ff00000001840 */
[----:B------:R-:W-:Y:S01]  /*daf0*/  HMMA.16816.F32 R60, R56, R42, R60 ;  /* 0x0000002a383c723c */ /* 0x000fe2000000183c */
[----:B------:R-:W-:Y:S04]  /*db00*/  LDSM.16.M88.4 R40, [R178+0x4000] ;  /* 0x00400000b228783b */ /* 0x000fe80000000200 */
[----:B------:R-:W-:Y:S03]  /*db10*/  LDSM.16.M88.4 R56, [R182+0x8000] ;  /* 0x00800000b638783b */ /* 0x000fe60000000200 */
        /* <DEDUP_REMOVED lines=21> */
[----:B------:R-:W-:Y:S07]  /*dc70*/  LDSM.16.M88.4 R48, [R85+0x11100] ;  /* 0x011100005530783b */ /* 0x000fee0000000200 */
[C---:B------:R-:W-:Y:S08]  /*dc80*/  HMMA.16816.F32 R64, R40.reuse, R68, R64 ;  /* 0x000000442840723c */ /* 0x040ff00000001840 */
[----:B------:R-:W-:Y:S01]  /*dc90*/  HMMA.16816.F32 R60, R40, R70, R60 ;  /* 0x00000046283c723c */ /* 0x000fe2000000183c */
[----:B------:R-:W1:Y:S04]  /*dca0*/  LDSM.16.M88.4 R40, [R85+0x10900] ;  /* 0x010900005528783b */ /* 0x000e680000000200 */
[----:B------:R-:W-:Y:S03]  /*dcb0*/  LDSM.16.M88.4 R68, [R85+0x11900] ;  /* 0x011900005544783b */ /* 0x000fe60000000200 */
[C---:B------:R-:W-:Y:S08]  /*dcc0*/  HMMA.16816.F32 R36, R56.reuse, R52, R36 ;  /* 0x000000343824723c */ /* 0x040ff00000001824 */
[C---:B------:R-:W-:Y:S08]  /*dcd0*/  HMMA.16816.F32 R32, R56.reuse, R54, R32 ;  /* 0x000000363820723c */ /* 0x040ff00000001820 */
[C---:B--2---:R-:W-:Y:S08]  /*dce0*/  HMMA.16816.F32 R28, R56.reuse, R12, R28 ;  /* 0x0000000c381c723c */ /* 0x044ff0000000181c */
[C---:B------:R-:W-:Y:S01]  /*dcf0*/  HMMA.16816.F32 R24, R56.reuse, R14, R24 ;  /* 0x0000000e3818723c */ /* 0x040fe20000001818 */
[----:B------:R-:W-:Y:S07]  /*dd00*/  LDSM.16.M88.4 R12, [R83+0x10100] ;  /* 0x01010000530c783b */ /* 0x000fee0000000200 */
[C---:B---3--:R-:W-:Y:S01]  /*dd10*/  HMMA.16816.F32 R52, R56.reuse, R8, R20 ;  /* 0x000000083834723c */ /* 0x048fe20000001814 */
[----:B------:R-:W2:Y:S07]  /*dd20*/  LDSM.16.M88.4 R20, [R179+0x8000] ;  /* 0x00800000b314783b */ /* 0x000eae0000000200 */
[C---:B------:R-:W-:Y:S01]  /*dd30*/  HMMA.16816.F32 R16, R56.reuse, R10, R16 ;  /* 0x0000000a3810723c */ /* 0x040fe20000001810 */
[----:B------:R-:W-:Y:S07]  /*dd40*/  LDSM.16.M88.4 R8, [R83+0x11100] ;  /* 0x011100005308783b */ /* 0x000fee0000000200 */
[C---:B----4-:R-:W-:Y:S08]  /*dd50*/  HMMA.16816.F32 R64, R56.reuse, R4, R64 ;  /* 0x000000043840723c */ /* 0x050ff00000001840 */
[----:B------:R-:W-:Y:S01]  /*dd60*/  HMMA.16816.F32 R60, R56, R6, R60 ;  /* 0x00000006383c723c */ /* 0x000fe2000000183c */
[----:B------:R-:W3:Y:S04]  /*dd70*/  LDSM.16.M88.4 R4, [R83+0x10900] ;  /* 0x010900005304783b */ /* 0x000ee80000000200 */
[----:B------:R-:W-:Y:S03]  /*dd80*/  LDSM.16.M88.4 R56, [R82+0x11100] ;  /* 0x011100005238783b */ /* 0x000fe60000000200 */
        /* <DEDUP_REMOVED lines=8> */
[----:B------:R-:W4:Y:S07]  /*de10*/  LDSM.16.M88.4 R48, [R83+0x11900] ;  /* 0x011900005330783b */ /* 0x000f2e0000000200 */
[C---:B--2---:R-:W-:Y:S08]  /*de20*/  HMMA.16816.F32 R36, R20.reuse, R12, R36 ;  /* 0x0000000c1424723c */ /* 0x044ff00000001824 */
[----:B------:R-:W-:Y:S01]  /*de30*/  HMMA.16816.F32 R32, R20, R14, R32 ;  /* 0x0000000e1420723c */ /* 0x000fe20000001820 */
[----:B------:R-:W2:Y:S07]  /*de40*/  LDSM.16.M88.4 R12, [R82+0x10900] ;  /* 0x01090000520c783b */ /* 0x000eae0000000200 */
[----:B------:R-:W-:Y:S08]  /*de50*/  HMMA.16816.F32 R64, R72, R68, R64 ;  /* 0x000000444840723c */ /* 0x000ff00000001840 */
[C---:B---3--:R-:W-:Y:S08]  /*de60*/  HMMA.16816.F32 R28, R20.reuse, R4, R28 ;  /* 0x00000004141c723c */ /* 0x048ff0000000181c */
[----:B------:R-:W-:Y:S01]  /*de70*/  HMMA.16816.F32 R24, R20, R6, R24 ;  /* 0x000000061418723c */ /* 0x000fe20000001818 */
[----:B------:R-:W3:Y:S01]  /*de80*/  LDSM.16.M88.4 R4, [R82+0x11900] ;  /* 0x011900005204783b */ /* 0x000ee20000000200 */
[----:B------:R-:W-:-:S04]  /*de90*/  DEPBAR.LE SB0, 0x2 ;  /* 0x000080800000791a */ /* 0x000fc80000000000 */
[----:B------:R-:W-:Y:S02]  /*dea0*/  BAR.SYNC.DEFER_BLOCKING 0x0 ;  /* 0x0000000000007b1d */ /* 0x000fe40000010000 */
[----:B------:R-:W-:Y:S08]  /*deb0*/  HMMA.16816.F32 R60, R72, R70, R60 ;  /* 0x00000046483c723c */ /* 0x000ff0000000183c */
[----:B-1----:R-:W-:Y:S08]  /*dec0*/  HMMA.16816.F32 R36, R44, R40, R36 ;  /* 0x000000282c24723c */ /* 0x002ff00000001824 */
[C---:B----4-:R-:W-:Y:S01]  /*ded0*/  HMMA.16816.F32 R64, R20.reuse, R48, R64 ;  /* 0x000000301440723c */ /* 0x050fe20000001840 */
[----:B------:R-:W-:Y:S07]  /*dee0*/  LDSM.16.MT88.4 R124, [R177+0x100] ;  /* 0x00010000b17c783b */ /* 0x000fee0000004200 */
[----:B------:R-:W-:Y:S01]  /*def0*/  HMMA.16816.F32 R52, R20, R8, R52 ;  /* 0x000000081434723c */ /* 0x000fe20000001834 */
[----:B------:R-:W-:Y:S04]  /*df00*/  LDSM.16.MT88.4 R72, [R173+0x2100] ;  /* 0x00210000ad48783b */ /* 0x000fe80000004200 */
[----:B------:R-:W-:Y:S02]  /*df10*/  LDSM.16.MT88.4 R88, [R164+0x2100] ;  /* 0x00210000a458783b */ /* 0x000fe40000004200 */
[----:B------:R-:W-:Y:S01]  /*df20*/  IMAD R8, R81, -0x40, R92 ;  /* 0xffffffc051087824 */ /* 0x000fe200078e025c */
[----:B------:R-:W-:Y:S01]  /*df30*/  HMMA.16816.F32 R32, R44, R42, R32 ;  /* 0x0000002a2c20723c */ /* 0x000fe20000001820 */
[----:B------:R-:W-:Y:S02]  /*df40*/  LDSM.16.MT88.4 R40, [R173+0x100] ;  /* 0x00010000ad28783b */ /* 0x000fe40000004200 */
[----:B------:R-:W-:-:S02]  /*df50*/  IMAD R3, R3, -0x2, R8 ;  /* 0xfffffffe03037824 */ /* 0x000fc400078e0208 */
[----:B------:R-:W-:Y:S03]  /*df60*/  LDSM.16.MT88.4 R80, [R176+0x2100] ;  /* 0x00210000b050783b */ /* 0x000fe60000004200 */
[C---:B------:R-:W-:Y:S01]  /*df70*/  HMMA.16816.F32 R60, R20.reuse, R50, R60 ;  /* 0x00000032143c723c */ /* 0x040fe2000000183c */
[C---:B------:R-:W-:Y:S01]  /*df80*/  ISETP.GT.AND P0, PT, R3.reuse, RZ, PT ;  /* 0x000000ff0300720c */ /* 0x040fe20003f04270 */
[----:B------:R-:W-:Y:S01]  /*df90*/  LDSM.16.MT88.4 R48, [R176+0x100] ;  /* 0x00010000b030783b */ /* 0x000fe20000004200 */
[----:B------:R-:W-:Y:S02]  /*dfa0*/  ISETP.GT.AND P2, PT, R3, 0x1, PT ;  /* 0x000000010300780c */ /* 0x000fe40003f44270 */
[----:B------:R-:W-:Y:S01]  /*dfb0*/  FSEL R38, R38, -INF , P0 ;  /* 0xff80000026267808 */ /* 0x000fe20000000000 */
[----:B------:R-:W-:Y:S01]  /*dfc0*/  LDSM.16.MT88.4 R96, [R177+0x4100] ;  /* 0x00410000b160783b */ /* 0x000fe20000004200 */
[----:B------:R-:W-:Y:S01]  /*dfd0*/  FSEL R37, R37, -INF , P2 ;  /* 0xff80000025257808 */ /* 0x000fe20001000000 */
[----:B------:R-:W-:Y:S01]  /*dfe0*/  HMMA.16816.F32 R16, R20, R10, R16 ;  /* 0x0000000a1410723c */ /* 0x000fe20000001810 */
[----:B------:R-:W-:Y:S01]  /*dff0*/  FSEL R39, R39, -INF , P2 ;  /* 0xff80000027277808 */ /* 0x000fe20001000000 */
[----:B------:R-:W-:Y:S01]  /*e000*/  LDSM.16.MT88.4 R104, [R173+0x4100] ;  /* 0x00410000ad68783b */ /* 0x000fe20000004200 */
[----:B------:R-:W-:-:S02]  /*e010*/  ISETP.GT.AND P2, PT, R3, 0x9, PT ;  /* 0x000000090300780c */ /* 0x000fc40003f44270 */
[C---:B------:R-:W-:Y:S01]  /*e020*/  ISETP.GT.AND P4, PT, R3.reuse, 0x21, PT ;  /* 0x000000210300780c */ /* 0x040fe20003f84270 */
[----:B------:R-:W-:Y:S01]  /*e030*/  LDSM.16.MT88.4 R108, [R176+0x4100] ;  /* 0x00410000b06c783b */ /* 0x000fe20000004200 */
[----:B------:R-:W-:Y:S01]  /*e040*/  FSEL R21, R36, -INF , P0 ;  /* 0xff80000024157808 */ /* 0x000fe20000000000 */
[C---:B--2---:R-:W-:Y:S01]  /*e050*/  HMMA.16816.F32 R28, R44.reuse, R12, R28 ;  /* 0x0000000c2c1c723c */ /* 0x044fe2000000181c */
[----:B------:R-:W-:Y:S01]  /*e060*/  ISETP.GT.AND P0, PT, R3, 0x8, PT ;  /* 0x000000080300780c */ /* 0x000fe20003f04270 */
[----:B------:R-:W-:Y:S01]  /*e070*/  LDSM.16.MT88.4 R140, [R173+0x900] ;  /* 0x00090000ad8c783b */ /* 0x000fe20000004200 */
[----:B------:R-:W-:Y:S02]  /*e080*/  FSEL R33, R33, -INF , P2 ;  /* 0xff80000021217808 */ /* 0x000fe40001000000 */
[----:B------:R-:W-:Y:S01]  /*e090*/  FSEL R23, R32, -INF , P0 ;  /* 0xff80000020177808 */ /* 0x000fe20000000000 */
[----:B------:R-:W-:Y:S01]  /*e0a0*/  LDSM.16.MT88.4 R136, [R176+0x900] ;  /* 0x00090000b088783b */ /* 0x000fe20000004200 */
[----:B------:R-:W-:Y:S01]  /*e0b0*/  FSEL R35, R35, -INF , P2 ;  /* 0xff80000023237808 */ /* 0x000fe20001000000 */
[----:B------:R-:W-:Y:S01]  /*e0c0*/  HMMA.16816.F32 R24, R44, R14, R24 ;  /* 0x0000000e2c18723c */ /* 0x000fe20000001818 */
[----:B------:R-:W-:-:S06]  /*e0d0*/  ISETP.GT.AND P2, PT, R3, 0x11, PT ;  /* 0x000000110300780c */ /* 0x000fcc0003f44270 */
[----:B------:R-:W-:Y:S01]  /*e0e0*/  FSEL R15, R34, -INF , P0 ;  /* 0xff800000220f7808 */ /* 0x000fe20000000000 */
[----:B---3--:R-:W-:Y:S01]  /*e0f0*/  HMMA.16816.F32 R64, R44, R4, R64 ;  /* 0x000000042c40723c */ /* 0x008fe20000001840 */
[----:B------:R-:W-:-:S06]  /*e100*/  ISETP.GT.AND P0, PT, R3, 0x10, PT ;  /* 0x000000100300780c */ /* 0x000fcc0003f04270 */
[----:B------:R-:W-:Y:S01]  /*e110*/  FMNMX.FTZ R4, R21, R37, !PT ;  /* 0x0000002515047209 */ /* 0x000fe20007810000 */
[C---:B------:R-:W-:Y:S01]  /*e120*/  HMMA.16816.F32 R52, R44.reuse, R56, R52 ;  /* 0x000000382c34723c */ /* 0x040fe20000001834 */
[----:B------:R-:W-:Y:S02]  /*e130*/  FSEL R13, R30, -INF , P0 ;  /* 0xff8000001e0d7808 */ /* 0x000fe40000000000 */
[----:B------:R-:W-:Y:S02]  /*e140*/  FMNMX.FTZ R4, R23, R4, !PT ;  /* 0x0000000417047209 */ /* 0x000fe40007810000 */
[----:B------:R-:W-:Y:S02]  /*e150*/  FSEL R29, R29, -INF , P2 ;  /* 0xff8000001d1d7808 */ /* 0x000fe40001000000 */
[----:B------:R-:W-:Y:S01]  /*e160*/  FMNMX.FTZ R4, R33, R4, !PT ;  /* 0x0000000421047209 */ /* 0x000fe20007810000 */
[----:B------:R-:W-:Y:S01]  /*e170*/  HMMA.16816.F32 R60, R44, R6, R60 ;  /* 0x000000062c3c723c */ /* 0x000fe2000000183c */
[----:B------:R-:W-:-:S02]  /*e180*/  FSEL R31, R31, -INF , P2 ;  /* 0xff8000001f1f7808 */ /* 0x000fc40001000000 */
[----:B------:R-:W-:-:S04]  /*e190*/  ISETP.GT.AND P2, PT, R3, 0x19, PT ;  /* 0x000000190300780c */ /* 0x000fc80003f44270 */
[----:B------:R-:W-:Y:S01]  /*e1a0*/  FSEL R7, R28, -INF , P0 ;  /* 0xff8000001c077808 */ /* 0x000fe20000000000 */
[----:B------:R-:W-:Y:S01]  /*e1b0*/  HMMA.16816.F32 R16, R44, R58, R16 ;  /* 0x0000003a2c10723c */ /* 0x000fe20000001810 */
[----:B------:R-:W-:Y:S01]  /*e1c0*/  ISETP.GT.AND P0, PT, R3, 0x18, PT ;  /* 0x000000180300780c */ /* 0x000fe20003f04270 */
[----:B------:R-:W-:Y:S01]  /*e1d0*/  LDSM.16.MT88.4 R56, [R0+0x100] ;  /* 0x000100000038783b */ /* 0x000fe20000004200 */
[----:B------:R-:W-:Y:S02]  /*e1e0*/  FMNMX.FTZ R4, R7, R4, !PT ;  /* 0x0000000407047209 */ /* 0x000fe40007810000 */
[----:B------:R-:W-:Y:S02]  /*e1f0*/  FSEL R5, R24, -INF , P0 ;  /* 0xff80000018057808 */ /* 0x000fe40000000000 */
[----:B------:R-:W-:Y:S02]  /*e200*/  FMNMX.FTZ R4, R29, R4, !PT ;  /* 0x000000041d047209 */ /* 0x000fe40007810000 */
[----:B------:R-:W-:-:S02]  /*e210*/  FSEL R11, R26, -INF , P0 ;  /* 0xff8000001a0b7808 */ /* 0x000fc40000000000 */
[----:B------:R-:W-:Y:S02]  /*e220*/  ISETP.GT.AND P0, PT, R3, 0x20, PT ;  /* 0x000000200300780c */ /* 0x000fe40003f04270 */
[----:B------:R-:W-:Y:S02]  /*e230*/  FSEL R25, R25, -INF , P2 ;  /* 0xff80000019197808 */ /* 0x000fe40001000000 */
[----:B------:R-:W-:Y:S02]  /*e240*/  FMNMX.FTZ R4, R5, R4, !PT ;  /* 0x0000000405047209 */ /* 0x000fe40007810000 */
        /* <DEDUP_REMOVED lines=35> */
[----:B------:R-:W-:Y:S02]  /*e480*/  FMNMX.FTZ R4, R203, R4, !PT ;  /* 0x00000004cb047209 */ /* 0x000fe40007810000 */
[----:B------:R-:W-:Y:S02]  /*e490*/  FSEL R175, R55, -INF , P4 ;  /* 0xff80000037af7808 */ /* 0x000fe40002000000 */
[----:B------:R-:W-:Y:S02]  /*e4a0*/  FMNMX.FTZ R6, R211, R6, !PT ;  /* 0x00000006d3067209 */ /* 0x000fe40007810000 */
[----:B------:R-:W-:Y:S02]  /*e4b0*/  FMNMX.FTZ R4, R151, R4, !PT ;  /* 0x0000000497047209 */ /* 0x000fe40007810000 */
[----:B------:R-:W-:-:S02]  /*e4c0*/  FMNMX.FTZ R6, R175, R6, !PT ;  /* 0x00000006af067209 */ /* 0x000fc40007810000 */
[----:B------:R-:W-:Y:S01]  /*e4d0*/  FSEL R145, R62, -INF , P2 ;  /* 0xff8000003e917808 */ /* 0x000fe20001000000 */
[----:B------:R-:W1:Y:S01]  /*e4e0*/  SHFL.BFLY PT, R3, R4, 0x2, 0x1f ;  /* 0x0c401f0004037f89 */ /* 0x000e6200000e0000 */
[----:B------:R-:W-:Y:S02]  /*e4f0*/  FMNMX.FTZ R6, R209, R6, !PT ;  /* 0x00000006d1067209 */ /* 0x000fe40007810000 */
[----:B------:R-:W-:Y:S02]  /*e500*/  FSEL R171, R63, -INF , P0 ;  /* 0xff8000003fab7808 */ /* 0x000fe40000000000 */
[----:B------:R-:W-:-:S04]  /*e510*/  FMNMX.FTZ R6, R193, R6, !PT ;  /* 0x00000006c1067209 */ /* 0x000fc80007810000 */
        /* <DEDUP_REMOVED lines=13> */
[--C-:B------:R-:W-:Y:S02]  /*e5f0*/  FFMA.FTZ R94, R21, c[0x0][0x2d0], -R144.reuse ;  /* 0x0000b400155e7a23 */ /* 0x100fe40000010890 */
[--C-:B------:R-:W-:Y:S02]  /*e600*/  FFMA.FTZ R93, R37, c[0x0][0x2d0], -R144.reuse ;  /* 0x0000b400255d7a23 */ /* 0x100fe40000010890 */
[--C-:B------:R-:W-:Y:S02]  /*e610*/  FFMA.FTZ R163, R23, c[0x0][0x2d0], -R144.reuse ;  /* 0x0000b40017a37a23 */ /* 0x100fe40000010890 */
[--C-:B------:R-:W-:Y:S01]  /*e620*/  FFMA.FTZ R158, R33, c[0x0][0x2d0], -R144.reuse ;  /* 0x0000b400219e7a23 */ /* 0x100fe20000010890 */
[----:B------:R-:W-:Y:S01]  /*e630*/  MUFU.EX2 R94, R94 ;  /* 0x0000005e005e7308 */ /* 0x000fe20000000800 */
[--C-:B------:R-:W-:Y:S01]  /*e640*/  FFMA.FTZ R161, R7, c[0x0][0x2d0], -R144.reuse ;  /* 0x0000b40007a17a23 */ /* 0x100fe20000010890 */
[----:B------:R-:W-:Y:S01]  /*e650*/  LDSM.16.MT88.4 R20, [R164+0x2900] ;  /* 0x00290000a414783b */ /* 0x000fe20000004200 */
[----:B-1----:R-:W-:Y:S01]  /*e660*/  FMNMX.FTZ R3, R4, R3, !PT ;  /* 0x0000000304037209 */ /* 0x002fe20007810000 */
[----:B------:R-:W-:-:S02]  /*e670*/  FFMA.FTZ R157, R5, c[0x0][0x2d0], -R144 ;  /* 0x0000b400059d7a23 */ /* 0x000fc40000010890 */
[----:B------:R1:W2:Y:S01]  /*e680*/  LDSM.16.MT88.4 R4, [R0+0x4100] ;  /* 0x004100000004783b */ /* 0x0002a20000004200 */
[C---:B------:R-:W-:Y:S01]  /*e690*/  FSETP.NEU.FTZ.AND P0, PT, R3.reuse, -INF , PT ;  /* 0xff8000000300780b */ /* 0x040fe20003f1d000 */
[----:B------:R-:W-:Y:S01]  /*e6a0*/  FMUL.FTZ R170, R3, c[0x0][0x2d0] ;  /* 0x0000b40003aa7a20 */ /* 0x000fe20000410000 */
[----:B------:R-:W3:Y:S01]  /*e6b0*/  MUFU.EX2 R93, R93 ;  /* 0x0000005d005d7308 */ /* 0x000ee20000000800 */
[--C-:B------:R-:W-:Y:S02]  /*e6c0*/  FFMA.FTZ R156, R29, c[0x0][0x2d0], -R144.reuse ;  /* 0x0000b4001d9c7a23 */ /* 0x100fe40000010890 */
[--C-:B------:R-:W-:Y:S01]  /*e6d0*/  FFMA.FTZ R154, R25, c[0x0][0x2d0], -R144.reuse ;  /* 0x0000b400199a7a23 */ /* 0x100fe20000010890 */
[----:B------:R-:W-:Y:S01]  /*e6e0*/  FSEL R170, R170, RZ, P0 ;  /* 0x000000ffaaaa7208 */ /* 0x000fe20000000000 */
[----:B------:R-:W-:Y:S01]  /*e6f0*/  LDSM.16.MT88.4 R24, [R177+0x900] ;  /* 0x00090000b118783b */ /* 0x000fe20000004200 */
[----:B------:R-:W-:Y:S01]  /*e700*/  FFMA.FTZ R168, R215, c[0x0][0x2d0], -R144 ;  /* 0x0000b400d7a87a23 */ /* 0x000fe20000010890 */
[----:B------:R-:W-:Y:S01]  /*e710*/  ISETP.GE.AND P0, PT, R92, 0x81, PT ;  /* 0x000000815c00780c */ /* 0x000fe20003f06270 */
[----:B------:R-:W-:Y:S01]  /*e720*/  MUFU.EX2 R163, R163 ;  /* 0x000000a300a37308 */ /* 0x000fe20000000800 */
[----:B------:R-:W-:-:S02]  /*e730*/  FFMA.FTZ R162, R38, c[0x0][0x2d0], -R170 ;  /* 0x0000b40026a27a23 */ /* 0x000fc400000108aa */
[--C-:B------:R-:W-:Y:S02]  /*e740*/  FFMA.FTZ R95, R39, c[0x0][0x2d0], -R170.reuse ;  /* 0x0000b400275f7a23 */ /* 0x100fe400000108aa */
[--C-:B------:R-:W-:Y:S02]  /*e750*/  FFMA.FTZ R165, R15, c[0x0][0x2d0], -R170.reuse ;  /* 0x0000b4000fa57a23 */ /* 0x100fe400000108aa */
[--C-:B------:R-:W-:Y:S01]  /*e760*/  FFMA.FTZ R160, R35, c[0x0][0x2d0], -R170.reuse ;  /* 0x0000b40023a07a23 */ /* 0x100fe200000108aa */
[----:B------:R-:W4:Y:S01]  /*e770*/  MUFU.EX2 R158, R158 ;  /* 0x0000009e009e7308 */ /* 0x000f220000000800 */
[--C-:B------:R-:W-:Y:S01]  /*e780*/  FFMA.FTZ R155, R11, c[0x0][0x2d0], -R170.reuse ;  /* 0x0000b4000b9b7a23 */ /* 0x100fe200000108aa */
[----:B---3--:R-:W-:Y:S01]  /*e790*/  F2FP.PACK_AB R112, R93, R94 ;  /* 0x0000005e5d70723e */ /* 0x008fe200000000ff */
[--C-:B------:R-:W-:Y:S01]  /*e7a0*/  FFMA.FTZ R159, R13, c[0x0][0x2d0], -R170.reuse ;  /* 0x0000b4000d9f7a23 */ /* 0x100fe200000108aa */
[----:B------:R-:W-:Y:S01]  /*e7b0*/  LDSM.16.MT88.4 R32, [R164+0x900] ;  /* 0x00090000a420783b */ /* 0x000fe20000004200 */
[----:B-1----:R-:W-:-:S02]  /*e7c0*/  FFMA.FTZ R0, R9, c[0x0][0x2d0], -R170 ;  /* 0x0000b40009007a23 */ /* 0x002fc400000108aa */
[----:B------:R-:W-:Y:S01]  /*e7d0*/  FFMA.FTZ R2, R31, c[0x0][0x2d0], -R170 ;  /* 0x0000b4001f027a23 */ /* 0x000fe200000108aa */
[----:B------:R-:W-:Y:S01]  /*e7e0*/  MUFU.EX2 R162, R162 ;  /* 0x000000a200a27308 */ /* 0x000fe20000000800 */
[----:B------:R-:W1:Y:S01]  /*e7f0*/  LDSM.16.MT88.4 R8, [R177+0x2900] ;  /* 0x00290000b108783b */ /* 0x000e620000004200 */
[--C-:B------:R-:W-:Y:S02]  /*e800*/  FFMA.FTZ R169, R169, c[0x0][0x2d0], -R144.reuse ;  /* 0x0000b400a9a97a23 */ /* 0x100fe40000010890 */
[--C-:B------:R-:W-:Y:S01]  /*e810*/  FFMA.FTZ R166, R213, c[0x0][0x2d0], -R144.reuse ;  /* 0x0000b400d5a67a23 */ /* 0x100fe20000010890 */
[----:B------:R-:W3:Y:S01]  /*e820*/  LDSM.16.MT88.4 R12, [R176+0x2900] ;  /* 0x00290000b00c783b */ /* 0x000ee20000004200 */
[----:B------:R-:W-:Y:S02]  /*e830*/  FFMA.FTZ R167, R167, c[0x0][0x2d0], -R144 ;  /* 0x0000b400a7a77a23 */ /* 0x000fe40000010890 */
[----:B------:R-:W5:Y:S01]  /*e840*/  MUFU.EX2 R95, R95 ;  /* 0x0000005f005f7308 */ /* 0x000f620000000800 */
[----:B----4-:R-:W-:Y:S01]  /*e850*/  F2FP.PACK_AB R114, R158, R163 ;  /* 0x000000a39e72723e */ /* 0x010fe200000000ff */
[----:B------:R-:W-:Y:S01]  /*e860*/  LDSM.16.MT88.4 R28, [R173+0x2900] ;  /* 0x00290000ad1c783b */ /* 0x000fe20000004200 */
[----:B------:R-:W-:-:S02]  /*e870*/  FFMA.FTZ R172, R211, c[0x0][0x2d0], -R170 ;  /* 0x0000b400d3ac7a23 */ /* 0x000fc400000108aa */
[--C-:B------:R-:W-:Y:S02]  /*e880*/  FFMA.FTZ R175, R175, c[0x0][0x2d0], -R170.reuse ;  /* 0x0000b400afaf7a23 */ /* 0x100fe400000108aa */
[--C-:B------:R-:W-:Y:S01]  /*e890*/  FFMA.FTZ R174, R209, c[0x0][0x2d0], -R170.reuse ;  /* 0x0000b400d1ae7a23 */ /* 0x100fe200000108aa */
[----:B------:R-:W-:Y:S01]  /*e8a0*/  MUFU.EX2 R165, R165 ;  /* 0x000000a500a57308 */ /* 0x000fe20000000800 */
[----:B------:R-:W-:Y:S02]  /*e8b0*/  FFMA.FTZ R193, R193, c[0x0][0x2d0], -R170 ;  /* 0x0000b400c1c17a23 */ /* 0x000fe400000108aa */
[--C-:B------:R-:W-:Y:S02]  /*e8c0*/  FFMA.FTZ R202, R207, c[0x0][0x2d0], -R144.reuse ;  /* 0x0000b400cfca7a23 */ /* 0x100fe40000010890 */
[--C-:B------:R-:W-:Y:S02]  /*e8d0*/  FFMA.FTZ R205, R205, c[0x0][0x2d0], -R144.reuse ;  /* 0x0000b400cdcd7a23 */ /* 0x100fe40000010890 */
[--C-:B------:R-:W-:Y:S01]  /*e8e0*/  FFMA.FTZ R203, R203, c[0x0][0x2d0], -R144.reuse ;  /* 0x0000b400cbcb7a23 */ /* 0x100fe20000010890 */
[----:B------:R-:W4:Y:S01]  /*e8f0*/  MUFU.EX2 R160, R160 ;  /* 0x000000a000a07308 */ /* 0x000f220000000800 */
[----:B-----5:R-:W-:Y:S01]  /*e900*/  F2FP.PACK_AB R113, R95, R162 ;  /* 0x000000a25f71723e */ /* 0x020fe200000000ff */
[----:B------:R-:W-:-:S02]  /*e910*/  FFMA.FTZ R204, R151, c[0x0][0x2d0], -R144 ;  /* 0x0000b40097cc7a23 */ /* 0x000fc40000010890 */
[--C-:B------:R-:W-:Y:S02]  /*e920*/  FFMA.FTZ R206, R149, c[0x0][0x2d0], -R170.reuse ;  /* 0x0000b40095ce7a23 */ /* 0x100fe400000108aa */
[--C-:B------:R-:W-:Y:S01]  /*e930*/  FFMA.FTZ R207, R147, c[0x0][0x2d0], -R170.reuse ;  /* 0x0000b40093cf7a23 */ /* 0x100fe200000108aa */
[----:B------:R-:W-:Y:S01]  /*e940*/  LDSM.16.MT88.4 R148, [R173+0x1900] ;  /* 0x00190000ad94783b */ /* 0x000fe20000004200 */
[----:B------:R-:W-:Y:S01]  /*e950*/  MUFU.EX2 R161, R161 ;  /* 0x000000a100a17308 */ /* 0x000fe20000000800 */
[--C-:B------:R-:W-:Y:S02]  /*e960*/  FFMA.FTZ R208, R145, c[0x0][0x2d0], -R170.reuse ;  /* 0x0000b40091d07a23 */ /* 0x100fe400000108aa */
[----:B------:R-:W-:Y:S01]  /*e970*/  FFMA.FTZ R211, R171, c[0x0][0x2d0], -R170 ;  /* 0x0000b400abd37a23 */ /* 0x000fe200000108aa */
[----:B------:R-:W-:Y:S01]  /*e980*/  LDSM.16.MT88.4 R144, [R173+0x3900] ;  /* 0x00390000ad90783b */ /* 0x000fe20000004200 */
[----:B------:R-:W-:Y:S01]  /*e990*/  FADD.FTZ R162, R162, R95 ;  /* 0x0000005fa2a27221 */ /* 0x000fe20000010000 */
[----:B----4-:R-:W-:-:S02]  /*e9a0*/  F2FP.PACK_AB R115, R160, R165 ;  /* 0x000000a5a073723e */ /* 0x010fc400000000ff */
[----:B------:R-:W4:Y:S01]  /*e9b0*/  MUFU.EX2 R156, R156 ;  /* 0x0000009c009c7308 */ /* 0x000f220000000800 */
[----:B------:R-:W-:-:S04]  /*e9c0*/  FADD.FTZ R165, R165, R162 ;  /* 0x000000a2a5a57221 */ /* 0x000fc80000010000 */
        /* <DEDUP_REMOVED lines=8> */
[----:B------:R-:W5:Y:S06]  /*ea50*/  MUFU.EX2 R2, R2 ;  /* 0x0000000200027308 */ /* 0x000f6c0000000800 */
        /* <DEDUP_REMOVED lines=36> */
[C---:B--2---:R-:W-:Y:S07]  /*eca0*/  HMMA.16816.F32 R116, R112.reuse, R4, RZ ;  /* 0x000000047074723c */ /* 0x044fee00000018ff */
[----:B----4-:R-:W-:Y:S01]  /*ecb0*/  F2FP.PACK_AB R4, R156, R161 ;  /* 0x000000a19c04723e */ /* 0x010fe200000000ff */
        /* <DEDUP_REMOVED lines=11> */
[C---:B---3--:R-:W-:Y:S08]  /*ed70*/  HMMA.16816.F32 R76, R4.reuse, R12, R76 ;  /* 0x0000000c044c723c */ /* 0x048ff0000000184c */
        /* <DEDUP_REMOVED lines=32> */
[----:B------:R-:W-:-:S02]  /*ef80*/  F2FP.PACK_AB R4, R169, R168 ;  /* 0x000000a8a904723e */ /* 0x000fc400000000ff */
[----:B------:R-:W-:Y:S02]  /*ef90*/  F2FP.PACK_AB R6, R167, R166 ;  /* 0x000000a6a706723e */ /* 0x000fe400000000ff */
[----:B------:R-:W-:Y:S01]  /*efa0*/  F2FP.PACK_AB R5, R175, R172 ;  /* 0x000000acaf05723e */ /* 0x000fe200000000ff */
[----:B------:R-:W-:Y:S01]  /*efb0*/  FADD.FTZ R172, R172, R155 ;  /* 0x0000009bacac7221 */ /* 0x000fe20000010000 */
[----:B------:R-:W-:-:S03]  /*efc0*/  F2FP.PACK_AB R7, R193, R174 ;  /* 0x000000aec107723e */ /* 0x000fc600000000ff */
[----:B------:R-:W-:-:S04]  /*efd0*/  FADD.FTZ R175, R175, R172 ;  /* 0x000000acafaf7221 */ /* 0x000fc80000010000 */
[----:B-1----:R-:W-:Y:S01]  /*efe0*/  HMMA.16816.F32 R128, R4, R8, R128 ;  /* 0x000000080480723c */ /* 0x002fe20000001880 */
[----:B------:R-:W-:-:S04]  /*eff0*/  FADD.FTZ R174, R174, R175 ;  /* 0x000000afaeae7221 */ /* 0x000fc80000010000 */
        /* <DEDUP_REMOVED lines=16> */
[C---:B------:R-:W-:Y:S01]  /*f100*/  HMMA.16816.F32 R96, R4.reuse, R26, R96 ;  /* 0x0000001a0460723c */ /* 0x040fe20000001860 */
[----:B------:R-:W-:Y:S07]  /*f110*/  LDSM.16.MT88.4 R24, [R176+0x3900] ;  /* 0x00390000b018783b */ /* 0x000fee0000004200 */
[C---:B---3--:R-:W-:Y:S08]  /*f120*/  HMMA.16816.F32 R100, R4.reuse, R20, R100 ;  /* 0x000000140464723c */ /* 0x048ff00000001864 */
        /* <DEDUP_REMOVED lines=15> */
[----:B------:R-:W-:Y:S01]  /*f220*/  HMMA.16816.F32 R72, R4, R30, R72 ;  /* 0x0000001e0448723c */ /* 0x000fe20000001848 */
[----:B------:R-:W-:Y:S06]  /*f230*/  LDSM.16.MT88.4 R28, [R177+0x3900] ;  /* 0x00390000b11c783b */ /* 0x000fec0000004200 */
        /* <DEDUP_REMOVED lines=11> */
[C---:B------:R-:W-:Y:S07]  /*f2f0*/  HMMA.16816.F32 R76, R4.reuse, R24, R76 ;  /* 0x00000018044c723c */ /* 0x040fee000000184c */
[----:B------:R-:W-:Y:S01]  /*f300*/  FADD.FTZ R24, R94, R93 ;  /* 0x0000005d5e187221 */ /* 0x000fe20000010000 */
[----:B------:R-:W-:Y:S03]  /*f310*/  HMMA.16816.F32 R84, R4, R20, R84 ;  /* 0x000000140454723c */ /* 0x000fe60000001854 */
[----:B------:R-:W-:-:S04]  /*f320*/  FADD.FTZ R163, R163, R24 ;  /* 0x00000018a3a37221 */ /* 0x000fc80000010000 */
[----:B------:R-:W-:Y:S01]  /*f330*/  FADD.FTZ R158, R158, R163 ;  /* 0x000000a39e9e7221 */ /* 0x000fe20000010000 */
[----:B------:R-:W-:Y:S01]  /*f340*/  HMMA.16816.F32 R88, R4, R22, R88 ;  /* 0x000000160458723c */ /* 0x000fe20000001858 */
[----:B------:R-:W3:Y:S02]  /*f350*/  LDSM.16.MT88.4 R20, [R164+0x5900] ;  /* 0x00590000a414783b */ /* 0x000ee40000004200 */
[----:B------:R-:W-:-:S04]  /*f360*/  FADD.FTZ R161, R161, R158 ;  /* 0x0000009ea1a17221 */ /* 0x000fc80000010000 */
[----:B------:R-:W-:Y:S01]  /*f370*/  FADD.FTZ R156, R156, R161 ;  /* 0x000000a19c9c7221 */ /* 0x000fe20000010000 */
[----:B--2---:R-:W-:Y:S03]  /*f380*/  HMMA.16816.F32 R92, R4, R12, R16 ;  /* 0x0000000c045c723c */ /* 0x004fe60000001810 */
[----:B------:R-:W-:-:S04]  /*f390*/  FADD.FTZ R157, R157, R156 ;  /* 0x0000009c9d9d7221 */ /* 0x000fc80000010000 */
[----:B------:R-:W-:Y:S01]  /*f3a0*/  @P0 LEA.HI.SX32 R13, R133, 0xfffffffd, 0x1a ;  /* 0xfffffffd850d0811 */ /* 0x000fe200078fd2ff */
[----:B------:R-:W-:Y:S01]  /*f3b0*/  FADD.FTZ R157, R154, R157 ;  /* 0x0000009d9a9d7221 */ /* 0x000fe20000010000 */
[C---:B------:R-:W-:Y:S02]  /*f3c0*/  HMMA.16816.F32 R96, R4.reuse, R14, R96 ;  /* 0x0000000e0460723c */ /* 0x040fe40000001860 */
[----:B------:R-:W-:Y:S01]  /*f3d0*/  @P0 SHF.R.S32.HI R12, RZ, 0x1f, R13 ;  /* 0x0000001fff0c0819 */ /* 0x000fe2000001140d */
[----:B------:R-:W-:Y:S02]  /*f3e0*/  @P0 IMAD R152, R152, R13, RZ ;  /* 0x0000000d98980224 */ /* 0x000fe400078e02ff */
[----:B------:R-:W-:Y:S02]  /*f3f0*/  FADD.FTZ R168, R168, R157 ;  /* 0x0000009da8a87221 */ /* 0x000fe40000010000 */
[-C--:B------:R-:W-:Y:S01]  /*f400*/  @P0 IMAD.WIDE.U32 R14, R13, R153.reuse, R200 ;  /* 0x000000990d0e0225 */ /* 0x080fe200078e00c8 */
[----:B-1----:R-:W-:Y:S03]  /*f410*/  HMMA.16816.F32 R120, R4, R8, R120 ;  /* 0x000000080478723c */ /* 0x002fe60000001878 */
[----:B------:R-:W-:-:S02]  /*f420*/  @P0 IMAD R153, R12, R153, R152 ;  /* 0x000000990c990224 */ /* 0x000fc400078e0298 */
[----:B------:R-:W-:Y:S02]  /*f430*/  FADD.FTZ R169, R169, R168 ;  /* 0x000000a8a9a97221 */ /* 0x000fe40000010000 */
[----:B------:R-:W-:Y:S01]  /*f440*/  @P0 IMAD.IADD R153, R15, 0x1, R153 ;  /* 0x000000010f990824 */ /* 0x000fe200078e0299 */
[----:B------:R-:W-:Y:S01]  /*f450*/  @P0 LEA R8, P2, R14, c[0x0][0x1c8], 0x1 ;  /* 0x000072000e080a11 */ /* 0x000fe200078408ff */
[----:B------:R-:W-:Y:S01]  /*f460*/  FADD.FTZ R166, R166, R169 ;  /* 0x000000a9a6a67221 */ /* 0x000fe20000010000 */
[----:B------:R-:W-:Y:S02]  /*f470*/  HMMA.16816.F32 R108, R4, R10, R108 ;  /* 0x0000000a046c723c */ /* 0x000fe4000000186c */
[----:B------:R-:W-:Y:S01]  /*f480*/  @P0 LEA.HI.X R9, R14, c[0x0][0x1cc], R153, 0x1, P2 ;  /* 0x000073000e090a11 */ /* 0x000fe200010f0c99 */
[----:B------:R-:W-:-:S04]  /*f490*/  FADD.FTZ R167, R167, R166 ;  /* 0x000000a6a7a77221 */ /* 0x000fc80000010000 */
[----:B------:R-:W-:Y:S01]  /*f4a0*/  @P0 LEA R10, P2, R188, R8, 0x1 ;  /* 0x00000008bc0a0211 */ /* 0x000fe200078408ff */
[----:B------:R-:W-:Y:S01]  /*f4b0*/  FADD.FTZ R202, R202, R167 ;  /* 0x000000a7caca7221 */ /* 0x000fe20000010000 */
[----:B------:R-:W-:Y:S01]  /*f4c0*/  @!PT LDS RZ, [RZ] ;  /* 0x00000000fffff984 */ /* 0x000fe20000000800 */
[----:B------:R-:W-:Y:S01]  /*f4d0*/  @!PT LDS RZ, [RZ] ;  /* 0x00000000fffff984 */ /* 0x000fe20000000800 */
[----:B------:R-:W-:Y:S01]  /*f4e0*/  @!PT LDS RZ, [RZ] ;  /* 0x00000000fffff984 */ /* 0x000fe20000000800 */
[----:B------:R1:W-:Y:S01]  /*f4f0*/  @P0 LDGSTS.E.BYPASS.LTC128B.128 [R134+0xc100], [R8.64], !P6 ;  /* 0x0c10000008860fae */ /* 0x0003e2000f101d46 */
[C---:B------:R-:W-:Y:S01]  /*f500*/  HMMA.16816.F32 R36, R4.reuse, R148, R36 ;  /* 0x000000940424723c */ /* 0x040fe20000001824 */
[----:B------:R-:W-:Y:S01]  /*f510*/  @P0 LEA.HI.X R11, R188, R9, R187, 0x1, P2 ;  /* 0x00000009bc0b0211 */ /* 0x000fe200010f0cbb */
[----:B------:R-:W-:Y:S01]  /*f520*/  FADD.FTZ R202, R205, R202 ;  /* 0x000000cacdca7221 */ /* 0x000fe20000010000 */
[----:B------:R1:W-:Y:S03]  /*f530*/  @P0 LDGSTS.E.BYPASS.LTC128B.128 [R134+0xe100], [R8.64+0x80], !P5 ;  /* 0x0e10008008860fae */ /* 0x0003e6000e901d46 */
[----:B------:R-:W-:Y:S01]  /*f540*/  FADD.FTZ R203, R203, R202 ;  /* 0x000000cacbcb7221 */ /* 0x000fe20000010000 */
[----:B------:R1:W-:Y:S01]  /*f550*/  @P0 LDGSTS.E.BYPASS.LTC128B.128 [R134+0x10100], [R8.64+0x100], !P1 ;  /* 0x1010010008860fae */ /* 0x0003e2000c901d46 */
[C---:B------:R-:W-:Y:S02]  /*f560*/  HMMA.16816.F32 R40, R4.reuse, R150, R40 ;  /* 0x000000960428723c */ /* 0x040fe40000001828 */
[----:B------:R-:W-:Y:S01]  /*f570*/  FADD.FTZ R213, R204, R203 ;  /* 0x000000cbccd57221 */ /* 0x000fe20000010000 */
[----:B------:R1:W-:Y:S04]  /*f580*/  @P0 LDGSTS.E.BYPASS.LTC128B.128 [R134+0xd100], [R10.64], !P6 ;  /* 0x0d1000000a860fae */ /* 0x0003e8000f101d46 */
[----:B------:R1:W-:Y:S01]  /*f590*/  @P0 LDGSTS.E.BYPASS.LTC128B.128 [R134+0xf100], [R10.64+0x80], !P5 ;  /* 0x0f1000800a860fae */ /* 0x0003e2000e901d46 */
[----:B------:R-:W-:Y:S03]  /*f5a0*/  HMMA.16816.F32 R68, R4, R144, R68 ;  /* 0x000000900444723c */ /* 0x000fe60000001844 */
[----:B------:R1:W-:Y:S01]  /*f5b0*/  @P0 LDGSTS.E.BYPASS.LTC128B.128 [R134+0x11100], [R10.64+0x100], !P1 ;  /* 0x111001000a860fae */ /* 0x0003e2000c901d46 */
[----:B------:R-:W-:-:S03]  /*f5c0*/  ISETP.NE.AND P1, PT, R135, RZ, PT ;  /* 0x000000ff8700720c */ /* 0x000fc60003f25270 */
[----:B------:R-:W0:Y:S01]  /*f5d0*/  LDGDEPBAR ;  /* 0x00000000000079af */ /* 0x000e220000000000 */
        /* <DEDUP_REMOVED lines=11> */
[----:B------:R-:W-:Y:S01]  /*f690*/  HMMA.16816.F32 R112, R4, R22, R112 ;  /* 0x000000160470723c */ /* 0x000fe20000001870 */
[----:B------:R-:W-:Y:S07]  /*f6a0*/  @!P3 BRA `(.L_x_767) ;  /* 0x00002b400000b947 */ /* 0x000fee0003800000 */
[C---:B-1----:R-:W-:Y:S01]  /*f6b0*/  IADD3 R208, P0, R194.reuse, 0x40, RZ ;  /* 0x00000040c2d07810 */ /* 0x042fe20007f1e0ff */
[----:B------:R-:W-:Y:S01]  /*f6c0*/  IMAD.MOV.U32 R135, RZ, RZ, 0x20 ;  /* 0x00000020ff877424 */ /* 0x000fe200078e00ff */
[----:B------:R-:W-:Y:S01]  /*f6d0*/  IADD3 R206, P3, R194, 0x80, RZ ;  /* 0x00000080c2ce7810 */ /* 0x000fe20007f7e0ff */
[----:B------:R-:W-:Y:S01]  /*f6e0*/  IMAD.MOV.U32 R0, RZ, RZ, R3 ;  /* 0x000000ffff007224 */ /* 0x000fe200078e0003 */
[C---:B------:R-:W-:Y:S01]  /*f6f0*/  IADD3 R204, P2, R196.reuse, 0x40, RZ ;  /* 0x00000040c4cc7810 */ /* 0x040fe20007f5e0ff */
[--C-:B------:R-:W-:Y:S01]  /*f700*/  IMAD.X R207, RZ, RZ, R199.reuse, P0 ;  /* 0x000000ffffcf7224 */ /* 0x100fe200000e06c7 */
[----:B------:R-:W-:Y:S01]  /*f710*/  IADD3 R202, P0, R196, 0x80, RZ ;  /* 0x00000080c4ca7810 */ /* 0x000fe20007f1e0ff */
[----:B------:R-:W-:Y:S01]  /*f720*/  IMAD.X R205, RZ, RZ, R199, P3 ;  /* 0x000000ffffcd7224 */ /* 0x000fe200018e06c7 */
[----:B------:R-:W-:Y:S01]  /*f730*/  LEA.HI.SX32 R210, R133, 0xfffffffe, 0x1a ;  /* 0xfffffffe85d27811 */ /* 0x000fe200078fd2ff */
[----:B------:R-:W-:Y:S01]  /*f740*/  IMAD.MOV.U32 R133, RZ, RZ, R132 ;  /* 0x000000ffff857224 */ /* 0x000fe200078e0084 */
[----:B------:R-:W-:Y:S01]  /*f750*/  MOV R209, RZ ;  /* 0x000000ff00d17202 */ /* 0x000fe20000000f00 */
[----:B------:R-:W-:Y:S01]  /*f760*/  IMAD.X R203, RZ, RZ, R201, P2 ;  /* 0x000000ffffcb7224 */ /* 0x000fe200010e06c9 */
[----:B------:R-:W-:Y:S01]  /*f770*/  IADD3.X R193, RZ, R201, RZ, P0, !PT ;  /* 0x000000c9ffc17210 */ /* 0x000fe200007fe4ff */
[----:B------:R-:W-:Y:S01]  /*f780*/  UMOV UR5, 0x1 ;  /* 0x0000000100057882 */ /* 0x000fe20000000000 */
[----:B------:R-:W-:-:S02]  /*f790*/  IADD3 R134, R182, R181, RZ ;  /* 0x000000b5b6867210 */ /* 0x000fc40007ffe0ff */
[----:B------:R-:W-:Y:S02]  /*f7a0*/  SEL R135, R135, 0xffffffe0, !P1 ;  /* 0xffffffe087877807 */ /* 0x000fe40004800000 */
.L_x_768:
[----:B------:R-:W-:Y:S04]  /*f7b0*/  DEPBAR.LE SB0, 0x2 ;  /* 0x000080800000791a */ /* 0x000fe80000000000 */
[----:B------:R-:W-:Y:S01]  /*f7c0*/  BAR.SYNC.DEFER_BLOCKING 0x0 ;  /* 0x0000000000007b1d */ /* 0x000fe20000010000 */
[----:B------:R-:W-:Y:S01]  /*f7d0*/  UIMAD UR4, UR5, 0x6000, URZ ;  /* 0x00006000050478a4 */ /* 0x000fe2000f8e023f */
[C---:B------:R-:W-:Y:S01]  /*f7e0*/  ISETP.NE.AND P0, PT, R210.reuse, RZ, PT ;  /* 0x000000ffd200720c */ /* 0x040fe20003f05270 */
[----:B------:R-:W-:Y:S01]  /*f7f0*/  UIADD3 UR8, UR5, 0x1, URZ ;  /* 0x0000000105087890 */ /* 0x000fe2000fffe03f */
[----:B------:R-:W-:Y:S01]  /*f800*/  IADD3 R212, R210, -0x1, RZ ;  /* 0xffffffffd2d47810 */ /* 0x000fe20007ffe0ff */
[----:B------:R-:W-:Y:S02]  /*f810*/  UISETP.GE.AND UP0, UPT, UR5, 0x1, UPT ;  /* 0x000000010500788c */ /* 0x000fe4000bf06270 */
[----:B------:R-:W-:Y:S02]  /*f820*/  IADD3 R132, R183, UR4, RZ ;  /* 0x00000004b7847c10 */ /* 0x000fe4000fffe0ff */
[----:B------:R-:W-:Y:S02]  /*f830*/  USEL UR5, UR8, URZ, !UP0 ;  /* 0x0000003f08057287 */ /* 0x000fe4000c000000 */
[----:B------:R-:W-:Y:S04]  /*f840*/  IADD3 R3, R135, R132, RZ ;  /* 0x0000008487037210 */ /* 0x000fe80007ffe0ff */
[----:B------:R-:W-:Y:S01]  /*f850*/  @P0 SHF.R.S32.HI R2, RZ, 0x1f, R212 ;  /* 0x0000001fff020819 */ /* 0x000fe200000114d4 */
[----:B------:R-:W-:Y:S04]  /*f860*/  @P0 IMAD.WIDE.U32 R24, R212, c[0x0][0x208], RZ ;  /* 0x00008200d4180a25 */ /* 0x000fe800078e00ff */
[----:B------:R-:W-:Y:S01]  /*f870*/  @P0 IMAD R2, R2, c[0x0][0x208], RZ ;  /* 0x0000820002020a24 */ /* 0x000fe200078e02ff */
[----:B------:R-:W-:Y:S01]  /*f880*/  @P0 SHF.L.U32 R157, R24, 0x6, RZ ;  /* 0x00000006189d0819 */ /* 0x000fe200000006ff */
[----:B------:R-:W-:Y:S01]  /*f890*/  @P0 IMAD R168, R209, 0x6000, R191 ;  /* 0x00006000d1a80824 */ /* 0x000fe200078e02bf */
[----:B------:R-:W-:Y:S01]  /*f8a0*/  LDSM.16.M88.4 R136, [R182] ;  /* 0x00000000b688783b */ /* 0x000fe20000000200 */
[----:B------:R-:W-:Y:S01]  /*f8b0*/  @P0 IMAD R2, R212, c[0x0][0x20c], R2 ;  /* 0x00008300d4020a24 */ /* 0x000fe200078e0202 */
[C---:B-1----:R-:W-:Y:S02]  /*f8c0*/  @P0 IADD3 R34, P2, R157.reuse, R194, RZ ;  /* 0x000000c29d220210 */ /* 0x042fe40007f5e0ff */
[----:B------:R-:W-:Y:S02]  /*f8d0*/  @P0 IADD3 R156, P1, R157, R208, RZ ;  /* 0x000000d09d9c0210 */ /* 0x000fe40007f3e0ff */
[----:B------:R-:W-:Y:S02]  /*f8e0*/  @P0 IADD3 R2, R25, R2, RZ ;  /* 0x0000000219020210 */ /* 0x000fe40007ffe0ff */
[----:B------:R-:W1:Y:S01]  /*f8f0*/  LDSM.16.M88.4 R140, [R183+UR4+0xc100] ;  /* 0x00c10004b78c783b */ /* 0x000e620008000200 */
[----:B------:R-:W-:Y:S02]  /*f900*/  @P0 LEA R160, P4, R34, c[0x0][0x1f8], 0x1 ;  /* 0x00007e0022a00a11 */ /* 0x000fe400078808ff */
[----:B------:R-:W-:Y:S02]  /*f910*/  @P0 SHF.L.U64.HI R2, R24, 0x6, R2 ;  /* 0x0000000618020819 */ /* 0x000fe40000010202 */
[----:B------:R-:W-:Y:S02]  /*f920*/  @P0 IADD3 R32, P3, R157, R206, RZ ;  /* 0x000000ce9d200210 */ /* 0x000fe40007f7e0ff */
[----:B------:R-:W-:Y:S01]  /*f930*/  @P0 IADD3.X R33, R2, R199, RZ, P2, !PT ;  /* 0x000000c702210210 */ /* 0x000fe200017fe4ff */
[----:B------:R-:W2:Y:S01]  /*f940*/  LDSM.16.M88.4 R144, [R183+UR4+0xc900] ;  /* 0x00c90004b790783b */ /* 0x000ea20008000200 */
[----:B------:R-:W-:Y:S02]  /*f950*/  @P0 LEA R164, P2, R32, c[0x0][0x1f8], 0x1 ;  /* 0x00007e0020a40a11 */ /* 0x000fe400078408ff */
[----:B------:R-:W-:Y:S02]  /*f960*/  @P0 LEA.HI.X R161, R34, c[0x0][0x1fc], R33, 0x1, P4 ;  /* 0x00007f0022a10a11 */ /* 0x000fe400020f0c21 */
[----:B------:R-:W-:Y:S02]  /*f970*/  LOP3.LUT P4, RZ, R186, 0x1, RZ, 0xc0, !PT ;  /* 0x00000001baff7812 */ /* 0x000fe4000788c0ff */
[----:B------:R-:W-:Y:S01]  /*f980*/  @P0 IADD3.X R35, R2, R207, RZ, P1, !PT ;  /* 0x000000cf02230210 */ /* 0x000fe20000ffe4ff */
[----:B------:R-:W3:Y:S01]  /*f990*/  LDSM.16.M88.4 R148, [R183+UR4+0xd100] ;  /* 0x00d10004b794783b */ /* 0x000ee20008000200 */
[----:B------:R-:W-:Y:S02]  /*f9a0*/  @P0 LEA R166, P1, R156, c[0x0][0x1f8], 0x1 ;  /* 0x00007e009ca60a11 */ /* 0x000fe400078208ff */
[----:B------:R-:W-:Y:S02]  /*f9b0*/  @P0 IADD3.X R159, R2, R205, RZ, P3, !PT ;  /* 0x000000cd029f0210 */ /* 0x000fe40001ffe4ff */
[----:B------:R-:W-:Y:S02]  /*f9c0*/  @P0 LEA.HI.X R167, R156, c[0x0][0x1fc], R35, 0x1, P1 ;  /* 0x00007f009ca70a11 */ /* 0x000fe400008f0c23 */
[----:B------:R-:W-:Y:S01]  /*f9d0*/  @P0 LEA.HI.X R165, R32, c[0x0][0x1fc], R159, 0x1, P2 ;  /* 0x00007f0020a50a11 */ /* 0x000fe200010f0c9f */
[----:B------:R-:W4:Y:S01]  /*f9e0*/  LDSM.16.M88.4 R152, [R183+UR4+0xd900] ;  /* 0x00d90004b798783b */ /* 0x000f220008000200 */
[----:B------:R-:W-:Y:S04]  /*f9f0*/  @P0 IADD3 R157, P1, R190, R157, RZ ;  /* 0x0000009dbe9d0210 */ /* 0x000fe80007f3e0ff */
[C---:B------:R-:W-:Y:S02]  /*fa00*/  @P0 IADD3 R159, P3, R157.reuse, R194, RZ ;  /* 0x000000c29d9f0210 */ /* 0x040fe40007f7e0ff */
[----:B------:R-:W-:Y:S02]  /*fa10*/  @P0 IADD3 R163, P2, R157, R208, RZ ;  /* 0x000000d09da30210 */ /* 0x000fe40007f5e0ff */
[----:B------:R-:W-:Y:S02]  /*fa20*/  @P0 IADD3.X R2, R189, R2, RZ, P1, !PT ;  /* 0x00000002bd020210 */ /* 0x000fe40000ffe4ff */
[----:B------:R-:W-:Y:S02]  /*fa30*/  @P0 IADD3 R157, P1, R157, R206, RZ ;  /* 0x000000ce9d9d0210 */ /* 0x000fe40007f3e0ff */
[C---:B------:R-:W-:Y:S02]  /*fa40*/  @P0 IADD3.X R156, R2.reuse, R199, RZ, P3, !PT ;  /* 0x000000c7029c0210 */ /* 0x040fe40001ffe4ff */
[C---:B------:R-:W-:Y:S01]  /*fa50*/  @P0 LEA R172, P3, R159.reuse, c[0x0][0x1f8], 0x1 ;  /* 0x00007e009fac0a11 */ /* 0x040fe200078608ff */
[C---:B-1----:R-:W-:Y:S03]  /*fa60*/  HMMA.16816.F32 R4, R136.reuse, R140, RZ ;  /* 0x0000008c8804723c */ /* 0x042fe600000018ff */
[C---:B------:R-:W-:Y:S02]  /*fa70*/  @P0 IADD3.X R158, R2.reuse, R207, RZ, P2, !PT ;  /* 0x000000cf029e0210 */ /* 0x040fe400017fe4ff */
[----:B------:R-:W-:Y:S02]  /*fa80*/  @P0 LEA.HI.X R173, R159, c[0x0][0x1fc], R156, 0x1, P3 ;  /* 0x00007f009fad0a11 */ /* 0x000fe400018f0c9c */
[C---:B------:R-:W-:Y:S01]  /*fa90*/  @P0 LEA R174, P2, R163.reuse, c[0x0][0x1f8], 0x1 ;  /* 0x00007e00a3ae0a11 */ /* 0x040fe200078408ff */
[C---:B------:R-:W-:Y:S01]  /*faa0*/  HMMA.16816.F32 R8, R136.reuse, R142, RZ ;  /* 0x0000008e8808723c */ /* 0x040fe200000018ff */
[----:B------:R-:W-:Y:S03]  /*fab0*/  LDSM.16.M88.4 R140, [R134] ;  /* 0x00000000868c783b */ /* 0x000fe60000000200 */
[----:B------:R-:W-:Y:S02]  /*fac0*/  @P0 LEA.HI.X R175, R163, c[0x0][0x1fc], R158, 0x1, P2 ;  /* 0x00007f00a3af0a11 */ /* 0x000fe400010f0c9e */
[----:B------:R-:W-:Y:S02]  /*fad0*/  @P0 IADD3.X R2, R2, R205, RZ, P1, !PT ;  /* 0x000000cd02020210 */ /* 0x000fe40000ffe4ff */
[C---:B--2---:R-:W-:Y:S01]  /*fae0*/  HMMA.16816.F32 R12, R136.reuse, R144, RZ ;  /* 0x00000090880c723c */ /* 0x044fe200000018ff */
[C---:B------:R-:W-:Y:S04]  /*faf0*/  @P0 LEA R170, P1, R157.reuse, c[0x0][0x1f8], 0x1 ;  /* 0x00007e009daa0a11 */ /* 0x040fe800078208ff */
[----:B------:R-:W-:Y:S02]  /*fb00*/  @P0 LEA.HI.X R171, R157, c[0x0][0x1fc], R2, 0x1, P1 ;  /* 0x00007f009dab0a11 */ /* 0x000fe400008f0c02 */
[-C--:B------:R-:W-:Y:S01]  /*fb10*/  IADD3 R2, R180, R132.reuse, RZ ;  /* 0x00000084b4027210 */ /* 0x080fe20007ffe0ff */
[C---:B------:R-:W-:Y:S01]  /*fb20*/  HMMA.16816.F32 R16, R136.reuse, R146, RZ ;  /* 0x000000928810723c */ /* 0x040fe200000018ff */
[----:B------:R-:W1:Y:S03]  /*fb30*/  LDSM.16.M88.4 R144, [R3+0xc100] ;  /* 0x00c100000390783b */ /* 0x000e660000000200 */
[----:B------:R-:W-:Y:S04]  /*fb40*/  IADD3 R132, R135, R132, R180 ;  /* 0x0000008487847210 */ /* 0x000fe80007ffe0b4 */
[C---:B---3--:R-:W-:Y:S08]  /*fb50*/  HMMA.16816.F32 R20, R136.reuse, R148, RZ ;  /* 0x000000948814723c */ /* 0x048ff000000018ff */
[C---:B------:R-:W-:Y:S01]  /*fb60*/  HMMA.16816.F32 R24, R136.reuse, R150, RZ ;  /* 0x000000968818723c */ /* 0x040fe200000018ff */
[----:B------:R-:W-:Y:S07]  /*fb70*/  LDSM.16.M88.4 R148, [R3+0xd100] ;  /* 0x00d100000394783b */ /* 0x000fee0000000200 */
[C---:B----4-:R-:W-:Y:S08]  /*fb80*/  HMMA.16816.F32 R28, R136.reuse, R152, RZ ;  /* 0x00000098881c723c */ /* 0x050ff000000018ff */
[----:B------:R-:W-:Y:S01]  /*fb90*/  HMMA.16816.F32 R32, R136, R154, RZ ;  /* 0x0000009a8820723c */ /* 0x000fe200000018ff */
[----:B------:R-:W2:Y:S07]  /*fba0*/  LDSM.16.M88.4 R136, [R3+0xc900] ;  /* 0x00c900000388783b */ /* 0x000eae0000000200 */
[C---:B-1----:R-:W-:Y:S01]  /*fbb0*/  HMMA.16816.F32 R4, R140.reuse, R144, R4 ;  /* 0x000000908c04723c */ /* 0x042fe20000001804 */
[----:B------:R-:W1:Y:S07]  /*fbc0*/  LDSM.16.M88.4 R152, [R3+0xd900] ;  /* 0x00d900000398783b */ /* 0x000e6e0000000200 */
[C---:B------:R-:W-:Y:S01]  /*fbd0*/  HMMA.16816.F32 R8, R140.reuse, R146, R8 ;  /* 0x000000928c08723c */ /* 0x040fe20000001808 */
[----:B------:R-:W-:Y:S01]  /*fbe0*/  @!PT LDS RZ, [RZ] ;  /* 0x00000000fffff984 */ /* 0x000fe20000000800 */
[----:B------:R-:W-:Y:S01]  /*fbf0*/  @!PT LDS RZ, [RZ] ;  /* 0x00000000fffff984 */ /* 0x000fe20000000800 */
[----:B------:R-:W-:Y:S01]  /*fc00*/  @!PT LDS RZ, [RZ] ;  /* 0x00000000fffff984 */ /* 0x000fe20000000800 */
[----:B------:R3:W-:Y:S08]  /*fc10*/  @P0 LDGSTS.E.BYPASS.LTC128B.128 [R168], [R160.64], !P6 ;  /* 0x00000000a0a80fae */ /* 0x0007f0000f101d46 */
[----:B------:R4:W-:Y:S08]  /*fc20*/  @P0 LDGSTS.E.BYPASS.LTC128B.128 [R168+0x2000], [R166.64], !P5 ;  /* 0x02000000a6a80fae */ /* 0x0009f0000e901d46 */
[----:B------:R4:W-:Y:S01]  /*fc30*/  @P0 LDGSTS.E.BYPASS.LTC128B.128 [R168+0x4000], [R164.64], !P4 ;  /* 0x04000000a4a80fae */ /* 0x0009e2000e101d46 */
[C---:B--2---:R-:W-:Y:S07]  /*fc40*/  HMMA.16816.F32 R12, R140.reuse, R136, R12 ;  /* 0x000000888c0c723c */ /* 0x044fee000000180c */
[----:B------:R2:W-:Y:S01]  /*fc50*/  @P0 LDGSTS.E.BYPASS.LTC128B.128 [R168+0x1000], [R172.64], !P6 ;  /* 0x01000000aca80fae */ /* 0x0005e2000f101d46 */
[C---:B------:R-:W-:Y:S07]  /*fc60*/  HMMA.16816.F32 R16, R140.reuse, R138, R16 ;  /* 0x0000008a8c10723c */ /* 0x040fee0000001810 */
[----:B------:R5:W-:Y:S01]  /*fc70*/  @P0 LDGSTS.E.BYPASS.LTC128B.128 [R168+0x3000], [R174.64], !P5 ;  /* 0x03000000aea80fae */ /* 0x000be2000e901d46 */
[C---:B------:R-:W-:Y:S07]  /*fc80*/  HMMA.16816.F32 R20, R140.reuse, R148, R20 ;  /* 0x000000948c14723c */ /* 0x040fee0000001814 */
[----:B------:R5:W-:Y:S01]  /*fc90*/  @P0 LDGSTS.E.BYPASS.LTC128B.128 [R168+0x5000], [R170.64], !P4 ;  /* 0x05000000aaa80fae */ /* 0x000be2000e101d46 */
[----:B------:R-:W-:Y:S01]  /*fca0*/  ISETP.GE.AND P0, PT, R210, 0x2, PT ;  /* 0x00000002d200780c */ /* 0x000fe20003f06270 */
[C---:B------:R-:W-:Y:S06]  /*fcb0*/  HMMA.16816.F32 R24, R140.reuse, R150, R24 ;  /* 0x000000968c18723c */ /* 0x040fec0000001818 */
[----:B------:R-:W-:Y:S01]  /*fcc0*/  LDSM.16.M88.4 R144, [R179] ;  /* 0x00000000b390783b */ /* 0x000fe20000000200 */
[----:B--2---:R-:W-:Y:S01]  /*fcd0*/  IADD3 R172, R180, R3, RZ ;  /* 0x00000003b4ac7210 */ /* 0x004fe20007ffe0ff */
[C---:B-1----:R-:W-:Y:S06]  /*fce0*/  HMMA.16816.F32 R28, R140.reuse, R152, R28 ;  /* 0x000000988c1c723c */ /* 0x042fec000000181c */
[----:B------:R-:W1:Y:S02]  /*fcf0*/  LDSM.16.M88.4 R156, [R2+0xc100] ;  /* 0x00c10000029c783b */ /* 0x000e640000000200 */
[----:B------:R-:W-:Y:S06]  /*fd00*/  HMMA.16816.F32 R32, R140, R154, R32 ;  /* 0x0000009a8c20723c */ /* 0x000fec0000001820 */
[----:B---3--:R-:W2:Y:S08]  /*fd10*/  LDSM.16.M88.4 R160, [R2+0xc900] ;  /* 0x00c9000002a0783b */ /* 0x008eb00000000200 */
[----:B------:R-:W3:Y:S08]  /*fd20*/  LDSM.16.M88.4 R136, [R2+0xd100] ;  /* 0x00d100000288783b */ /* 0x000ef00000000200 */
[----:B------:R-:W0:Y:S08]  /*fd30*/  LDGDEPBAR ;  /* 0x00000000000079af */ /* 0x000e300000000000 */
[----:B----4-:R-:W4:Y:S01]  /*fd40*/  LDSM.16.M88.4 R164, [R2+0xd900] ;  /* 0x00d9000002a4783b */ /* 0x010f220000000200 */
[C---:B-1----:R-:W-:Y:S07]  /*fd50*/  HMMA.16816.F32 R4, R144.reuse, R156, R4 ;  /* 0x0000009c9004723c */ /* 0x042fee0000001804 */
[----:B------:R-:W-:Y:S01]  /*fd60*/  LDSM.16.M88.4 R148, [R178] ;  /* 0x00000000b294783b */ /* 0x000fe20000000200 */
[C---:B------:R-:W-:Y:S07]  /*fd70*/  HMMA.16816.F32 R8, R144.reuse, R158, R8 ;  /* 0x0000009e9008723c */ /* 0x040fee0000001808 */
[----:B-----5:R-:W1:Y:S01]  /*fd80*/  LDSM.16.M88.4 R168, [R172+0xc100] ;  /* 0x00c10000aca8783b */ /* 0x020e620000000200 */
[C---:B--2---:R-:W-:Y:S07]  /*fd90*/  HMMA.16816.F32 R12, R144.reuse, R160, R12 ;  /* 0x000000a0900c723c */ /* 0x044fee000000180c */
[----:B------:R-:W2:Y:S01]  /*fda0*/  LDSM.16.M88.4 R140, [R172+0xc900] ;  /* 0x00c90000ac8c783b */ /* 0x000ea20000000200 */
[C---:B------:R-:W-:Y:S07]  /*fdb0*/  HMMA.16816.F32 R16, R144.reuse, R162, R16 ;  /* 0x000000a29010723c */ /* 0x040fee0000001810 */
[----:B------:R-:W5:Y:S01]  /*fdc0*/  LDSM.16.M88.4 R152, [R172+0xd100] ;  /* 0x00d10000ac98783b */ /* 0x000f620000000200 */
[C---:B---3--:R-:W-:Y:S07]  /*fdd0*/  HMMA.16816.F32 R20, R144.reuse, R136, R20 ;  /* 0x000000889014723c */ /* 0x048fee0000001814 */
[----:B------:R-:W3:Y:S01]  /*fde0*/  LDSM.16.M88.4 R156, [R172+0xd900] ;  /* 0x00d90000ac9c783b */ /* 0x000ee20000000200 */
[C---:B------:R-:W-:Y:S07]  /*fdf0*/  HMMA.16816.F32 R24, R144.reuse, R138, R24 ;  /* 0x0000008a9018723c */ /* 0x040fee0000001818 */
[----:B------:R-:W-:Y:S01]  /*fe00*/  LDSM.16.M88.4 R136, [R182+0x4000] ;  /* 0x00400000b688783b */ /* 0x000fe20000000200 */
[C---:B----4-:R-:W-:Y:S07]  /*fe10*/  HMMA.16816.F32 R28, R144.reuse, R164, R28 ;  /* 0x000000a4901c723c */ /* 0x050fee000000181c */
[----:B------:R-:W-:Y:S01]  /*fe20*/  LDSM.16.M88.4 R160, [R183+UR4+0xe900] ;  /* 0x00e90004b7a0783b */ /* 0x000fe20008000200 */
[----:B------:R-:W-:Y:S07]  /*fe30*/  HMMA.16816.F32 R32, R144, R166, R32 ;  /* 0x000000a69020723c */ /* 0x000fee0000001820 */
[----:B------:R-:W4:Y:S01]  /*fe40*/  LDSM.16.M88.4 R144, [R183+UR4+0xe100] ;  /* 0x00e10004b790783b */ /* 0x000f220008000200 */
[C---:B-1----:R-:W-:Y:S07]  /*fe50*/  HMMA.16816.F32 R4, R148.reuse, R168, R4 ;  /* 0x000000a89404723c */ /* 0x042fee0000001804 */
[----:B------:R-:W-:Y:S01]  /*fe60*/  LDSM.16.M88.4 R164, [R134+0x4000] ;  /* 0x0040000086a4783b */ /* 0x000fe20000000200 */
[C---:B------:R-:W-:Y:S07]  /*fe70*/  HMMA.16816.F32 R8, R148.reuse, R170, R8 ;  /* 0x000000aa9408723c */ /* 0x040fee0000001808 */
[----:B------:R-:W-:Y:S01]  /*fe80*/  LDSM.16.M88.4 R168, [R3+0xe100] ;  /* 0x00e1000003a8783b */ /* 0x000fe20000000200 */
[C---:B--2---:R-:W-:Y:S08]  /*fe90*/  HMMA.16816.F32 R12, R148.reuse, R140, R12 ;  /* 0x0000008c940c723c */ /* 0x044ff0000000180c */
[C---:B------:R-:W-:Y:S01]  /*fea0*/  HMMA.16816.F32 R16, R148.reuse, R142, R16 ;  /* 0x0000008e9410723c */ /* 0x040fe20000001810 */
[----:B------:R-:W1:Y:S07]  /*feb0*/  LDSM.16.M88.4 R140, [R183+UR4+0xf100] ;  /* 0x00f10004b78c783b */ /* 0x000e6e0008000200 */
[C---:B-----5:R-:W-:Y:S08]  /*fec0*/  HMMA.16816.F32 R20, R148.reuse, R152, R20 ;  /* 0x000000989414723c */ /* 0x060ff00000001814 */
[C---:B------:R-:W-:Y:S01]  /*fed0*/  HMMA.16816.F32 R24, R148.reuse, R154, R24 ;  /* 0x0000009a9418723c */ /* 0x040fe20000001818 */
[----:B------:R-:W2:Y:S07]  /*fee0*/  LDSM.16.M88.4 R152, [R183+UR4+0xf900] ;  /* 0x00f90004b798783b */ /* 0x000eae0008000200 */
[C---:B---3--:R-:W-:Y:S08]  /*fef0*/  HMMA.16816.F32 R28, R148.reuse, R156, R28 ;  /* 0x0000009c941c723c */ /* 0x048ff0000000181c */
[----:B------:R-:W-:Y:S01]  /*ff00*/  HMMA.16816.F32 R32, R148, R158, R32 ;  /* 0x0000009e9420723c */ /* 0x000fe20000001820 */
[----:B------:R-:W3:Y:S07]  /*ff10*/  LDSM.16.M88.4 R148, [R3+0xe900] ;  /* 0x00e900000394783b */ /* 0x000eee0000000200 */
[C---:B----4-:R-:W-:Y:S01]  /*ff20*/  HMMA.16816.F32 R4, R136.reuse, R144, R4 ;  /* 0x000000908804723c */ /* 0x050fe20000001804 */
[----:B------:R-:W-:Y:S07]  /*ff30*/  LDSM.16.M88.4 R156, [R3+0xf900] ;  /* 0x00f90000039c783b */ /* 0x000fee0000000200 */
[C---:B------:R-:W-:Y:S01]  /*ff40*/  HMMA.16816.F32 R8, R136.reuse, R146, R8 ;  /* 0x000000928808723c */ /* 0x040fe20000001808 */
        /* <DEDUP_REMOVED lines=8> */
[----:B------:R-:W-:Y:S01]  /*ffd0*/  HMMA.16816.F32 R32, R136, R154, R32 ;  /* 0x0000009a8820723c */ /* 0x000fe20000001820 */
[----:B------:R-:W2:Y:S07]  /*ffe0*/  LDSM.16.M88.4 R136, [R2+0xe900] ;  /* 0x00e900000288783b */ /* 0x000eae0000000200 */
[C---:B------:R-:W-:Y:S01]  /*fff0*/  HMMA.16816.F32 R4, R164.reuse, R168, R4 ;  /* 0x000000a8a404723c */ /* 0x040fe20000001804 */
[----:B------:R-:W-:Y:S07]  /*10000*/  LDSM.16.M88.4 R152, [R178+0x4000] ;  /* 0x00400000b298783b */ /* 0x000fee0000000200 */
[C---:B------:R-:W-:Y:S01]  /*10010*/  HMMA.16816.F32 R8, R164.reuse, R170, R8 ;  /* 0x000000aaa408723c */ /* 0x040fe20000001808 */
[----:B------:R-:W-:Y:S07]  /*10020*/  LDSM.16.M88.4 R168, [R172+0xe100] ;  /* 0x00e10000aca8783b */ /* 0x000fee0000000200 */
[C---:B---3--:R-:W-:Y:S01]  /*10030*/  HMMA.16816.F32 R12, R164.reuse, R148, R12 ;  /* 0x00000094a40c723c */ /* 0x048fe2000000180c */
[----:B------:R-:W-:Y:S07]  /*10040*/  LDSM.16.M88.4 R172, [R172+0x10100] ;  /* 0x01010000acac783b */ /* 0x000fee0000000200 */
[C---:B------:R-:W-:Y:S01]  /*10050*/  HMMA.16816.F32 R16, R164.reuse, R150, R16 ;  /* 0x00000096a410723c */ /* 0x040fe20000001810 */
[----:B------:R-:W3:Y:S07]  /*10060*/  LDSM.16.M88.4 R148, [R2+0xf100] ;  /* 0x00f100000294783b */ /* 0x000eee0000000200 */
[C---:B----4-:R-:W-:Y:S08]  /*10070*/  HMMA.16816.F32 R20, R164.reuse, R144, R20 ;  /* 0x00000090a414723c */ /* 0x050ff00000001814 */
[C---:B------:R-:W-:Y:S01]  /*10080*/  HMMA.16816.F32 R24, R164.reuse, R146, R24 ;  /* 0x00000092a418723c */ /* 0x040fe20000001818 */
[----:B------:R-:W4:Y:S07]  /*10090*/  LDSM.16.M88.4 R144, [R2+0xf900] ;  /* 0x00f900000290783b */ /* 0x000f2e0000000200 */
[C---:B------:R-:W-:Y:S08]  /*100a0*/  HMMA.16816.F32 R28, R164.reuse, R156, R28 ;  /* 0x0000009ca41c723c */ /* 0x040ff0000000181c */
[----:B------:R-:W-:Y:S01]  /*100b0*/  HMMA.16816.F32 R32, R164, R158, R32 ;  /* 0x0000009ea420723c */ /* 0x000fe20000001820 */
[----:B------:R-:W5:Y:S07]  /*100c0*/  LDSM.16.M88.4 R156, [R132+0xe900] ;  /* 0x00e90000849c783b */ /* 0x000f6e0000000200 */
[C---:B-1----:R-:W-:Y:S01]  /*100d0*/  HMMA.16816.F32 R4, R140.reuse, R160, R4 ;  /* 0x000000a08c04723c */ /* 0x042fe20000001804 */
[----:B------:R-:W-:Y:S07]  /*100e0*/  LDSM.16.M88.4 R164, [R183+UR4+0x11100] ;  /* 0x01110004b7a4783b */ /* 0x000fee0008000200 */
[C---:B------:R-:W-:Y:S01]  /*100f0*/  HMMA.16816.F32 R8, R140.reuse, R162, R8 ;  /* 0x000000a28c08723c */ /* 0x040fe20000001808 */
[----:B------:R-:W-:Y:S07]  /*10100*/  LDSM.16.M88.4 R160, [R183+UR4+0x10900] ;  /* 0x01090004b7a0783b */ /* 0x000fee0008000200 */
[C---:B--2---:R-:W-:Y:S08]  /*10110*/  HMMA.16816.F32 R12, R140.reuse, R136, R12 ;  /* 0x000000888c0c723c */ /* 0x044ff0000000180c */
[C---:B------:R-:W-:Y:S01]  /*10120*/  HMMA.16816.F32 R16, R140.reuse, R138, R16 ;  /* 0x0000008a8c10723c */ /* 0x040fe20000001810 */
[----:B------:R-:W1:Y:S07]  /*10130*/  LDSM.16.M88.4 R136, [R132+0xf100] ;  /* 0x00f100008488783b */ /* 0x000e6e0000000200 */
[C---:B---3--:R-:W-:Y:S08]  /*10140*/  HMMA.16816.F32 R20, R140.reuse, R148, R20 ;  /* 0x000000948c14723c */ /* 0x048ff00000001814 */
[C---:B------:R-:W-:Y:S01]  /*10150*/  HMMA.16816.F32 R24, R140.reuse, R150, R24 ;  /* 0x000000968c18723c */ /* 0x040fe20000001818 */
[----:B------:R-:W2:Y:S07]  /*10160*/  LDSM.16.M88.4 R148, [R132+0xf900] ;  /* 0x00f900008494783b */ /* 0x000eae0000000200 */
[C---:B----4-:R-:W-:Y:S08]  /*10170*/  HMMA.16816.F32 R28, R140.reuse, R144, R28 ;  /* 0x000000908c1c723c */ /* 0x050ff0000000181c */
[----:B------:R-:W-:Y:S01]  /*10180*/  HMMA.16816.F32 R32, R140, R146, R32 ;  /* 0x000000928c20723c */ /* 0x000fe20000001820 */
[----:B------:R-:W-:Y:S07]  /*10190*/  LDSM.16.M88.4 R140, [R182+0x8000] ;  /* 0x00800000b68c783b */ /* 0x000fee0000000200 */
[C---:B------:R-:W-:Y:S01]  /*101a0*/  HMMA.16816.F32 R4, R152.reuse, R168, R4 ;  /* 0x000000a89804723c */ /* 0x040fe20000001804 */
[----:B------:R-:W3:Y:S07]  /*101b0*/  LDSM.16.M88.4 R144, [R183+UR4+0x10100] ;  /* 0x01010004b790783b */ /* 0x000eee0008000200 */
[C---:B------:R-:W-:Y:S01]  /*101c0*/  HMMA.16816.F32 R8, R152.reuse, R170, R8 ;  /* 0x000000aa9808723c */ /* 0x040fe20000001808 */
[----:B------:R-:W-:Y:S07]  /*101d0*/  LDSM.16.M88.4 R168, [R3+0x10100] ;  /* 0x0101000003a8783b */ /* 0x000fee0000000200 */
[C---:B-----5:R-:W-:Y:S08]  /*101e0*/  HMMA.16816.F32 R12, R152.reuse, R156, R12 ;  /* 0x0000009c980c723c */ /* 0x060ff0000000180c */
[C---:B------:R-:W-:Y:S01]  /*101f0*/  HMMA.16816.F32 R16, R152.reuse, R158, R16 ;  /* 0x0000009e9810723c */ /* 0x040fe20000001810 */
[----:B------:R-:W4:Y:S07]  /*10200*/  LDSM.16.M88.4 R156, [R183+UR4+0x11900] ;  /* 0x01190004b79c783b */ /* 0x000f2e0008000200 */
[C---:B-1----:R-:W-:Y:S08]  /*10210*/  HMMA.16816.F32 R20, R152.reuse, R136, R20 ;  /* 0x000000889814723c */ /* 0x042ff00000001814 */
[C---:B------:R-:W-:Y:S01]  /*10220*/  HMMA.16816.F32 R24, R152.reuse, R138, R24 ;  /* 0x0000008a9818723c */ /* 0x040fe20000001818 */
[----:B------:R-:W1:Y:S07]  /*10230*/  LDSM.16.M88.4 R136, [R134+0x8000] ;  /* 0x008000008688783b */ /* 0x000e6e0000000200 */
[C---:B--2---:R-:W-:Y:S08]  /*10240*/  HMMA.16816.F32 R28, R152.reuse, R148, R28 ;  /* 0x00000094981c723c */ /* 0x044ff0000000181c */
[----:B------:R-:W-:Y:S01]  /*10250*/  HMMA.16816.F32 R32, R152, R150, R32 ;  /* 0x000000969820723c */ /* 0x000fe20000001820 */
[----:B------:R-:W2:Y:S07]  /*10260*/  LDSM.16.M88.4 R148, [R3+0x10900] ;  /* 0x010900000394783b */ /* 0x000eae0000000200 */
[C---:B---3--:R-:W-:Y:S01]  /*10270*/  HMMA.16816.F32 R4, R140.reuse, R144, R4 ;  /* 0x000000908c04723c */ /* 0x048fe20000001804 */
[----:B------:R-:W-:Y:S07]  /*10280*/  LDSM.16.M88.4 R152, [R3+0x11900] ;  /* 0x011900000398783b */ /* 0x000fee0000000200 */
[C---:B------:R-:W-:Y:S01]  /*10290*/  HMMA.16816.F32 R8, R140.reuse, R146, R8 ;  /* 0x000000928c08723c */ /* 0x040fe20000001808 */
[----:B------:R-:W3:Y:S07]  /*102a0*/  LDSM.16.M88.4 R144, [R3+0x11100] ;  /* 0x011100000390783b */ /* 0x000eee0000000200 */
        /* <DEDUP_REMOVED lines=9> */
[C---:B-1----:R-:W-:Y:S01]  /*10340*/  HMMA.16816.F32 R4, R136.reuse, R168, R4 ;  /* 0x000000a88804723c */ /* 0x042fe20000001804 */
[----:B------:R-:W1:Y:S07]  /*10350*/  LDSM.16.M88.4 R156, [R2+0x11100] ;  /* 0x01110000029c783b */ /* 0x000e6e0000000200 */
[C---:B------:R-:W-:Y:S01]  /*10360*/  HMMA.16816.F32 R8, R136.reuse, R170, R8 ;  /* 0x000000aa8808723c */ /* 0x040fe20000001808 */
[----:B------:R-:W-:Y:S07]  /*10370*/  LDSM.16.M88.4 R168, [R178+0x8000] ;  /* 0x00800000b2a8783b */ /* 0x000fee0000000200 */
[C---:B--2---:R-:W-:Y:S08]  /*10380*/  HMMA.16816.F32 R12, R136.reuse, R148, R12 ;  /* 0x00000094880c723c */ /* 0x044ff0000000180c */
[C---:B------:R-:W-:Y:S01]  /*10390*/  HMMA.16816.F32 R16, R136.reuse, R150, R16 ;  /* 0x000000968810723c */ /* 0x040fe20000001810 */
[----:B------:R-:W2:Y:S07]  /*103a0*/  LDSM.16.M88.4 R148, [R2+0x11900] ;  /* 0x011900000294783b */ /* 0x000eae0000000200 */
[C---:B---3--:R-:W-:Y:S08]  /*103b0*/  HMMA.16816.F32 R20, R136.reuse, R144, R20 ;  /* 0x000000908814723c */ /* 0x048ff00000001814 */
[C---:B------:R-:W-:Y:S01]  /*103c0*/  HMMA.16816.F32 R24, R136.reuse, R146, R24 ;  /* 0x000000928818723c */ /* 0x040fe20000001818 */
[----:B------:R-:W-:Y:S07]  /*103d0*/  LDSM.16.M88.4 R144, [R132+0x11900] ;  /* 0x011900008490783b */ /* 0x000fee0000000200 */
[C---:B------:R-:W-:Y:S08]  /*103e0*/  HMMA.16816.F32 R28, R136.reuse, R152, R28 ;  /* 0x00000098881c723c */ /* 0x040ff0000000181c */
[----:B------:R-:W-:Y:S01]  /*103f0*/  HMMA.16816.F32 R32, R136, R154, R32 ;  /* 0x0000009a8820723c */ /* 0x000fe20000001820 */
[----:B------:R-:W3:Y:S07]  /*10400*/  LDSM.16.M88.4 R136, [R132+0x10900] ;  /* 0x010900008488783b */ /* 0x000eee0000000200 */
[C---:B-----5:R-:W-:Y:S08]  /*10410*/  HMMA.16816.F32 R4, R160.reuse, R164, R4 ;  /* 0x000000a4a004723c */ /* 0x060ff00000001804 */
[C---:B------:R-:W-:Y:S08]  /*10420*/  HMMA.16816.F32 R8, R160.reuse, R166, R8 ;  /* 0x000000a6a008723c */ /* 0x040ff00000001808 */
[C---:B----4-:R-:W-:Y:S08]  /*10430*/  HMMA.16816.F32 R12, R160.reuse, R140, R12 ;  /* 0x0000008ca00c723c */ /* 0x050ff0000000180c */
[C---:B------:R-:W-:Y:S01]  /*10440*/  HMMA.16816.F32 R16, R160.reuse, R142, R16 ;  /* 0x0000008ea010723c */ /* 0x040fe20000001810 */
[----:B------:R-:W4:Y:S01]  /*10450*/  LDSM.16.M88.4 R140, [R132+0x11100] ;  /* 0x01110000848c783b */ /* 0x000f220000000200 */
[----:B------:R-:W-:Y:S06]  /*10460*/  DEPBAR.LE SB0, 0x2 ;  /* 0x000080800000791a */ /* 0x000fec0000000000 */
[C---:B-1----:R-:W-:Y:S01]  /*10470*/  HMMA.16816.F32 R20, R160.reuse, R156, R20 ;  /* 0x0000009ca014723c */ /* 0x042fe20000001814 */
[----:B------:R-:W-:Y:S07]  /*10480*/  BAR.SYNC.DEFER_BLOCKING 0x0 ;  /* 0x0000000000007b1d */ /* 0x000fee0000010000 */
[C---:B------:R-:W-:Y:S08]  /*10490*/  HMMA.16816.F32 R24, R160.reuse, R158, R24 ;  /* 0x0000009ea018723c */ /* 0x040ff00000001818 */
[C---:B--2---:R-:W-:Y:S08]  /*104a0*/  HMMA.16816.F32 R28, R160.reuse, R148, R28 ;  /* 0x00000094a01c723c */ /* 0x044ff0000000181c */
[----:B------:R-:W-:Y:S01]  /*104b0*/  HMMA.16816.F32 R32, R160, R150, R32 ;  /* 0x00000096a020723c */ /* 0x000fe20000001820 */
[----:B------:R-:W-:Y:S07]  /*104c0*/  LDSM.16.MT88.4 R148, [R177+UR4+0x2900] ;  /* 0x00290004b194783b */ /* 0x000fee0008004200 */
[C---:B------:R-:W-:Y:S08]  /*104d0*/  HMMA.16816.F32 R4, R168.reuse, R172, R4 ;  /* 0x000000aca804723c */ /* 0x040ff00000001804 */
[C---:B------:R-:W-:Y:S08]  /*104e0*/  HMMA.16816.F32 R8, R168.reuse, R174, R8 ;  /* 0x000000aea808723c */ /* 0x040ff00000001808 */
[C---:B---3--:R-:W-:Y:S08]  /*104f0*/  HMMA.16816.F32 R12, R168.reuse, R136, R12 ;  /* 0x00000088a80c723c */ /* 0x048ff0000000180c */
[C---:B------:R-:W-:Y:S01]  /*10500*/  HMMA.16816.F32 R16, R168.reuse, R138, R16 ;  /* 0x0000008aa810723c */ /* 0x040fe20000001810 */
[----:B------:R-:W-:Y:S03]  /*10510*/  LDSM.16.MT88.4 R136, [R177+UR4+0x100] ;  /* 0x00010004b188783b */ /* 0x000fe60008004200 */
        /* <DEDUP_REMOVED lines=8> */
[C---:B------:R-:W-:Y:S04]  /*105a0*/  HMMA.16816.F32 R28, R168.reuse, R144, R28 ;  /* 0x00000090a81c723c */ /* 0x040fe8000000181c */
        /* <DEDUP_REMOVED lines=21> */
[----:B------:R-:W-:Y:S04]  /*10700*/  FMNMX.FTZ R3, R29, R2, !PT ;  /* 0x000000021d037209 */ /* 0x000fe80007810000 */
        /* <DEDUP_REMOVED lines=12> */
[C---:B------:R-:W-:Y:S02]  /*107d0*/  FADD.FTZ R133, -R132.reuse, R133 ;  /* 0x0000008584857221 */ /* 0x040fe40000010100 */
[----:B------:R-:W-:Y:S01]  /*107e0*/  FMUL.FTZ R172, R132, c[0x0][0x2d0] ;  /* 0x0000b40084ac7a20 */ /* 0x000fe20000410000 */
[----:B--2---:R-:W-:Y:S01]  /*107f0*/  FMNMX.FTZ R3, R156, R3, !PT ;  /* 0x000000039c037209 */ /* 0x004fe20007810000 */
[----:B------:R-:W-:Y:S01]  /*10800*/  FMUL.FTZ R2, R133, c[0x0][0x2d0] ;  /* 0x0000b40085027a20 */ /* 0x000fe20000410000 */
[----:B------:R-:W-:Y:S01]  /*10810*/  LDSM.16.MT88.4 R156, [R176+UR4+0x2900] ;  /* 0x00290004b09c783b */ /* 0x000fe20008004200 */
[----:B------:R-:W-:Y:S02]  /*10820*/  FFMA.FTZ R162, R4, c[0x0][0x2d0], -R172 ;  /* 0x0000b40004a27a23 */ /* 0x000fe400000108ac */
[C---:B------:R-:W-:Y:S02]  /*10830*/  FADD.FTZ R133, -R3.reuse, R0 ;  /* 0x0000000003857221 */ /* 0x040fe40000010100 */
[----:B------:R-:W-:Y:S01]  /*10840*/  FMUL.FTZ R169, R3, c[0x0][0x2d0] ;  /* 0x0000b40003a97a20 */ /* 0x000fe20000410000 */
[----:B------:R-:W1:Y:S01]  /*10850*/  MUFU.EX2 R2, R2 ;  /* 0x0000000200027308 */ /* 0x000e620000000800 */
[----:B------:R-:W-:Y:S02]  /*10860*/  FMUL.FTZ R0, R133, c[0x0][0x2d0] ;  /* 0x0000b40085007a20 */ /* 0x000fe40000410000 */
[--C-:B------:R-:W-:Y:S02]  /*10870*/  FFMA.FTZ R163, R5, c[0x0][0x2d0], -R172.reuse ;  /* 0x0000b40005a37a23 */ /* 0x100fe400000108ac */
[--C-:B------:R-:W-:Y:S01]  /*10880*/  FFMA.FTZ R166, R8, c[0x0][0x2d0], -R172.reuse ;  /* 0x0000b40008a67a23 */ /* 0x100fe200000108ac */
[----:B------:R-:W-:Y:S01]  /*10890*/  IADD3 R8, R177, UR4, RZ ;  /* 0x00000004b1087c10 */ /* 0x000fe2000fffe0ff */
[--C-:B------:R-:W-:Y:S02]  /*108a0*/  FFMA.FTZ R161, R9, c[0x0][0x2d0], -R172.reuse ;  /* 0x0000b40009a17a23 */ /* 0x100fe400000108ac */
[--C-:B------:R-:W-:Y:S01]  /*108b0*/  FFMA.FTZ R167, R6, c[0x0][0x2d0], -R169.reuse ;  /* 0x0000b40006a77a23 */ /* 0x100fe200000108a9 */
[----:B------:R-:W2:Y:S01]  /*108c0*/  MUFU.EX2 R0, R0 ;  /* 0x0000000000007308 */ /* 0x000ea20000000800 */
[--C-:B------:R-:W-:Y:S01]  /*108d0*/  FFMA.FTZ R168, R7, c[0x0][0x2d0], -R169.reuse ;  /* 0x0000b40007a87a23 */ /* 0x100fe200000108a9 */
[----:B------:R-:W-:Y:S01]  /*108e0*/  IADD3 R133, R181, R8, RZ ;  /* 0x00000008b5857210 */ /* 0x000fe20007ffe0ff */
[--C-:B------:R-:W-:Y:S02]  /*108f0*/  FFMA.FTZ R164, R10, c[0x0][0x2d0], -R169.reuse ;  /* 0x0000b4000aa47a23 */ /* 0x100fe400000108a9 */
[--C-:B------:R-:W-:Y:S02]  /*10900*/  FFMA.FTZ R165, R11, c[0x0][0x2d0], -R169.reuse ;  /* 0x0000b4000ba57a23 */ /* 0x100fe400000108a9 */
[----:B------:R-:W3:Y:S01]  /*10910*/  LDSM.16.MT88.4 R140, [R133+0x100] ;  /* 0x00010000858c783b */ /* 0x000ee20000004200 */
[--C-:B------:R-:W-:Y:S02]  /*10920*/  FFMA.FTZ R219, R26, c[0x0][0x2d0], -R169.reuse ;  /* 0x0000b4001adb7a23 */ /* 0x100fe400000108a9 */
[----:B------:R-:W-:Y:S01]  /*10930*/  MUFU.EX2 R162, R162 ;  /* 0x000000a200a27308 */ /* 0x000fe20000000800 */
[--C-:B------:R-:W-:Y:S02]  /*10940*/  FFMA.FTZ R220, R27, c[0x0][0x2d0], -R169.reuse ;  /* 0x0000b4001bdc7a23 */ /* 0x100fe400000108a9 */
[--C-:B------:R-:W-:Y:S02]  /*10950*/  FFMA.FTZ R221, R28, c[0x0][0x2d0], -R172.reuse ;  /* 0x0000b4001cdd7a23 */ /* 0x100fe400000108ac */
[C---:B-1----:R-:W-:Y:S01]  /*10960*/  FMUL.FTZ R4, R2.reuse, R128 ;  /* 0x0000008002047220 */ /* 0x042fe20000410000 */
[----:B------:R-:W-:Y:S01]  /*10970*/  LDSM.16.MT88.4 R152, [R133+0x2900] ;  /* 0x002900008598783b */ /* 0x000fe20000004200 */
[C---:B------:R-:W-:Y:S02]  /*10980*/  FMUL.FTZ R5, R2.reuse, R129 ;  /* 0x0000008102057220 */ /* 0x040fe40000410000 */
[C---:B------:R-:W-:Y:S01]  /*10990*/  FMUL.FTZ R8, R2.reuse, R124 ;  /* 0x0000007c02087220 */ /* 0x040fe20000410000 */
[----:B------:R-:W1:Y:S01]  /*109a0*/  MUFU.EX2 R163, R163 ;  /* 0x000000a300a37308 */ /* 0x000e620000000800 */
[C---:B------:R-:W-:Y:S02]  /*109b0*/  FMUL.FTZ R9, R2.reuse, R125 ;  /* 0x0000007d02097220 */ /* 0x040fe40000410000 */
[----:B------:R-:W-:Y:S02]  /*109c0*/  FMUL.FTZ R36, R2, R36 ;  /* 0x0000002402247220 */ /* 0x000fe40000410000 */
[C---:B--2---:R-:W-:Y:S02]  /*109d0*/  FMUL.FTZ R6, R0.reuse, R130 ;  /* 0x0000008200067220 */ /* 0x044fe40000410000 */
[C---:B------:R-:W-:Y:S02]  /*109e0*/  FMUL.FTZ R7, R0.reuse, R131 ;  /* 0x0000008300077220 */ /* 0x040fe40000410000 */
[C---:B------:R-:W-:Y:S01]  /*109f0*/  FMUL.FTZ R10, R0.reuse, R126 ;  /* 0x0000007e000a7220 */ /* 0x040fe20000410000 */
[----:B------:R-:W-:Y:S01]  /*10a00*/  MUFU.EX2 R166, R166 ;  /* 0x000000a600a67308 */ /* 0x000fe20000000800 */
[----:B------:R-:W-:Y:S02]  /*10a10*/  FMUL.FTZ R11, R0, R127 ;  /* 0x0000007f000b7220 */ /* 0x000fe40000410000 */
[----:B------:R-:W2:Y:S01]  /*10a20*/  LDSM.16.MT88.4 R124, [R176+UR4+0x100] ;  /* 0x00010004b07c783b */ /* 0x000ea20008004200 */
[----:B------:R-:W-:Y:S02]  /*10a30*/  FMUL.FTZ R37, R2, R37 ;  /* 0x0000002502257220 */ /* 0x000fe40000410000 */
[C---:B------:R-:W-:Y:S02]  /*10a40*/  FMUL.FTZ R38, R0.reuse, R38 ;  /* 0x0000002600267220 */ /* 0x040fe40000410000 */
[----:B------:R-:W-:Y:S02]  /*10a50*/  FMUL.FTZ R39, R0, R39 ;  /* 0x0000002700277220 */ /* 0x000fe40000410000 */
[----:B------:R-:W4:Y:S01]  /*10a60*/  MUFU.EX2 R161, R161 ;  /* 0x000000a100a17308 */ /* 0x000f220000000800 */
[C---:B------:R-:W-:Y:S02]  /*10a70*/  FMUL.FTZ R40, R2.reuse, R40 ;  /* 0x0000002802287220 */ /* 0x040fe40000410000 */
[----:B------:R-:W-:Y:S01]  /*10a80*/  FMUL.FTZ R41, R2, R41 ;  /* 0x0000002902297220 */ /* 0x000fe20000410000 */
[----:B-1----:R-:W-:Y:S01]  /*10a90*/  F2FP.PACK_AB R128, R163, R162 ;  /* 0x000000a2a380723e */ /* 0x002fe200000000ff */
[C---:B------:R-:W-:Y:S02]  /*10aa0*/  FMUL.FTZ R42, R0.reuse, R42 ;  /* 0x0000002a002a7220 */ /* 0x040fe40000410000 */
[----:B------:R-:W-:Y:S02]  /*10ab0*/  FMUL.FTZ R43, R0, R43 ;  /* 0x0000002b002b7220 */ /* 0x000fe40000410000 */
[C---:B------:R-:W-:Y:S01]  /*10ac0*/  FMUL.FTZ R44, R2.reuse, R44 ;  /* 0x0000002c022c7220 */ /* 0x040fe20000410000 */
[----:B------:R-:W-:Y:S01]  /*10ad0*/  MUFU.EX2 R167, R167 ;  /* 0x000000a700a77308 */ /* 0x000fe20000000800 */
[----:B------:R-:W-:Y:S02]  /*10ae0*/  FMUL.FTZ R45, R2, R45 ;  /* 0x0000002d022d7220 */ /* 0x000fe40000410000 */
[C---:B------:R-:W-:Y:S02]  /*10af0*/  FMUL.FTZ R46, R0.reuse, R46 ;  /* 0x0000002e002e7220 */ /* 0x040fe40000410000 */
[----:B------:R-:W-:Y:S02]  /*10b00*/  FMUL.FTZ R47, R0, R47 ;  /* 0x0000002f002f7220 */ /* 0x000fe40000410000 */
[C---:B------:R-:W-:Y:S02]  /*10b10*/  FMUL.FTZ R48, R2.reuse, R48 ;  /* 0x0000003002307220 */ /* 0x040fe40000410000 */
[----:B------:R-:W-:Y:S01]  /*10b20*/  FMUL.FTZ R49, R2, R49 ;  /* 0x0000003102317220 */ /* 0x000fe20000410000 */
[----:B------:R-:W1:Y:S01]  /*10b30*/  MUFU.EX2 R168, R168 ;  /* 0x000000a800a87308 */ /* 0x000e620000000800 */
[C---:B------:R-:W-:Y:S02]  /*10b40*/  FMUL.FTZ R50, R0.reuse, R50 ;  /* 0x0000003200327220 */ /* 0x040fe40000410000 */
[----:B------:R-:W-:Y:S01]  /*10b50*/  FMUL.FTZ R51, R0, R51 ;  /* 0x0000003300337220 */ /* 0x000fe20000410000 */
[----:B----4-:R-:W-:Y:S01]  /*10b60*/  F2FP.PACK_AB R130, R161, R166 ;  /* 0x000000a6a182723e */ /* 0x010fe200000000ff */
        /* <DEDUP_REMOVED lines=9> */
[----:B------:R-:W4:Y:S01]  /*10c00*/  MUFU.EX2 R165, R165 ;  /* 0x000000a500a57308 */ /* 0x000f220000000800 */
[--C-:B------:R-:W-:Y:S02]  /*10c10*/  FFMA.FTZ R222, R29, c[0x0][0x2d0], -R172.reuse ;  /* 0x0000b4001dde7a23 */ /* 0x100fe400000108ac */
[----:B------:R-:W-:Y:S01]  /*10c20*/  FFMA.FTZ R223, R32, c[0x0][0x2d0], -R172 ;  /* 0x0000b40020df7a23 */ /* 0x000fe200000108ac */
[----:B-1----:R-:W-:Y:S01]  /*10c30*/  F2FP.PACK_AB R129, R168, R167 ;  /* 0x000000a7a881723e */ /* 0x002fe200000000ff */
[--C-:B------:R-:W-:Y:S02]  /*10c40*/  FFMA.FTZ R224, R30, c[0x0][0x2d0], -R169.reuse ;  /* 0x0000b4001ee07a23 */ /* 0x100fe400000108a9 */
[--C-:B------:R-:W-:Y:S02]  /*10c50*/  FFMA.FTZ R225, R31, c[0x0][0x2d0], -R169.reuse ;  /* 0x0000b4001fe17a23 */ /* 0x100fe400000108a9 */
[----:B------:R-:W-:Y:S01]  /*10c60*/  LDSM.16.MT88.4 R28, [R133+0x1900] ;  /* 0x00190000851c783b */ /* 0x000fe20000004200 */
[--C-:B------:R-:W-:Y:S01]  /*10c70*/  FFMA.FTZ R226, R34, c[0x0][0x2d0], -R169.reuse ;  /* 0x0000b40022e27a23 */ /* 0x100fe200000108a9 */
[----:B------:R-:W-:Y:S01]  /*10c80*/  MUFU.EX2 R219, R219 ;  /* 0x000000db00db7308 */ /* 0x000fe20000000800 */
[C---:B------:R-:W-:Y:S02]  /*10c90*/  FFMA.FTZ R162, R2.reuse, R213, R162 ;  /* 0x000000d502a27223 */ /* 0x040fe400000100a2 */
[C---:B------:R-:W-:Y:S02]  /*10ca0*/  FMUL.FTZ R60, R2.reuse, R60 ;  /* 0x0000003c023c7220 */ /* 0x040fe40000410000 */
[----:B------:R-:W-:Y:S02]  /*10cb0*/  FMUL.FTZ R61, R2, R61 ;  /* 0x0000003d023d7220 */ /* 0x000fe40000410000 */
[C---:B------:R-:W-:Y:S02]  /*10cc0*/  FMUL.FTZ R62, R0.reuse, R62 ;  /* 0x0000003e003e7220 */ /* 0x040fe40000410000 */
[----:B------:R-:W-:Y:S01]  /*10cd0*/  FMUL.FTZ R63, R0, R63 ;  /* 0x0000003f003f7220 */ /* 0x000fe20000410000 */
[----:B------:R-:W-:Y:S01]  /*10ce0*/  MUFU.EX2 R220, R220 ;  /* 0x000000dc00dc7308 */ /* 0x000fe20000000800 */
[C---:B------:R-:W-:Y:S01]  /*10cf0*/  FMUL.FTZ R64, R2.reuse, R64 ;  /* 0x0000004002407220 */ /* 0x040fe20000410000 */
[----:B----4-:R-:W-:Y:S01]  /*10d00*/  F2FP.PACK_AB R131, R165, R164 ;  /* 0x000000a4a583723e */ /* 0x010fe200000000ff */
[----:B------:R-:W-:Y:S02]  /*10d10*/  FMUL.FTZ R65, R2, R65 ;  /* 0x0000004102417220 */ /* 0x000fe40000410000 */
[C---:B------:R-:W-:Y:S02]  /*10d20*/  FMUL.FTZ R66, R0.reuse, R66 ;  /* 0x0000004200427220 */ /* 0x040fe40000410000 */
[----:B------:R-:W-:Y:S02]  /*10d30*/  FMUL.FTZ R67, R0, R67 ;  /* 0x0000004300437220 */ /* 0x000fe40000410000 */
[C---:B------:R-:W-:Y:S01]  /*10d40*/  HMMA.16816.F32 R4, R128.reuse, R136, R4 ;  /* 0x000000888004723c */ /* 0x040fe20000001804 */
[----:B------:R-:W-:Y:S04]  /*10d50*/  MUFU.EX2 R221, R221 ;  /* 0x000000dd00dd7308 */ /* 0x000fe80000000800 */
[----:B------:R-:W-:Y:S02]  /*10d60*/  FMUL.FTZ R68, R2, R68 ;  /* 0x0000004402447220 */ /* 0x000fe40000410000 */
[----:B------:R-:W-:Y:S01]  /*10d70*/  IADD3 R136, R176, UR4, RZ ;  /* 0x00000004b0887c10 */ /* 0x000fe2000fffe0ff */
[C---:B------:R-:W-:Y:S03]  /*10d80*/  HMMA.16816.F32 R8, R128.reuse, R138, R8 ;  /* 0x0000008a8008723c */ /* 0x040fe60000001808 */
[----:B------:R-:W-:Y:S01]  /*10d90*/  MUFU.EX2 R222, R222 ;  /* 0x000000de00de7308 */ /* 0x000fe20000000800 */
[----:B------:R-:W-:Y:S01]  /*10da0*/  IADD3 R160, R181, R136, RZ ;  /* 0x00000088b5a07210 */ /* 0x000fe20007ffe0ff */
[----:B------:R-:W-:Y:S02]  /*10db0*/  FMUL.FTZ R69, R2, R69 ;  /* 0x0000004502457220 */ /* 0x000fe40000410000 */
[C---:B------:R-:W-:Y:S01]  /*10dc0*/  FMUL.FTZ R70, R0.reuse, R70 ;  /* 0x0000004600467220 */ /* 0x040fe20000410000 */
[C---:B---3--:R-:W-:Y:S01]  /*10dd0*/  HMMA.16816.F32 R36, R128.reuse, R140, R36 ;  /* 0x0000008c8024723c */ /* 0x048fe20000001824 */
[----:B------:R-:W1:Y:S03]  /*10de0*/  LDSM.16.MT88.4 R136, [R160+0x100] ;  /* 0x00010000a088783b */ /* 0x000e660000004200 */
[----:B------:R-:W-:Y:S01]  /*10df0*/  FMUL.FTZ R71, R0, R71 ;  /* 0x0000004700477220 */ /* 0x000fe20000410000 */
[----:B------:R-:W-:Y:S01]  /*10e00*/  MUFU.EX2 R223, R223 ;  /* 0x000000df00df7308 */ /* 0x000fe20000000800 */
[C---:B------:R-:W-:Y:S02]  /*10e10*/  FMUL.FTZ R72, R2.reuse, R72 ;  /* 0x0000004802487220 */ /* 0x040fe40000410000 */
[C---:B------:R-:W-:Y:S01]  /*10e20*/  HMMA.16816.F32 R40, R128.reuse, R142, R40 ;  /* 0x0000008e8028723c */ /* 0x040fe20000001828 */
[----:B------:R-:W3:Y:S03]  /*10e30*/  LDSM.16.MT88.4 R140, [R177+UR4+0x2100] ;  /* 0x00210004b18c783b */ /* 0x000ee60008004200 */
[----:B------:R-:W-:Y:S02]  /*10e40*/  FMUL.FTZ R73, R2, R73 ;  /* 0x0000004902497220 */ /* 0x000fe40000410000 */
[C---:B------:R-:W-:Y:S01]  /*10e50*/  FMUL.FTZ R74, R0.reuse, R74 ;  /* 0x0000004a004a7220 */ /* 0x040fe20000410000 */
[----:B------:R-:W-:Y:S01]  /*10e60*/  MUFU.EX2 R224, R224 ;  /* 0x000000e000e07308 */ /* 0x000fe20000000800 */
[C---:B--2---:R-:W-:Y:S01]  /*10e70*/  HMMA.16816.F32 R44, R128.reuse, R124, R44 ;  /* 0x0000007c802c723c */ /* 0x044fe2000000182c */
[----:B------:R-:W-:Y:S03]  /*10e80*/  LDSM.16.MT88.4 R144, [R160+0x900] ;  /* 0x00090000a090783b */ /* 0x000fe60000004200 */
[----:B------:R-:W-:Y:S02]  /*10e90*/  FMUL.FTZ R75, R0, R75 ;  /* 0x0000004b004b7220 */ /* 0x000fe40000410000 */
[C---:B------:R-:W-:Y:S02]  /*10ea0*/  FMUL.FTZ R76, R2.reuse, R76 ;  /* 0x0000004c024c7220 */ /* 0x040fe40000410000 */
[C---:B------:R-:W-:Y:S01]  /*10eb0*/  HMMA.16816.F32 R48, R128.reuse, R126, R48 ;  /* 0x0000007e8030723c */ /* 0x040fe20000001830 */
[----:B------:R-:W2:Y:S01]  /*10ec0*/  LDSM.16.MT88.4 R124, [R133+0x2100] ;  /* 0x00210000857c783b */ /* 0x000ea20000004200 */
[----:B------:R-:W-:Y:S02]  /*10ed0*/  MUFU.EX2 R225, R225 ;  /* 0x000000e100e17308 */ /* 0x000fe40000000800 */
[----:B------:R-:W-:Y:S02]  /*10ee0*/  FMUL.FTZ R77, R2, R77 ;  /* 0x0000004d024d7220 */ /* 0x000fe40000410000 */
[C---:B------:R-:W-:Y:S02]  /*10ef0*/  FMUL.FTZ R78, R0.reuse, R78 ;  /* 0x0000004e004e7220 */ /* 0x040fe40000410000 */
[----:B------:R-:W-:Y:S04]  /*10f00*/  FMUL.FTZ R79, R0, R79 ;  /* 0x0000004f004f7220 */ /* 0x000fe80000410000 */
[C---:B------:R-:W-:Y:S01]  /*10f10*/  FMUL.FTZ R80, R2.reuse, R80 ;  /* 0x0000005002507220 */ /* 0x040fe20000410000 */
[----:B------:R-:W-:Y:S01]  /*10f20*/  MUFU.EX2 R226, R226 ;  /* 0x000000e200e27308 */ /* 0x000fe20000000800 */
[----:B------:R-:W-:Y:S02]  /*10f30*/  FMUL.FTZ R81, R2, R81 ;  /* 0x0000005102517220 */ /* 0x000fe40000410000 */
[C---:B------:R-:W-:Y:S01]  /*10f40*/  FMUL.FTZ R82, R0.reuse, R82 ;  /* 0x0000005200527220 */ /* 0x040fe20000410000 */
[C---:B-1----:R-:W-:Y:S03]  /*10f50*/  HMMA.16816.F32 R52, R128.reuse, R136, R52 ;  /* 0x000000888034723c */ /* 0x042fe60000001834 */
[----:B------:R-:W-:Y:S02]  /*10f60*/  FMUL.FTZ R83, R0, R83 ;  /* 0x0000005300537220 */ /* 0x000fe40000410000 */
[C---:B------:R-:W-:Y:S02]  /*10f70*/  FMUL.FTZ R84, R2.reuse, R84 ;  /* 0x0000005402547220 */ /* 0x040fe40000410000 */
[----:B------:R-:W-:Y:S01]  /*10f80*/  FMUL.FTZ R85, R2, R85 ;  /* 0x0000005502557220 */ /* 0x000fe20000410000 */
[C---:B------:R-:W-:Y:S01]  /*10f90*/  HMMA.16816.F32 R56, R128.reuse, R138, R56 ;  /* 0x0000008a8038723c */ /* 0x040fe20000001838 */
[----:B------:R-:W1:Y:S03]  /*10fa0*/  LDSM.16.MT88.4 R136, [R176+UR4+0x2100] ;  /* 0x00210004b088783b */ /* 0x000e660008004200 */
        /* <DEDUP_REMOVED lines=9> */
[C---:B--2---:R-:W-:Y:S04]  /*11040*/  HMMA.16816.F32 R68, R128.reuse, R124, R68 ;  /* 0x0000007c8044723c */ /* 0x044fe80000001844 */
[C---:B------:R-:W-:Y:S02]  /*11050*/  FMUL.FTZ R92, R2.reuse, R92 ;  /* 0x0000005c025c7220 */ /* 0x040fe40000410000 */
[----:B------:R-:W-:Y:S02]  /*11060*/  FMUL.FTZ R93, R2, R93 ;  /* 0x0000005d025d7220 */ /* 0x000fe40000410000 */
[C---:B------:R-:W-:Y:S01]  /*11070*/  HMMA.16816.F32 R72, R128.reuse, R126, R72 ;  /* 0x0000007e8048723c */ /* 0x040fe20000001848 */
[----:B------:R-:W2:Y:S03]  /*11080*/  LDSM.16.MT88.4 R124, [R177+UR4+0x4100] ;  /* 0x00410004b17c783b */ /* 0x000ea60008004200 */
[C---:B------:R-:W-:Y:S02]  /*11090*/  FMUL.FTZ R94, R0.reuse, R94 ;  /* 0x0000005e005e7220 */ /* 0x040fe40000410000 */
[----:B------:R-:W-:Y:S02]  /*110a0*/  FMUL.FTZ R95, R0, R95 ;  /* 0x0000005f005f7220 */ /* 0x000fe40000410000 */
[C---:B------:R-:W-:Y:S01]  /*110b0*/  FMUL.FTZ R96, R2.reuse, R96 ;  /* 0x0000006002607220 */ /* 0x040fe20000410000 */
[C---:B-1----:R-:W-:Y:S03]  /*110c0*/  HMMA.16816.F32 R76, R128.reuse, R136, R76 ;  /* 0x00000088804c723c */ /* 0x042fe6000000184c */
[----:B------:R-:W-:Y:S02]  /*110d0*/  FMUL.FTZ R97, R2, R97 ;  /* 0x0000006102617220 */ /* 0x000fe40000410000 */
        /* <DEDUP_REMOVED lines=10> */
[----:B------:R-:W3:Y:S03]  /*11180*/  LDSM.16.MT88.4 R140, [R176+UR4+0x4100] ;  /* 0x00410004b08c783b */ /* 0x000ee60008004200 */
[C---:B------:R-:W-:Y:S02]  /*11190*/  FMUL.FTZ R104, R2.reuse, R104 ;  /* 0x0000006802687220 */ /* 0x040fe40000410000 */
[----:B------:R-:W-:Y:S02]  /*111a0*/  FMUL.FTZ R105, R2, R105 ;  /* 0x0000006902697220 */ /* 0x000fe40000410000 */
[C---:B--2---:R-:W-:Y:S04]  /*111b0*/  HMMA.16816.F32 R92, R128.reuse, R124, R92 ;  /* 0x0000007c805c723c */ /* 0x044fe8000000185c */
[C---:B------:R-:W-:Y:S02]  /*111c0*/  FMUL.FTZ R106, R0.reuse, R106 ;  /* 0x0000006a006a7220 */ /* 0x040fe40000410000 */
[----:B------:R-:W-:Y:S02]  /*111d0*/  FMUL.FTZ R107, R0, R107 ;  /* 0x0000006b006b7220 */ /* 0x000fe40000410000 */
[C---:B------:R-:W-:Y:S01]  /*111e0*/  HMMA.16816.F32 R96, R128.reuse, R126, R96 ;  /* 0x0000007e8060723c */ /* 0x040fe20000001860 */
[----:B------:R-:W2:Y:S03]  /*111f0*/  LDSM.16.MT88.4 R124, [R160+0x4100] ;  /* 0x00410000a07c783b */ /* 0x000ea60000004200 */
[--C-:B------:R-:W-:Y:S02]  /*11200*/  FFMA.FTZ R170, R12, c[0x0][0x2d0], -R172.reuse ;  /* 0x0000b4000caa7a23 */ /* 0x100fe400000108ac */
[C---:B------:R-:W-:Y:S02]  /*11210*/  FMUL.FTZ R12, R2.reuse, R120 ;  /* 0x00000078020c7220 */ /* 0x040fe40000410000 */
[--C-:B------:R-:W-:Y:S01]  /*11220*/  FFMA.FTZ R171, R13, c[0x0][0x2d0], -R172.reuse ;  /* 0x0000b4000dab7a23 */ /* 0x100fe200000108ac */
[C---:B-1----:R-:W-:Y:S01]  /*11230*/  HMMA.16816.F32 R100, R128.reuse, R136, R100 ;  /* 0x000000888064723c */ /* 0x042fe20000001864 */
[----:B------:R-:W-:Y:S02]  /*11240*/  MUFU.EX2 R170, R170 ;  /* 0x000000aa00aa7308 */ /* 0x000fe40000000800 */
[----:B------:R-:W-:Y:S02]  /*11250*/  FMUL.FTZ R13, R2, R121 ;  /* 0x00000079020d7220 */ /* 0x000fe40000410000 */
[--C-:B------:R-:W-:Y:S02]  /*11260*/  FFMA.FTZ R175, R14, c[0x0][0x2d0], -R169.reuse ;  /* 0x0000b4000eaf7a23 */ /* 0x100fe400000108a9 */
[C---:B------:R-:W-:Y:S01]  /*11270*/  FMUL.FTZ R14, R0.reuse, R122 ;  /* 0x0000007a000e7220 */ /* 0x040fe20000410000 */
[C---:B------:R-:W-:Y:S01]  /*11280*/  HMMA.16816.F32 R104, R128.reuse, R138, R104 ;  /* 0x0000008a8068723c */ /* 0x040fe20000001868 */
[----:B------:R-:W-:Y:S02]  /*11290*/  LDSM.16.MT88.4 R136, [R133+0x900] ;  /* 0x000900008588783b */ /* 0x000fe40000004200 */
[----:B------:R-:W1:Y:S01]  /*112a0*/  MUFU.EX2 R171, R171 ;  /* 0x000000ab00ab7308 */ /* 0x000e620000000800 */
[--C-:B------:R-:W-:Y:S02]  /*112b0*/  FFMA.FTZ R214, R15, c[0x0][0x2d0], -R169.reuse ;  /* 0x0000b4000fd67a23 */ /* 0x100fe400000108a9 */
[----:B------:R-:W-:Y:S02]  /*112c0*/  FMUL.FTZ R15, R0, R123 ;  /* 0x0000007b000f7220 */ /* 0x000fe40000410000 */
[--C-:B------:R-:W-:Y:S01]  /*112d0*/  FFMA.FTZ R173, R16, c[0x0][0x2d0], -R172.reuse ;  /* 0x0000b40010ad7a23 */ /* 0x100fe200000108ac */
[----:B------:R-:W4:Y:S03]  /*112e0*/  LDSM.16.MT88.4 R120, [R177+UR4+0x900] ;  /* 0x00090004b178783b */ /* 0x000f260008004200 */
[--C-:B------:R-:W-:Y:S01]  /*112f0*/  FFMA.FTZ R174, R17, c[0x0][0x2d0], -R172.reuse ;  /* 0x0000b40011ae7a23 */ /* 0x100fe200000108ac */
[C---:B---3--:R-:W-:Y:S01]  /*11300*/  HMMA.16816.F32 R12, R128.reuse, R140, R12 ;  /* 0x0000008c800c723c */ /* 0x048fe2000000180c */
[----:B------:R-:W-:Y:S02]  /*11310*/  MUFU.EX2 R173, R173 ;  /* 0x000000ad00ad7308 */ /* 0x000fe40000000800 */
[--C-:B------:R-:W-:Y:S02]  /*11320*/  FFMA.FTZ R215, R18, c[0x0][0x2d0], -R169.reuse ;  /* 0x0000b40012d77a23 */ /* 0x100fe400000108a9 */
[--C-:B------:R-:W-:Y:S02]  /*11330*/  FFMA.FTZ R216, R19, c[0x0][0x2d0], -R169.reuse ;  /* 0x0000b40013d87a23 */ /* 0x100fe400000108a9 */
[C---:B------:R-:W-:Y:S02]  /*11340*/  FMUL.FTZ R108, R2.reuse, R108 ;  /* 0x0000006c026c7220 */ /* 0x040fe40000410000 */
[----:B------:R-:W-:Y:S02]  /*11350*/  FMUL.FTZ R109, R2, R109 ;  /* 0x0000006d026d7220 */ /* 0x000fe40000410000 */
[----:B------:R-:W3:Y:S01]  /*11360*/  MUFU.EX2 R174, R174 ;  /* 0x000000ae00ae7308 */ /* 0x000ee20000000800 */
[C---:B------:R-:W-:Y:S02]  /*11370*/  FMUL.FTZ R110, R0.reuse, R110 ;  /* 0x0000006e006e7220 */ /* 0x040fe40000410000 */
[----:B------:R-:W-:Y:S02]  /*11380*/  FMUL.FTZ R111, R0, R111 ;  /* 0x0000006f006f7220 */ /* 0x000fe40000410000 */
[C---:B------:R-:W-:Y:S01]  /*11390*/  FMUL.FTZ R16, R2.reuse, R116 ;  /* 0x0000007402107220 */ /* 0x040fe20000410000 */
[----:B-1----:R-:W-:Y:S01]  /*113a0*/  F2FP.PACK_AB R116, R171, R170 ;  /* 0x000000aaab74723e */ /* 0x002fe200000000ff */
[----:B------:R-:W-:Y:S02]  /*113b0*/  FMUL.FTZ R17, R2, R117 ;  /* 0x0000007502117220 */ /* 0x000fe40000410000 */
[C---:B------:R-:W-:Y:S01]  /*113c0*/  FMUL.FTZ R18, R0.reuse, R118 ;  /* 0x0000007600127220 */ /* 0x040fe20000410000 */
[C---:B------:R-:W-:Y:S01]  /*113d0*/  HMMA.16816.F32 R108, R128.reuse, R142, R108 ;  /* 0x0000008e806c723c */ /* 0x040fe2000000186c */
[----:B------:R-:W-:Y:S01]  /*113e0*/  MUFU.EX2 R175, R175 ;  /* 0x000000af00af7308 */ /* 0x000fe20000000800 */
[----:B------:R-:W1:Y:S01]  /*113f0*/  LDSM.16.MT88.4 R140, [R176+UR4+0x900] ;  /* 0x00090004b08c783b */ /* 0x000e620008004200 */
[----:B------:R-:W-:Y:S02]  /*11400*/  FMUL.FTZ R19, R0, R119 ;  /* 0x0000007700137220 */ /* 0x000fe40000410000 */
[C---:B------:R-:W-:Y:S02]  /*11410*/  FMUL.FTZ R112, R2.reuse, R112 ;  /* 0x0000007002707220 */ /* 0x040fe40000410000 */
[----:B------:R-:W-:Y:S02]  /*11420*/  FMUL.FTZ R113, R2, R113 ;  /* 0x0000007102717220 */ /* 0x000fe40000410000 */
[C---:B------:R-:W-:Y:S01]  /*11430*/  FMUL.FTZ R114, R0.reuse, R114 ;  /* 0x0000007200727220 */ /* 0x040fe20000410000 */
[C---:B--2---:R-:W-:Y:S01]  /*11440*/  HMMA.16816.F32 R16, R128.reuse, R124, R16 ;  /* 0x0000007c8010723c */ /* 0x044fe20000001810 */
[----:B------:R-:W2:Y:S02]  /*11450*/  MUFU.EX2 R214, R214 ;  /* 0x000000d600d67308 */ /* 0x000ea40000000800 */
[----:B------:R-:W-:Y:S01]  /*11460*/  FMUL.FTZ R115, R0, R115 ;  /* 0x0000007300737220 */ /* 0x000fe20000410000 */
[----:B---3--:R-:W-:Y:S01]  /*11470*/  F2FP.PACK_AB R118, R174, R173 ;  /* 0x000000adae76723e */ /* 0x008fe200000000ff */
[----:B------:R-:W-:Y:S02]  /*11480*/  FFMA.FTZ R217, R20, c[0x0][0x2d0], -R172 ;  /* 0x0000b40014d97a23 */ /* 0x000fe400000108ac */
[----:B------:R-:W-:Y:S01]  /*11490*/  FFMA.FTZ R218, R23, c[0x0][0x2d0], -R169 ;  /* 0x0000b40017da7a23 */ /* 0x000fe200000108a9 */
[----:B------:R-:W-:Y:S01]  /*114a0*/  F2FP.PACK_AB R23, R220, R219 ;  /* 0x000000dbdc17723e */ /* 0x000fe200000000ff */
[----:B------:R-:W-:Y:S01]  /*114b0*/  FADD.FTZ R163, R163, R162 ;  /* 0x000000a2a3a37221 */ /* 0x000fe20000010000 */
[----:B------:R-:W-:Y:S01]  /*114c0*/  HMMA.16816.F32 R112, R128, R126, R112 ;  /* 0x0000007e8070723c */ /* 0x000fe20000001870 */
[----:B------:R-:W-:Y:S01]  /*114d0*/  MUFU.EX2 R215, R215 ;  /* 0x000000d700d77308 */ /* 0x000fe20000000800 */
[----:B------:R-:W-:Y:S01]  /*114e0*/  LDSM.16.MT88.4 R124, [R177+UR4+0x4900] ;  /* 0x00490004b17c783b */ /* 0x000fe20008004200 */
[----:B------:R-:W-:Y:S02]  /*114f0*/  FADD.FTZ R166, R166, R163 ;  /* 0x000000a3a6a67221 */ /* 0x000fe40000010000 */
[----:B------:R-:W-:Y:S02]  /*11500*/  FFMA.FTZ R167, R0, R211, R167 ;  /* 0x000000d300a77223 */ /* 0x000fe400000100a7 */
[----:B------:R-:W-:Y:S02]  /*11510*/  FADD.FTZ R161, R161, R166 ;  /* 0x000000a6a1a17221 */ /* 0x000fe40000010000 */
[----:B------:R-:W-:Y:S01]  /*11520*/  FADD.FTZ R167, R168, R167 ;  /* 0x000000a7a8a77221 */ /* 0x000fe20000010000 */
[----:B------:R-:W-:Y:S01]  /*11530*/  LDSM.16.MT88.4 R128, [R133+0x4900] ;  /* 0x004900008580783b */ /* 0x000fe20000004200 */
[----:B------:R-:W3:Y:S01]  /*11540*/  MUFU.EX2 R216, R216 ;  /* 0x000000d800d87308 */ /* 0x000ee20000000800 */
[----:B------:R-:W-:Y:S01]  /*11550*/  FADD.FTZ R170, R170, R161 ;  /* 0x000000a1aaaa7221 */ /* 0x000fe20000010000 */
[----:B--2---:R-:W-:Y:S03]  /*11560*/  F2FP.PACK_AB R117, R214, R175 ;  /* 0x000000afd675723e */ /* 0x004fe600000000ff */
[----:B------:R-:W-:Y:S04]  /*11570*/  FADD.FTZ R170, R171, R170 ;  /* 0x000000aaabaa7221 */ /* 0x000fe80000010000 */
[----:B------:R-:W-:Y:S01]  /*11580*/  FADD.FTZ R173, R173, R170 ;  /* 0x000000aaadad7221 */ /* 0x000fe20000010000 */
[----:B------:R-:W-:Y:S03]  /*11590*/  MUFU.EX2 R217, R217 ;  /* 0x000000d900d97308 */ /* 0x000fe60000000800 */
[----:B------:R-:W-:Y:S07]  /*115a0*/  FADD.FTZ R174, R174, R173 ;  /* 0x000000adaeae7221 */ /* 0x000fee0000010000 */
[----:B------:R-:W-:Y:S01]  /*115b0*/  MUFU.EX2 R218, R218 ;  /* 0x000000da00da7308 */ /* 0x000fe20000000800 */
[----:B---3--:R-:W-:Y:S07]  /*115c0*/  F2FP.PACK_AB R119, R216, R215 ;  /* 0x000000d7d877723e */ /* 0x008fee00000000ff */
[C---:B----4-:R-:W-:Y:S08]  /*115d0*/  HMMA.16816.F32 R4, R116.reuse, R120, R4 ;  /* 0x000000787404723c */ /* 0x050ff00000001804 */
[C---:B------:R-:W-:Y:S01]  /*115e0*/  HMMA.16816.F32 R8, R116.reuse, R122, R8 ;  /* 0x0000007a7408723c */ /* 0x040fe20000001808 */
[----:B------:R-:W2:Y:S07]  /*115f0*/  LDSM.16.MT88.4 R120, [R160+0x2900] ;  /* 0x00290000a078783b */ /* 0x000eae0000004200 */
[C---:B------:R-:W-:Y:S08]  /*11600*/  HMMA.16816.F32 R36, R116.reuse, R136, R36 ;  /* 0x000000887424723c */ /* 0x040ff00000001824 */
[C---:B------:R-:W-:Y:S01]  /*11610*/  HMMA.16816.F32 R40, R116.reuse, R138, R40 ;  /* 0x0000008a7428723c */ /* 0x040fe20000001828 */
[----:B------:R-:W3:Y:S07]  /*11620*/  LDSM.16.MT88.4 R136, [R176+UR4+0x4900] ;  /* 0x00490004b088783b */ /* 0x000eee0008004200 */
[C---:B-1----:R-:W-:Y:S08]  /*11630*/  HMMA.16816.F32 R44, R116.reuse, R140, R44 ;  /* 0x0000008c742c723c */ /* 0x042ff0000000182c */
[C---:B------:R-:W-:Y:S01]  /*11640*/  HMMA.16816.F32 R48, R116.reuse, R142, R48 ;  /* 0x0000008e7430723c */ /* 0x040fe20000001830 */
[----:B------:R-:W-:Y:S07]  /*11650*/  LDSM.16.MT88.4 R140, [R177+UR4+0x3100] ;  /* 0x00310004b18c783b */ /* 0x000fee0008004200 */
[C---:B------:R-:W-:Y:S08]  /*11660*/  HMMA.16816.F32 R52, R116.reuse, R144, R52 ;  /* 0x000000907434723c */ /* 0x040ff00000001834 */
[C---:B------:R-:W-:Y:S08]  /*11670*/  HMMA.16816.F32 R56, R116.reuse, R146, R56 ;  /* 0x000000927438723c */ /* 0x040ff00000001838 */
[C---:B------:R-:W-:Y:S08]  /*11680*/  HMMA.16816.F32 R60, R116.reuse, R148, R60 ;  /* 0x00000094743c723c */ /* 0x040ff0000000183c */
[C---:B------:R-:W-:Y:S08]  /*11690*/  HMMA.16816.F32 R64, R116.reuse, R150, R64 ;  /* 0x000000967440723c */ /* 0x040ff00000001840 */
[C---:B------:R-:W-:Y:S08]  /*116a0*/  HMMA.16816.F32 R68, R116.reuse, R152, R68 ;  /* 0x000000987444723c */ /* 0x040ff00000001844 */
[C---:B------:R-:W-:Y:S08]  /*116b0*/  HMMA.16816.F32 R72, R116.reuse, R154, R72 ;  /* 0x0000009a7448723c */ /* 0x040ff00000001848 */
[C---:B------:R-:W-:Y:S07]  /*116c0*/  HMMA.16816.F32 R76, R116.reuse, R156, R76 ;  /* 0x0000009c744c723c */ /* 0x040fee000000184c */
[--C-:B------:R-:W-:Y:S01]  /*116d0*/  FFMA.FTZ R157, R24, c[0x0][0x2d0], -R172.reuse ;  /* 0x0000b400189d7a23 */ /* 0x100fe200000108ac */
[C---:B------:R-:W-:Y:S04]  /*116e0*/  HMMA.16816.F32 R80, R116.reuse, R158, R80 ;  /* 0x0000009e7450723c */ /* 0x040fe80000001850 */
[--C-:B------:R-:W-:Y:S01]  /*116f0*/  FFMA.FTZ R156, R21, c[0x0][0x2d0], -R172.reuse ;  /* 0x0000b400159c7a23 */ /* 0x100fe200000108ac */
[----:B------:R-:W-:Y:S02]  /*11700*/  MUFU.EX2 R157, R157 ;  /* 0x0000009d009d7308 */ /* 0x000fe40000000800 */
[--C-:B------:R-:W-:Y:S01]  /*11710*/  FFMA.FTZ R158, R25, c[0x0][0x2d0], -R172.reuse ;  /* 0x0000b400199e7a23 */ /* 0x100fe200000108ac */
[C---:B--2---:R-:W-:Y:S01]  /*11720*/  HMMA.16816.F32 R84, R116.reuse, R120, R84 ;  /* 0x000000787454723c */ /* 0x044fe20000001854 */
[----:B------:R-:W-:Y:S03]  /*11730*/  LDSM.16.MT88.4 R24, [R133+0x1100] ;  /* 0x001100008518783b */ /* 0x000fe60000004200 */
[----:B------:R-:W-:Y:S02]  /*11740*/  FFMA.FTZ R172, R33, c[0x0][0x2d0], -R172 ;  /* 0x0000b40021ac7a23 */ /* 0x000fe400000108ac */
[--C-:B------:R-:W-:Y:S01]  /*11750*/  FFMA.FTZ R159, R22, c[0x0][0x2d0], -R169.reuse ;  /* 0x0000b400169f7a23 */ /* 0x100fe200000108a9 */
[----:B------:R-:W1:Y:S01]  /*11760*/  MUFU.EX2 R156, R156 ;  /* 0x0000009c009c7308 */ /* 0x000e620000000800 */
[C---:B------:R-:W-:Y:S01]  /*11770*/  HMMA.16816.F32 R88, R116.reuse, R122, R88 ;  /* 0x0000007a7458723c */ /* 0x040fe20000001858 */
[----:B------:R-:W2:Y:S03]  /*11780*/  LDSM.16.MT88.4 R120, [R160+0x4900] ;  /* 0x00490000a078783b */ /* 0x000ea60000004200 */
[----:B------:R-:W-:Y:S04]  /*11790*/  FFMA.FTZ R169, R35, c[0x0][0x2d0], -R169 ;  /* 0x0000b40023a97a23 */ /* 0x000fe800000108a9 */
[C---:B------:R-:W-:Y:S01]  /*117a0*/  HMMA.16816.F32 R92, R116.reuse, R124, R92 ;  /* 0x0000007c745c723c */ /* 0x040fe2000000185c */
[----:B------:R-:W-:Y:S01]  /*117b0*/  LDSM.16.MT88.4 R32, [R176+UR4+0x1900] ;  /* 0x00190004b020783b */ /* 0x000fe20008004200 */
[----:B------:R-:W4:Y:S06]  /*117c0*/  MUFU.EX2 R158, R158 ;  /* 0x0000009e009e7308 */ /* 0x000f2c0000000800 */
[C---:B------:R-:W-:Y:S01]  /*117d0*/  HMMA.16816.F32 R96, R116.reuse, R126, R96 ;  /* 0x0000007e7460723c */ /* 0x040fe20000001860 */
[----:B------:R-:W5:Y:S03]  /*117e0*/  LDSM.16.MT88.4 R124, [R177+UR4+0x1100] ;  /* 0x00110004b17c783b */ /* 0x000f660008004200 */
[----:B------:R-:W2:Y:S01]  /*117f0*/  MUFU.EX2 R159, R159 ;  /* 0x0000009f009f7308 */ /* 0x000ea20000000800 */
[----:B-1----:R-:W-:Y:S03]  /*11800*/  F2FP.PACK_AB R20, R156, R217 ;  /* 0x000000d99c14723e */ /* 0x002fe600000000ff */
[C---:B------:R-:W-:Y:S04]  /*11810*/  HMMA.16816.F32 R100, R116.reuse, R128, R100 ;  /* 0x000000807464723c */ /* 0x040fe80000001864 */
[----:B------:R-:W-:Y:S02]  /*11820*/  FADD.FTZ R217, R217, R174 ;  /* 0x000000aed9d97221 */ /* 0x000fe40000010000 */
[----:B------:R-:W1:Y:S02]  /*11830*/  MUFU.EX2 R172, R172 ;  /* 0x000000ac00ac7308 */ /* 0x000e640000000800 */
[C---:B------:R-:W-:Y:S01]  /*11840*/  HMMA.16816.F32 R104, R116.reuse, R130, R104 ;  /* 0x000000827468723c */ /* 0x040fe20000001868 */
[----:B------:R-:W1:Y:S03]  /*11850*/  LDSM.16.MT88.4 R128, [R176+UR4+0x1100] ;  /* 0x00110004b080783b */ /* 0x000e660008004200 */
[----:B----4-:R-:W-:Y:S01]  /*11860*/  F2FP.PACK_AB R22, R158, R157 ;  /* 0x0000009d9e16723e */ /* 0x010fe200000000ff */
[----:B------:R-:W-:Y:S03]  /*11870*/  FADD.FTZ R156, R156, R217 ;  /* 0x000000d99c9c7221 */ /* 0x000fe60000010000 */
[C---:B---3--:R-:W-:Y:S01]  /*11880*/  HMMA.16816.F32 R12, R116.reuse, R136, R12 ;  /* 0x00000088740c723c */ /* 0x048fe2000000180c */
[----:B------:R-:W3:Y:S03]  /*11890*/  MUFU.EX2 R169, R169 ;  /* 0x000000a900a97308 */ /* 0x000ee60000000800 */
[----:B--2---:R-:W-:Y:S01]  /*118a0*/  F2FP.PACK_AB R21, R218, R159 ;  /* 0x0000009fda15723e */ /* 0x004fe200000000ff */
[----:B------:R-:W-:Y:S03]  /*118b0*/  FADD.FTZ R157, R157, R156 ;  /* 0x0000009c9d9d7221 */ /* 0x000fe60000010000 */
[C---:B------:R-:W-:Y:S01]  /*118c0*/  HMMA.16816.F32 R108, R116.reuse, R138, R108 ;  /* 0x0000008a746c723c */ /* 0x040fe2000000186c */
[----:B------:R-:W2:Y:S03]  /*118d0*/  LDSM.16.MT88.4 R136, [R160+0x1100] ;  /* 0x00110000a088783b */ /* 0x000ea60000004200 */
[----:B------:R-:W-:Y:S04]  /*118e0*/  FADD.FTZ R158, R158, R157 ;  /* 0x0000009d9e9e7221 */ /* 0x000fe80000010000 */
[C---:B------:R-:W-:Y:S08]  /*118f0*/  HMMA.16816.F32 R16, R116.reuse, R120, R16 ;  /* 0x000000787410723c */ /* 0x040ff00000001810 */
[----:B------:R-:W-:Y:S01]  /*11900*/  HMMA.16816.F32 R112, R116, R122, R112 ;  /* 0x0000007a7470723c */ /* 0x000fe20000001870 */
[----:B------:R-:W4:Y:S07]  /*11910*/  LDSM.16.MT88.4 R116, [R133+0x3100] ;  /* 0x003100008574783b */ /* 0x000f2e0000004200 */
[C---:B-----5:R-:W-:Y:S01]  /*11920*/  HMMA.16816.F32 R4, R20.reuse, R124, R4 ;  /* 0x0000007c1404723c */ /* 0x060fe20000001804 */
[----:B------:R-:W5:Y:S07]  /*11930*/  LDSM.16.MT88.4 R120, [R176+UR4+0x3100] ;  /* 0x00310004b078783b */ /* 0x000f6e0008004200 */
[C---:B------:R-:W-:Y:S01]  /*11940*/  HMMA.16816.F32 R8, R20.reuse, R126, R8 ;  /* 0x0000007e1408723c */ /* 0x040fe20000001808 */
[----:B------:R-:W-:Y:S07]  /*11950*/  LDSM.16.MT88.4 R124, [R177+UR4+0x5100] ;  /* 0x00510004b17c783b */ /* 0x000fee0008004200 */
[C---:B------:R-:W-:Y:S08]  /*11960*/  HMMA.16816.F32 R36, R20.reuse, R24, R36 ;  /* 0x000000181424723c */ /* 0x040ff00000001824 */
[C---:B------:R-:W-:Y:S01]  /*11970*/  HMMA.16816.F32 R40, R20.reuse, R26, R40 ;  /* 0x0000001a1428723c */ /* 0x040fe20000001828 */
[----:B------:R-:W3:Y:S07]  /*11980*/  LDSM.16.MT88.4 R24, [R160+0x3100] ;  /* 0x00310000a018783b */ /* 0x000eee0000004200 */
[C---:B-1----:R-:W-:Y:S08]  /*11990*/  HMMA.16816.F32 R44, R20.reuse, R128, R44 ;  /* 0x00000080142c723c */ /* 0x042ff0000000182c */
[C---:B------:R-:W-:Y:S01]  /*119a0*/  HMMA.16816.F32 R48, R20.reuse, R130, R48 ;  /* 0x000000821430723c */ /* 0x040fe20000001830 */
[----:B------:R-:W-:Y:S07]  /*119b0*/  LDSM.16.MT88.4 R128, [R160+0x5100] ;  /* 0x00510000a080783b */ /* 0x000fee0000004200 */
[C---:B--2---:R-:W-:Y:S08]  /*119c0*/  HMMA.16816.F32 R52, R20.reuse, R136, R52 ;  /* 0x000000881434723c */ /* 0x044ff00000001834 */
[C---:B------:R-:W-:Y:S01]  /*119d0*/  HMMA.16816.F32 R56, R20.reuse, R138, R56 ;  /* 0x0000008a1438723c */ /* 0x040fe20000001838 */
[----:B------:R-:W-:Y:S07]  /*119e0*/  LDSM.16.MT88.4 R136, [R160+0x1900] ;  /* 0x00190000a088783b */ /* 0x000fee0000004200 */
[C---:B------:R-:W-:Y:S08]  /*119f0*/  HMMA.16816.F32 R60, R20.reuse, R140, R60 ;  /* 0x0000008c143c723c */ /* 0x040ff0000000183c */
[C---:B------:R-:W-:Y:S01]  /*11a00*/  HMMA.16816.F32 R64, R20.reuse, R142, R64 ;  /* 0x0000008e1440723c */ /* 0x040fe20000001840 */
[----:B------:R-:W-:Y:S07]  /*11a10*/  LDSM.16.MT88.4 R140, [R177+UR4+0x3900] ;  /* 0x00390004b18c783b */ /* 0x000fee0008004200 */
[C---:B----4-:R-:W-:Y:S08]  /*11a20*/  HMMA.16816.F32 R68, R20.reuse, R116, R68 ;  /* 0x000000741444723c */ /* 0x050ff00000001844 */
[C---:B------:R-:W-:Y:S01]  /*11a30*/  HMMA.16816.F32 R72, R20.reuse, R118, R72 ;  /* 0x000000761448723c */ /* 0x040fe20000001848 */
[----:B------:R-:W1:Y:S07]  /*11a40*/  LDSM.16.MT88.4 R116, [R133+0x5100] ;  /* 0x005100008574783b */ /* 0x000e6e0000004200 */
[C---:B-----5:R-:W-:Y:S08]  /*11a50*/  HMMA.16816.F32 R76, R20.reuse, R120, R76 ;  /* 0x00000078144c723c */ /* 0x060ff0000000184c */
[C---:B------:R-:W-:Y:S01]  /*11a60*/  HMMA.16816.F32 R80, R20.reuse, R122, R80 ;  /* 0x0000007a1450723c */ /* 0x040fe20000001850 */
[----:B------:R-:W2:Y:S07]  /*11a70*/  LDSM.16.MT88.4 R120, [R176+UR4+0x5100] ;  /* 0x00510004b078783b */ /* 0x000eae0008004200 */
[C---:B---3--:R-:W-:Y:S08]  /*11a80*/  HMMA.16816.F32 R84, R20.reuse, R24, R84 ;  /* 0x000000181454723c */ /* 0x048ff00000001854 */
[C---:B------:R-:W-:Y:S01]  /*11a90*/  HMMA.16816.F32 R88, R20.reuse, R26, R88 ;  /* 0x0000001a1458723c */ /* 0x040fe20000001858 */
[----:B------:R-:W3:Y:S07]  /*11aa0*/  LDSM.16.MT88.4 R24, [R177+UR4+0x1900] ;  /* 0x00190004b118783b */ /* 0x000eee0008004200 */
[C---:B------:R-:W-:Y:S08]  /*11ab0*/  HMMA.16816.F32 R92, R20.reuse, R124, R92 ;  /* 0x0000007c145c723c */ /* 0x040ff0000000185c */
[C---:B------:R-:W-:Y:S08]  /*11ac0*/  HMMA.16816.F32 R96, R20.reuse, R126, R96 ;  /* 0x0000007e1460723c */ /* 0x040ff00000001860 */
[C---:B-1----:R-:W-:Y:S08]  /*11ad0*/  HMMA.16816.F32 R100, R20.reuse, R116, R100 ;  /* 0x000000741464723c */ /* 0x042ff00000001864 */
[C---:B------:R-:W-:Y:S01]  /*11ae0*/  HMMA.16816.F32 R104, R20.reuse, R118, R104 ;  /* 0x000000761468723c */ /* 0x040fe20000001868 */
[----:B------:R-:W1:Y:S07]  /*11af0*/  LDSM.16.MT88.4 R116, [R133+0x3900] ;  /* 0x003900008574783b */ /* 0x000e6e0000004200 */
[C---:B--2---:R-:W-:Y:S08]  /*11b00*/  HMMA.16816.F32 R12, R20.reuse, R120, R12 ;  /* 0x00000078140c723c */ /* 0x044ff0000000180c */
[C---:B------:R-:W-:Y:S01]  /*11b10*/  HMMA.16816.F32 R108, R20.reuse, R122, R108 ;  /* 0x0000007a146c723c */ /* 0x040fe2000000186c */
[----:B------:R-:W2:Y:S07]  /*11b20*/  LDSM.16.MT88.4 R120, [R176+UR4+0x3900] ;  /* 0x00390004b078783b */ /* 0x000eae0008004200 */
[C---:B------:R-:W-:Y:S08]  /*11b30*/  HMMA.16816.F32 R16, R20.reuse, R128, R16 ;  /* 0x000000801410723c */ /* 0x040ff00000001810 */
[----:B------:R-:W-:Y:S07]  /*11b40*/  HMMA.16816.F32 R112, R20, R130, R112 ;  /* 0x000000821470723c */ /* 0x000fee0000001870 */
[----:B------:R-:W-:Y:S01]  /*11b50*/  F2FP.PACK_AB R20, R222, R221 ;  /* 0x000000ddde14723e */ /* 0x000fe200000000ff */
[----:B------:R-:W-:Y:S01]  /*11b60*/  FADD.FTZ R221, R221, R158 ;  /* 0x0000009edddd7221 */ /* 0x000fe20000010000 */
[----:B------:R-:W-:Y:S03]  /*11b70*/  F2FP.PACK_AB R22, R172, R223 ;  /* 0x000000dfac16723e */ /* 0x000fe600000000ff */
[----:B------:R-:W-:Y:S01]  /*11b80*/  F2FP.PACK_AB R21, R225, R224 ;  /* 0x000000e0e115723e */ /* 0x000fe200000000ff */
[----:B------:R-:W-:Y:S01]  /*11b90*/  FADD.FTZ R222, R222, R221 ;  /* 0x000000dddede7221 */ /* 0x000fe20000010000 */
[----:B------:R-:W-:Y:S03]  /*11ba0*/  F2FP.PACK_AB R23, R169, R226 ;  /* 0x000000e2a917723e */ /* 0x000fe600000000ff */
[----:B------:R-:W-:Y:S04]  /*11bb0*/  FADD.FTZ R213, R223, R222 ;  /* 0x000000dedfd57221 */ /* 0x000fe80000010000 */
[C---:B---3--:R-:W-:Y:S03]  /*11bc0*/  HMMA.16816.F32 R128, R20.reuse, R24, R4 ;  /* 0x000000181480723c */ /* 0x048fe60000001804 */
[----:B------:R-:W-:Y:S05]  /*11bd0*/  FADD.FTZ R213, R172, R213 ;  /* 0x000000d5acd57221 */ /* 0x000fea0000010000 */
[C---:B------:R-:W-:Y:S01]  /*11be0*/  HMMA.16816.F32 R124, R20.reuse, R26, R8 ;  /* 0x0000001a147c723c */ /* 0x040fe20000001808 */
[----:B------:R-:W3:Y:S07]  /*11bf0*/  LDSM.16.MT88.4 R8, [R160+0x3900] ;  /* 0x00390000a008783b */ /* 0x000eee0000004200 */
[C---:B------:R-:W-:Y:S01]  /*11c00*/  HMMA.16816.F32 R36, R20.reuse, R28, R36 ;  /* 0x0000001c1424723c */ /* 0x040fe20000001824 */
[----:B------:R-:W4:Y:S07]  /*11c10*/  LDSM.16.MT88.4 R24, [R177+UR4+0x5900] ;  /* 0x00590004b118783b */ /* 0x000f2e0008004200 */
[C---:B------:R-:W-:Y:S01]  /*11c20*/  HMMA.16816.F32 R40, R20.reuse, R30, R40 ;  /* 0x0000001e1428723c */ /* 0x040fe20000001828 */
[----:B------:R5:W1:Y:S07]  /*11c30*/  LDSM.16.MT88.4 R28, [R133+0x5900] ;  /* 0x00590000851c783b */ /* 0x000a6e0000004200 */
[C---:B------:R-:W-:Y:S07]  /*11c40*/  HMMA.16816.F32 R44, R20.reuse, R32, R44 ;  /* 0x00000020142c723c */ /* 0x040fee000000182c */
[----:B------:R-:W-:Y:S01]  /*11c50*/  @P0 IADD3 R32, R210, -0x2, RZ ;  /* 0xfffffffed2200810 */ /* 0x000fe20007ffe0ff */
[C---:B------:R-:W-:Y:S04]  /*11c60*/  HMMA.16816.F32 R48, R20.reuse, R34, R48 ;  /* 0x000000221430723c */ /* 0x040fe80000001830 */
[----:B------:R-:W-:Y:S04]  /*11c70*/  @P0 SHF.R.S32.HI R33, RZ, 0x1f, R32 ;  /* 0x0000001fff210819 */ /* 0x000fe80000011420 */
[C---:B------:R-:W-:Y:S04]  /*11c80*/  HMMA.16816.F32 R52, R20.reuse, R136, R52 ;  /* 0x000000881434723c */ /* 0x040fe80000001834 */
[----:B------:R-:W-:Y:S01]  /*11c90*/  @P0 IMAD R33, R33, c[0x0][0x1e0], RZ ;  /* 0x0000780021210a24 */ /* 0x000fe200078e02ff */
[----:B-----5:R-:W-:Y:S03]  /*11ca0*/  MOV R133, R132 ;  /* 0x0000008400857202 */ /* 0x020fe60000000f00 */
[C---:B------:R-:W-:Y:S04]  /*11cb0*/  HMMA.16816.F32 R56, R20.reuse, R138, R56 ;  /* 0x0000008a1438723c */ /* 0x040fe80000001838 */
[C---:B------:R-:W-:Y:S04]  /*11cc0*/  @P0 IMAD R33, R32.reuse, c[0x0][0x1e4], R33 ;  /* 0x0000790020210a24 */ /* 0x040fe800078e0221 */
[C---:B------:R-:W-:Y:S08]  /*11cd0*/  HMMA.16816.F32 R60, R20.reuse, R140, R60 ;  /* 0x0000008c143c723c */ /* 0x040ff0000000183c */
[C---:B------:R-:W-:Y:S08]  /*11ce0*/  HMMA.16816.F32 R64, R20.reuse, R142, R64 ;  /* 0x0000008e1440723c */ /* 0x040ff00000001840 */
[C---:B-1----:R-:W-:Y:S07]  /*11cf0*/  HMMA.16816.F32 R68, R20.reuse, R116, R68 ;  /* 0x000000741444723c */ /* 0x042fee0000001844 */
[----:B------:R-:W-:Y:S01]  /*11d00*/  @P0 IMAD.WIDE.U32 R116, R32, c[0x0][0x1e0], RZ ;  /* 0x0000780020740a25 */ /* 0x000fe200078e00ff */
[C---:B------:R-:W-:Y:S04]  /*11d10*/  HMMA.16816.F32 R72, R20.reuse, R118, R72 ;  /* 0x000000761448723c */ /* 0x040fe80000001848 */
[----:B------:R-:W-:Y:S03]  /*11d20*/  @P0 IADD3 R33, R117, R33, RZ ;  /* 0x0000002175210210 */ /* 0x000fe60007ffe0ff */
[C---:B------:R-:W-:Y:S01]  /*11d30*/  @P0 SHF.L.U32 R119, R116.reuse, 0x6, RZ ;  /* 0x0000000674770819 */ /* 0x040fe200000006ff */
[C---:B--2---:R-:W-:Y:S04]  /*11d40*/  HMMA.16816.F32 R76, R20.reuse, R120, R76 ;  /* 0x00000078144c723c */ /* 0x044fe8000000184c */
[----:B------:R-:W-:Y:S04]  /*11d50*/  @P0 SHF.L.U64.HI R116, R116, 0x6, R33 ;  /* 0x0000000674740819 */ /* 0x000fe80000010221 */
[C---:B------:R-:W-:Y:S08]  /*11d60*/  HMMA.16816.F32 R80, R20.reuse, R122, R80 ;  /* 0x0000007a1450723c */ /* 0x040ff00000001850 */
[C---:B---3--:R-:W-:Y:S07]  /*11d70*/  HMMA.16816.F32 R84, R20.reuse, R8, R84 ;  /* 0x000000081454723c */ /* 0x048fee0000001854 */
[C---:B------:R-:W-:Y:S01]  /*11d80*/  @P0 IADD3 R8, P1, R119.reuse, R196, RZ ;  /* 0x000000c477080210 */ /* 0x040fe20007f3e0ff */
[C---:B------:R-:W-:Y:S04]  /*11d90*/  HMMA.16816.F32 R88, R20.reuse, R10, R88 ;  /* 0x0000000a1458723c */ /* 0x040fe80000001858 */
[----:B------:R-:W-:Y:S02]  /*11da0*/  @P0 IADD3.X R9, R116, R201, RZ, P1, !PT ;  /* 0x000000c974090210 */ /* 0x000fe40000ffe4ff */
[----:B------:R-:W-:Y:S02]  /*11db0*/  @P0 LEA R34, P3, R8, c[0x0][0x1c8], 0x1 ;  /* 0x0000720008220a11 */ /* 0x000fe400078608ff */
[----:B------:R-:W-:Y:S01]  /*11dc0*/  @P0 IADD3 R11, P2, R119, R204, RZ ;  /* 0x000000cc770b0210 */ /* 0x000fe20007f5e0ff */
[C---:B----4-:R-:W-:Y:S03]  /*11dd0*/  HMMA.16816.F32 R92, R20.reuse, R24, R92 ;  /* 0x00000018145c723c */ /* 0x050fe6000000185c */
[C---:B------:R-:W-:Y:S02]  /*11de0*/  @P0 LEA R32, P1, R11.reuse, c[0x0][0x1c8], 0x1 ;  /* 0x000072000b200a11 */ /* 0x040fe400078208ff */
[----:B------:R-:W-:Y:S02]  /*11df0*/  @P0 IADD3.X R10, R116, R203, RZ, P2, !PT ;  /* 0x000000cb740a0210 */ /* 0x000fe400017fe4ff */
[----:B------:R-:W-:Y:S01]  /*11e00*/  @P0 LEA.HI.X R35, R8, c[0x0][0x1cc], R9, 0x1, P3 ;  /* 0x0000730008230a11 */ /* 0x000fe200018f0c09 */
[C---:B------:R-:W-:Y:S04]  /*11e10*/  HMMA.16816.F32 R96, R20.reuse, R26, R96 ;  /* 0x0000001a1460723c */ /* 0x040fe80000001860 */
[----:B------:R-:W-:Y:S02]  /*11e20*/  @P0 LEA.HI.X R33, R11, c[0x0][0x1cc], R10, 0x1, P1 ;  /* 0x000073000b210a11 */ /* 0x000fe400008f0c0a */
[----:B------:R-:W1:Y:S01]  /*11e30*/  LDSM.16.MT88.4 R8, [R176+UR4+0x5900] ;  /* 0x00590004b008783b */ /* 0x000e620008004200 */
[----:B------:R-:W-:Y:S01]  /*11e40*/  @P0 IADD3 R117, P1, R188, R119, RZ ;  /* 0x00000077bc750210 */ /* 0x000fe20007f3e0ff */
[C---:B------:R-:W-:Y:S04]  /*11e50*/  HMMA.16816.F32 R100, R20.reuse, R28, R100 ;  /* 0x0000001c1464723c */ /* 0x040fe80000001864 */
[----:B------:R-:W-:Y:S02]  /*11e60*/  @P0 IADD3 R24, P4, R117, R196, RZ ;  /* 0x000000c475180210 */ /* 0x000fe40007f9e0ff */
[----:B------:R-:W-:Y:S01]  /*11e70*/  @P0 IADD3.X R2, R187, R116, RZ, P1, !PT ;  /* 0x00000074bb020210 */ /* 0x000fe20000ffe4ff */
[----:B------:R-:W-:Y:S01]  /*11e80*/  FADD.FTZ R28, R164, R167 ;  /* 0x000000a7a41c7221 */ /* 0x000fe20000010000 */
[----:B------:R-:W-:Y:S01]  /*11e90*/  @P0 LEA R230, P1, R24, c[0x0][0x1c8], 0x1 ;  /* 0x0000720018e60a11 */ /* 0x000fe200078208ff */
[C---:B------:R-:W-:Y:S03]  /*11ea0*/  HMMA.16816.F32 R104, R20.reuse, R30, R104 ;  /* 0x0000001e1468723c */ /* 0x040fe60000001868 */
[----:B------:R-:W-:Y:S01]  /*11eb0*/  @P0 IADD3.X R25, R2, R201, RZ, P4, !PT ;  /* 0x000000c902190210 */ /* 0x000fe200027fe4ff */
[----:B------:R-:W-:Y:S01]  /*11ec0*/  FADD.FTZ R28, R165, R28 ;  /* 0x0000001ca51c7221 */ /* 0x000fe20000010000 */
[----:B------:R-:W-:Y:S02]  /*11ed0*/  @P0 IADD3 R119, P3, R119, R202, RZ ;  /* 0x000000ca77770210 */ /* 0x000fe40007f7e0ff */
[----:B------:R-:W-:Y:S01]  /*11ee0*/  @P0 LEA.HI.X R231, R24, c[0x0][0x1cc], R25, 0x1, P1 ;  /* 0x0000730018e70a11 */ /* 0x000fe200008f0c19 */
[----:B------:R-:W-:Y:S01]  /*11ef0*/  FADD.FTZ R175, R175, R28 ;  /* 0x0000001cafaf7221 */ /* 0x000fe20000010000 */
[----:B------:R-:W2:Y:S01]  /*11f00*/  LDSM.16.MT88.4 R24, [R160+0x5900] ;  /* 0x00590000a018783b */ /* 0x000ea20000004200 */
[C---:B------:R-:W-:Y:S02]  /*11f10*/  ISETP.GE.AND P1, PT, R209.reuse, 0x1, PT ;  /* 0x00000001d100780c */ /* 0x040fe40003f26270 */
[----:B------:R-:W-:Y:S01]  /*11f20*/  IADD3 R209, R209, 0x1, RZ ;  /* 0x00000001d1d17810 */ /* 0x000fe20007ffe0ff */
[----:B------:R-:W-:Y:S01]  /*11f30*/  FADD.FTZ R214, R214, R175 ;  /* 0x000000afd6d67221 */ /* 0x000fe20000010000 */
[----:B------:R-:W-:Y:S02]  /*11f40*/  @P0 LEA R228, P2, R119, c[0x0][0x1c8], 0x1 ;  /* 0x0000720077e40a11 */ /* 0x000fe400078408ff */
[----:B------:R-:W-:Y:S01]  /*11f50*/  SEL R209, R209, RZ, !P1 ;  /* 0x000000ffd1d17207 */ /* 0x000fe20004800000 */
[----:B------:R-:W-:Y:S01]  /*11f60*/  FADD.FTZ R215, R215, R214 ;  /* 0x000000d6d7d77221 */ /* 0x000fe20000010000 */
[----:B------:R-:W-:Y:S02]  /*11f70*/  @P0 IADD3.X R116, R116, R193, RZ, P3, !PT ;  /* 0x000000c174740210 */ /* 0x000fe40001ffe4ff */
[----:B------:R-:W-:Y:S01]  /*11f80*/  @P0 IADD3 R0, P4, R117, R204, RZ ;  /* 0x000000cc75000210 */ /* 0x000fe20007f9e0ff */
[----:B------:R-:W-:Y:S01]  /*11f90*/  FADD.FTZ R216, R216, R215 ;  /* 0x000000d7d8d87221 */ /* 0x000fe20000010000 */
[----:B------:R-:W-:Y:S01]  /*11fa0*/  @P0 LEA.HI.X R229, R119, c[0x0][0x1cc], R116, 0x1, P2 ;  /* 0x0000730077e50a11 */ /* 0x000fe200010f0c74 */
[----:B------:R-:W-:Y:S01]  /*11fb0*/  @P0 IMAD R116, R209, 0x3000, R192 ;  /* 0x00003000d1740824 */ /* 0x000fe200078e02c0 */
[----:B------:R-:W-:Y:S01]  /*11fc0*/  @P0 LEA R162, P3, R0, c[0x0][0x1c8], 0x1 ;  /* 0x0000720000a20a11 */ /* 0x000fe200078608ff */
[----:B------:R-:W-:Y:S01]  /*11fd0*/  FADD.FTZ R159, R159, R216 ;  /* 0x000000d89f9f7221 */ /* 0x000fe20000010000 */
[----:B------:R-:W-:Y:S02]  /*11fe0*/  @P0 IADD3.X R29, R2, R203, RZ, P4, !PT ;  /* 0x000000cb021d0210 */ /* 0x000fe400027fe4ff */
[----:B------:R-:W-:Y:S01]  /*11ff0*/  LOP3.LUT P4, RZ, R186, 0x1, RZ, 0xc0, !PT ;  /* 0x00000001baff7812 */ /* 0x000fe2000788c0ff */
[C---:B-1----:R-:W-:Y:S03]  /*12000*/  HMMA.16816.F32 R120, R20.reuse, R8, R12 ;  /* 0x000000081478723c */ /* 0x042fe6000000180c */
[----:B------:R-:W-:Y:S01]  /*12010*/  @P0 LEA.HI.X R163, R0, c[0x0][0x1cc], R29, 0x1, P3 ;  /* 0x0000730000a30a11 */ /* 0x000fe200018f0c1d */
[----:B------:R-:W-:Y:S01]  /*12020*/  FADD.FTZ R218, R218, R159 ;  /* 0x0000009fdada7221 */ /* 0x000fe20000010000 */
[----:B------:R-:W-:Y:S02]  /*12030*/  @P0 SHF.L.U32 R29, R116, 0x1, RZ ;  /* 0x00000001741d0819 */ /* 0x000fe400000006ff */
[----:B------:R-:W-:Y:S01]  /*12040*/  @P0 IADD3 R117, P2, R117, R202, RZ ;  /* 0x000000ca75750210 */ /* 0x000fe20007f5e0ff */
[C---:B------:R-:W-:Y:S02]  /*12050*/  HMMA.16816.F32 R108, R20.reuse, R10, R108 ;  /* 0x0000000a146c723c */ /* 0x040fe4000000186c */
[----:B------:R-:W-:Y:S01]  /*12060*/  @!PT LDS RZ, [RZ] ;  /* 0x00000000fffff984 */ /* 0x000fe20000000800 */
[----:B------:R-:W-:Y:S01]  /*12070*/  @!PT LDS RZ, [RZ] ;  /* 0x00000000fffff984 */ /* 0x000fe20000000800 */
[----:B------:R-:W-:Y:S01]  /*12080*/  @!PT LDS RZ, [RZ] ;  /* 0x00000000fffff984 */ /* 0x000fe20000000800 */
[----:B------:R1:W-:Y:S02]  /*12090*/  @P0 LDGSTS.E.BYPASS.LTC128B.128 [R29+0xc100], [R34.64], !P6 ;  /* 0x0c100000221d0fae */ /* 0x0003e4000f101d46 */
[----:B------:R-:W-:Y:S01]  /*120a0*/  @P0 LEA R30, P1, R117, c[0x0][0x1c8], 0x1 ;  /* 0x00007200751e0a11 */ /* 0x000fe200078208ff */
[----:B------:R-:W-:Y:S01]  /*120b0*/  FADD.FTZ R219, R219, R218 ;  /* 0x000000dadbdb7221 */ /* 0x000fe20000010000 */
[----:B------:R-:W-:Y:S02]  /*120c0*/  @P0 IADD3.X R2, R2, R193, RZ, P2, !PT ;  /* 0x000000c102020210 */ /* 0x000fe400017fe4ff */
[----:B------:R-:W-:Y:S01]  /*120d0*/  MOV R0, R3 ;  /* 0x0000000300007202 */ /* 0x000fe20000000f00 */
[----:B------:R-:W-:Y:S01]  /*120e0*/  FADD.FTZ R219, R220, R219 ;  /* 0x000000dbdcdb7221 */ /* 0x000fe20000010000 */
[----:B------:R1:W-:Y:S02]  /*120f0*/  @P0 LDGSTS.E.BYPASS.LTC128B.128 [R29+0xe100], [R32.64], !P5 ;  /* 0x0e100000201d0fae */ /* 0x0003e4000e901d46 */
[----:B------:R-:W-:Y:S01]  /*12100*/  @P0 LEA.HI.X R31, R117, c[0x0][0x1cc], R2, 0x1, P1 ;  /* 0x00007300751f0a11 */ /* 0x000fe200008f0c02 */
[----:B------:R-:W-:Y:S01]  /*12110*/  FADD.FTZ R224, R224, R219 ;  /* 0x000000dbe0e07221 */ /* 0x000fe20000010000 */
[C---:B--2---:R-:W-:Y:S03]  /*12120*/  HMMA.16816.F32 R116, R20.reuse, R24, R16 ;  /* 0x000000181474723c */ /* 0x044fe60000001810 */
[----:B------:R-:W-:Y:S01]  /*12130*/  FADD.FTZ R225, R225, R224 ;  /* 0x000000e0e1e17221 */ /* 0x000fe20000010000 */
[----:B------:R1:W-:Y:S03]  /*12140*/  @P0 LDGSTS.E.BYPASS.LTC128B.128 [R29+0x10100], [R228.64], !P4 ;  /* 0x10100000e41d0fae */ /* 0x0003e6000e101d46 */
[----:B------:R-:W-:Y:S01]  /*12150*/  FADD.FTZ R226, R226, R225 ;  /* 0x000000e1e2e27221 */ /* 0x000fe20000010000 */
[----:B------:R-:W-:Y:S04]  /*12160*/  HMMA.16816.F32 R112, R20, R26, R112 ;  /* 0x0000001a1470723c */ /* 0x000fe80000001870 */
[----:B------:R1:W-:Y:S01]  /*12170*/  @P0 LDGSTS.E.BYPASS.LTC128B.128 [R29+0xd100], [R230.64], !P6 ;  /* 0x0d100000e61d0fae */ /* 0x0003e2000f101d46 */
[----:B------:R-:W-:Y:S07]  /*12180*/  FADD.FTZ R211, R169, R226 ;  /* 0x000000e2a9d37221 */ /* 0x000fee0000010000 */
[----:B------:R1:W-:Y:S08]  /*12190*/  @P0 LDGSTS.E.BYPASS.LTC128B.128 [R29+0xf100], [R162.64], !P5 ;  /* 0x0f100000a21d0fae */ /* 0x0003f0000e901d46 */
[----:B------:R1:W-:Y:S01]  /*121a0*/  @P0 LDGSTS.E.BYPASS.LTC128B.128 [R29+0x11100], [R30.64], !P4 ;  /* 0x111000001e1d0fae */ /* 0x0003e2000e101d46 */
[----:B------:R-:W-:Y:S02]  /*121b0*/  ISETP.GT.AND P0, PT, R210, RZ, PT ;  /* 0x000000ffd200720c */ /* 0x000fe40003f04270 */
[----:B------:R-:W-:Y:S05]  /*121c0*/  MOV R210, R212 ;  /* 0x000000d400d27202 */ /* 0x000fea0000000f00 */
[----:B------:R-:W0:Y:S06]  /*121d0*/  LDGDEPBAR ;  /* 0x00000000000079af */ /* 0x000e2c0000000000 */
[----:B------:R-:W-:-:S05]  /*121e0*/  @P0 BRA `(.L_x_768) ;  /* 0xffffd5c000000947 */ /* 0x000fca000383ffff */
.L_x_767:
[----:B-1----:R-:W1:Y:S01]  /*121f0*/  SHFL.BFLY PT, R6, R213, 0x2, 0x1f ;  /* 0x0c401f00d5067f89 */ /* 0x002e6200000e0000 */
[----:B------:R-:W-:-:S02]  /*12200*/  MOV R4, RZ ;  /* 0x000000ff00047202 */ /* 0x000fc40000000f00 */
[----:B------:R-:W-:Y:S01]  /*12210*/  MOV R2, RZ ;  /* 0x000000ff00027202 */ /* 0x000fe20000000f00 */
[----:B------:R-:W2:Y:S01]  /*12220*/  SHFL.BFLY PT, R0, R211, 0x2, 0x1f ;  /* 0x0c401f00d3007f89 */ /* 0x000ea200000e0000 */
        /* <DEDUP_REMOVED lines=19> */
[----:B------:R-:W-:Y:S01]  /*12360*/  FMUL.FTZ R125, R4, R125 ;  /* 0x0000007d047d7220 */ /* 0x000fe20000410000 */
        /* <DEDUP_REMOVED lines=99> */
.L_x_720:
        /* <DEDUP_REMOVED lines=22> */
[----:B------:R-:W-:Y:S02]  /*12b00*/  LOP3.LUT R10, R5, 0xfffffffc, RZ, 0xc0, !PT ;  /* 0xfffffffc050a7812 */ /* 0x000fe400078ec0ff */
[----:B------:R-:W-:Y:S02]  /*12b10*/  LEA.HI R15, R15, R16, RZ, 0x3 ;  /* 0x000000100f0f7211 */ /* 0x000fe400078f18ff */
[----:B------:R-:W-:Y:S01]  /*12b20*/  SHF.R.S32.HI R5, RZ, 0x5, R7 ;  /* 0x00000005ff057819 */ /* 0x000fe20000011407 */
[----:B------:R-:W-:Y:S01]  /*12b30*/  IMAD.IADD R10, R3, 0x1, -R10 ;  /* 0x00000001030a7824 */ /* 0x000fe200078e0a0a */
[----:B------:R-:W-:-:S02]  /*12b40*/  LOP3.LUT R15, R15, 0xfffffff8, RZ, 0xc0, !PT ;  /* 0xfffffff80f0f7812 */ /* 0x000fc400078ec0ff */
[----:B------:R-:W-:Y:S02]  /*12b50*/  F2FP.PACK_AB R48, R49, R48 ;  /* 0x000000303130723e */ /* 0x000fe400000000ff */
[----:B------:R-:W-:Y:S01]  /*12b60*/  F2FP.PACK_AB R50, R51, R50 ;  /* 0x000000323332723e */ /* 0x000fe200000000ff */
[----:B------:R-:W-:Y:S01]  /*12b70*/  IMAD.IADD R15, R16, 0x1, -R15 ;  /* 0x00000001100f7824 */ /* 0x000fe200078e0a0f */
[----:B------:R-:W-:Y:S01]  /*12b80*/  F2FP.PACK_AB R52, R53, R52 ;  /* 0x000000343534723e */ /* 0x000fe200000000ff */
[----:B------:R-:W-:Y:S01]  /*12b90*/  IMAD R16, R5, 0x200, R10 ;  /* 0x0000020005107824 */ /* 0x000fe200078e020a */
[----:B------:R-:W-:Y:S01]  /*12ba0*/  F2FP.PACK_AB R54, R55, R54 ;  /* 0x000000363736723e */ /* 0x000fe200000000ff */
[C---:B------:R-:W-:Y:S01]  /*12bb0*/  IMAD.SHL.U32 R11, R15.reuse, 0x40, RZ ;  /* 0x000000400f0b7824 */ /* 0x040fe200078e00ff */
[----:B------:R-:W-:Y:S02]  /*12bc0*/  LOP3.LUT R17, R15, 0x1, RZ, 0xc0, !PT ;  /* 0x000000010f117812 */ /* 0x000fe400078ec0ff */
[----:B------:R-:W-:-:S02]  /*12bd0*/  F2FP.PACK_AB R56, R57, R56 ;  /* 0x000000383938723e */ /* 0x000fc400000000ff */
[----:B------:R-:W-:Y:S02]  /*12be0*/  LOP3.LUT R11, R11, 0x1c0, RZ, 0xc0, !PT ;  /* 0x000001c00b0b7812 */ /* 0x000fe400078ec0ff */
        /* <DEDUP_REMOVED lines=87> */
[----:B------:R2:W-:Y:S04]  /*13160*/  STS [R17+0x8400], R98 ;  /* 0x0084006211007388 */ /* 0x0005e80000000800 */
[----:B------:R-:W-:Y:S04]  /*13170*/  STS [R19+0x8080], R100 ;  /* 0x0080806413007388 */ /* 0x000fe80000000800 */
[----:B------:R3:W-:Y:S04]  /*13180*/  STS [R19+0x8480], R102 ;  /* 0x0084806613007388 */ /* 0x0007e80000000800 */
[----:B------:R4:W-:Y:S01]  /*13190*/  STS [R15+0x8000], R104 ;  /* 0x008000680f007388 */ /* 0x0009e20000000800 */
[----:B-1----:R-:W-:-:S03]  /*131a0*/  IMAD.MOV.U32 R9, RZ, RZ, 0x4 ;  /* 0x00000004ff097424 */ /* 0x002fc600078e00ff */
[----:B------:R4:W-:Y:S04]  /*131b0*/  STS [R15+0x8400], R106 ;  /* 0x0084006a0f007388 */ /* 0x0009e80000000800 */
[----:B------:R4:W-:Y:S04]  /*131c0*/  STS [R21+0x8080], R120 ;  /* 0x0080807815007388 */ /* 0x0009e80000000800 */
        /* <DEDUP_REMOVED lines=10> */
[----:B---3--:R-:W-:-:S03]  /*13270*/  @P1 IMAD.WIDE R18, R184, R9, c[0x0][0x508] ;  /* 0x00014200b8121625 */ /* 0x008fc600078e0209 */
[----:B------:R-:W2:Y:S04]  /*13280*/  @P0 LDG.E R11, [R16.64] ;  /* 0x00000006100b0981 */ /* 0x000ea8000c1e1900 */
[----:B------:R4:W5:Y:S01]  /*13290*/  @P1 LDG.E R4, [R18.64] ;  /* 0x0000000612041981 */ /* 0x000962000c1e1900 */
[----:B------:R-:W-:Y:S02]  /*132a0*/  CS2R R8, SRZ ;  /* 0x0000000000087805 */ /* 0x000fe4000001ff00 */
[--C-:B--2---:R-:W-:Y:S01]  /*132b0*/  @P0 SHF.R.S32.HI R9, RZ, 0x1f, R11.reuse ;  /* 0x0000001fff090819 */ /* 0x104fe2000001140b */
[----:B------:R-:W-:Y:S01]  /*132c0*/  @P0 IMAD.MOV.U32 R8, RZ, RZ, R11 ;  /* 0x000000ffff080224 */ /* 0x000fe200078e000b */
[----:B------:R-:W-:Y:S05]  /*132d0*/  @P1 BRA `(.L_x_770) ;  /* 0x0000004000001947 */ /* 0x000fea0003800000 */
[----:B----4-:R-:W-:Y:S05]  /*132e0*/  @!P0 BRA `(.L_x_770) ;  /* 0x0000003000008947 */ /* 0x010fea0003800000 */
[----:B-----5:R-:W2:Y:S04]  /*132f0*/  LDG.E R4, [R16.64] ;  /* 0x0000000610047981 */ /* 0x020ea8000c1e1900 */
[----:B------:R-:W2:Y:S02]  /*13300*/  LDG.E R11, [R16.64+0x4] ;  /* 0x00000406100b7981 */ /* 0x000ea4000c1e1900 */
[----:B--2---:R-:W-:-:S02]  /*13310*/  IADD3 R4, -R4, R11, RZ ;  /* 0x0000000b04047210 */ /* 0x004fc40007ffe1ff */
.L_x_770:
[----:B----4-:R-:W-:Y:S01]  /*13320*/  LOP3.LUT R6, R7, 0xffffffe0, RZ, 0xc0, !PT ;  /* 0xffffffe007067812 */ /* 0x010fe200078ec0ff */
        /* <DEDUP_REMOVED lines=10> */
[----:B------:R-:W-:Y:S01]  /*133d0*/  LOP3.LUT R16, R16, 0xffffff8, RZ, 0xc0, !PT ;  /* 0x0ffffff810107812 */ /* 0x000fe200078ec0ff */
[----:B------:R-:W-:Y:S01]  /*133e0*/  IMAD.IADD R10, R10, 0x1, -R13 ;  /* 0x000000010a0a7824 */ /* 0x000fe200078e0a0d */
[----:B------:R-:W-:Y:S02]  /*133f0*/  LEA.HI R6, R6, R7, RZ, 0x2 ;  /* 0x0000000706067211 */ /* 0x000fe400078f10ff */
[----:B------:R-:W-:Y:S02]  /*13400*/  IADD3 R5, R5, -R16, RZ ;  /* 0x8000001005057210 */ /* 0x000fe40007ffe0ff */
[----:B------:R-:W-:Y:S02]  /*13410*/  SHF.R.S32.HI R6, RZ, 0x2, R6 ;  /* 0x00000002ff067819 */ /* 0x000fe40000011406 */
[----:B------:R-:W-:Y:S02]  /*13420*/  ISETP.NE.AND P1, PT, R11, 0x1, PT ;  /* 0x000000010b00780c */ /* 0x000fe40003f25270 */
[----:B------:R-:W-:Y:S01]  /*13430*/  LOP3.LUT P2, RZ, R7, 0x3, RZ, 0xc0, !PT ;  /* 0x0000000307ff7812 */ /* 0x000fe2000784c0ff */
[----:B------:R-:W-:Y:S01]  /*13440*/  IMAD R5, R5, 0x10, R6 ;  /* 0x0000001005057824 */ /* 0x000fe200078e0206 */
[----:B------:R-:W-:Y:S01]  /*13450*/  MOV R18, R8 ;  /* 0x0000000800127202 */ /* 0x000fe20000000f00 */
[----:B------:R-:W-:Y:S01]  /*13460*/  IMAD R7, R9, c[0x0][0x3a0], RZ ;  /* 0x0000e80009077a24 */ /* 0x000fe200078e02ff */
[-C--:B------:R-:W-:Y:S01]  /*13470*/  LEA.HI R13, R14, R3.reuse, RZ, 0x3 ;  /* 0x000000030e0d7211 */ /* 0x080fe200078f18ff */
[----:B------:R-:W-:Y:S01]  /*13480*/  IMAD R15, R10, 0x8, R5 ;  /* 0x000000080a0f7824 */ /* 0x000fe200078e0205 */
[----:B------:R-:W-:Y:S01]  /*13490*/  LEA.HI R14, R14, R3, RZ, 0x6 ;  /* 0x000000030e0e7211 */ /* 0x000fe200078f30ff */
[----:B------:R-:W-:-:S02]  /*134a0*/  IMAD R6, R2, c[0x0][0x490], RZ ;  /* 0x0001240002067a24 */ /* 0x000fc400078e02ff */
[C---:B------:R-:W-:Y:S02]  /*134b0*/  IMAD R7, R8.reuse, c[0x0][0x3a4], R7 ;  /* 0x0000e90008077a24 */ /* 0x040fe400078e0207 */
[----:B------:R-:W-:Y:S01]  /*134c0*/  IMAD.WIDE.U32 R10, R8, c[0x0][0x3a0], RZ ;  /* 0x0000e800080a7a25 */ /* 0x000fe200078e00ff */
[----:B-1----:R-:W-:-:S03]  /*134d0*/  LEA R8, R54, R15, 0x7 ;  /* 0x0000000f36087211 */ /* 0x002fc600078e38ff */
[----:B------:R-:W-:Y:S01]  /*134e0*/  IMAD.WIDE.U32 R18, R185, c[0x0][0x490], R18 ;  /* 0x00012400b9127a25 */ /* 0x000fe200078e0012 */
[----:B------:R-:W-:-:S03]  /*134f0*/  IADD3 R11, R11, R7, RZ ;  /* 0x000000070b0b7210 */ /* 0x000fc60007ffe0ff */
[----:B------:R-:W-:Y:S01]  /*13500*/  IMAD R9, R185, c[0x0][0x494], R6 ;  /* 0x00012500b9097a24 */ /* 0x000fe200078e0206 */
[----:B------:R-:W-:Y:S01]  /*13510*/  LOP3.LUT R6, R13, 0xfffffff8, RZ, 0xc0, !PT ;  /* 0xfffffff80d067812 */ /* 0x000fe200078ec0ff */
[----:B------:R-:W-:Y:S01]  /*13520*/  IMAD.MOV.U32 R7, RZ, RZ, R8 ;  /* 0x000000ffff077224 */ /* 0x000fe200078e0008 */
[----:B------:R-:W-:Y:S01]  /*13530*/  SHF.R.S32.HI R13, RZ, 0x3, R13 ;  /* 0x00000003ff0d7819 */ /* 0x000fe2000001140d */
[----:B------:R-:W-:Y:S02]  /*13540*/  IMAD.IADD R19, R19, 0x1, R9 ;  /* 0x0000000113137824 */ /* 0x000fe400078e0209 */
[----:B------:R-:W-:-:S04]  /*13550*/  @P1 IMAD.HI.U32 R9, R8, c[0x0][0x4ec], RZ ;  /* 0x00013b0008091a27 */ /* 0x000fc800078e00ff */
[----:B------:R-:W-:Y:S01]  /*13560*/  IMAD.IADD R6, R3, 0x1, -R6 ;  /* 0x0000000103067824 */ /* 0x000fe200078e0a06 */
[----:B------:R-:W-:Y:S01]  /*13570*/  SHF.R.S32.HI R3, RZ, 0x1f, R184 ;  /* 0x0000001fff037819 */ /* 0x000fe200000114b8 */
[----:B------:R-:W-:Y:S01]  /*13580*/  IMAD R2, R2, c[0x0][0x3e8], RZ ;  /* 0x0000fa0002027a24 */ /* 0x000fe200078e02ff */
[----:B------:R-:W-:Y:S01]  /*13590*/  @P1 SHF.R.U32.HI R7, RZ, c[0x0][0x4f0], R9 ;  /* 0x00013c00ff071a19 */ /* 0x000fe20000011609 */
[----:B------:R-:W-:Y:S01]  /*135a0*/  IMAD.WIDE.U32 R10, R185, c[0x0][0x3e8], R10 ;  /* 0x0000fa00b90a7a25 */ /* 0x000fe200078e000a */
[----:B------:R-:W-:Y:S02]  /*135b0*/  SEL R184, R184, RZ, !P0 ;  /* 0x000000ffb8b87207 */ /* 0x000fe40004000000 */
[----:B------:R-:W-:Y:S01]  /*135c0*/  SEL R3, R3, RZ, !P0 ;  /* 0x000000ff03037207 */ /* 0x000fe20004000000 */
[----:B------:R-:W-:Y:S01]  /*135d0*/  IMAD.MOV R9, RZ, RZ, -R7 ;  /* 0x000000ffff097224 */ /* 0x000fe200078e0a07 */
[----:B------:R-:W-:Y:S01]  /*135e0*/  LEA R21, R6, R13, 0x5 ;  /* 0x0000000d06157211 */ /* 0x000fe200078e28ff */
[----:B------:R-:W-:Y:S01]  /*135f0*/  IMAD.WIDE.U32 R18, R184, c[0x0][0x498], R18 ;  /* 0x00012600b8127a25 */ /* 0x000fe200078e0012 */
[----:B------:R-:W-:-:S03]  /*13600*/  SHF.R.S32.HI R16, RZ, 0x1f, R7 ;  /* 0x0000001fff107819 */ /* 0x000fc60000011407 */
        /* <DEDUP_REMOVED lines=24> */
[----:B------:R-:W-:Y:S01]  /*13790*/  IMAD R9, R184, c[0x0][0x3f4], R9 ;  /* 0x0000fd00b8097a24 */ /* 0x000fe200078e0209 */
[----:B------:R-:W-:Y:S01]  /*137a0*/  LOP3.LUT R6, R6, R3, RZ, 0x3c, !PT ;  /* 0x0000000306067212 */ /* 0x000fe200078e3cff */
[----:B------:R-:W-:Y:S01]  /*137b0*/  IMAD.MOV R3, RZ, RZ, -R7 ;  /* 0x000000ffff037224 */ /* 0x000fe200078e0a07 */
[----:B------:R-:W-:Y:S01]  /*137c0*/  LEA.HI.X R17, R20, c[0x0][0x454], R17, 0x2, P0 ;  /* 0x0001150014117a11 */ /* 0x000fe200000f1411 */
[----:B------:R-:W-:Y:S01]  /*137d0*/  SHFL.IDX PT, R32, R15, RZ, 0x1c1f ;  /* 0x001c1fff0f207589 */ /* 0x000fe200000e0000 */
[----:B------:R-:W-:Y:S01]  /*137e0*/  SHF.R.S32.HI R16, RZ, 0x1f, R7 ;  /* 0x0000001fff107819 */ /* 0x000fe20000011407 */
[----:B------:R-:W-:Y:S01]  /*137f0*/  IMAD R56, R3, c[0x0][0x4e8], R8 ;  /* 0x00013a0003387a24 */ /* 0x000fe200078e0208 */
[----:B------:R-:W-:Y:S01]  /*13800*/  IADD3 R11, R11, R9, RZ ;  /* 0x000000090b0b7210 */ /* 0x000fe20007ffe0ff */
[----:B------:R-:W1:Y:S01]  /*13810*/  SHFL.IDX PT, R33, R17, RZ, 0x1c1f ;  /* 0x001c1fff11217589 */ /* 0x000e6200000e0000 */
[C---:B------:R-:W-:Y:S01]  /*13820*/  IMAD R8, R54.reuse, 0x80, R5 ;  /* 0x0000008036087824 */ /* 0x040fe200078e0205 */
[----:B------:R-:W-:Y:S01]  /*13830*/  LEA R54, R54, R13, 0x7 ;  /* 0x0000000d36367211 */ /* 0x000fe200078e38ff */
[----:B-----5:R-:W-:Y:S01]  /*13840*/  IMAD R3, R4, c[0x0][0x4e8], RZ ;  /* 0x00013a0004037a24 */ /* 0x020fe200078e02ff */
[----:B------:R-:W-:Y:S01]  /*13850*/  SHFL.IDX PT, R34, R15, 0x1, 0x1c1f ;  /* 0x003c1f000f227f89 */ /* 0x000fe200000e0000 */
[----:B------:R-:W-:Y:S01]  /*13860*/  IMAD R16, R16, c[0x0][0x3e0], RZ ;  /* 0x0000f80010107a24 */ /* 0x000fe200078e02ff */
[C---:B------:R-:W-:Y:S01]  /*13870*/  IADD3 R4, R8.reuse, 0x8, RZ ;  /* 0x0000000808047810 */ /* 0x040fe20007ffe0ff */
[----:B------:R-:W-:Y:S01]  /*13880*/  IMAD.WIDE.U32 R10, R7, c[0x0][0x3e0], R10 ;  /* 0x0000f800070a7a25 */ /* 0x000fe200078e000a */
[----:B------:R-:W2:Y:S01]  /*13890*/  SHFL.IDX PT, R35, R17, 0x1, 0x1c1f ;  /* 0x003c1f0011237f89 */ /* 0x000ea200000e0000 */
[----:B------:R-:W-:-:S02]  /*138a0*/  ISETP.GE.OR P1, PT, R8, R3, P2 ;  /* 0x000000030800720c */ /* 0x000fc40001726670 */
[----:B------:R-:W-:Y:S01]  /*138b0*/  IMAD R16, R7, c[0x0][0x3e4], R16 ;  /* 0x0000f90007107a24 */ /* 0x000fe200078e0210 */
[----:B------:R-:W-:Y:S02]  /*138c0*/  ISETP.GE.OR P0, PT, R4, R3, P2 ;  /* 0x000000030400720c */ /* 0x000fe40001706670 */
[----:B------:R-:W-:Y:S01]  /*138d0*/  SHF.L.U32 R7, R14, 0x3, RZ ;  /* 0x000000030e077819 */ /* 0x000fe200000006ff */
[----:B------:R-:W-:Y:S01]  /*138e0*/  IMAD.IADD R11, R11, 0x1, R16 ;  /* 0x000000010b0b7824 */ /* 0x000fe200078e0210 */
[----:B------:R-:W-:Y:S02]  /*138f0*/  SHF.R.S32.HI R5, RZ, 0x1f, R56 ;  /* 0x0000001fff057819 */ /* 0x000fe40000011438 */
[----:B------:R-:W-:-:S03]  /*13900*/  LOP3.LUT R6, R6, 0x7ffffe00, R7, 0xf8, !PT ;  /* 0x7ffffe0006067812 */ /* 0x000fc600078ef807 */
[----:B------:R-:W-:Y:S01]  /*13910*/  IMAD R5, R5, c[0x0][0x3d8], RZ ;  /* 0x0000f60005057a24 */ /* 0x000fe200078e02ff */
[----:B------:R-:W-:Y:S01]  /*13920*/  SHF.L.U32 R58, R6, 0x1, RZ ;  /* 0x00000001063a7819 */ /* 0x000fe200000006ff */
[----:B-1----:R1:W-:Y:S02]  /*13930*/  @!P1 ST.E [R32.64], R0 ;  /* 0x0000000020009985 */ /* 0x0023e4000c101906 */
[C---:B------:R-:W-:Y:S02]  /*13940*/  IMAD R14, R56.reuse, c[0x0][0x3dc], R5 ;  /* 0x0000f700380e7a24 */ /* 0x040fe400078e0205 */
[----:B------:R-:W-:-:S04]  /*13950*/  IMAD.WIDE.U32 R56, R56, c[0x0][0x3d8], R10 ;  /* 0x0000f60038387a25 */ /* 0x000fc800078e000a */
        /* <DEDUP_REMOVED lines=34> */
[----:B--2---:R2:W-:Y:S04]  /*13b80*/  @!P2 ST.E.128 [R58.64], R48 ;  /* 0x000000303a00a985 */ /* 0x0045e8000c101d06 */
[----:B-1----:R2:W-:Y:S04]  /*13b90*/  @!P1 ST.E.128 [R52.64], R32 ;  /* 0x0000002034009985 */ /* 0x0025e8000c101d06 */
[----:B----4-:R2:W-:Y:S02]  /*13ba0*/  @!P0 ST.E.128 [R60.64], R12 ;  /* 0x0000000c3c008985 */ /* 0x0105e4000c101d06 */
.L_x_772:
[----:B--2---:R-:W-:Y:S05]  /*13bb0*/  BSYNC B0 ;  /* 0x0000000000007941 */ /* 0x004fea0003800000 */
.L_x_771:
        /* <DEDUP_REMOVED lines=23> */
.L_x_774:
[----:B------:R-:W-:Y:S05]  /*13d30*/  BSYNC B0 ;  /* 0x0000000000007941 */ /* 0x000fea0003800000 */
.L_x_773:
        /* <DEDUP_REMOVED lines=23> */
.L_x_776:
[----:B------:R-:W-:Y:S05]  /*13eb0*/  BSYNC B0 ;  /* 0x0000000000007941 */ /* 0x000fea0003800000 */
.L_x_775:
[----:B------:R-:W-:Y:S01]  /*13ec0*/  IADD3 R54, R54, 0x60, RZ ;  /* 0x0000006036367810 */ /* 0x000fe20007ffe0ff */
[----:B-1----:R1:W2:Y:S03]  /*13ed0*/  SHFL.IDX PT, R9, R56, 0x3, 0x181f ;  /* 0x00781f0038097f89 */ /* 0x0022a600000e0000 */
[----:B------:R-:W-:Y:S01]  /*13ee0*/  ISETP.GE.AND P0, PT, R54, R3, PT ;  /* 0x000000033600720c */ /* 0x000fe20003f06270 */
[----:B------:R1:W4:-:S12]  /*13ef0*/  SHFL.IDX PT, R8, R57, 0x3, 0x181f ;  /* 0x00781f0039087f89 */ /* 0x00031800000e0000 */
[----:B------:R-:W-:Y:S05]  /*13f00*/  @P0 EXIT ;  /* 0x000000000000094d */ /* 0x000fea0003800000 */
[C---:B------:R-:W-:Y:S02]  /*13f10*/  IADD3 R3, R2.reuse, 0x40, RZ ;  /* 0x0000004002037810 */ /* 0x040fe40007ffe0ff */
[----:B------:R-:W-:Y:S02]  /*13f20*/  ISETP.GE.AND P1, PT, R2, c[0x0][0x3c8], PT ;  /* 0x0000f20002007a0c */ /* 0x000fe40003f26270 */
[----:B------:R-:W-:-:S11]  /*13f30*/  ISETP.GE.AND P0, PT, R3, c[0x0][0x3c8], PT ;  /* 0x0000f20003007a0c */ /* 0x000fd60003f06270 */
[----:B--2-4-:R-:W-:Y:S02]  /*13f40*/  @!P1 IMAD.WIDE R10, R2, 0x2, R8 ;  /* 0x00000002020a9825 */ /* 0x014fe400078e0208 */
[----:B------:R-:W-:-:S03]  /*13f50*/  @!P0 SHF.R.S32.HI R0, RZ, 0x1f, R3 ;  /* 0x0000001fff008819 */ /* 0x000fc60000011403 */
[----:B------:R2:W-:Y:S01]  /*13f60*/  @!P1 ST.E.128 [R10.64], R36 ;  /* 0x000000240a009985 */ /* 0x0005e2000c101d06 */
[----:B------:R-:W-:Y:S02]  /*13f70*/  @!P0 LEA.HI R0, R0, R3, RZ, 0x3 ;  /* 0x0000000300008211 */ /* 0x000fe400078f18ff */
[----:B------:R-:W-:Y:S02]  /*13f80*/  IADD3 R3, R2, 0x80, RZ ;  /* 0x0000008002037810 */ /* 0x000fe40007ffe0ff */
[----:B------:R-:W-:-:S05]  /*13f90*/  @!P0 LOP3.LUT R0, R0, 0xfffffff8, RZ, 0xc0, !PT ;  /* 0xfffffff800008812 */ /* 0x000fca00078ec0ff */
[----:B------:R-:W-:-:S05]  /*13fa0*/  @!P0 IMAD.WIDE R12, R0, 0x2, R8 ;  /* 0x00000002000c8825 */ /* 0x000fca00078e0208 */
        /* <DEDUP_REMOVED lines=9> */
.L_x_769:
        /* <DEDUP_REMOVED lines=18> */
.L_x_777:
        /* <DEDUP_REMOVED lines=41> */
.L_x_779:
[----:B------:R-:W-:Y:S05]  /*143f0*/  BSYNC B0 ;  /* 0x0000000000007941 */ /* 0x000fea0003800000 */
.L_x_778:
        /* <DEDUP_REMOVED lines=64> */
.L_x_781:
[----:B------:R-:W-:Y:S05]  /*14800*/  BSYNC B0 ;  /* 0x0000000000007941 */ /* 0x000fea0003800000 */
.L_x_780:
        /* <DEDUP_REMOVED lines=21> */
.L_x_783:
[----:B------:R-:W-:Y:S05]  /*14960*/  BSYNC B0 ;  /* 0x0000000000007941 */ /* 0x000fea0003800000 */
.L_x_782:
        /* <DEDUP_REMOVED lines=21> */
.L_x_785:
[----:B------:R-:W-:Y:S05]  /*14ac0*/  BSYNC B0 ;  /* 0x0000000000007941 */ /* 0x000fea0003800000 */
.L_x_784:
        /* <DEDUP_REMOVED lines=22> */
.L_x_786:
        /* <DEDUP_REMOVED lines=13> */
.L_x_1296:


//--------------------- .text._ZN7cutlass13device_kernelIN5flash19enable_sm80_to_sm89INS1_16FlashAttnFwdSm80INS1_25CollectiveMainloopFwdSm80ILi8ELi2ELb0EN4cute5tupleIJNS5_1CILi128EEENS7_ILi64EEENS7_ILi192EEEEEELi192ENS_6half_tEfNS_4arch4Sm80ELb0ELb1ELb0ELb0ELb0ELb0ELb1ELb0EEENS1_21CollectiveEpilogueFwdINS6_IJS8_SA_S9_EEENS6_IJNS7_ILi1EEESI_SI_EEESC_SE_Li256ELb0ELb1ELb0ELb0EEENS1_19SingleTileSchedulerILb0ELb0ELb1ELi128EEEEEEEEEvNT_6ParamsE --------------------------
	.section	.text._ZN7cutlass13device_kernelIN5flash19enable_sm80_to_sm89INS1_16FlashAttnFwdSm80INS1_25CollectiveMainloopFwdSm80ILi8ELi2ELb0EN4cute5tupleIJNS5_1CILi128EEENS7_ILi64EEENS7_ILi192EEEEEELi192ENS_6half_tEfNS_4arch4Sm80ELb0ELb1ELb0ELb0ELb0ELb0ELb1ELb0EEENS1_21CollectiveEpilogueFwdINS6_IJS8_SA_S9_EEENS6_IJNS7_ILi1EEESI_SI_EEESC_SE_Li256ELb0ELb1ELb0ELb0EEENS1_19SingleTileSchedulerILb0ELb0ELb1ELi128EEEEEEEEEvNT_6ParamsE,"ax",@progbits
	.sectioninfo	@"SHI_REGISTERS=233"
	.align	128
.text._ZN7cutlass13device_kernelIN5flash19enable_sm80_to_sm89INS1_16FlashAttnFwdSm80INS1_25CollectiveMainloopFwdSm80ILi8ELi2ELb0EN4cute5tupleIJNS5_1CILi128EEENS7_ILi64EEENS7_ILi192EEEEEELi192ENS_6half_tEfNS_4arch4Sm80ELb0ELb1ELb0ELb0ELb0ELb0ELb1ELb0EEENS1_21CollectiveEpilogueFwdINS6_IJS8_SA_S9_EEENS6_IJNS7_ILi1EEESI_SI_EEESC_SE_Li256ELb0ELb1ELb0ELb0EEENS1_19SingleTileSchedulerILb0ELb0ELb1ELi128EEEEEEEEEvNT_6ParamsE:
        .type           _ZN7cutlass13device_kernelIN5flash19enable_sm80_to_sm89INS1_16FlashAttnFwdSm80INS1_25CollectiveMainloopFwdSm80ILi8ELi2ELb0EN4cute5tupleIJNS5_1CILi128EEENS7_ILi64EEENS7_ILi192EEEEEELi192ENS_6half_tEfNS_4arch4Sm80ELb0ELb1ELb0ELb0ELb0ELb0ELb1ELb0EEENS1_21CollectiveEpilogueFwdINS6_IJS8_SA_S9_EEENS6_IJNS7_ILi1EEESI_SI_EEESC_SE_Li256ELb0ELb1ELb0ELb0EEENS1_19SingleTileSchedulerILb0ELb0ELb1ELi128EEEEEEEEEvNT_6ParamsE,@function
        .size           _ZN7cutlass13device_kernelIN5flash19enable_sm80_to_sm89INS1_16FlashAttnFwdSm80INS1_25CollectiveMainloopFwdSm80ILi8ELi2ELb0EN4cute5tupleIJNS5_1CILi128EEENS7_ILi64EEENS7_ILi192EEEEEELi192ENS_6half_tEfNS_4arch4Sm80ELb0ELb1ELb0ELb0ELb0ELb0ELb1ELb0EEENS1_21CollectiveEpilogueFwdINS6_IJS8_SA_S9_EEENS6_IJNS7_ILi1EEESI_SI_EEESC_SE_Li256ELb0ELb1ELb0ELb0EEENS1_19SingleTileSchedulerILb0ELb0ELb1ELi128EEEEEEEEEvNT_6ParamsE,(.L_x_1297 - _ZN7cutlass13device_kernelIN5flash19enable_sm80_to_sm89INS1_16FlashAttnFwdSm80INS1_25CollectiveMainloopFwdSm80ILi8ELi2ELb0EN4cute5tupleIJNS5_1CILi128EEENS7_ILi64EEENS7_ILi192EEEEEELi192ENS_6half_tEfNS_4arch4Sm80ELb0ELb1ELb0ELb0ELb0ELb0ELb1ELb0EEENS1_21CollectiveEpilogueFwdINS6_IJS8_SA_S9_EEENS6_IJNS7_ILi1EEESI_SI_EEESC_SE_Li256ELb0ELb1ELb0ELb0EEENS1_19SingleTileSchedulerILb0ELb0ELb1ELi128EEEEEEEEEvNT_6ParamsE)
        .other          _ZN7cutlass13device_kernelIN5flash19enable_sm80_to_sm89INS1_16FlashAttnFwdSm80INS1_25CollectiveMainloopFwdSm80ILi8ELi2ELb0EN4cute5tupleIJNS5_1CILi128EEENS7_ILi64EEENS7_ILi192EEEEEELi192ENS_6half_tEfNS_4arch4Sm80ELb0ELb1ELb0ELb0ELb0ELb0ELb1ELb0EEENS1_21CollectiveEpilogueFwdINS6_IJS8_SA_S9_EEENS6_IJNS7_ILi1EEESI_SI_EEESC_SE_Li256ELb0ELb1ELb0ELb0EEENS1_19SingleTileSchedulerILb0ELb0ELb1ELi128EEEEEEEEEvNT_6ParamsE,@"STO_CUDA_ENTRY STV_DEFAULT"
_ZN7cutlass13device_kernelIN5flash19enable_sm80_to_sm89INS1_16FlashAttnFwdSm80INS1_25CollectiveMainloopFwdSm80ILi8ELi2ELb0EN4cute5tupleIJNS5_1CILi128EEENS7_ILi64EEENS7_ILi192EEEEEELi192ENS_6half_tEfNS_4arch4Sm80ELb0ELb1ELb0ELb0ELb0ELb0ELb1ELb0EEENS1_21CollectiveEpilogueFwdINS6_IJS8_SA_S9_EEENS6_IJNS7_ILi1EEESI_SI_EEESC_SE_Li256ELb0ELb1ELb0ELb0EEENS1_19SingleTileSchedulerILb0ELb0ELb1ELi128EEEEEEEEEvNT_6ParamsE:
        /* <DEDUP_REMOVED lines=10> */
[----:B-1----:R-:W-:-:S05]  /*00a0*/  USHF.L.U32 UR8, UR20, 0x7, URZ ;  /* 0x0000000714087899 */ /* 0x002fca000800063f */
[----:B------:R-:W-:Y:S02]  /*00b0*/  @UP3 UIADD3 UR10, UR8, 0x7f, URZ ;  /* 0x0000007f080a3890 */ /* 0x000fe4000fffe03f */
[----:B------:R-:W-:Y:S02]  /*00c0*/  UIADD3 UR7, UR8, 0x7f, URZ ;  /* 0x0000007f08077890 */ /* 0x000fe4000fffe03f */
[----:B------:R-:W-:-:S04]  /*00d0*/  UIMAD.WIDE.U32 UR10, UR10, UR4, URZ ;  /* 0x000000040a0a72a5 */ /* 0x000fc8000f8e003f */
[----:B------:R-:W-:-:S03]  /*00e0*/  @UP3 USHF.R.U32.HI UR7, URZ, UR5, UR11 ;  /* 0x000000053f073299 */ /* 0x000fc6000801160b */
[----:B------:R-:W-:Y:S02]  /*00f0*/  ULDC.64 UR4, c[0x0][0x328] ;  /* 0x0000ca0000047ab9 */ /* 0x000fe40000000a00 */
[----:B------:R-:W-:Y:S02]  /*0100*/  UISETP.LE.AND UP2, UPT, UR6, UR5, UPT ;  /* 0x000000050600728c */ /* 0x000fe4000bf43270 */
[----:B------:R-:W-:Y:S02]  /*0110*/  ULDC UR10, c[0x0][0x168] ;  /* 0x00005a00000a7ab9 */ /* 0x000fe40000000800 */
[----:B------:R-:W-:Y:S02]  /*0120*/  UIADD3 UR10, UR6, -UR10, URZ ;  /* 0x8000000a060a7290 */ /* 0x000fe4000fffe03f */
[----:B------:R-:W-:Y:S01]  /*0130*/  PLOP3.LUT P0, PT, PT, PT, UP2, 0x40, 0x0 ;  /* 0x000000000000781c */ /* 0x000fe20003f0e828 */
[----:B------:R-:W-:Y:S02]  /*0140*/  ULDC UR5, c[0x0][0x1d0] ;  /* 0x0000740000057ab9 */ /* 0x000fe40000000800 */
[----:B------:R-:W-:-:S04]  /*0150*/  UIADD3 UR5, UR7, UR5, UR10 ;  /* 0x0000000507057290 */ /* 0x000fc8000fffe00a */
[----:B------:R-:W-:-:S06]  /*0160*/  UIADD3 UR7, UR5, UR4, URZ ;  /* 0x0000000405077290 */ /* 0x000fcc000fffe03f */
        /* <DEDUP_REMOVED lines=12> */
.L_x_788:
[----:B------:R-:W-:Y:S02]  /*0230*/  ULDC UR4, c[0x0][0x32c] ;  /* 0x0000cb0000047ab9 */ /* 0x000fe40000000800 */
[----:B------:R-:W-:-:S03]  /*0240*/  UISETP.NE.AND UP0, UPT, UR6, UR4, UPT ;  /* 0x000000040600728c */ /* 0x000fc6000bf05270 */
[----:B------:R-:W-:Y:S02]  /*0250*/  ULDC.64 UR4, c[0x0][0x330] ;  /* 0x0000cc0000047ab9 */ /* 0x000fe40000000a00 */
[----:B------:R-:W-:-:S06]  /*0260*/  UIMAD.WIDE.U32 UR12, UR10, UR4, URZ ;  /* 0x000000040a0c72a5 */ /* 0x000fcc000f8e003f */
[----:B------:R-:W-:Y:S02]  /*0270*/  @UP0 USHF.R.U32.HI UR10, URZ, UR5, UR13 ;  /* 0x000000053f0a0299 */ /* 0x000fe4000801160d */
.L_x_789:
[----:B------:R-:W-:Y:S02]  /*0280*/  ULDC UR4, c[0x0][0x32c] ;  /* 0x0000cb0000047ab9 */ /* 0x000fe40000000800 */
[----:B------:R-:W-:-:S04]  /*0290*/  UIMAD UR4, UR10, UR4, UR4 ;  /* 0x000000040a0472a4 */ /* 0x000fc8000f8e0204 */
[----:B------:R-:W-:-:S04]  /*02a0*/  UISETP.LT.AND UP0, UPT, UR7, UR4, UPT ;  /* 0x000000040700728c */ /* 0x000fc8000bf01270 */
[----:B------:R-:W-:-:S03]  /*02b0*/  USEL UR7, UR7, UR4, UP0 ;  /* 0x0000000407077287 */ /* 0x000fc60008000000 */
.L_x_787:
        /* <DEDUP_REMOVED lines=35> */
.L_x_791:
[----:B------:R-:W-:Y:S02]  /*04f0*/  ULDC UR4, c[0x0][0x32c] ;  /* 0x0000cb0000047ab9 */ /* 0x000fe40000000800 */
[----:B------:R-:W-:-:S03]  /*0500*/  UISETP.NE.AND UP0, UPT, UR4, 0x1, UPT ;  /* 0x000000010400788c */ /* 0x000fc6000bf05270 */
[----:B------:R-:W-:Y:S02]  /*0510*/  ULDC.64 UR4, c[0x0][0x330] ;  /* 0x0000cc0000047ab9 */ /* 0x000fe40000000a00 */
[----:B------:R-:W-:-:S06]  /*0520*/  UIMAD.WIDE.U32 UR12, UR11, UR4, URZ ;  /* 0x000000040b0c72a5 */ /* 0x000fcc000f8e003f */
[----:B------:R-:W-:Y:S02]  /*0530*/  @UP0 USHF.R.U32.HI UR11, URZ, UR5, UR13 ;  /* 0x000000053f0b0299 */ /* 0x000fe4000801160d */
.L_x_792:
[----:B------:R-:W-:Y:S02]  /*0540*/  ULDC UR4, c[0x0][0x32c] ;  /* 0x0000cb0000047ab9 */ /* 0x000fe40000000800 */
[----:B------:R-:W-:-:S04]  /*0550*/  UIMAD UR4, UR11, UR4, URZ ;  /* 0x000000040b0472a4 */ /* 0x000fc8000f8e023f */
[----:B------:R-:W-:-:S04]  /*0560*/  UISETP.LT.AND UP0, UPT, UR10, UR4, UPT ;  /* 0x000000040a00728c */ /* 0x000fc8000bf01270 */
[----:B------:R-:W-:-:S04]  /*0570*/  USEL UR10, UR10, UR4, !UP0 ;  /* 0x000000040a0a7287 */ /* 0x000fc8000c000000 */
.L_x_790:
[----:B------:R-:W-:Y:S01]  /*0580*/  USHF.R.S32.HI UR4, URZ, 0x1f, UR10 ;  /* 0x0000001f3f047899 */ /* 0x000fe2000801140a */
[----:B------:R-:W-:Y:S01]  /*0590*/  PLOP3.LUT P2, PT, PT, PT, PT, 0x80, 0x0 ;  /* 0x000000000000781c */ /* 0x000fe20003f4f070 */
[----:B------:R-:W-:Y:S01]  /*05a0*/  ULDC.64 UR18, c[0x0][0x118] ;  /* 0x0000460000127ab9 */ /* 0x000fe20000000a00 */
[----:B------:R-:W-:Y:S01]  /*05b0*/  CS2R R98, SRZ ;  /* 0x0000000000627805 */ /* 0x000fe2000001ff00 */
[----:B------:R-:W-:Y:S01]  /*05c0*/  ULEA.HI UR10, UR4, UR10, URZ, 0x6 ;  /* 0x0000000a040a7291 */ /* 0x000fe2000f8f303f */
[----:B------:R-:W-:Y:S01]  /*05d0*/  CS2R R96, SRZ ;  /* 0x0000000000607805 */ /* 0x000fe2000001ff00 */
        /* <DEDUP_REMOVED lines=56> */
[----:B------:R-:W-:Y:S02]  /*0960*/  PLOP3.LUT P1, PT, PT, PT, UP3, 0x80, 0x0 ;  /* 0x000000000000781c */ /* 0x000fe40003f2f038 */
[----:B------:R-:W-:Y:S01]  /*0970*/  PLOP3.LUT P0, PT, PT, PT, UP3, 0x80, 0x0 ;  /* 0x000000000000781c */ /* 0x000fe20003f0f038 */
[----:B------:R-:W-:Y:S01]  /*0980*/  ULDC UR4, c[0x0][0x168] ;  /* 0x00005a0000047ab9 */ /* 0x000fe20000000800 */
[----:B------:R-:W-:Y:S01]  /*0990*/  ISETP.NE.AND.EX P6, PT, RZ, c[0x0][0x344], PT, P6 ;  /* 0x0000d100ff007a0c */ /* 0x000fe20003fc5360 */
[----:B------:R-:W-:Y:S02]  /*09a0*/  UIADD3 UR22, UR17, -0x1, URZ ;  /* 0xffffffff11167890 */ /* 0x000fe4000fffe03f */
[----:B------:R-:W-:-:S10]  /*09b0*/  ULDC.64 UR12, c[0x0][0x1e0] ;  /* 0x00007800000c7ab9 */ /* 0x000fd40000000a00 */
[----:B------:R-:W-:-:S04]  /*09c0*/  @P6 IMAD.MOV.U32 R3, RZ, RZ, 0x4 ;  /* 0x00000004ff036424 */ /* 0x000fc800078e00ff */
[----:B------:R-:W-:-:S06]  /*09d0*/  @P6 IMAD.WIDE R18, R0, R3, c[0x0][0x340] ;  /* 0x0000d00000126625 */ /* 0x000fcc00078e0203 */
[----:B------:R2:W3:Y:S01]  /*09e0*/  @P6 LDG.E R18, [R18.64] ;  /* 0x0000001212126981 */ /* 0x0004e2000c1e1900 */
[-C--:B------:R-:W-:Y:S01]  /*09f0*/  LEA.HI R2, R78, R5.reuse, RZ, 0x3 ;  /* 0x000000054e027211 */ /* 0x080fe200078f18ff */
[----:B-1----:R-:W-:Y:S01]  /*0a00*/  IMAD.WIDE.U32 R14, R12, c[0x0][0x1b8], RZ ;  /* 0x00006e000c0e7a25 */ /* 0x002fe200078e00ff */
[----:B------:R-:W-:Y:S01]  /*0a10*/  SHF.R.S32.HI R7, RZ, 0x1f, R12 ;  /* 0x0000001fff077819 */ /* 0x000fe2000001140c */
[----:B------:R-:W-:Y:S01]  /*0a20*/  UIMAD UR4, UR9, UR4, URZ ;  /* 0x00000004090472a4 */ /* 0x000fe2000f8e023f */
[----:B------:R-:W-:Y:S01]  /*0a30*/  LOP3.LUT R4, R2, 0xfffffff8, RZ, 0xc0, !PT ;  /* 0xfffffff802047812 */ /* 0x000fe200078ec0ff */
[----:B------:R-:W-:Y:S01]  /*0a40*/  UISETP.GT.AND UP0, UPT, UR22, UR10, UPT ;  /* 0x0000000a1600728c */ /* 0x000fe2000bf04270 */
[----:B------:R-:W-:Y:S01]  /*0a50*/  SHF.R.S32.HI R8, RZ, 0x3, R2 ;  /* 0x00000003ff087819 */ /* 0x000fe20000011402 */
[----:B------:R-:W-:Y:S01]  /*0a60*/  IMAD R9, R7, c[0x0][0x1b8], RZ ;  /* 0x00006e0007097a24 */ /* 0x000fe200078e02ff */
[----:B------:R-:W-:Y:S01]  /*0a70*/  USHF.L.U32 UR16, UR22, 0x6, URZ ;  /* 0x0000000616107899 */ /* 0x000fe2000800063f */
[----:B------:R-:W-:Y:S01]  /*0a80*/  IMAD.IADD R203, R5, 0x1, -R4 ;  /* 0x0000000105cb7824 */ /* 0x000fe200078e0a04 */
[----:B------:R-:W-:Y:S01]  /*0a90*/  USHF.L.U32 UR15, UR12, 0x6, URZ ;  /* 0x000000060c0f7899 */ /* 0x000fe2000800063f */
[----:B------:R-:W-:Y:S01]  /*0aa0*/  IMAD R9, R12, c[0x0][0x1bc], R9 ;  /* 0x00006f000c097a24 */ /* 0x000fe200078e0209 */
[----:B------:R-:W-:Y:S01]  /*0ab0*/  UMOV UR23, 0x6 ;  /* 0x0000000600177882 */ /* 0x000fe20000000000 */
[----:B------:R-:W-:Y:S01]  /*0ac0*/  IMAD R3, R203, 0x20, R8 ;  /* 0x00000020cb037824 */ /* 0x000fe200078e0208 */
[----:B------:R-:W-:Y:S01]  /*0ad0*/  USHF.L.U64.HI UR9, UR12, UR23, UR13 ;  /* 0x000000170c097299 */ /* 0x000fe2000801020d */
[----:B------:R-:W-:Y:S01]  /*0ae0*/  IMAD.IADD R15, R15, 0x1, R9 ;  /* 0x000000010f0f7824 */ /* 0x000fe200078e0209 */
[----:B------:R-:W-:Y:S01]  /*0af0*/  USHF.L.U32 UR14, UR12, 0x5, URZ ;  /* 0x000000050c0e7899 */ /* 0x000fe2000800063f */
[----:B------:R-:W-:Y:S01]  /*0b00*/  IMAD.SHL.U32 R189, R8, 0x40, RZ ;  /* 0x0000004008bd7824 */ /* 0x000fe200078e00ff */
[----:B------:R-:W-:Y:S01]  /*0b10*/  IADD3 R3, R3, UR8, RZ ;  /* 0x0000000803037c10 */ /* 0x000fe2000fffe0ff */
[----:B------:R-:W-:Y:S01]  /*0b20*/  IMAD.WIDE.U32 R14, R0, c[0x0][0x1c0], R14 ;  /* 0x00007000000e7a25 */ /* 0x000fe200078e000e */
[----:B------:R-:W-:Y:S01]  /*0b30*/  USHF.R.S32.HI UR21, URZ, 0x1f, UR22 ;  /* 0x0000001f3f157899 */ /* 0x000fe20008011416 */
[----:B------:R-:W-:Y:S01]  /*0b40*/  LEA.HI R76, R78, R5, RZ, 0x5 ;  /* 0x000000054e4c7211 */ /* 0x000fe200078f28ff */
[----:B------:R-:W-:Y:S01]  /*0b50*/  UIMAD UR24, UR9, UR22, URZ ;  /* 0x00000016091872a4 */ /* 0x000fe2000f8e023f */
[----:B------:R-:W-:Y:S01]  /*0b60*/  @P1 IMAD.HI.U32 R4, R3, c[0x0][0x2c8], RZ ;  /* 0x0000b20003041a27 */ /* 0x000fe200078e00ff */
[----:B--2---:R-:W-:Y:S01]  /*0b70*/  SHF.R.S32.HI R19, RZ, 0x1f, R0 ;  /* 0x0000001fff137819 */ /* 0x004fe20000011400 */
[----:B------:R-:W-:Y:S01]  /*0b80*/  UMOV UR11, 0x5 ;  /* 0x00000005000b7882 */ /* 0x000fe20000000000 */
[----:B------:R-:W-:Y:S01]  /*0b90*/  LOP3.LUT R189, R189, 0x1c0, RZ, 0xc0, !PT ;  /* 0x000001c0bdbd7812 */ /* 0x000fe200078ec0ff */
[----:B------:R-:W-:Y:S01]  /*0ba0*/  IMAD.MOV.U32 R10, RZ, RZ, R3 ;  /* 0x000000ffff0a7224 */ /* 0x000fe200078e0003 */
[----:B------:R-:W-:Y:S01]  /*0bb0*/  @P0 SHF.R.U32.HI R10, RZ, c[0x0][0x2cc], R4 ;  /* 0x0000b300ff0a0a19 */ /* 0x000fe20000011604 */
[----:B------:R-:W-:Y:S01]  /*0bc0*/  IMAD R9, R19, c[0x0][0x1c0], RZ ;  /* 0x0000700013097a24 */ /* 0x000fe200078e02ff */
[----:B------:R-:W-:-:S02]  /*0bd0*/  UIMAD UR24, UR21, UR15, UR24 ;  /* 0x0000000f151872a4 */ /* 0x000fc4000f8e0218 */
[----:B------:R-:W-:Y:S01]  /*0be0*/  USHF.L.U64.HI UR13, UR12, UR11, UR13 ;  /* 0x0000000b0c0d7299 */ /* 0x000fe2000801020d */
[----:B------:R-:W-:Y:S01]  /*0bf0*/  IMAD R6, R0, c[0x0][0x1c4], R9 ;  /* 0x0000710000067a24 */ /* 0x000fe200078e0209 */
[--C-:B------:R-:W-:Y:S01]  /*0c00*/  SHF.R.S32.HI R9, RZ, 0x1f, R10.reuse ;  /* 0x0000001fff097819 */ /* 0x100fe2000001140a */
[----:B------:R-:W-:Y:S02]  /*0c10*/  IMAD.MOV R4, RZ, RZ, -R10 ;  /* 0x000000ffff047224 */ /* 0x000fe400078e0a0a */
[----:B------:R-:W-:Y:S01]  /*0c20*/  IMAD.IADD R15, R15, 0x1, R6 ;  /* 0x000000010f0f7824 */ /* 0x000fe200078e0206 */
[----:B------:R-:W-:Y:S01]  /*0c30*/  IADD3 R6, R8, UR8, RZ ;  /* 0x0000000808067c10 */ /* 0x000fe2000fffe0ff */
[----:B------:R-:W-:Y:S02]  /*0c40*/  IMAD R4, R4, c[0x0][0x2c4], R3 ;  /* 0x0000b10004047a24 */ /* 0x000fe400078e0203 */
[----:B------:R-:W-:Y:S01]  /*0c50*/  IMAD R9, R9, c[0x0][0x1b0], RZ ;  /* 0x00006c0009097a24 */ /* 0x000fe200078e02ff */
[----:B------:R-:W-:Y:S01]  /*0c60*/  ISETP.GE.AND P1, PT, R6, UR4, PT ;  /* 0x0000000406007c0c */ /* 0x000fe2000bf26270 */
[----:B------:R-:W-:Y:S01]  /*0c70*/  IMAD.WIDE.U32 R14, R10, c[0x0][0x1b0], R14 ;  /* 0x00006c000a0e7a25 */ /* 0x000fe200078e000e */
[----:B------:R-:W-:-:S03]  /*0c80*/  SHF.R.S32.HI R3, RZ, 0x1f, R4 ;  /* 0x0000001fff037819 */ /* 0x000fc60000011404 */
[----:B------:R-:W-:Y:S02]  /*0c90*/  IMAD R9, R10, c[0x0][0x1b4], R9 ;  /* 0x00006d000a097a24 */ /* 0x000fe400078e0209 */
[----:B------:R-:W-:Y:S02]  /*0ca0*/  IMAD R3, R3, c[0x0][0x1a8], RZ ;  /* 0x00006a0003037a24 */ /* 0x000fe400078e02ff */
[----:B------:R-:W-:Y:S01]  /*0cb0*/  IMAD.IADD R15, R15, 0x1, R9 ;  /* 0x000000010f0f7824 */ /* 0x000fe200078e0209 */
[----:B------:R-:W-:Y:S01]  /*0cc0*/  SHF.R.S32.HI R9, RZ, 0x1f, R8 ;  /* 0x0000001fff097819 */ /* 0x000fe20000011408 */
[C---:B------:R-:W-:Y:S02]  /*0cd0*/  IMAD R3, R4.reuse, c[0x0][0x1ac], R3 ;  /* 0x00006b0004037a24 */ /* 0x040fe400078e0203 */
[----:B------:R-:W-:-:S04]  /*0ce0*/  IMAD.WIDE.U32 R14, R4, c[0x0][0x1a8], R14 ;  /* 0x00006a00040e7a25 */ /* 0x000fc800078e000e */
[----:B------:R-:W-:Y:S01]  /*0cf0*/  IMAD.SHL.U32 R10, R203, 0x8, RZ ;  /* 0x00000008cb0a7824 */ /* 0x000fe200078e00ff */
[----:B------:R-:W-:Y:S01]  /*0d00*/  LEA R17, P0, R14, c[0x0][0x160], 0x1 ;  /* 0x000058000e117a11 */ /* 0x000fe200078008ff */
[----:B------:R-:W-:Y:S01]  /*0d10*/  IMAD.IADD R16, R15, 0x1, R3 ;  /* 0x000000010f107824 */ /* 0x000fe200078e0203 */
[----:B------:R-:W-:Y:S01]  /*0d20*/  IADD3 R3, R6, 0x40, RZ ;  /* 0x0000004006037810 */ /* 0x000fe20007ffe0ff */
[----:B------:R-:W-:Y:S01]  /*0d30*/  IMAD R13, R9, c[0x0][0x1e0], RZ ;  /* 0x00007800090d7a24 */ /* 0x000fe200078e02ff */
[----:B------:R-:W-:Y:S01]  /*0d40*/  LOP3.LUT R4, R189, 0x38, R10, 0xf8, !PT ;  /* 0x00000038bd047812 */ /* 0x000fe200078ef80a */
[----:B------:R-:W1:Y:S01]  /*0d50*/  SHFL.IDX PT, R24, R17, RZ, 0x181f ;  /* 0x00181fff11187589 */ /* 0x000e6200000e0000 */
[----:B------:R-:W-:Y:S01]  /*0d60*/  LEA.HI.X R16, R14, c[0x0][0x164], R16, 0x1, P0 ;  /* 0x000059000e107a11 */ /* 0x000fe200000f0c10 */
[----:B------:R-:W-:Y:S01]  /*0d70*/  IMAD R9, R9, c[0x0][0x208], RZ ;  /* 0x0000820009097a24 */ /* 0x000fe200078e02ff */
[----:B------:R-:W-:Y:S02]  /*0d80*/  SHF.R.U32.HI R189, RZ, 0x3, R189 ;  /* 0x00000003ffbd7819 */ /* 0x000fe400000116bd */
[----:B------:R-:W-:Y:S01]  /*0d90*/  LEA.HI R14, R78, R5, RZ, 0x6 ;  /* 0x000000054e0e7211 */ /* 0x000fe200078f30ff */
[----:B------:R-:W2:Y:S01]  /*0da0*/  SHFL.IDX PT, R25, R16, RZ, 0x181f ;  /* 0x00181fff10197589 */ /* 0x000ea200000e0000 */
[----:B------:R-:W-:Y:S01]  /*0db0*/  LOP3.LUT R189, R4, R189, RZ, 0x3c, !PT ;  /* 0x000000bd04bd7212 */ /* 0x000fe200078e3cff */
[----:B------:R-:W-:Y:S01]  /*0dc0*/  IMAD R9, R8, c[0x0][0x20c], R9 ;  /* 0x0000830008097a24 */ /* 0x000fe200078e0209 */
[----:B------:R-:W-:Y:S01]  /*0dd0*/  IADD3 R4, R6, 0x20, RZ ;  /* 0x0000002006047810 */ /* 0x000fe20007ffe0ff */
[----:B------:R-:W-:Y:S01]  /*0de0*/  IMAD.SHL.U32 R14, R14, 0x8, RZ ;  /* 0x000000080e0e7824 */ /* 0x000fe200078e00ff */
[----:B------:R-:W-:Y:S01]  /*0df0*/  ISETP.GE.AND P2, PT, R3, UR4, PT ;  /* 0x0000000403007c0c */ /* 0x000fe2000bf46270 */
[----:B------:R-:W-:Y:S01]  /*0e00*/  SHFL.IDX PT, R23, R16, 0x1, 0x181f ;  /* 0x00381f0010177f89 */ /* 0x000fe200000e0000 */
[----:B------:R-:W-:-:S02]  /*0e10*/  ISETP.GE.AND P0, PT, R4, UR4, PT ;  /* 0x0000000404007c0c */ /* 0x000fc4000bf06270 */
[C---:B------:R-:W-:Y:S02]  /*0e20*/  IADD3 R4, R10.reuse, 0x40, RZ ;  /* 0x000000400a047810 */ /* 0x040fe40007ffe0ff */
[----:B------:R-:W-:Y:S02]  /*0e30*/  IADD3 R3, R10, 0x80, RZ ;  /* 0x000000800a037810 */ /* 0x000fe40007ffe0ff */
[----:B------:R-:W-:Y:S01]  /*0e40*/  LOP3.LUT R189, R189, 0xfffffe00, R14, 0xf8, !PT ;  /* 0xfffffe00bdbd7812 */ /* 0x000fe200078ef80e */
[----:B------:R-:W-:Y:S01]  /*0e50*/  IMAD R14, R8, c[0x0][0x1e4], R13 ;  /* 0x00007900080e7a24 */ /* 0x000fe200078e020d */
[----:B------:R-:W-:Y:S02]  /*0e60*/  @!P1 SHF.R.S32.HI R13, RZ, 0x1f, R4 ;  /* 0x0000001fff0d9819 */ /* 0x000fe40000011404 */
[----:B------:R-:W-:Y:S01]  /*0e70*/  @!P1 SHF.R.S32.HI R22, RZ, 0x1f, R3 ;  /* 0x0000001fff169819 */ /* 0x000fe20000011403 */
[----:B------:R-:W-:Y:S01]  /*0e80*/  IMAD.SHL.U32 R132, R189, 0x2, RZ ;  /* 0x00000002bd847824 */ /* 0x000fe200078e00ff */
[----:B------:R-:W-:-:S02]  /*0e90*/  @!P1 LEA.HI R20, R13, R4, RZ, 0x3 ;  /* 0x000000040d149211 */ /* 0x000fc400078f18ff */
[----:B------:R-:W-:Y:S02]  /*0ea0*/  @!P1 LEA.HI R13, R22, R3, RZ, 0x3 ;  /* 0x00000003160d9211 */ /* 0x000fe400078f18ff */
[----:B------:R-:W4:Y:S01]  /*0eb0*/  SHFL.IDX PT, R22, R17, 0x1, 0x181f ;  /* 0x00381f0011167f89 */ /* 0x000f2200000e0000 */
[----:B------:R-:W-:Y:S02]  /*0ec0*/  ISETP.GE.AND P3, PT, R10, c[0x0][0x198], PT ;  /* 0x000066000a007a0c */ /* 0x000fe40003f66270 */
[--C-:B------:R-:W-:Y:S02]  /*0ed0*/  SHF.R.S32.HI R11, RZ, 0x1f, R10.reuse ;  /* 0x0000001fff0b7819 */ /* 0x100fe4000001140a */
[----:B------:R-:W-:Y:S02]  /*0ee0*/  ISETP.GE.AND P4, PT, R4, c[0x0][0x198], PT ;  /* 0x0000660004007a0c */ /* 0x000fe40003f86270 */
[----:B-1----:R-:W-:Y:S01]  /*0ef0*/  @!P1 LEA R28, P5, R10, R24, 0x1 ;  /* 0x000000180a1c9211 */ /* 0x002fe200078a08ff */
[----:B------:R-:W-:Y:S01]  /*0f00*/  IMAD.WIDE.U32 R26, R8, c[0x0][0x1e0], R10 ;  /* 0x00007800081a7a25 */ /* 0x000fe200078e000a */
[----:B------:R-:W-:-:S02]  /*0f10*/  @!P1 LOP3.LUT R20, R20, 0xfffffff8, RZ, 0xc0, !PT ;  /* 0xfffffff814149812 */ /* 0x000fc400078ec0ff */
[----:B--2---:R-:W-:Y:S01]  /*0f20*/  @!P1 LEA.HI.X R29, R10, R25, R11, 0x1, P5 ;  /* 0x000000190a1d9211 */ /* 0x004fe200028f0c0b */
[----:B------:R-:W-:Y:S01]  /*0f30*/  IMAD.IADD R15, R27, 0x1, R14 ;  /* 0x000000011b0f7824 */ /* 0x000fe200078e020e */
[----:B------:R-:W-:Y:S01]  /*0f40*/  @!P1 LOP3.LUT R13, R13, 0xfffffff8, RZ, 0xc0, !PT ;  /* 0xfffffff80d0d9812 */ /* 0x000fe200078ec0ff */
[--C-:B------:R-:W-:Y:S01]  /*0f50*/  @!P1 IMAD.WIDE R20, R20, 0x2, R24.reuse ;  /* 0x0000000214149825 */ /* 0x100fe200078e0218 */
[----:B------:R-:W-:Y:S01]  /*0f60*/  ISETP.GE.AND P5, PT, R3, c[0x0][0x198], PT ;  /* 0x0000660003007a0c */ /* 0x000fe20003fa6270 */
[----:B------:R1:W-:Y:S01]  /*0f70*/  @!P1 LDGSTS.E.BYPASS.LTC128B.128 [R132+0x18100], [R28.64], !P3 ;  /* 0x181000001c849fae */ /* 0x0003e2000d901d52 */
[----:B------:R-:W-:Y:S01]  /*0f80*/  IADD3 R6, R6, 0x60, RZ ;  /* 0x0000006006067810 */ /* 0x000fe20007ffe0ff */
[----:B------:R-:W-:Y:S01]  /*0f90*/  @!P1 IMAD.WIDE R30, R13, 0x2, R24 ;  /* 0x000000020d1e9825 */ /* 0x000fe200078e0218 */
[----:B------:R-:W-:Y:S01]  /*0fa0*/  IADD3 R200, R132, 0x100, RZ ;  /* 0x0000010084c87810 */ /* 0x000fe20007ffe0ff */
[----:B------:R2:W-:Y:S02]  /*0fb0*/  @!P1 LDGSTS.E.BYPASS.LTC128B.128 [R132+0x1c100], [R20.64], !P4 ;  /* 0x1c10000014849fae */ /* 0x0005e4000e101d52 */
[----:B------:R-:W-:-:S02]  /*0fc0*/  IMAD.MOV.U32 R14, RZ, RZ, R26 ;  /* 0x000000ffff0e7224 */ /* 0x000fc400078e001a */
[----:B------:R-:W-:Y:S02]  /*0fd0*/  IMAD R13, R7, c[0x0][0x1e8], RZ ;  /* 0x00007a00070d7a24 */ /* 0x000fe400078e02ff */
[----:B------:R-:W-:Y:S02]  /*0fe0*/  IMAD.WIDE.U32 R14, R12, c[0x0][0x1e8], R14 ;  /* 0x00007a000c0e7a25 */ /* 0x000fe400078e000e */
[----:B------:R5:W-:Y:S01]  /*0ff0*/  @!P1 LDGSTS.E.BYPASS.LTC128B.128 [R132+0x20100], [R30.64], !P5 ;  /* 0x201000001e849fae */ /* 0x000be2000e901d52 */
[----:B----4-:R-:W-:Y:S01]  /*1000*/  @!P0 LEA R24, P1, R10, R22, 0x1 ;  /* 0x000000160a188211 */ /* 0x010fe200078208ff */
[----:B------:R-:W-:Y:S02]  /*1010*/  IMAD R192, R12, c[0x0][0x1ec], R13 ;  /* 0x00007b000cc07a24 */ /* 0x000fe400078e020d */
[----:B------:R-:W-:Y:S01]  /*1020*/  IMAD.WIDE.U32 R26, R8, c[0x0][0x208], R10 ;  /* 0x00008200081a7a25 */ /* 0x000fe200078e000a */
[----:B------:R-:W-:Y:S02]  /*1030*/  @!P0 LEA.HI.X R25, R10, R23, R11, 0x1, P1 ;  /* 0x000000170a198211 */ /* 0x000fe400008f0c0b */
[----:B------:R-:W-:Y:S01]  /*1040*/  ISETP.GE.AND P1, PT, R6, UR4, PT ;  /* 0x0000000406007c0c */ /* 0x000fe2000bf26270 */
[----:B------:R-:W-:Y:S01]  /*1050*/  IMAD.IADD R193, R15, 0x1, R192 ;  /* 0x000000010fc17824 */ /* 0x000fe200078e02c0 */
[----:B------:R-:W-:Y:S01]  /*1060*/  @!P0 SHF.R.S32.HI R15, RZ, 0x1f, R4 ;  /* 0x0000001fff0f8819 */ /* 0x000fe20000011404 */
[----:B------:R-:W-:Y:S01]  /*1070*/  IMAD.MOV.U32 R192, RZ, RZ, R14 ;  /* 0x000000ffffc07224 */ /* 0x000fe200078e000e */
[----:B------:R-:W-:Y:S01]  /*1080*/  @!P0 SHF.R.S32.HI R14, RZ, 0x1f, R3 ;  /* 0x0000001fff0e8819 */ /* 0x000fe20000011403 */
[----:B------:R-:W-:Y:S01]  /*1090*/  IMAD R7, R7, c[0x0][0x210], RZ ;  /* 0x0000840007077a24 */ /* 0x000fe200078e02ff */
[-C--:B------:R-:W-:Y:S01]  /*10a0*/  @!P0 LEA.HI R15, R15, R4.reuse, RZ, 0x3 ;  /* 0x000000040f0f8211 */ /* 0x080fe200078f18ff */
[----:B------:R-:W-:Y:S01]  /*10b0*/  IMAD.IADD R27, R27, 0x1, R9 ;  /* 0x000000011b1b7824 */ /* 0x000fe200078e0209 */
[-C--:B------:R-:W-:Y:S01]  /*10c0*/  @!P0 LEA.HI R14, R14, R3.reuse, RZ, 0x3 ;  /* 0x000000030e0e8211 */ /* 0x080fe200078f18ff */
[C---:B------:R-:W-:Y:S01]  /*10d0*/  IMAD R7, R12.reuse, c[0x0][0x214], R7 ;  /* 0x000085000c077a24 */ /* 0x040fe200078e0207 */
[----:B------:R-:W-:Y:S01]  /*10e0*/  @!P2 SHF.R.S32.HI R9, RZ, 0x1f, R4 ;  /* 0x0000001fff09a819 */ /* 0x000fe20000011404 */
[----:B------:R-:W-:Y:S01]  /*10f0*/  IMAD.WIDE.U32 R12, R12, c[0x0][0x210], R26 ;  /* 0x000084000c0c7a25 */ /* 0x000fe200078e001a */
[----:B--2---:R-:W-:Y:S01]  /*1100*/  SHFL.IDX PT, R20, R17, 0x2, 0x181f ;  /* 0x00581f0011147f89 */ /* 0x004fe200000e0000 */
[----:B------:R-:W-:Y:S01]  /*1110*/  @!P2 SHF.R.S32.HI R6, RZ, 0x1f, R3 ;  /* 0x0000001fff06a819 */ /* 0x000fe20000011403 */
[----:B------:R-:W-:Y:S01]  /*1120*/  @UP0 UIADD3 UR4, UR17, -0x2, URZ ;  /* 0xfffffffe11040890 */ /* 0x000fe2000fffe03f */
[----:B------:R-:W-:Y:S01]  /*1130*/  @!P0 LOP3.LUT R15, R15, 0xfffffff8, RZ, 0xc0, !PT ;  /* 0xfffffff80f0f8812 */ /* 0x000fe200078ec0ff */
[----:B------:R-:W2:Y:S01]  /*1140*/  SHFL.IDX PT, R21, R16, 0x2, 0x181f ;  /* 0x00581f0010157f89 */ /* 0x000ea200000e0000 */
[----:B------:R-:W-:Y:S01]  /*1150*/  @!P0 LOP3.LUT R27, R14, 0xfffffff8, RZ, 0xc0, !PT ;  /* 0xfffffff80e1b8812 */ /* 0x000fe200078ec0ff */
[----:B------:R-:W-:Y:S01]  /*1160*/  @UP0 USHF.R.S32.HI UR5, URZ, 0x1f, UR4 ;  /* 0x0000001f3f050899 */ /* 0x000fe20008011404 */
[----:B------:R-:W-:Y:S01]  /*1170*/  @!P2 LEA.HI R9, R9, R4, RZ, 0x3 ;  /* 0x000000040909a211 */ /* 0x000fe200078f18ff */
[----:B-----5:R4:W5:Y:S01]  /*1180*/  SHFL.IDX PT, R30, R17, 0x3, 0x181f ;  /* 0x00781f00111e7f89 */ /* 0x02096200000e0000 */
[-C--:B------:R-:W-:Y:S01]  /*1190*/  @!P2 LEA.HI R6, R6, R3.reuse, RZ, 0x3 ;  /* 0x000000030606a211 */ /* 0x080fe200078f18ff */
[--C-:B------:R-:W-:Y:S01]  /*11a0*/  @!P0 IMAD.WIDE R32, R15, 0x2, R22.reuse ;  /* 0x000000020f208825 */ /* 0x100fe200078e0216 */
[----:B------:R-:W-:Y:S01]  /*11b0*/  @!P2 LOP3.LUT R9, R9, 0xfffffff8, RZ, 0xc0, !PT ;  /* 0xfffffff80909a812 */ /* 0x000fe200078ec0ff */
[----:B------:R-:W5:Y:S01]  /*11c0*/  SHFL.IDX PT, R31, R16, 0x3, 0x181f ;  /* 0x00781f00101f7f89 */ /* 0x000f6200000e0000 */
[----:B-1----:R-:W-:Y:S01]  /*11d0*/  @!P2 LOP3.LUT R29, R6, 0xfffffff8, RZ, 0xc0, !PT ;  /* 0xfffffff8061da812 */ /* 0x002fe200078ec0ff */
[----:B------:R-:W-:Y:S01]  /*11e0*/  @!P0 IMAD.WIDE R34, R27, 0x2, R22 ;  /* 0x000000021b228825 */ /* 0x000fe200078e0216 */
[----:B------:R-:W-:Y:S01]  /*11f0*/  @!P1 SHF.R.S32.HI R6, RZ, 0x1f, R3 ;  /* 0x0000001fff069819 */ /* 0x000fe20000011403 */
[----:B------:R1:W-:Y:S03]  /*1200*/  @!P0 LDGSTS.E.BYPASS.LTC128B.128 [R132+0x19100], [R24.64], !P3 ;  /* 0x1910000018848fae */ /* 0x0003e6000d901d52 */
[----:B------:R-:W-:Y:S01]  /*1210*/  @!P1 LEA.HI R6, R6, R3, RZ, 0x3 ;  /* 0x0000000306069211 */ /* 0x000fe200078f18ff */
[----:B------:R3:W-:Y:S04]  /*1220*/  @!P0 LDGSTS.E.BYPASS.LTC128B.128 [R132+0x1d100], [R32.64], !P4 ;  /* 0x1d10000020848fae */ /* 0x0007e8000e101d52 */
[----:B------:R3:W-:Y:S01]  /*1230*/  @!P0 LDGSTS.E.BYPASS.LTC128B.128 [R132+0x21100], [R34.64], !P5 ;  /* 0x2110000022848fae */ /* 0x0007e2000e901d52 */
[----:B--2---:R-:W-:Y:S01]  /*1240*/  @!P2 IMAD.WIDE R14, R9, 0x2, R20 ;  /* 0x00000002090ea825 */ /* 0x004fe200078e0214 */
[----:B------:R-:W-:-:S02]  /*1250*/  @!P1 SHF.R.S32.HI R9, RZ, 0x1f, R4 ;  /* 0x0000001fff099819 */ /* 0x000fc40000011404 */
[----:B----4-:R-:W-:Y:S01]  /*1260*/  @!P1 LOP3.LUT R17, R6, 0xfffffff8, RZ, 0xc0, !PT ;  /* 0xfffffff806119812 */ /* 0x010fe200078ec0ff */
[----:B------:R-:W-:Y:S01]  /*1270*/  @!P2 IMAD.WIDE R22, R29, 0x2, R20 ;  /* 0x000000021d16a825 */ /* 0x000fe200078e0214 */
[C---:B------:R-:W-:Y:S02]  /*1280*/  @!P2 LEA R20, P0, R10.reuse, R20, 0x1 ;  /* 0x000000140a14a211 */ /* 0x040fe400078008ff */
[----:B------:R-:W-:Y:S01]  /*1290*/  @!P1 LEA.HI R9, R9, R4, RZ, 0x3 ;  /* 0x0000000409099211 */ /* 0x000fe200078f18ff */
[----:B------:R-:W-:Y:S01]  /*12a0*/  IMAD.U32 R6, RZ, RZ, UR16 ;  /* 0x00000010ff067e24 */ /* 0x000fe2000f8e00ff */
[C-C-:B------:R-:W-:Y:S02]  /*12b0*/  @!P2 LEA.HI.X R21, R10.reuse, R21, R11.reuse, 0x1, P0 ;  /* 0x000000150a15a211 */ /* 0x140fe400000f0c0b */
[C---:B-----5:R-:W-:Y:S02]  /*12c0*/  @!P1 LEA R26, P0, R10.reuse, R30, 0x1 ;  /* 0x0000001e0a1a9211 */ /* 0x060fe400078008ff */
[----:B------:R-:W-:Y:S01]  /*12d0*/  @!P1 LOP3.LUT R9, R9, 0xfffffff8, RZ, 0xc0, !PT ;  /* 0xfffffff809099812 */ /* 0x000fe200078ec0ff */
[----:B------:R2:W-:Y:S01]  /*12e0*/  @!P2 LDGSTS.E.BYPASS.LTC128B.128 [R132+0x1a100], [R20.64], !P3 ;  /* 0x1a1000001484afae */ /* 0x0005e2000d901d52 */
[----:B------:R-:W-:Y:S01]  /*12f0*/  @!P1 LEA.HI.X R27, R10, R31, R11, 0x1, P0 ;  /* 0x0000001f0a1b9211 */ /* 0x000fe200000f0c0b */
[----:B------:R-:W-:Y:S01]  /*1300*/  IMAD.U32 R11, RZ, RZ, UR14 ;  /* 0x0000000eff0b7e24 */ /* 0x000fe2000f8e00ff */
[----:B------:R-:W-:Y:S01]  /*1310*/  PLOP3.LUT P0, PT, PT, PT, UP0, 0x80, 0x0 ;  /* 0x000000000000781c */ /* 0x000fe20003f0f008 */
[----:B-1----:R-:W-:Y:S01]  /*1320*/  @!P1 IMAD.WIDE R24, R9, 0x2, R30 ;  /* 0x0000000209189825 */ /* 0x002fe200078e021e */
[----:B------:R1:W-:Y:S01]  /*1330*/  @!P2 LDGSTS.E.BYPASS.LTC128B.128 [R132+0x1e100], [R14.64], !P4 ;  /* 0x1e1000000e84afae */ /* 0x0003e2000e101d52 */
[----:B------:R-:W-:-:S02]  /*1340*/  IADD3 R8, -R6, c[0x0][0x1d0], -R8 ;  /* 0x0000740006087a10 */ /* 0x000fc40007ffe908 */
[----:B------:R-:W-:Y:S01]  /*1350*/  @!P1 IMAD.WIDE R30, R17, 0x2, R30 ;  /* 0x00000002111e9825 */ /* 0x000fe200078e021e */
[----:B------:R4:W-:Y:S01]  /*1360*/  @!P2 LDGSTS.E.BYPASS.LTC128B.128 [R132+0x22100], [R22.64], !P5 ;  /* 0x221000001684afae */ /* 0x0009e2000e901d52 */
[----:B------:R-:W-:Y:S02]  /*1370*/  PLOP3.LUT P2, PT, PT, PT, UP0, 0x80, 0x0 ;  /* 0x000000000000781c */ /* 0x000fe40003f4f008 */
[----:B------:R-:W-:Y:S01]  /*1380*/  IMAD.U32 R17, RZ, RZ, UR4 ;  /* 0x00000004ff117e24 */ /* 0x000fe2000f8e00ff */
[----:B------:R5:W-:Y:S01]  /*1390*/  @!P1 LDGSTS.E.BYPASS.LTC128B.128 [R132+0x1b100], [R26.64], !P3 ;  /* 0x1b1000001a849fae */ /* 0x000be2000d901d52 */
[----:B------:R-:W-:Y:S01]  /*13a0*/  @UP0 UIMAD UR4, UR9, UR4, URZ ;  /* 0x00000004090402a4 */ /* 0x000fe2000f8e023f */
[----:B------:R-:W-:Y:S01]  /*13b0*/  PLOP3.LUT P3, PT, PT, PT, UP0, 0x80, 0x0 ;  /* 0x000000000000781c */ /* 0x000fe20003f6f008 */
[----:B------:R-:W-:Y:S01]  /*13c0*/  IMAD.U32 R9, RZ, RZ, UR22 ;  /* 0x00000016ff097e24 */ /* 0x000fe2000f8e00ff */
[----:B------:R5:W-:Y:S01]  /*13d0*/  @!P1 LDGSTS.E.BYPASS.LTC128B.128 [R132+0x1f100], [R24.64], !P4 ;  /* 0x1f10000018849fae */ /* 0x000be2000e101d52 */
[----:B------:R-:W-:Y:S01]  /*13e0*/  ISETP.GE.AND P4, PT, R8, 0x1, PT ;  /* 0x000000010800780c */ /* 0x000fe20003f86270 */
[----:B------:R-:W-:-:S02]  /*13f0*/  @UP0 UIMAD UR4, UR5, UR15, UR4 ;  /* 0x0000000f050402a4 */ /* 0x000fc4000f8e0204 */
[----:B------:R1:W-:Y:S01]  /*1400*/  @!P1 LDGSTS.E.BYPASS.LTC128B.128 [R132+0x23100], [R30.64], !P5 ;  /* 0x231000001e849fae */ /* 0x0003e2000e901d52 */
[----:B------:R-:W-:Y:S02]  /*1410*/  PLOP3.LUT P5, PT, PT, PT, UP0, 0x80, 0x0 ;  /* 0x000000000000781c */ /* 0x000fe40003faf008 */
[----:B------:R-:W-:Y:S01]  /*1420*/  PLOP3.LUT P1, PT, PT, PT, UP0, 0x80, 0x0 ;  /* 0x000000000000781c */ /* 0x000fe20003f2f008 */
[----:B------:R-:W0:Y:S01]  /*1430*/  LDGDEPBAR ;  /* 0x00000000000079af */ /* 0x000e220000000000 */
[----:B--2---:R-:W-:Y:S02]  /*1440*/  IMAD.IADD R21, R13, 0x1, R7 ;  /* 0x000000010d157824 */ /* 0x004fe400078e0207 */
[----:B------:R-:W-:Y:S02]  /*1450*/  IMAD.U32 R7, RZ, RZ, UR14 ;  /* 0x0000000eff077e24 */ /* 0x000fe4000f8e00ff */
[----:B------:R-:W-:Y:S01]  /*1460*/  IMAD.MOV.U32 R20, RZ, RZ, R12 ;  /* 0x000000ffff147224 */ /* 0x000fe200078e000c */
[----:B---3--:R-:W-:Y:S01]  /*1470*/  @P6 SHF.R.S32.HI R191, RZ, 0x1f, R18 ;  /* 0x0000001fffbf6819 */ /* 0x008fe20000011412 */
[----:B------:R-:W-:-:S02]  /*1480*/  @!P6 IMAD.MOV.U32 R191, RZ, RZ, R19 ;  /* 0x000000ffffbfe224 */ /* 0x000fc400078e0013 */
[----:B------:R-:W-:Y:S02]  /*1490*/  @P6 IMAD.MOV.U32 R190, RZ, RZ, R18 ;  /* 0x000000ffffbe6224 */ /* 0x000fe400078e0012 */
[----:B------:R-:W-:Y:S01]  /*14a0*/  @!P6 IMAD.MOV.U32 R190, RZ, RZ, R0 ;  /* 0x000000ffffbee224 */ /* 0x000fe200078e0000 */
[----:B------:R-:W-:Y:S01]  /*14b0*/  BAR.SYNC.DEFER_BLOCKING 0x0 ;  /* 0x0000000000007b1d */ /* 0x000fe20000010000 */
[----:B------:R-:W-:Y:S01]  /*14c0*/  IMAD R199, R191, c[0x0][0x1f0], RZ ;  /* 0x00007c00bfc77a24 */ /* 0x000fe200078e02ff */
[----:B------:R-:W-:Y:S01]  /*14d0*/  PLOP3.LUT P6, PT, PT, PT, UP0, 0x80, 0x0 ;  /* 0x000000000000781c */ /* 0x000fe20003fcf008 */
[----:B------:R-:W-:-:S04]  /*14e0*/  IMAD.WIDE.U32 R192, R190, c[0x0][0x1f0], R192 ;  /* 0x00007c00bec07a25 */ /* 0x000fc800078e00c0 */
[----:B------:R-:W-:Y:S02]  /*14f0*/  IMAD R199, R190, c[0x0][0x1f4], R199 ;  /* 0x00007d00bec77a24 */ /* 0x000fe400078e02c7 */
[----:B------:R-:W-:Y:S02]  /*1500*/  IMAD.MOV.U32 R198, RZ, RZ, R192 ;  /* 0x000000ffffc67224 */ /* 0x000fe400078e00c0 */
[----:B------:R-:W-:Y:S02]  /*1510*/  IMAD.IADD R199, R193, 0x1, R199 ;  /* 0x00000001c1c77824 */ /* 0x000fe400078e02c7 */
[----:B------:R-:W-:Y:S02]  /*1520*/  IMAD.U32 R18, RZ, RZ, UR13 ;  /* 0x0000000dff127e24 */ /* 0x000fe4000f8e00ff */
[----:B------:R-:W-:Y:S01]  /*1530*/  @P0 IMAD.WIDE.U32 R16, R17, UR15, R198 ;  /* 0x0000000f11100c25 */ /* 0x000fe2000f8e00c6 */
[----:B------:R-:W-:-:S03]  /*1540*/  ISETP.GT.AND P0, PT, R8, 0x20, PT ;  /* 0x000000200800780c */ /* 0x000fc60003f04270 */
[----:B----4-:R-:W-:Y:S01]  /*1550*/  IMAD.WIDE.U32 R22, R9, UR15, R198 ;  /* 0x0000000f09167c25 */ /* 0x010fe2000f8e00c6 */
[----:B-1----:R-:W-:Y:S02]  /*1560*/  @P6 LEA R14, P6, R16, c[0x0][0x1c8], 0x1 ;  /* 0x00007200100e6a11 */ /* 0x002fe400078c08ff */
[----:B------:R-:W-:Y:S01]  /*1570*/  @P5 IADD3 R15, R17, UR4, RZ ;  /* 0x00000004110f5c10 */ /* 0x000fe2000fffe0ff */
[----:B------:R-:W-:Y:S01]  /*1580*/  IMAD R195, R191, c[0x0][0x218], RZ ;  /* 0x00008600bfc37a24 */ /* 0x000fe200078e02ff */
[----:B------:R-:W-:Y:S01]  /*1590*/  @P2 LEA R0, P2, R11, R14, 0x1 ;  /* 0x0000000e0b002211 */ /* 0x000fe200078408ff */
[----:B------:R-:W-:Y:S01]  /*15a0*/  ULDC.64 UR4, c[0x0][0x208] ;  /* 0x0000820000047ab9 */ /* 0x000fe20000000a00 */
[----:B------:R-:W-:Y:S01]  /*15b0*/  IADD3 R9, R23, UR24, RZ ;  /* 0x0000001817097c10 */ /* 0x000fe2000fffe0ff */
[----:B------:R-:W-:Y:S01]  /*15c0*/  USHF.L.U32 UR24, UR4, 0x6, URZ ;  /* 0x0000000604187899 */ /* 0x000fe2000800063f */
[----:B------:R-:W-:Y:S01]  /*15d0*/  IMAD R195, R190, c[0x0][0x21c], R195 ;  /* 0x00008700bec37a24 */ /* 0x000fe200078e02c3 */
[----:B------:R-:W-:Y:S01]  /*15e0*/  @P0 IADD3 R12, P5, R22, UR14, RZ ;  /* 0x0000000e160c0c10 */ /* 0x000fe2000ffbe0ff */
[----:B------:R-:W-:Y:S01]  /*15f0*/  USHF.L.U64.HI UR23, UR4, UR23, UR5 ;  /* 0x0000001704177299 */ /* 0x000fe20008010205 */
[----:B------:R-:W-:Y:S01]  /*1600*/  IMAD.WIDE.U32 R190, R190, c[0x0][0x218], R20 ;  /* 0x00008600bebe7a25 */ /* 0x000fe200078e0014 */
[----:B------:R-:W-:Y:S01]  /*1610*/  USHF.L.U64.HI UR11, UR4, UR11, UR5 ;  /* 0x0000000b040b7299 */ /* 0x000fe20008010205 */
[----:B------:R-:W-:Y:S01]  /*1620*/  @P3 LEA.HI.X R15, R16, c[0x0][0x1cc], R15, 0x1, P6 ;  /* 0x00007300100f3a11 */ /* 0x000fe200030f0c0f */
[----:B------:R-:W-:Y:S01]  /*1630*/  UIMAD UR12, UR23, UR22, URZ ;  /* 0x00000016170c72a4 */ /* 0x000fe2000f8e023f */
[C---:B------:R-:W-:Y:S01]  /*1640*/  @P4 LEA R16, P3, R22.reuse, c[0x0][0x1c8], 0x1 ;  /* 0x0000720016104a11 */ /* 0x040fe200078608ff */
[----:B------:R-:W-:Y:S01]  /*1650*/  IMAD.IADD R195, R191, 0x1, R195 ;  /* 0x00000001bfc37824 */ /* 0x000fe200078e02c3 */
[----:B------:R-:W-:Y:S01]  /*1660*/  @P1 LEA.HI.X R7, R7, R15, R18, 0x1, P2 ;  /* 0x0000000f07071211 */ /* 0x000fe200010f0c12 */
[----:B------:R-:W-:Y:S01]  /*1670*/  IMAD.MOV.U32 R194, RZ, RZ, R190 ;  /* 0x000000ffffc27224 */ /* 0x000fe200078e00be */
[----:B------:R-:W-:Y:S01]  /*1680*/  @P4 LEA.HI.X R17, R22, c[0x0][0x1cc], R9, 0x1, P3 ;  /* 0x0000730016114a11 */ /* 0x000fe200018f0c09 */
[----:B------:R-:W-:Y:S01]  /*1690*/  UIMAD UR12, UR21, UR24, UR12 ;  /* 0x00000018150c72a4 */ /* 0x000fe2000f8e020c */
[----:B------:R-:W-:Y:S01]  /*16a0*/  ISETP.GE.AND P3, PT, R10, c[0x0][0x1d4], PT ;  /* 0x000075000a007a0c */ /* 0x000fe20003f66270 */
[----:B------:R-:W-:Y:S01]  /*16b0*/  @UP0 UIADD3 UR5, UR17, -0x2, URZ ;  /* 0xfffffffe11050890 */ /* 0x000fe2000fffe03f */
[----:B------:R-:W-:-:S02]  /*16c0*/  ISETP.GE.AND P2, PT, R4, c[0x0][0x1d4], PT ;  /* 0x0000750004007a0c */ /* 0x000fc40003f46270 */
[----:B------:R-:W-:Y:S02]  /*16d0*/  ISETP.GE.AND P1, PT, R3, c[0x0][0x1d4], PT ;  /* 0x0000750003007a0c */ /* 0x000fe40003f26270 */
[----:B------:R-:W-:Y:S02]  /*16e0*/  @P0 IADD3.X R9, R9, UR13, RZ, P5, !PT ;  /* 0x0000000d09090c10 */ /* 0x000fe4000affe4ff */
[----:B------:R-:W-:Y:S02]  /*16f0*/  @P0 LEA R18, P6, R12, c[0x0][0x1c8], 0x1 ;  /* 0x000072000c120a11 */ /* 0x000fe400078c08ff */
[----:B------:R-:W-:Y:S02]  /*1700*/  ISETP.GE.AND P5, PT, R10, c[0x0][0x1d4], PT ;  /* 0x000075000a007a0c */ /* 0x000fe40003fa6270 */
[----:B------:R-:W-:Y:S01]  /*1710*/  @P0 LEA.HI.X R19, R12, c[0x0][0x1cc], R9, 0x1, P6 ;  /* 0x000073000c130a11 */ /* 0x000fe200030f0c09 */
[----:B------:R-:W-:Y:S01]  /*1720*/  IMAD.U32 R9, RZ, RZ, UR24 ;  /* 0x00000018ff097e24 */ /* 0x000fe2000f8e00ff */
[----:B------:R-:W-:Y:S01]  /*1730*/  @!PT LDS RZ, [RZ] ;  /* 0x00000000fffff984 */ /* 0x000fe20000000800 */
[----:B------:R-:W-:Y:S01]  /*1740*/  @!PT LDS RZ, [RZ] ;  /* 0x00000000fffff984 */ /* 0x000fe20000000800 */
[----:B------:R-:W-:Y:S01]  /*1750*/  @!PT LDS RZ, [RZ] ;  /* 0x00000000fffff984 */ /* 0x000fe20000000800 */
[----:B------:R1:W-:Y:S01]  /*1760*/  @P4 LDGSTS.E.BYPASS.LTC128B.128 [R132+0xc100], [R16.64], !P3 ;  /* 0x0c10000010844fae */ /* 0x0003e2000d901d52 */
[----:B------:R-:W-:-:S02]  /*1770*/  ISETP.LT.OR P6, PT, R8, 0x1, P5 ;  /* 0x000000010800780c */ /* 0x000fc40002fc1670 */
[----:B------:R-:W-:Y:S01]  /*1780*/  IMAD.WIDE.U32 R10, R9, UR22, R194 ;  /* 0x00000016090a7c25 */ /* 0x000fe2000f8e00c2 */
[----:B------:R1:W-:Y:S01]  /*1790*/  @P4 LDGSTS.E.BYPASS.LTC128B.128 [R132+0xe100], [R16.64+0x80], !P2 ;  /* 0x0e10008010844fae */ /* 0x0003e2000d101d52 */
[----:B------:R-:W-:-:S03]  /*17a0*/  ISETP.LT.OR P5, PT, R8, 0x21, P5 ;  /* 0x000000210800780c */ /* 0x000fc60002fa1670 */
[----:B------:R1:W-:Y:S01]  /*17b0*/  @P4 LDGSTS.E.BYPASS.LTC128B.128 [R132+0x10100], [R16.64+0x100], !P1 ;  /* 0x1010010010844fae */ /* 0x0003e2000c901d52 */
[----:B------:R-:W-:Y:S02]  /*17c0*/  ISETP.GE.AND P4, PT, R4, c[0x0][0x1d4], PT ;  /* 0x0000750004007a0c */ /* 0x000fe40003f86270 */
[----:B------:R-:W-:Y:S01]  /*17d0*/  IADD3 R4, R11, UR12, RZ ;  /* 0x0000000c0b047c10 */ /* 0x000fe2000fffe0ff */
[----:B------:R2:W-:Y:S01]  /*17e0*/  @P0 LDGSTS.E.BYPASS.LTC128B.128 [R132+0xd100], [R18.64], !P3 ;  /* 0x0d10000012840fae */ /* 0x0005e2000d901d52 */
[----:B------:R-:W-:Y:S02]  /*17f0*/  USHF.L.U32 UR12, UR4, 0x5, URZ ;  /* 0x00000005040c7899 */ /* 0x000fe4000800063f */
[----:B------:R-:W-:Y:S01]  /*1800*/  @UP0 USHF.R.S32.HI UR4, URZ, 0x1f, UR5 ;  /* 0x0000001f3f040899 */ /* 0x000fe20008011405 */
[----:B------:R2:W-:Y:S01]  /*1810*/  @P0 LDGSTS.E.BYPASS.LTC128B.128 [R132+0xf100], [R18.64+0x80], !P2 ;  /* 0x0f10008012840fae */ /* 0x0005e2000d101d52 */
[----:B------:R-:W-:Y:S02]  /*1820*/  USHF.L.U32 UR22, UR12, 0x1, URZ ;  /* 0x000000010c167899 */ /* 0x000fe4000800063f */
[----:B------:R-:W-:Y:S01]  /*1830*/  USHF.L.U64.HI UR21, UR12, 0x1, UR11 ;  /* 0x000000010c157899 */ /* 0x000fe2000801020b */
[----:B------:R2:W-:Y:S01]  /*1840*/  @P0 LDGSTS.E.BYPASS.LTC128B.128 [R132+0x11100], [R18.64+0x100], !P1 ;  /* 0x1110010012840fae */ /* 0x0005e2000c901d52 */
[----:B------:R-:W-:-:S03]  /*1850*/  LEA R12, P0, R10, c[0x0][0x1f8], 0x1 ;  /* 0x00007e000a0c7a11 */ /* 0x000fc600078008ff */
[----:B------:R-:W0:Y:S01]  /*1860*/  LDGDEPBAR ;  /* 0x00000000000079af */ /* 0x000e220000000000 */
[----:B------:R-:W-:Y:S02]  /*1870*/  LEA.HI.X R13, R10, c[0x0][0x1fc], R4, 0x1, P0 ;  /* 0x00007f000a0d7a11 */ /* 0x000fe400000f0c04 */
[C---:B------:R-:W-:Y:S02]  /*1880*/  ISETP.LT.OR P0, PT, R8.reuse, 0x1, P4 ;  /* 0x000000010800780c */ /* 0x040fe40002701670 */
[----:B------:R-:W-:Y:S01]  /*1890*/  ISETP.LT.OR P4, PT, R8, 0x21, P4 ;  /* 0x000000210800780c */ /* 0x000fe20002781670 */
[----:B------:R3:W-:Y:S01]  /*18a0*/  LDGSTS.E.BYPASS.LTC128B.128 [R132+0x100], [R12.64], !P6 ;  /* 0x001000000c847fae */ /* 0x0007e2000f101d52 */
[----:B------:R-:W-:Y:S02]  /*18b0*/  ISETP.GE.AND P6, PT, R3, c[0x0][0x1d4], PT ;  /* 0x0000750003007a0c */ /* 0x000fe40003fc6270 */
[----:B------:R-:W-:-:S04]  /*18c0*/  LEA.HI R4, R78, R5, RZ, 0x4 ;  /* 0x000000054e047211 */ /* 0x000fc800078f20ff */
[----:B------:R-:W-:-:S03]  /*18d0*/  LOP3.LUT R20, R4, 0xfffffff0, RZ, 0xc0, !PT ;  /* 0xfffffff004147812 */ /* 0x000fc600078ec0ff */
[----:B------:R3:W-:Y:S01]  /*18e0*/  LDGSTS.E.BYPASS.LTC128B.128 [R132+0x2100], [R12.64+0x80], !P0 ;  /* 0x021000800c847fae */ /* 0x0007e2000c101d52 */
[C---:B------:R-:W-:Y:S01]  /*18f0*/  ISETP.LT.OR P0, PT, R8.reuse, 0x1, P6 ;  /* 0x000000010800780c */ /* 0x040fe20003701670 */
[----:B------:R-:W-:Y:S01]  /*1900*/  IMAD.IADD R20, R5, 0x1, -R20 ;  /* 0x0000000105147824 */ /* 0x000fe200078e0a14 */
[----:B------:R-:W-:-:S04]  /*1910*/  ISETP.LT.OR P6, PT, R8, 0x21, P6 ;  /* 0x000000210800780c */ /* 0x000fc800037c1670 */
[----:B------:R-:W-:-:S04]  /*1920*/  SHF.R.S32.HI R3, RZ, 0x1f, R20 ;  /* 0x0000001fff037819 */ /* 0x000fc80000011414 */
[----:B------:R-:W-:-:S03]  /*1930*/  LEA.HI R3, R3, R20, RZ, 0x3 ;  /* 0x0000001403037211 */ /* 0x000fc600078f18ff */
[----:B------:R3:W-:Y:S01]  /*1940*/  LDGSTS.E.BYPASS.LTC128B.128 [R132+0x4100], [R12.64+0x100], !P0 ;  /* 0x041001000c847fae */ /* 0x0007e2000c101d52 */
[----:B------:R-:W-:-:S04]  /*1950*/  IADD3 R10, P0, R12, UR22, RZ ;  /* 0x000000160c0a7c10 */ /* 0x000fc8000ff1e0ff */
[----:B------:R-:W-:Y:S02]  /*1960*/  IADD3.X R11, R13, UR21, RZ, P0, !PT ;  /* 0x000000150d0b7c10 */ /* 0x000fe400087fe4ff */
[----:B------:R-:W-:-:S03]  /*1970*/  PLOP3.LUT P0, PT, PT, PT, UP0, 0x80, 0x0 ;  /* 0x000000000000781c */ /* 0x000fc60003f0f008 */
[----:B------:R4:W-:Y:S01]  /*1980*/  LDGSTS.E.BYPASS.LTC128B.128 [R132+0x1100], [R10.64], !P5 ;  /* 0x011000000a847fae */ /* 0x0009e2000e901d52 */
[----:B------:R-:W-:-:S03]  /*1990*/  PLOP3.LUT P5, PT, PT, PT, UP0, 0x80, 0x0 ;  /* 0x000000000000781c */ /* 0x000fc60003faf008 */
[----:B------:R4:W-:Y:S01]  /*19a0*/  LDGSTS.E.BYPASS.LTC128B.128 [R132+0x3100], [R10.64+0x80], !P4 ;  /* 0x031000800a847fae */ /* 0x0009e2000e101d52 */
[----:B------:R-:W-:-:S03]  /*19b0*/  PLOP3.LUT P4, PT, PT, PT, UP0, 0x80, 0x0 ;  /* 0x000000000000781c */ /* 0x000fc60003f8f008 */
[----:B------:R4:W-:Y:S01]  /*19c0*/  LDGSTS.E.BYPASS.LTC128B.128 [R132+0x5100], [R10.64+0x100], !P6 ;  /* 0x051001000a847fae */ /* 0x0009e2000f101d52 */
[----:B------:R-:W-:Y:S02]  /*19d0*/  PLOP3.LUT P6, PT, PT, PT, UP0, 0x80, 0x0 ;  /* 0x000000000000781c */ /* 0x000fe40003fcf008 */
[----:B------:R-:W-:Y:S01]  /*19e0*/  PLOP3.LUT P6, PT, PT, PT, UP0, 0x80, 0x0 ;  /* 0x000000000000781c */ /* 0x000fe20003fcf008 */
[----:B------:R-:W0:Y:S04]  /*19f0*/  LDGDEPBAR ;  /* 0x00000000000079af */ /* 0x000e280000000000 */
[----:B------:R1:W-:Y:S01]  /*1a00*/  @P5 LDGSTS.E.BYPASS.LTC128B.128 [R132+0x12100], [R14.64], !P3 ;  /* 0x121000000e845fae */ /* 0x0003e2000d901d52 */
[----:B------:R-:W-:Y:S02]  /*1a10*/  PLOP3.LUT P5, PT, PT, PT, UP0, 0x80, 0x0 ;  /* 0x000000000000781c */ /* 0x000fe40003faf008 */
[C---:B---3--:R-:W-:Y:S01]  /*1a20*/  LOP3.LUT R13, R3.reuse, 0xfffffff8, RZ, 0xc0, !PT ;  /* 0xfffffff8030d7812 */ /* 0x048fe200078ec0ff */
[----:B------:R1:W-:Y:S01]  /*1a30*/  @P4 LDGSTS.E.BYPASS.LTC128B.128 [R132+0x14100], [R14.64+0x80], !P2 ;  /* 0x141000800e844fae */ /* 0x0003e2000d101d52 */
[----:B------:R-:W-:Y:S01]  /*1a40*/  PLOP3.LUT P4, PT, PT, PT, UP0, 0x80, 0x0 ;  /* 0x000000000000781c */ /* 0x000fe20003f8f008 */
[----:B------:R-:W-:-:S02]  /*1a50*/  IMAD.SHL.U32 R3, R3, 0x40, RZ ;  /* 0x0000004003037824 */ /* 0x000fc400078e00ff */
[----:B------:R1:W-:Y:S01]  /*1a60*/  @P0 LDGSTS.E.BYPASS.LTC128B.128 [R132+0x16100], [R14.64+0x100], !P1 ;  /* 0x161001000e840fae */ /* 0x0003e2000c901d52 */
[----:B------:R-:W-:Y:S01]  /*1a70*/  PLOP3.LUT P0, PT, PT, PT, UP0, 0x80, 0x0 ;  /* 0x000000000000781c */ /* 0x000fe20003f0f008 */
[----:B------:R-:W-:-:S04]  /*1a80*/  IMAD.IADD R20, R20, 0x1, -R13 ;  /* 0x0000000114147824 */ /* 0x000fc800078e0a0d */
[----:B------:R-:W-:Y:S01]  /*1a90*/  IMAD.SHL.U32 R8, R20, 0x40, RZ ;  /* 0x0000004014087824 */ /* 0x000fe200078e00ff */
[----:B----4-:R-:W-:-:S04]  /*1aa0*/  SHF.R.S32.HI R11, RZ, 0x4, R4 ;  /* 0x00000004ff0b7819 */ /* 0x010fc80000011404 */
[----:B------:R-:W-:Y:S02]  /*1ab0*/  LOP3.LUT R13, R8, 0x1c0, RZ, 0xc0, !PT ;  /* 0x000001c0080d7812 */ /* 0x000fe400078ec0ff */
[----:B------:R-:W-:-:S04]  /*1ac0*/  LEA.HI R4, R4, R11, RZ, 0x1 ;  /* 0x0000000b04047211 */ /* 0x000fc800078f08ff */
[----:B------:R-:W-:-:S05]  /*1ad0*/  LOP3.LUT R4, R4, 0xfffffffe, RZ, 0xc0, !PT ;  /* 0xfffffffe04047812 */ /* 0x000fca00078ec0ff */
[----:B------:R-:W-:Y:S02]  /*1ae0*/  IMAD.IADD R11, R11, 0x1, -R4 ;  /* 0x000000010b0b7824 */ /* 0x000fe400078e0a04 */
[----:B------:R-:W-:Y:S02]  /*1af0*/  IMAD.SHL.U32 R4, R203, 0x40, RZ ;  /* 0x00000040cb047824 */ /* 0x000fe400078e00ff */
[----:B-1----:R-:W-:Y:S02]  /*1b00*/  @P6 IMAD.MOV.U32 R14, RZ, RZ, R0 ;  /* 0x000000ffff0e6224 */ /* 0x002fe400078e0000 */
[----:B------:R-:W-:Y:S01]  /*1b10*/  @P6 IMAD.MOV.U32 R15, RZ, RZ, R7 ;  /* 0x000000ffff0f6224 */ /* 0x000fe200078e0007 */
[----:B------:R-:W-:Y:S01]  /*1b20*/  LOP3.LUT R7, R4, 0x1c0, RZ, 0xc0, !PT ;  /* 0x000001c004077812 */ /* 0x000fe200078ec0ff */
[----:B------:R-:W-:Y:S01]  /*1b30*/  IMAD.SHL.U32 R0, R11, 0x8, RZ ;  /* 0x000000080b007824 */ /* 0x000fe200078e00ff */
[----:B------:R-:W-:Y:S02]  /*1b40*/  PLOP3.LUT P6, PT, PT, PT, UP0, 0x80, 0x0 ;  /* 0x000000000000781c */ /* 0x000fe40003fcf008 */
[----:B------:R1:W-:Y:S01]  /*1b50*/  @P5 LDGSTS.E.BYPASS.LTC128B.128 [R132+0x13100], [R14.64], !P3 ;  /* 0x131000000e845fae */ /* 0x0003e2000d901d52 */
[----:B------:R-:W-:-:S02]  /*1b60*/  LOP3.LUT R2, R7, 0x8, R2, 0xf8, !PT ;  /* 0x0000000807027812 */ /* 0x000fc400078ef802 */
[----:B------:R-:W-:Y:S01]  /*1b70*/  SHF.R.U32.HI R7, RZ, 0x3, R7 ;  /* 0x00000003ff077819 */ /* 0x000fe20000011607 */
[----:B------:R1:W-:Y:S01]  /*1b80*/  @P4 LDGSTS.E.BYPASS.LTC128B.128 [R132+0x15100], [R14.64+0x80], !P2 ;  /* 0x151000800e844fae */ /* 0x0003e2000d101d52 */
[----:B------:R-:W-:Y:S02]  /*1b90*/  LOP3.LUT R0, R13, 0x8, R0, 0xf8, !PT ;  /* 0x000000080d007812 */ /* 0x000fe400078ef800 */
[----:B------:R-:W-:Y:S01]  /*1ba0*/  SHF.R.U32.HI R13, RZ, 0x3, R13 ;  /* 0x00000003ff0d7819 */ /* 0x000fe2000001160d */
[----:B------:R1:W-:Y:S01]  /*1bb0*/  @P0 LDGSTS.E.BYPASS.LTC128B.128 [R132+0x17100], [R14.64+0x100], !P1 ;  /* 0x171001000e840fae */ /* 0x0003e2000c901d52 */
[----:B------:R-:W-:Y:S02]  /*1bc0*/  PLOP3.LUT P0, PT, PT, PT, UP0, 0x80, 0x0 ;  /* 0x000000000000781c */ /* 0x000fe40003f0f008 */
[----:B------:R-:W-:Y:S01]  /*1bd0*/  PLOP3.LUT P5, PT, PT, PT, UP0, 0x80, 0x0 ;  /* 0x000000000000781c */ /* 0x000fe20003faf008 */
[----:B------:R-:W0:Y:S01]  /*1be0*/  LDGDEPBAR ;  /* 0x00000000000079af */ /* 0x000e220000000000 */
[----:B------:R-:W-:-:S02]  /*1bf0*/  LOP3.LUT R2, R2, R7, RZ, 0x3c, !PT ;  /* 0x0000000702027212 */ /* 0x000fc400078e3cff */
[----:B------:R-:W-:Y:S02]  /*1c00*/  LOP3.LUT R0, R0, R13, RZ, 0x3c, !PT ;  /* 0x0000000d00007212 */ /* 0x000fe400078e3cff */
[----:B------:R-:W-:Y:S01]  /*1c10*/  PLOP3.LUT P4, PT, PT, PT, UP0, 0x80, 0x0 ;  /* 0x000000000000781c */ /* 0x000fe20003f8f008 */
[----:B------:R-:W-:Y:S01]  /*1c20*/  IMAD R184, R11, 0x200, R2 ;  /* 0x000002000bb87824 */ /* 0x000fe200078e0202 */
[----:B------:R-:W-:Y:S02]  /*1c30*/  LOP3.LUT R4, R0, 0xfffffe00, R3, 0xf8, !PT ;  /* 0xfffffe0000047812 */ /* 0x000fe400078ef803 */
[----:B------:R-:W-:Y:S01]  /*1c40*/  SHF.R.S32.HI R7, RZ, 0x5, R76 ;  /* 0x00000005ff077819 */ /* 0x000fe2000001144c */
[----:B------:R-:W-:Y:S01]  /*1c50*/  @P0 IMAD.WIDE.U32 R2, R9, UR5, R194 ;  /* 0x0000000509020c25 */ /* 0x000fe2000f8e00c2 */
[----:B------:R-:W-:Y:S01]  /*1c60*/  @UP0 UIMAD UR5, UR23, UR5, URZ ;  /* 0x00000005170502a4 */ /* 0x000fe2000f8e023f */
[----:B------:R-:W-:Y:S02]  /*1c70*/  PLOP3.LUT P0, PT, PT, PT, UP0, 0x80, 0x0 ;  /* 0x000000000000781c */ /* 0x000fe40003f0f008 */
[----:B------:R-:W-:Y:S01]  /*1c80*/  IMAD R0, R7, 0x400, R4 ;  /* 0x0000040007007824 */ /* 0x000fe200078e0204 */
[----:B------:R-:W-:Y:S01]  /*1c90*/  @P5 LEA R22, P5, R2, c[0x0][0x1f8], 0x1 ;  /* 0x00007e0002165a11 */ /* 0x000fe200078a08ff */
[----:B------:R-:W-:Y:S01]  /*1ca0*/  @UP0 UIMAD UR4, UR4, UR24, UR5 ;  /* 0x00000018040402a4 */ /* 0x000fe2000f8e0205 */
[----:B------:R-:W-:-:S02]  /*1cb0*/  IMAD.SHL.U32 R184, R184, 0x2, RZ ;  /* 0x00000002b8b87824 */ /* 0x000fc400078e00ff */
[----:B------:R-:W-:Y:S01]  /*1cc0*/  IMAD.SHL.U32 R16, R0, 0x2, RZ ;  /* 0x0000000200107824 */ /* 0x000fe200078e00ff */
[----:B------:R-:W-:Y:S02]  /*1cd0*/  @P6 IADD3 R80, P6, R22, UR22, RZ ;  /* 0x0000001616506c10 */ /* 0x000fe4000ffde0ff */
[----:B------:R-:W-:Y:S01]  /*1ce0*/  @P4 IADD3 R23, R3, UR4, RZ ;  /* 0x0000000403174c10 */ /* 0x000fe2000fffe0ff */
[----:B------:R-:W-:Y:S01]  /*1cf0*/  IMAD.MOV.U32 R3, RZ, RZ, 0x20 ;  /* 0x00000020ff037424 */ /* 0x000fe200078e00ff */
[----:B------:R-:W-:-:S04]  /*1d00*/  DEPBAR.LE SB0, 0x3 ;  /* 0x000080c00000791a */ /* 0x000fc80000000000 */
[----:B------:R-:W-:-:S04]  /*1d10*/  DEPBAR.LE SB0, 0x2 ;  /* 0x000080800000791a */ /* 0x000fc80000000000 */
[----:B------:R-:W-:Y:S01]  /*1d20*/  BAR.SYNC.DEFER_BLOCKING 0x0 ;  /* 0x0000000000007b1d */ /* 0x000fe20000010000 */
[----:B------:R-:W-:Y:S01]  /*1d30*/  @P0 LEA.HI.X R23, R2, c[0x0][0x1fc], R23, 0x1, P5 ;  /* 0x00007f0002170a11 */ /* 0x000fe200028f0c17 */
[----:B------:R-:W-:Y:S01]  /*1d40*/  IMAD.MOV.U32 R2, RZ, RZ, 0x10 ;  /* 0x00000010ff027424 */ /* 0x000fe200078e00ff */
[----:B------:R-:W-:Y:S02]  /*1d50*/  PLOP3.LUT P5, PT, PT, PT, UP0, 0x80, 0x0 ;  /* 0x000000000000781c */ /* 0x000fe40003faf008 */
[----:B------:R-:W-:Y:S01]  /*1d60*/  LOP3.LUT P4, RZ, R20, 0x2, RZ, 0xc0, !PT ;  /* 0x0000000214ff7812 */ /* 0x000fe2000788c0ff */
[----:B------:R-:W-:Y:S01]  /*1d70*/  ULDC UR4, c[0x0][0x1d0] ;  /* 0x0000740000047ab9 */ /* 0x000fe20000000800 */
[----:B------:R-:W-:Y:S01]  /*1d80*/  PLOP3.LUT P0, PT, PT, PT, UP0, 0x80, 0x0 ;  /* 0x000000000000781c */ /* 0x000fe20003f0f008 */
[----:B------:R-:W-:Y:S01]  /*1d90*/  UIADD3 UR4, -UR16, UR4, UR6 ;  /* 0x0000000410047290 */ /* 0x000fe2000fffe106 */
[----:B------:R-:W-:Y:S02]  /*1da0*/  SEL R2, R2, 0xfffffff0, !P4 ;  /* 0xfffffff002027807 */ /* 0x000fe40006000000 */
[----:B------:R-:W-:Y:S01]  /*1db0*/  LOP3.LUT P4, RZ, R203, 0x2, RZ, 0xc0, !PT ;  /* 0x00000002cbff7812 */ /* 0x000fe2000788c0ff */
[----:B------:R-:W-:Y:S01]  /*1dc0*/  ULDC UR16, c[0x0][0x324] ;  /* 0x0000c90000107ab9 */ /* 0x000fe20000000800 */
[----:B------:R-:W-:Y:S01]  /*1dd0*/  LEA R186, R0, 0x18100, 0x1 ;  /* 0x0001810000ba7811 */ /* 0x000fe200078e08ff */
[----:B------:R-:W-:Y:S01]  /*1de0*/  IMAD.SHL.U32 R183, R2, 0x2, RZ ;  /* 0x0000000202b77824 */ /* 0x000fe200078e00ff */
[----:B------:R-:W-:Y:S01]  /*1df0*/  SEL R185, R3, 0xffffffe0, !P4 ;  /* 0xffffffe003b97807 */ /* 0x000fe20006000000 */
[----:B------:R-:W-:Y:S01]  /*1e00*/  IMAD.MOV.U32 R0, RZ, RZ, 0x40 ;  /* 0x00000040ff007424 */ /* 0x000fe200078e00ff */
[----:B------:R-:W-:Y:S01]  /*1e10*/  @P5 IADD3.X R81, R23, UR21, RZ, P6, !PT ;  /* 0x0000001517515c10 */ /* 0x000fe2000b7fe4ff */
[----:B------:R-:W-:Y:S01]  /*1e20*/  IMAD.IADD R182, R186, 0x1, R183 ;  /* 0x00000001bab67824 */ /* 0x000fe200078e02b7 */
[----:B------:R-:W-:Y:S01]  /*1e30*/  PLOP3.LUT P5, PT, PT, PT, UP0, 0x80, 0x0 ;  /* 0x000000000000781c */ /* 0x000fe20003faf008 */
[----:B------:R-:W-:Y:S01]  /*1e40*/  IMAD.IADD R77, R184, 0x1, R185 ;  /* 0x00000001b84d7824 */ /* 0x000fe200078e02b9 */
[----:B------:R-:W-:Y:S01]  /*1e50*/  PLOP3.LUT P6, PT, PT, PT, UP0, 0x80, 0x0 ;  /* 0x000000000000781c */ /* 0x000fe20003fcf008 */
[----:B------:R-:W-:Y:S01]  /*1e60*/  ULOP3.LUT UR16, URZ, UR16, URZ, 0x33, !UPT ;  /* 0x000000103f107292 */ /* 0x000fe2000f8e333f */
[----:B------:R-:W-:Y:S01]  /*1e70*/  PLOP3.LUT P0, PT, PT, PT, UP0, 0x80, 0x0 ;  /* 0x000000000000781c */ /* 0x000fe20003f0f008 */
[----:B--2---:R-:W-:Y:S04]  /*1e80*/  LDSM.16.M88.4 R16, [R16+0x18100] ;  /* 0x018100001010783b */ /* 0x004fe80000000200 */
[----:B------:R-:W1:Y:S04]  /*1e90*/  LDSM.16.M88.4 R8, [R184+0xc100] ;  /* 0x00c10000b808783b */ /* 0x000e680000000200 */
[----:B------:R-:W2:Y:S04]  /*1ea0*/  LDSM.16.M88.4 R52, [R184+0xc900] ;  /* 0x00c90000b834783b */ /* 0x000ea80000000200 */
[----:B------:R-:W3:Y:S04]  /*1eb0*/  LDSM.16.M88.4 R44, [R184+0xd100] ;  /* 0x00d10000b82c783b */ /* 0x000ee80000000200 */
[----:B-----5:R-:W4:Y:S04]  /*1ec0*/  LDSM.16.M88.4 R24, [R184+0xd900] ;  /* 0x00d90000b818783b */ /* 0x020f280000000200 */
[----:B------:R-:W-:Y:S04]  /*1ed0*/  LDSM.16.M88.4 R36, [R182] ;  /* 0x00000000b624783b */ /* 0x000fe80000000200 */
[----:B------:R-:W5:Y:S04]  /*1ee0*/  LDSM.16.M88.4 R72, [R77+0xc100] ;  /* 0x00c100004d48783b */ /* 0x000f680000000200 */
[----:B------:R-:W3:Y:S04]  /*1ef0*/  LDSM.16.M88.4 R68, [R77+0xc900] ;  /* 0x00c900004d44783b */ /* 0x000ee80000000200 */
[----:B------:R-:W4:Y:S04]  /*1f00*/  LDSM.16.M88.4 R64, [R77+0xd100] ;  /* 0x00d100004d40783b */ /* 0x000f280000000200 */
[----:B------:R-:W4:Y:S04]  /*1f10*/  LDSM.16.M88.4 R28, [R77+0xd900] ;  /* 0x00d900004d1c783b */ /* 0x000f280000000200 */
[----:B------:R-:W-:Y:S01]  /*1f20*/  @!PT LDS RZ, [RZ] ;  /* 0x00000000fffff984 */ /* 0x000fe20000000800 */
[----:B------:R-:W-:Y:S01]  /*1f30*/  @!PT LDS RZ, [RZ] ;  /* 0x00000000fffff984 */ /* 0x000fe20000000800 */
[----:B------:R-:W-:Y:S01]  /*1f40*/  @!PT LDS RZ, [RZ] ;  /* 0x00000000fffff984 */ /* 0x000fe20000000800 */
[----:B------:R3:W-:Y:S01]  /*1f50*/  @P5 LDGSTS.E.BYPASS.LTC128B.128 [R132+0x6100], [R22.64], !P3 ;  /* 0x0610000016845fae */ /* 0x0007e2000d901d52 */
[----:B------:R-:W-:-:S02]  /*1f60*/  PLOP3.LUT P5, PT, PT, PT, UP0, 0x80, 0x0 ;  /* 0x000000000000781c */ /* 0x000fc40003faf008 */
[----:B------:R-:W-:Y:S01]  /*1f70*/  PLOP3.LUT P5, PT, PT, PT, UP0, 0x80, 0x0 ;  /* 0x000000000000781c */ /* 0x000fe20003faf008 */
[----:B------:R4:W-:Y:S01]  /*1f80*/  @P6 LDGSTS.E.BYPASS.LTC128B.128 [R132+0x8100], [R22.64+0x80], !P2 ;  /* 0x0810008016846fae */ /* 0x0009e2000d101d52 */
[----:B------:R-:W-:Y:S01]  /*1f90*/  LOP3.LUT P6, RZ, R20, 0x4, RZ, 0xc0, !PT ;  /* 0x0000000414ff7812 */ /* 0x000fe200078cc0ff */
[C---:B-1----:R-:W-:Y:S02]  /*1fa0*/  HMMA.16816.F32 R12, R16.reuse, R8, RZ ;  /* 0x00000008100c723c */ /* 0x042fe400000018ff */
[----:B------:R4:W-:Y:S01]  /*1fb0*/  @P0 LDGSTS.E.BYPASS.LTC128B.128 [R132+0xa100], [R22.64+0x100], !P1 ;  /* 0x0a10010016840fae */ /* 0x0009e2000c901d52 */
[----:B------:R-:W-:Y:S02]  /*1fc0*/  LOP3.LUT P0, RZ, R203, 0x4, RZ, 0xc0, !PT ;  /* 0x00000004cbff7812 */ /* 0x000fe4000780c0ff */
[----:B------:R-:W-:Y:S02]  /*1fd0*/  SEL R3, R3, 0xffffffe0, !P6 ;  /* 0xffffffe003037807 */ /* 0x000fe40007000000 */
[----:B------:R-:W-:Y:S01]  /*1fe0*/  PLOP3.LUT P6, PT, PT, PT, UP0, 0x80, 0x0 ;  /* 0x000000000000781c */ /* 0x000fe20003fcf008 */
[----:B------:R-:W-:Y:S01]  /*1ff0*/  HMMA.16816.F32 R8, R16, R10, RZ ;  /* 0x0000000a1008723c */ /* 0x000fe200000018ff */
[----:B------:R-:W-:Y:S01]  /*2000*/  SEL R188, R0, 0xffffffc0, !P0 ;  /* 0xffffffc000bc7807 */ /* 0x000fe20004000000 */
[C---:B------:R-:W-:Y:S01]  /*2010*/  IMAD R181, R3.reuse, 0x2, R186 ;  /* 0x0000000203b57824 */ /* 0x040fe200078e02ba */
[----:B------:R-:W-:Y:S01]  /*2020*/  PLOP3.LUT P0, PT, PT, PT, UP0, 0x80, 0x0 ;  /* 0x000000000000781c */ /* 0x000fe20003f0f008 */
[----:B------:R-:W-:-:S02]  /*2030*/  IMAD R180, R3, 0x2, R182 ;  /* 0x0000000203b47824 */ /* 0x000fc400078e02b6 */
[----:B------:R-:W-:Y:S02]  /*2040*/  IMAD.IADD R0, R184, 0x1, R188 ;  /* 0x00000001b8007824 */ /* 0x000fe400078e02bc */
[----:B--2---:R-:W-:Y:S01]  /*2050*/  HMMA.16816.F32 R56, R16, R52, RZ ;  /* 0x000000341038723c */ /* 0x004fe200000018ff */
[----:B------:R-:W-:-:S03]  /*2060*/  IMAD.IADD R2, R188, 0x1, R77 ;  /* 0x00000001bc027824 */ /* 0x000fc600078e024d */
[----:B------:R1:W-:Y:S04]  /*2070*/  @P6 LDGSTS.E.BYPASS.LTC128B.128 [R132+0x7100], [R80.64], !P3 ;  /* 0x0710000050846fae */ /* 0x0003e8000d901d52 */
[----:B---3--:R-:W-:Y:S01]  /*2080*/  HMMA.16816.F32 R48, R16, R44, RZ ;  /* 0x0000002c1030723c */ /* 0x008fe200000018ff */
[----:B------:R1:W-:Y:S01]  /*2090*/  @P5 LDGSTS.E.BYPASS.LTC128B.128 [R132+0x9100], [R80.64+0x80], !P2 ;  /* 0x0910008050845fae */ /* 0x0003e2000d101d52 */
[----:B------:R-:W-:-:S03]  /*20a0*/  PLOP3.LUT P5, PT, PT, PT, UP3, 0x80, 0x0 ;  /* 0x000000000000781c */ /* 0x000fc60003faf038 */
[----:B------:R1:W-:Y:S01]  /*20b0*/  @P0 LDGSTS.E.BYPASS.LTC128B.128 [R132+0xb100], [R80.64+0x100], !P1 ;  /* 0x0b10010050840fae */ /* 0x0003e2000c901d52 */
[----:B------:R-:W-:Y:S02]  /*20c0*/  PLOP3.LUT P0, PT, PT, PT, UP3, 0x80, 0x0 ;  /* 0x000000000000781c */ /* 0x000fe40003f0f038 */
[C---:B------:R-:W-:Y:S01]  /*20d0*/  HMMA.16816.F32 R52, R16.reuse, R54, RZ ;  /* 0x000000361034723c */ /* 0x040fe200000018ff */
[----:B----4-:R-:W-:Y:S04]  /*20e0*/  LDSM.16.M88.4 R20, [R181] ;  /* 0x00000000b514783b */ /* 0x010fe80000000200 */
[----:B------:R-:W2:Y:S03]  /*20f0*/  LDSM.16.M88.4 R60, [R0+0xc100] ;  /* 0x00c10000003c783b */ /* 0x000ea60000000200 */
[C---:B------:R-:W-:Y:S01]  /*2100*/  HMMA.16816.F32 R44, R16.reuse, R46, RZ ;  /* 0x0000002e102c723c */ /* 0x040fe200000018ff */
[----:B------:R-:W3:Y:S04]  /*2110*/  LDSM.16.M88.4 R32, [R0+0xc900] ;  /* 0x00c900000020783b */ /* 0x000ee80000000200 */
[----:B------:R-:W0:Y:S03]  /*2120*/  LDGDEPBAR ;  /* 0x00000000000079af */ /* 0x000e260000000000 */
[C---:B------:R-:W-:Y:S08]  /*2130*/  HMMA.16816.F32 R40, R16.reuse, R24, RZ ;  /* 0x000000181028723c */ /* 0x040ff000000018ff */
[----:B------:R-:W-:Y:S01]  /*2140*/  HMMA.16816.F32 R16, R16, R26, RZ ;  /* 0x0000001a1010723c */ /* 0x000fe200000018ff */
[----:B------:R-:W4:Y:S07]  /*2150*/  LDSM.16.M88.4 R24, [R0+0xd100] ;  /* 0x00d100000018783b */ /* 0x000f2e0000000200 */
[C---:B-----5:R-:W-:Y:S08]  /*2160*/  HMMA.16816.F32 R12, R36.reuse, R72, R12 ;  /* 0x00000048240c723c */ /* 0x060ff0000000180c */
[C---:B------:R-:W-:Y:S01]  /*2170*/  HMMA.16816.F32 R8, R36.reuse, R74, R8 ;  /* 0x0000004a2408723c */ /* 0x040fe20000001808 */
[----:B------:R-:W5:Y:S07]  /*2180*/  LDSM.16.M88.4 R72, [R0+0xd900] ;  /* 0x00d900000048783b */ /* 0x000f6e0000000200 */
        /* <DEDUP_REMOVED lines=8> */
[----:B------:R-:W-:Y:S04]  /*2210*/  LDSM.16.M88.4 R28, [R180] ;  /* 0x00000000b41c783b */ /* 0x000fe80000000200 */
[----:B------:R-:W1:Y:S03]  /*2220*/  LDSM.16.M88.4 R16, [R2+0xc100] ;  /* 0x00c100000210783b */ /* 0x000e660000000200 */
[C---:B--2---:R-:W-:Y:S08]  /*2230*/  HMMA.16816.F32 R12, R20.reuse, R60, R12 ;  /* 0x0000003c140c723c */ /* 0x044ff0000000180c */
[C---:B------:R-:W-:Y:S01]  /*2240*/  HMMA.16816.F32 R8, R20.reuse, R62, R8 ;  /* 0x0000003e1408723c */ /* 0x040fe20000001808 */
[----:B------:R-:W2:Y:S07]  /*2250*/  LDSM.16.M88.4 R60, [R2+0xd100] ;  /* 0x00d10000023c783b */ /* 0x000eae0000000200 */
[C---:B---3--:R-:W-:Y:S08]  /*2260*/  HMMA.16816.F32 R56, R20.reuse, R32, R56 ;  /* 0x000000201438723c */ /* 0x048ff00000001838 */
[C---:B------:R-:W-:Y:S01]  /*2270*/  HMMA.16816.F32 R52, R20.reuse, R34, R52 ;  /* 0x000000221434723c */ /* 0x040fe20000001834 */
[----:B------:R-:W-:Y:S07]  /*2280*/  LDSM.16.M88.4 R32, [R186+0x4000] ;  /* 0x00400000ba20783b */ /* 0x000fee0000000200 */
[C---:B----4-:R-:W-:Y:S08]  /*2290*/  HMMA.16816.F32 R48, R20.reuse, R24, R48 ;  /* 0x000000181430723c */ /* 0x050ff00000001830 */
[C---:B------:R-:W-:Y:S01]  /*22a0*/  HMMA.16816.F32 R44, R20.reuse, R26, R44 ;  /* 0x0000001a142c723c */ /* 0x040fe2000000182c */
[----:B------:R-:W3:Y:S07]  /*22b0*/  LDSM.16.M88.4 R24, [R184+0xe100] ;  /* 0x00e10000b818783b */ /* 0x000eee0000000200 */
[C---:B-----5:R-:W-:Y:S08]  /*22c0*/  HMMA.16816.F32 R40, R20.reuse, R72, R40 ;  /* 0x000000481428723c */ /* 0x060ff00000001828 */
[----:B------:R-:W-:Y:S01]  /*22d0*/  HMMA.16816.F32 R36, R20, R74, R36 ;  /* 0x0000004a1424723c */ /* 0x000fe20000001824 */
[----:B------:R-:W4:Y:S04]  /*22e0*/  LDSM.16.M88.4 R20, [R184+0xe900] ;  /* 0x00e90000b814783b */ /* 0x000f280000000200 */
[----:B------:R-:W-:Y:S03]  /*22f0*/  LDSM.16.M88.4 R72, [R184+0xf900] ;  /* 0x00f90000b848783b */ /* 0x000fe60000000200 */
        /* <DEDUP_REMOVED lines=11> */
[----:B------:R-:W5:Y:S04]  /*23b0*/  LDSM.16.M88.4 R28, [R77+0xe900] ;  /* 0x00e900004d1c783b */ /* 0x000f680000000200 */
[----:B------:R-:W-:Y:S03]  /*23c0*/  LDSM.16.M88.4 R64, [R77+0xf900] ;  /* 0x00f900004d40783b */ /* 0x000fe60000000200 */
[C---:B---3--:R-:W-:Y:S08]  /*23d0*/  HMMA.16816.F32 R12, R32.reuse, R24, R12 ;  /* 0x00000018200c723c */ /* 0x048ff0000000180c */
[C---:B------:R-:W-:Y:S01]  /*23e0*/  HMMA.16816.F32 R8, R32.reuse, R26, R8 ;  /* 0x0000001a2008723c */ /* 0x040fe20000001808 */
[----:B------:R-:W3:Y:S07]  /*23f0*/  LDSM.16.M88.4 R24, [R77+0xf100] ;  /* 0x00f100004d18783b */ /* 0x000eee0000000200 */
[C---:B----4-:R-:W-:Y:S08]  /*2400*/  HMMA.16816.F32 R56, R32.reuse, R20, R56 ;  /* 0x000000142038723c */ /* 0x050ff00000001838 */
[C---:B------:R-:W-:Y:S01]  /*2410*/  HMMA.16816.F32 R52, R32.reuse, R22, R52 ;  /* 0x000000162034723c */ /* 0x040fe20000001834 */
[----:B------:R-:W-:Y:S07]  /*2420*/  LDSM.16.M88.4 R20, [R181+0x4000] ;  /* 0x00400000b514783b */ /* 0x000fee0000000200 */
[C---:B-1----:R-:W-:Y:S08]  /*2430*/  HMMA.16816.F32 R48, R32.reuse, R16, R48 ;  /* 0x000000102030723c */ /* 0x042ff00000001830 */
[----:B------:R-:W-:Y:S01]  /*2440*/  HMMA.16816.F32 R44, R32, R18, R44 ;  /* 0x00000012202c723c */ /* 0x000fe2000000182c */
[----:B------:R-:W1:Y:S07]  /*2450*/  LDSM.16.M88.4 R16, [R0+0xe100] ;  /* 0x00e100000010783b */ /* 0x000e6e0000000200 */
[C---:B--2---:R-:W-:Y:S08]  /*2460*/  HMMA.16816.F32 R12, R60.reuse, R68, R12 ;  /* 0x000000443c0c723c */ /* 0x044ff0000000180c */
[----:B------:R-:W-:Y:S01]  /*2470*/  HMMA.16816.F32 R8, R60, R70, R8 ;  /* 0x000000463c08723c */ /* 0x000fe20000001808 */
[----:B------:R-:W-:Y:S07]  /*2480*/  LDSM.16.M88.4 R68, [R2+0xe900] ;  /* 0x00e900000244783b */ /* 0x000fee0000000200 */
[C---:B------:R-:W-:Y:S08]  /*2490*/  HMMA.16816.F32 R40, R32.reuse, R72, R40 ;  /* 0x000000482028723c */ /* 0x040ff00000001828 */
[----:B------:R-:W-:Y:S01]  /*24a0*/  HMMA.16816.F32 R36, R32, R74, R36 ;  /* 0x0000004a2024723c */ /* 0x000fe20000001824 */
[----:B------:R-:W2:Y:S04]  /*24b0*/  LDSM.16.M88.4 R32, [R0+0xe900] ;  /* 0x00e900000020783b */ /* 0x000ea80000000200 */
[----:B------:R-:W-:Y:S03]  /*24c0*/  LDSM.16.M88.4 R72, [R180+0x4000] ;  /* 0x00400000b448783b */ /* 0x000fe60000000200 */
[C---:B-----5:R-:W-:Y:S08]  /*24d0*/  HMMA.16816.F32 R56, R60.reuse, R28, R56 ;  /* 0x0000001c3c38723c */ /* 0x060ff00000001838 */
[C---:B------:R-:W-:Y:S01]  /*24e0*/  HMMA.16816.F32 R52, R60.reuse, R30, R52 ;  /* 0x0000001e3c34723c */ /* 0x040fe20000001834 */
[----:B------:R-:W4:Y:S07]  /*24f0*/  LDSM.16.M88.4 R28, [R0+0xf100] ;  /* 0x00f10000001c783b */ /* 0x000f2e0000000200 */
[C---:B---3--:R-:W-:Y:S08]  /*2500*/  HMMA.16816.F32 R48, R60.reuse, R24, R48 ;  /* 0x000000183c30723c */ /* 0x048ff00000001830 */
[----:B------:R-:W-:Y:S01]  /*2510*/  HMMA.16816.F32 R44, R60, R26, R44 ;  /* 0x0000001a3c2c723c */ /* 0x000fe2000000182c */
[----:B------:R-:W3:Y:S07]  /*2520*/  LDSM.16.M88.4 R24, [R0+0xf900] ;  /* 0x00f900000018783b */ /* 0x000eee0000000200 */
[C---:B-1----:R-:W-:Y:S08]  /*2530*/  HMMA.16816.F32 R12, R20.reuse, R16, R12 ;  /* 0x00000010140c723c */ /* 0x042ff0000000180c */
[----:B------:R-:W-:Y:S01]  /*2540*/  HMMA.16816.F32 R8, R20, R18, R8 ;  /* 0x000000121408723c */ /* 0x000fe20000001808 */
[----:B------:R-:W1:Y:S07]  /*2550*/  LDSM.16.M88.4 R16, [R2+0xe100] ;  /* 0x00e100000210783b */ /* 0x000e6e0000000200 */
[C---:B------:R-:W-:Y:S08]  /*2560*/  HMMA.16816.F32 R40, R60.reuse, R64, R40 ;  /* 0x000000403c28723c */ /* 0x040ff00000001828 */
[----:B------:R-:W-:Y:S01]  /*2570*/  HMMA.16816.F32 R36, R60, R66, R36 ;  /* 0x000000423c24723c */ /* 0x000fe20000001824 */
[----:B------:R-:W5:Y:S04]  /*2580*/  LDSM.16.M88.4 R64, [R2+0xf100] ;  /* 0x00f100000240783b */ /* 0x000f680000000200 */
[----:B------:R-:W1:Y:S03]  /*2590*/  LDSM.16.M88.4 R60, [R2+0xf900] ;  /* 0x00f90000023c783b */ /* 0x000e660000000200 */
[C---:B--2---:R-:W-:Y:S08]  /*25a0*/  HMMA.16816.F32 R56, R20.reuse, R32, R56 ;  /* 0x000000201438723c */ /* 0x044ff00000001838 */
[C---:B------:R-:W-:Y:S01]  /*25b0*/  HMMA.16816.F32 R52, R20.reuse, R34, R52 ;  /* 0x000000221434723c */ /* 0x040fe20000001834 */
[----:B------:R-:W-:Y:S07]  /*25c0*/  LDSM.16.M88.4 R32, [R186+0x8000] ;  /* 0x00800000ba20783b */ /* 0x000fee0000000200 */
[C---:B----4-:R-:W-:Y:S08]  /*25d0*/  HMMA.16816.F32 R48, R20.reuse, R28, R48 ;  /* 0x0000001c1430723c */ /* 0x050ff00000001830 */
[C---:B------:R-:W-:Y:S01]  /*25e0*/  HMMA.16816.F32 R44, R20.reuse, R30, R44 ;  /* 0x0000001e142c723c */ /* 0x040fe2000000182c */
[----:B------:R-:W2:Y:S07]  /*25f0*/  LDSM.16.M88.4 R28, [R184+0x10100] ;  /* 0x01010000b81c783b */ /* 0x000eae0000000200 */
[C---:B---3--:R-:W-:Y:S08]  /*2600*/  HMMA.16816.F32 R40, R20.reuse, R24, R40 ;  /* 0x000000181428723c */ /* 0x048ff00000001828 */
[----:B------:R-:W-:Y:S01]  /*2610*/  HMMA.16816.F32 R36, R20, R26, R36 ;  /* 0x0000001a1424723c */ /* 0x000fe20000001824 */
[----:B------:R-:W3:Y:S04]  /*2620*/  LDSM.16.M88.4 R20, [R184+0x11100] ;  /* 0x01110000b814783b */ /* 0x000ee80000000200 */
[----:B------:R-:W4:Y:S03]  /*2630*/  LDSM.16.M88.4 R24, [R184+0x10900] ;  /* 0x01090000b818783b */ /* 0x000f260000000200 */
[C---:B-1----:R-:W-:Y:S08]  /*2640*/  HMMA.16816.F32 R12, R72.reuse, R16, R12 ;  /* 0x00000010480c723c */ /* 0x042ff0000000180c */
[C---:B------:R-:W-:Y:S01]  /*2650*/  HMMA.16816.F32 R8, R72.reuse, R18, R8 ;  /* 0x000000124808723c */ /* 0x040fe20000001808 */
[----:B------:R-:W1:Y:S07]  /*2660*/  LDSM.16.M88.4 R16, [R184+0x11900] ;  /* 0x01190000b810783b */ /* 0x000e6e0000000200 */
[C---:B-----5:R-:W-:Y:S08]  /*2670*/  HMMA.16816.F32 R48, R72.reuse, R64, R48 ;  /* 0x000000404830723c */ /* 0x060ff00000001830 */
[C---:B------:R-:W-:Y:S01]  /*2680*/  HMMA.16816.F32 R44, R72.reuse, R66, R44 ;  /* 0x00000042482c723c */ /* 0x040fe2000000182c */
[----:B------:R-:W-:Y:S07]  /*2690*/  LDSM.16.M88.4 R64, [R182+0x8000] ;  /* 0x00800000b640783b */ /* 0x000fee0000000200 */
[C---:B------:R-:W-:Y:S08]  /*26a0*/  HMMA.16816.F32 R56, R72.reuse, R68, R56 ;  /* 0x000000444838723c */ /* 0x040ff00000001838 */
[C---:B------:R-:W-:Y:S08]  /*26b0*/  HMMA.16816.F32 R52, R72.reuse, R70, R52 ;  /* 0x000000464834723c */ /* 0x040ff00000001834 */
[----:B------:R-:W-:Y:S01]  /*26c0*/  HMMA.16816.F32 R68, R72, R60, R40 ;  /* 0x0000003c4844723c */ /* 0x000fe20000001828 */
[----:B------:R-:W5:Y:S07]  /*26d0*/  LDSM.16.M88.4 R40, [R77+0x10100] ;  /* 0x010100004d28783b */ /* 0x000f6e0000000200 */
[C---:B--2---:R-:W-:Y:S08]  /*26e0*/  HMMA.16816.F32 R12, R32.reuse, R28, R12 ;  /* 0x0000001c200c723c */ /* 0x044ff0000000180c */
[----:B------:R-:W-:Y:S01]  /*26f0*/  HMMA.16816.F32 R8, R32, R30, R8 ;  /* 0x0000001e2008723c */ /* 0x000fe20000001808 */
[----:B------:R-:W2:Y:S07]  /*2700*/  LDSM.16.M88.4 R28, [R77+0x11100] ;  /* 0x011100004d1c783b */ /* 0x000eae0000000200 */
[----:B------:R-:W-:Y:S01]  /*2710*/  HMMA.16816.F32 R60, R72, R62, R36 ;  /* 0x0000003e483c723c */ /* 0x000fe20000001824 */
[----:B------:R-:W2:Y:S04]  /*2720*/  LDSM.16.M88.4 R36, [R77+0x10900] ;  /* 0x010900004d24783b */ /* 0x000ea80000000200 */
[----:B------:R-:W2:Y:S03]  /*2730*/  LDSM.16.M88.4 R72, [R77+0x11900] ;  /* 0x011900004d48783b */ /* 0x000ea60000000200 */
[C---:B---3--:R-:W-:Y:S08]  /*2740*/  HMMA.16816.F32 R48, R32.reuse, R20, R48 ;  /* 0x000000142030723c */ /* 0x048ff00000001830 */
[C---:B------:R-:W-:Y:S01]  /*2750*/  HMMA.16816.F32 R44, R32.reuse, R22, R44 ;  /* 0x00000016202c723c */ /* 0x040fe2000000182c */
[----:B------:R-:W-:Y:S07]  /*2760*/  LDSM.16.M88.4 R20, [R0+0x10100] ;  /* 0x010100000014783b */ /* 0x000fee0000000200 */
[C---:B----4-:R-:W-:Y:S08]  /*2770*/  HMMA.16816.F32 R56, R32.reuse, R24, R56 ;  /* 0x000000182038723c */ /* 0x050ff00000001838 */
[C---:B------:R-:W-:Y:S01]  /*2780*/  HMMA.16816.F32 R52, R32.reuse, R26, R52 ;  /* 0x0000001a2034723c */ /* 0x040fe20000001834 */
[----:B------:R-:W3:Y:S07]  /*2790*/  LDSM.16.M88.4 R24, [R181+0x8000] ;  /* 0x00800000b518783b */ /* 0x000eee0000000200 */
[C---:B-1----:R-:W-:Y:S08]  /*27a0*/  HMMA.16816.F32 R68, R32.reuse, R16, R68 ;  /* 0x000000102044723c */ /* 0x042ff00000001844 */
[----:B------:R-:W-:Y:S01]  /*27b0*/  HMMA.16816.F32 R60, R32, R18, R60 ;  /* 0x00000012203c723c */ /* 0x000fe2000000183c */
[----:B------:R-:W1:Y:S04]  /*27c0*/  LDSM.16.M88.4 R16, [R0+0x10900] ;  /* 0x010900000010783b */ /* 0x000e680000000200 */
[----:B------:R-:W-:Y:S03]  /*27d0*/  LDSM.16.M88.4 R32, [R180+0x8000] ;  /* 0x00800000b420783b */ /* 0x000fe60000000200 */
[C---:B-----5:R-:W-:Y:S08]  /*27e0*/  HMMA.16816.F32 R12, R64.reuse, R40, R12 ;  /* 0x00000028400c723c */ /* 0x060ff0000000180c */
[C---:B------:R-:W-:Y:S01]  /*27f0*/  HMMA.16816.F32 R8, R64.reuse, R42, R8 ;  /* 0x0000002a4008723c */ /* 0x040fe20000001808 */
[----:B------:R-:W-:Y:S07]  /*2800*/  LDSM.16.M88.4 R40, [R0+0x11900] ;  /* 0x011900000028783b */ /* 0x000fee0000000200 */
[C---:B--2---:R-:W-:Y:S08]  /*2810*/  HMMA.16816.F32 R48, R64.reuse, R28, R48 ;  /* 0x0000001c4030723c */ /* 0x044ff00000001830 */
[C---:B------:R-:W-:Y:S01]  /*2820*/  HMMA.16816.F32 R44, R64.reuse, R30, R44 ;  /* 0x0000001e402c723c */ /* 0x040fe2000000182c */
[----:B------:R2:W4:Y:S07]  /*2830*/  LDSM.16.M88.4 R28, [R0+0x11100] ;  /* 0x01110000001c783b */ /* 0x00052e0000000200 */
[C---:B------:R-:W-:Y:S08]  /*2840*/  HMMA.16816.F32 R56, R64.reuse, R36, R56 ;  /* 0x000000244038723c */ /* 0x040ff00000001838 */
[C---:B------:R-:W-:Y:S01]  /*2850*/  HMMA.16816.F32 R52, R64.reuse, R38, R52 ;  /* 0x000000264034723c */ /* 0x040fe20000001834 */
[----:B------:R-:W-:Y:S07]  /*2860*/  LDSM.16.M88.4 R36, [R2+0x10100] ;  /* 0x010100000224783b */ /* 0x000fee0000000200 */
[----:B------:R-:W-:Y:S01]  /*2870*/  HMMA.16816.F32 R68, R64, R72, R68 ;  /* 0x000000484044723c */ /* 0x000fe20000001844 */
[----:B--2---:R-:W-:-:S05]  /*2880*/  LOP3.LUT R0, R76, 0xffffffe0, RZ, 0xc0, !PT ;  /* 0xffffffe04c007812 */ /* 0x004fca00078ec0ff */
[----:B------:R-:W-:Y:S02]  /*2890*/  IMAD.IADD R0, R5, 0x1, -R0 ;  /* 0x0000000105007824 */ /* 0x000fe400078e0a00 */
[----:B------:R-:W-:Y:S01]  /*28a0*/  HMMA.16816.F32 R60, R64, R74, R60 ;  /* 0x0000004a403c723c */ /* 0x000fe2000000183c */
[----:B------:R-:W-:Y:S07]  /*28b0*/  LDSM.16.M88.4 R64, [R2+0x10900] ;  /* 0x010900000240783b */ /* 0x000fee0000000200 */
[C---:B---3--:R-:W-:Y:S08]  /*28c0*/  HMMA.16816.F32 R12, R24.reuse, R20, R12 ;  /* 0x00000014180c723c */ /* 0x048ff0000000180c */
[C---:B------:R-:W-:Y:S01]  /*28d0*/  HMMA.16816.F32 R8, R24.reuse, R22, R8 ;  /* 0x000000161808723c */ /* 0x040fe20000001808 */
[----:B------:R-:W2:Y:S07]  /*28e0*/  LDSM.16.M88.4 R20, [R2+0x11100] ;  /* 0x011100000214783b */ /* 0x000eae0000000200 */
[C---:B-1----:R-:W-:Y:S08]  /*28f0*/  HMMA.16816.F32 R56, R24.reuse, R16, R56 ;  /* 0x000000101838723c */ /* 0x042ff00000001838 */
[C---:B------:R-:W-:Y:S01]  /*2900*/  HMMA.16816.F32 R52, R24.reuse, R18, R52 ;  /* 0x000000121834723c */ /* 0x040fe20000001834 */
[----:B------:R-:W1:Y:S07]  /*2910*/  LDSM.16.M88.4 R16, [R2+0x11900] ;  /* 0x011900000210783b */ /* 0x000e6e0000000200 */
[C---:B----4-:R-:W-:Y:S08]  /*2920*/  HMMA.16816.F32 R48, R24.reuse, R28, R48 ;  /* 0x0000001c1830723c */ /* 0x050ff00000001830 */
[C---:B------:R-:W-:Y:S08]  /*2930*/  HMMA.16816.F32 R44, R24.reuse, R30, R44 ;  /* 0x0000001e182c723c */ /* 0x040ff0000000182c */
[C---:B------:R-:W-:Y:S08]  /*2940*/  HMMA.16816.F32 R68, R24.reuse, R40, R68 ;  /* 0x000000281844723c */ /* 0x040ff00000001844 */
[----:B------:R-:W-:Y:S07]  /*2950*/  HMMA.16816.F32 R60, R24, R42, R60 ;  /* 0x0000002a183c723c */ /* 0x000fee000000183c */
[----:B------:R-:W-:Y:S01]  /*2960*/  LEA.HI R24, R78, R5, RZ, 0x2 ;  /* 0x000000054e187211 */ /* 0x000fe200078f10ff */
[----:B--2---:R-:W-:Y:S01]  /*2970*/  HMMA.16816.F32 R48, R32, R20, R48 ;  /* 0x000000142030723c */ /* 0x004fe20000001830 */
[----:B------:R-:W-:-:S02]  /*2980*/  SHF.R.S32.HI R26, RZ, 0x1f, R7 ;  /* 0x0000001fff1a7819 */ /* 0x000fc40000011407 */
[----:B------:R-:W-:Y:S02]  /*2990*/  LOP3.LUT R24, R24, 0xfffffffc, RZ, 0xc0, !PT ;  /* 0xfffffffc18187812 */ /* 0x000fe400078ec0ff */
[----:B------:R-:W-:Y:S02]  /*29a0*/  LEA.HI R26, R26, R7, RZ, 0x3 ;  /* 0x000000071a1a7211 */ /* 0x000fe400078f18ff */
[----:B------:R-:W-:Y:S01]  /*29b0*/  SHF.R.S32.HI R25, RZ, 0x1f, R0 ;  /* 0x0000001fff197819 */ /* 0x000fe20000011400 */
[----:B------:R-:W-:Y:S01]  /*29c0*/  IMAD.IADD R24, R5, 0x1, -R24 ;  /* 0x0000000105187824 */ /* 0x000fe200078e0a18 */
[----:B------:R-:W-:Y:S01]  /*29d0*/  LOP3.LUT R26, R26, 0xffffff8, RZ, 0xc0, !PT ;  /* 0x0ffffff81a1a7812 */ /* 0x000fe200078ec0ff */
[----:B-1----:R-:W-:Y:S01]  /*29e0*/  HMMA.16816.F32 R68, R32, R16, R68 ;  /* 0x000000102044723c */ /* 0x002fe20000001844 */
[----:B------:R-:W-:Y:S02]  /*29f0*/  LEA.HI R2, R25, R0, RZ, 0x2 ;  /* 0x0000000019027211 */ /* 0x000fe400078f10ff */
[----:B------:R-:W-:Y:S01]  /*2a00*/  LEA.HI R5, R24, R24, RZ, 0x1 ;  /* 0x0000001818057211 */ /* 0x000fe200078f08ff */
[----:B------:R-:W-:Y:S01]  /*2a10*/  IMAD.IADD R26, R7, 0x1, -R26 ;  /* 0x00000001071a7824 */ /* 0x000fe200078e0a1a */
[----:B------:R-:W-:-:S02]  /*2a20*/  LEA.HI.SX32 R7, R2, UR8, 0x1e ;  /* 0x0000000802077c11 */ /* 0x000fc4000f8ff2ff */
[----:B------:R-:W-:Y:S01]  /*2a30*/  LOP3.LUT R5, R5, 0x1ffffffe, RZ, 0xc0, !PT ;  /* 0x1ffffffe05057812 */ /* 0x000fe200078ec0ff */
[----:B------:R-:W-:Y:S01]  /*2a40*/  IMAD.U32 R16, RZ, RZ, UR4 ;  /* 0x00000004ff107e24 */ /* 0x000fe2000f8e00ff */
[----:B------:R-:W-:Y:S01]  /*2a50*/  LOP3.LUT R197, R2, 0x7ffffffc, RZ, 0xc0, !PT ;  /* 0x7ffffffc02c57812 */ /* 0x000fe200078ec0ff */
[----:B------:R-:W-:Y:S01]  /*2a60*/  IMAD R196, R26, 0x10, R7 ;  /* 0x000000101ac47824 */ /* 0x000fe200078e0207 */
[C---:B------:R-:W-:Y:S01]  /*2a70*/  HMMA.16816.F32 R60, R32.reuse, R18, R60 ;  /* 0x00000012203c723c */ /* 0x040fe2000000183c */
[----:B------:R-:W-:Y:S02]  /*2a80*/  IMAD.IADD R5, R24, 0x1, -R5 ;  /* 0x0000000118057824 */ /* 0x000fe400078e0a05 */
[----:B------:R-:W-:Y:S02]  /*2a90*/  IMAD.IADD R197, R0, 0x1, -R197 ;  /* 0x0000000100c57824 */ /* 0x000fe400078e0ac5 */
[----:B------:R-:W-:Y:S02]  /*2aa0*/  IMAD R196, R5, 0x8, R196 ;  /* 0x0000000805c47824 */ /* 0x000fe400078e02c4 */
[----:B------:R-:W-:Y:S01]  /*2ab0*/  IMAD.SHL.U32 R197, R197, 0x2, RZ ;  /* 0x00000002c5c57824 */ /* 0x000fe200078e00ff */
[----:B------:R-:W-:Y:S01]  /*2ac0*/  HMMA.16816.F32 R44, R32, R22, R44 ;  /* 0x00000016202c723c */ /* 0x000fe2000000182c */
[----:B------:R-:W-:-:S03]  /*2ad0*/  @P5 IMAD.HI.U32 R5, R196, c[0x0][0x2c8], RZ ;  /* 0x0000b200c4055a27 */ /* 0x000fc600078e00ff */
[----:B------:R-:W-:Y:S01]  /*2ae0*/  IADD3 R16, R16, -c[0x0][0x168], -R197 ;  /* 0x80005a0010107a10 */ /* 0x000fe20007ffe8c5 */
[----:B------:R-:W-:Y:S01]  /*2af0*/  IMAD.MOV.U32 R20, RZ, RZ, R196 ;  /* 0x000000ffff147224 */ /* 0x000fe200078e00c4 */
[----:B------:R-:W-:Y:S02]  /*2b00*/  @P0 SHF.R.U32.HI R20, RZ, c[0x0][0x2cc], R5 ;  /* 0x0000b300ff140a19 */ /* 0x000fe40000011605 */
[----:B------:R-:W-:Y:S01]  /*2b10*/  PLOP3.LUT P0, PT, PT, PT, UP2, 0x40, 0x0 ;  /* 0x000000000000781c */ /* 0x000fe20003f0e828 */
[----:B------:R-:W-:Y:S01]  /*2b20*/  HMMA.16816.F32 R12, R32, R36, R12 ;  /* 0x00000024200c723c */ /* 0x000fe2000000180c */
[C---:B------:R-:W-:Y:S01]  /*2b30*/  IADD3 R18, R16.reuse, c[0x0][0x328], RZ ;  /* 0x0000ca0010127a10 */ /* 0x040fe20007ffe0ff */
[----:B------:R-:W1:Y:S01]  /*2b40*/  SHFL.IDX PT, R5, R20, RZ, 0x1c1f ;  /* 0x001c1fff14057589 */ /* 0x000e6200000e0000 */
[----:B------:R-:W-:Y:S02]  /*2b50*/  IADD3 R16, R16, UR16, RZ ;  /* 0x0000001010107c10 */ /* 0x000fe4000fffe0ff */
[----:B------:R-:W-:-:S03]  /*2b60*/  IADD3 R2, -R197, c[0x0][0x1d0], -R6 ;  /* 0x00007400c5027a10 */ /* 0x000fc60007ffe906 */
[C---:B------:R-:W-:Y:S08]  /*2b70*/  HMMA.16816.F32 R8, R32.reuse, R38, R8 ;  /* 0x000000262008723c */ /* 0x040ff00000001808 */
[C---:B------:R-:W-:Y:S08]  /*2b80*/  HMMA.16816.F32 R56, R32.reuse, R64, R56 ;  /* 0x000000402038723c */ /* 0x040ff00000001838 */
[----:B------:R-:W-:Y:S01]  /*2b90*/  HMMA.16816.F32 R52, R32, R66, R52 ;  /* 0x000000422034723c */ /* 0x000fe20000001834 */
[----:B-1----:R-:W-:-:S02]  /*2ba0*/  IMAD.IADD R23, R18, 0x1, R5 ;  /* 0x0000000112177824 */ /* 0x002fc400078e0205 */
[----:B------:R-:W-:-:S03]  /*2bb0*/  IMAD.IADD R22, R16, 0x1, R5 ;  /* 0x0000000110167824 */ /* 0x000fc600078e0205 */
[----:B------:R-:W-:Y:S01]  /*2bc0*/  IMNMX R23, R23, R2, PT ;  /* 0x0000000217177217 */ /* 0x000fe20003800200 */
        /* <DEDUP_REMOVED lines=14> */
.L_x_796:
[----:B------:R-:W-:Y:S02]  /*2cb0*/  ULDC UR4, c[0x0][0x32c] ;  /* 0x0000cb0000047ab9 */ /* 0x000fe40000000800 */
[----:B------:R-:W-:-:S06]  /*2cc0*/  UISETP.NE.AND UP0, UPT, UR6, UR4, UPT ;  /* 0x000000040600728c */ /* 0x000fcc000bf05270 */
[----:B------:R-:W-:-:S13]  /*2cd0*/  PLOP3.LUT P0, PT, PT, PT, UP0, 0x80, 0x0 ;  /* 0x000000000000781c */ /* 0x000fda0003f0f008 */
[----:B------:R-:W-:-:S05]  /*2ce0*/  @P0 IMAD.HI.U32 R0, R5, c[0x0][0x330], RZ ;  /* 0x0000cc0005000a27 */ /* 0x000fca00078e00ff */
[----:B------:R-:W-:Y:S02]  /*2cf0*/  @P0 SHF.R.U32.HI R5, RZ, c[0x0][0x334], R0 ;  /* 0x0000cd00ff050a19 */ /* 0x000fe40000011600 */
.L_x_797:
[----:B------:R-:W-:Y:S05]  /*2d00*/  BSYNC B0 ;  /* 0x0000000000007941 */ /* 0x000fea0003800000 */
.L_x_795:
[----:B------:R-:W-:-:S04]  /*2d10*/  IMAD R0, R5, c[0x0][0x32c], -R6 ;  /* 0x0000cb0005007a24 */ /* 0x000fc800078e0a06 */
[----:B------:R-:W-:-:S05]  /*2d20*/  IMAD.IADD R5, R0, 0x1, -R197 ;  /* 0x0000000100057824 */ /* 0x000fca00078e0ac5 */
[----:B------:R-:W-:Y:S02]  /*2d30*/  IADD3 R0, R5, c[0x0][0x32c], RZ ;  /* 0x0000cb0005007a10 */ /* 0x000fe40007ffe0ff */
[----:B------:R-:W-:Y:S02]  /*2d40*/  IMNMX R22, R22, R5, !PT ;  /* 0x0000000516167217 */ /* 0x000fe40007800200 */
[----:B------:R-:W-:Y:S02]  /*2d50*/  IMNMX R23, R23, R0, PT ;  /* 0x0000000017177217 */ /* 0x000fe40003800200 */
.L_x_794:
[----:B------:R-:W-:Y:S01]  /*2d60*/  ISETP.LT.AND P6, PT, RZ, UR17, PT ;  /* 0x00000011ff007c0c */ /* 0x000fe2000bfc1270 */
[----:B------:R-:W1:Y:S03]  /*2d70*/  SHFL.IDX PT, R25, R20, 0x1, 0x1c1f ;  /* 0x003c1f0014197f89 */ /* 0x000e6600000e0000 */
[C---:B------:R-:W-:Y:S02]  /*2d80*/  ISETP.GT.AND P0, PT, R22.reuse, RZ, P6 ;  /* 0x000000ff1600720c */ /* 0x040fe40003704270 */
[----:B------:R-:W-:-:S02]  /*2d90*/  ISETP.GT.AND P5, PT, R22, 0x1, P6 ;  /* 0x000000011600780c */ /* 0x000fc400037a4270 */
[C---:B------:R-:W-:Y:S02]  /*2da0*/  ISETP.LT.OR P0, PT, R23.reuse, 0x1, P0 ;  /* 0x000000011700780c */ /* 0x040fe40000701670 */
[----:B------:R-:W-:Y:S02]  /*2db0*/  ISETP.LT.OR P5, PT, R23, 0x2, P5 ;  /* 0x000000021700780c */ /* 0x000fe40002fa1670 */
[----:B------:R-:W-:Y:S02]  /*2dc0*/  FSEL R0, R12, -INF , !P0 ;  /* 0xff8000000c007808 */ /* 0x000fe40004000000 */
[----:B------:R-:W-:Y:S02]  /*2dd0*/  ISETP.GT.AND P0, PT, R22, 0x8, P6 ;  /* 0x000000081600780c */ /* 0x000fe40003704270 */
[----:B------:R-:W-:Y:S02]  /*2de0*/  FSEL R21, R13, -INF , !P5 ;  /* 0xff8000000d157808 */ /* 0x000fe40006800000 */
[----:B------:R-:W-:-:S02]  /*2df0*/  ISETP.LT.OR P0, PT, R23, 0x9, P0 ;  /* 0x000000091700780c */ /* 0x000fc40000701670 */
[----:B------:R-:W-:Y:S02]  /*2e00*/  ISETP.GT.AND P5, PT, R22, 0x9, P6 ;  /* 0x000000091600780c */ /* 0x000fe400037a4270 */
[----:B------:R-:W-:Y:S02]  /*2e10*/  FSEL R19, R8, -INF , !P0 ;  /* 0xff80000008137808 */ /* 0x000fe40004000000 */
[----:B------:R-:W-:Y:S02]  /*2e20*/  ISETP.GT.AND P0, PT, R22, 0x10, P6 ;  /* 0x000000101600780c */ /* 0x000fe40003704270 */
[C---:B------:R-:W-:Y:S02]  /*2e30*/  ISETP.LT.OR P5, PT, R23.reuse, 0xa, P5 ;  /* 0x0000000a1700780c */ /* 0x040fe40002fa1670 */
[----:B------:R-:W-:Y:S02]  /*2e40*/  ISETP.LT.OR P0, PT, R23, 0x11, P0 ;  /* 0x000000111700780c */ /* 0x000fe40000701670 */
[----:B------:R-:W-:-:S02]  /*2e50*/  FSEL R17, R9, -INF , !P5 ;  /* 0xff80000009117808 */ /* 0x000fc40006800000 */
[----:B------:R-:W-:Y:S02]  /*2e60*/  FSEL R7, R56, -INF , !P0 ;  /* 0xff80000038077808 */ /* 0x000fe40004000000 */
[C---:B------:R-:W-:Y:S02]  /*2e70*/  ISETP.GT.AND P0, PT, R22.reuse, 0x18, P6 ;  /* 0x000000181600780c */ /* 0x040fe40003704270 */
[----:B------:R-:W-:Y:S02]  /*2e80*/  ISETP.GT.AND P5, PT, R22, 0x11, P6 ;  /* 0x000000111600780c */ /* 0x000fe400037a4270 */
[C---:B------:R-:W-:Y:S02]  /*2e90*/  ISETP.LT.OR P0, PT, R23.reuse, 0x19, P0 ;  /* 0x000000191700780c */ /* 0x040fe40000701670 */
[----:B------:R-:W-:Y:S02]  /*2ea0*/  ISETP.LT.OR P5, PT, R23, 0x12, P5 ;  /* 0x000000121700780c */ /* 0x000fe40002fa1670 */
[----:B------:R-:W-:-:S02]  /*2eb0*/  FSEL R13, R52, -INF , !P0 ;  /* 0xff800000340d7808 */ /* 0x000fc40004000000 */
[C---:B------:R-:W-:Y:S02]  /*2ec0*/  ISETP.GT.AND P0, PT, R22.reuse, 0x20, P6 ;  /* 0x000000201600780c */ /* 0x040fe40003704270 */
[----:B------:R-:W-:Y:S02]  /*2ed0*/  FSEL R5, R57, -INF , !P5 ;  /* 0xff80000039057808 */ /* 0x000fe40006800000 */
[C---:B------:R-:W-:Y:S02]  /*2ee0*/  ISETP.LT.OR P0, PT, R23.reuse, 0x21, P0 ;  /* 0x000000211700780c */ /* 0x040fe40000701670 */
[----:B------:R-:W-:Y:S02]  /*2ef0*/  ISETP.GT.AND P5, PT, R22, 0x19, P6 ;  /* 0x000000191600780c */ /* 0x000fe400037a4270 */
[----:B------:R-:W-:Y:S02]  /*2f00*/  FSEL R175, R48, -INF , !P0 ;  /* 0xff80000030af7808 */ /* 0x000fe40004000000 */
[----:B------:R-:W-:-:S02]  /*2f10*/  ISETP.LT.OR P5, PT, R23, 0x1a, P5 ;  /* 0x0000001a1700780c */ /* 0x000fc40002fa1670 */
        /* <DEDUP_REMOVED lines=18> */
[----:B------:R-:W-:Y:S02]  /*3040*/  PLOP3.LUT P0, PT, PT, PT, UP2, 0x40, 0x0 ;  /* 0x000000000000781c */ /* 0x000fe40003f0e828 */
[----:B------:R-:W-:Y:S02]  /*3050*/  FSEL R169, R69, -INF , !P5 ;  /* 0xff80000045a97808 */ /* 0x000fe40006800000 */
[----:B------:R-:W-:Y:S01]  /*3060*/  ISETP.GT.AND P5, PT, R22, 0x39, P6 ;  /* 0x000000391600780c */ /* 0x000fe200037a4270 */
[----:B-1----:R-:W-:-:S03]  /*3070*/  IMAD.IADD R22, R16, 0x1, R25 ;  /* 0x0000000110167824 */ /* 0x002fc600078e0219 */
[----:B------:R-:W-:Y:S01]  /*3080*/  ISETP.LT.OR P5, PT, R23, 0x3a, P5 ;  /* 0x0000003a1700780c */ /* 0x000fe20002fa1670 */
[----:B------:R-:W-:-:S03]  /*3090*/  IMAD.IADD R23, R18, 0x1, R25 ;  /* 0x0000000112177824 */ /* 0x000fc600078e0219 */
[----:B------:R-:W-:Y:S02]  /*30a0*/  FSEL R165, R61, -INF , !P5 ;  /* 0xff8000003da57808 */ /* 0x000fe40006800000 */
        /* <DEDUP_REMOVED lines=10> */
[----:B------:R-:W-:Y:S02]  /*3150*/  PLOP3.LUT P5, PT, PT, PT, UP0, 0x80, 0x0 ;  /* 0x000000000000781c */ /* 0x000fe40003faf008 */
[----:B------:R-:W-:-:S11]  /*3160*/  PLOP3.LUT P0, PT, PT, PT, UP0, 0x80, 0x0 ;  /* 0x000000000000781c */ /* 0x000fd60003f0f008 */
[----:B------:R-:W-:-:S05]  /*3170*/  @P5 IMAD.HI.U32 R8, R12, c[0x0][0x330], RZ ;  /* 0x0000cc000c085a27 */ /* 0x000fca00078e00ff */
[----:B------:R-:W-:-:S04]  /*3180*/  @P0 SHF.R.U32.HI R12, RZ, c[0x0][0x334], R8 ;  /* 0x0000cd00ff0c0a19 */ /* 0x000fc80000011608 */
[----:B------:R-:W-:Y:S01]  /*3190*/  LOP3.LUT R23, RZ, R12, RZ, 0x33, !PT ;  /* 0x0000000cff177212 */ /* 0x000fe200078e33ff */
[----:B------:R-:W-:Y:S05]  /*31a0*/  BRA `(.L_x_801) ;  /* 0x0000006000007947 */ /* 0x000fea0003800000 */
.L_x_800:
[----:B------:R-:W-:Y:S02]  /*31b0*/  ULDC UR4, c[0x0][0x32c] ;  /* 0x0000cb0000047ab9 */ /* 0x000fe40000000800 */
[----:B------:R-:W-:-:S06]  /*31c0*/  UISETP.NE.AND UP0, UPT, UR6, UR4, UPT ;  /* 0x000000040600728c */ /* 0x000fcc000bf05270 */
[----:B------:R-:W-:Y:S02]  /*31d0*/  PLOP3.LUT P5, PT, PT, PT, UP0, 0x80, 0x0 ;  /* 0x000000000000781c */ /* 0x000fe40003faf008 */
[----:B------:R-:W-:-:S11]  /*31e0*/  PLOP3.LUT P0, PT, PT, PT, UP0, 0x80, 0x0 ;  /* 0x000000000000781c */ /* 0x000fd60003f0f008 */
[----:B------:R-:W-:-:S05]  /*31f0*/  @P5 IMAD.HI.U32 R8, R23, c[0x0][0x330], RZ ;  /* 0x0000cc0017085a27 */ /* 0x000fca00078e00ff */
[----:B------:R-:W-:Y:S02]  /*3200*/  @P0 SHF.R.U32.HI R23, RZ, c[0x0][0x334], R8 ;  /* 0x0000cd00ff170a19 */ /* 0x000fe40000011608 */
.L_x_801:
[----:B------:R-:W-:Y:S05]  /*3210*/  BSYNC B0 ;  /* 0x0000000000007941 */ /* 0x000fea0003800000 */
.L_x_799:
[----:B------:R-:W-:-:S04]  /*3220*/  IMAD R6, R23, c[0x0][0x32c], -R6 ;  /* 0x0000cb0017067a24 */ /* 0x000fc800078e0a06 */
[----:B------:R-:W-:-:S05]  /*3230*/  IMAD.IADD R25, R6, 0x1, -R197 ;  /* 0x0000000106197824 */ /* 0x000fca00078e0ac5 */
[----:B------:R-:W-:Y:S02]  /*3240*/  IADD3 R23, R25, c[0x0][0x32c], RZ ;  /* 0x0000cb0019177a10 */ /* 0x000fe40007ffe0ff */
[----:B------:R-:W-:Y:S02]  /*3250*/  IMNMX R22, R22, R25, !PT ;  /* 0x0000001916167217 */ /* 0x000fe40007800200 */
[----:B------:R-:W-:Y:S02]  /*3260*/  IMNMX R2, R2, R23, PT ;  /* 0x0000001702027217 */ /* 0x000fe40003800200 */
.L_x_798:
[----:B------:R-:W-:Y:S01]  /*3270*/  ISETP.GT.AND P5, PT, R22, 0x8, P6 ;  /* 0x000000081600780c */ /* 0x000fe200037a4270 */
[----:B------:R-:W-:-:S04]  /*3280*/  DEPBAR.LE SB0, 0x2 ;  /* 0x000080800000791a */ /* 0x000fc80000000000 */
[----:B------:R-:W-:Y:S01]  /*3290*/  BAR.SYNC.DEFER_BLOCKING 0x0 ;  /* 0x0000000000007b1d */ /* 0x000fe20000010000 */
[----:B------:R-:W-:Y:S01]  /*32a0*/  ISETP.LT.OR P5, PT, R2, 0x9, P5 ;  /* 0x000000090200780c */ /* 0x000fe20002fa1670 */
[----:B------:R-:W-:Y:S01]  /*32b0*/  IMAD.SHL.U32 R135, R4, 0x2, RZ ;  /* 0x0000000204877824 */ /* 0x000fe200078e00ff */
[----:B------:R-:W-:Y:S01]  /*32c0*/  ISETP.GT.AND P0, PT, R22, 0x1, P6 ;  /* 0x000000011600780c */ /* 0x000fe20003704270 */
[----:B------:R-:W-:Y:S01]  /*32d0*/  UIADD3 UR4, UR17, -0x3, URZ ;  /* 0xfffffffd11047890 */ /* 0x000fe2000fffe03f */
[----:B------:R-:W-:Y:S01]  /*32e0*/  FSEL R18, R10, -INF , !P5 ;  /* 0xff8000000a127808 */ /* 0x000fe20006800000 */
[--C-:B------:R-:W-:Y:S01]  /*32f0*/  IMAD R134, R3, 0x2, R135.reuse ;  /* 0x0000000203867824 */ /* 0x100fe200078e0287 */
[----:B------:R-:W-:Y:S01]  /*3300*/  ISETP.GT.AND P5, PT, R22, 0x10, P6 ;  /* 0x000000101600780c */ /* 0x000fe200037a4270 */
[C---:B------:R-:W-:Y:S01]  /*3310*/  IMAD.IADD R166, R183.reuse, 0x1, R135 ;  /* 0x00000001b7a67824 */ /* 0x040fe200078e0287 */
[C---:B------:R-:W-:Y:S01]  /*3320*/  ISETP.LT.OR P0, PT, R2.reuse, 0x2, P0 ;  /* 0x000000020200780c */ /* 0x040fe20000701670 */
[----:B------:R-:W-:Y:S01]  /*3330*/  IMAD.IADD R155, R183, 0x1, R134 ;  /* 0x00000001b79b7824 */ /* 0x000fe200078e0286 */
[----:B------:R-:W-:Y:S01]  /*3340*/  ISETP.LT.OR P5, PT, R2, 0x11, P5 ;  /* 0x000000110200780c */ /* 0x000fe20002fa1670 */
[----:B------:R-:W-:Y:S01]  /*3350*/  IMAD R3, R3, 0x2, R166 ;  /* 0x0000000203037824 */ /* 0x000fe200078e02a6 */
[----:B------:R-:W-:Y:S01]  /*3360*/  FMNMX.FTZ R8, R0, R21, !PT ;  /* 0x0000001500087209 */ /* 0x000fe20007810000 */
[----:B------:R-:W-:Y:S01]  /*3370*/  UISETP.GE.AND UP0, UPT, UR4, UR10, UPT ;  /* 0x0000000a0400728c */ /* 0x000fe2000bf06270 */
[----:B------:R-:W-:Y:S01]  /*3380*/  FSEL R20, R15, -INF , !P0 ;  /* 0xff8000000f147808 */ /* 0x000fe20004000000 */
[----:B------:R-:W-:Y:S01]  /*3390*/  UIADD3 UR17, UR17, -0x2, URZ ;  /* 0xfffffffe11117890 */ /* 0x000fe2000fffe03f */
[----:B------:R-:W-:-:S02]  /*33a0*/  ISETP.GT.AND P0, PT, R22, 0x9, P6 ;  /* 0x000000091600780c */ /* 0x000fc40003704270 */
[----:B------:R-:W-:Y:S02]  /*33b0*/  FSEL R16, R58, -INF , !P5 ;  /* 0xff8000003a107808 */ /* 0x000fe40006800000 */
[----:B------:R-:W-:Y:S02]  /*33c0*/  FMNMX.FTZ R8, R19, R8, !PT ;  /* 0x0000000813087209 */ /* 0x000fe40007810000 */
[----:B------:R-:W-:Y:S01]  /*33d0*/  ISETP.GT.AND P5, PT, R22, RZ, P6 ;  /* 0x000000ff1600720c */ /* 0x000fe200037a4270 */
[----:B------:R-:W-:Y:S01]  /*33e0*/  LDSM.16.MT88.4 R40, [R135+0x2100] ;  /* 0x002100008728783b */ /* 0x000fe20000004200 */
[C---:B------:R-:W-:Y:S01]  /*33f0*/  ISETP.LT.OR P0, PT, R2.reuse, 0xa, P0 ;  /* 0x0000000a0200780c */ /* 0x040fe20000701670 */
[----:B------:R-:W-:Y:S01]  /*3400*/  @UP0 USHF.R.S32.HI UR5, URZ, 0x1f, UR4 ;  /* 0x0000001f3f050899 */ /* 0x000fe20008011404 */
[----:B------:R-:W-:Y:S01]  /*3410*/  FMNMX.FTZ R8, R17, R8, !PT ;  /* 0x0000000811087209 */ /* 0x000fe20007810000 */
[----:B------:R-:W-:Y:S01]  /*3420*/  LDSM.16.MT88.4 R64, [R155+0x2100] ;  /* 0x002100009b40783b */ /* 0x000fe20000004200 */
[----:B------:R-:W-:-:S02]  /*3430*/  ISETP.LT.OR P5, PT, R2, 0x1, P5 ;  /* 0x000000010200780c */ /* 0x000fc40002fa1670 */
[----:B------:R-:W-:Y:S01]  /*3440*/  FSEL R6, R11, -INF , !P0 ;  /* 0xff8000000b067808 */ /* 0x000fe20004000000 */
[----:B------:R-:W-:Y:S01]  /*3450*/  LDSM.16.MT88.4 R72, [R135+0x4100] ;  /* 0x004100008748783b */ /* 0x000fe20000004200 */
[----:B------:R-:W-:Y:S02]  /*3460*/  ISETP.GT.AND P0, PT, R22, 0x11, P6 ;  /* 0x000000111600780c */ /* 0x000fe40003704270 */
[----:B------:R-:W-:Y:S01]  /*3470*/  FMNMX.FTZ R8, R7, R8, !PT ;  /* 0x0000000807087209 */ /* 0x000fe20007810000 */
[----:B------:R-:W-:Y:S01]  /*3480*/  LDSM.16.MT88.4 R124, [R135+0x100] ;  /* 0x00010000877c783b */ /* 0x000fe20000004200 */
[----:B------:R-:W-:Y:S02]  /*3490*/  FSEL R14, R14, -INF , !P5 ;  /* 0xff8000000e0e7808 */ /* 0x000fe40006800000 */
[----:B------:R-:W-:Y:S01]  /*34a0*/  ISETP.LT.OR P0, PT, R2, 0x12, P0 ;  /* 0x000000120200780c */ /* 0x000fe20000701670 */
[----:B------:R-:W-:Y:S01]  /*34b0*/  LDSM.16.MT88.4 R104, [R166+0x100] ;  /* 0x00010000a668783b */ /* 0x000fe20000004200 */
[----:B------:R-:W-:-:S02]  /*34c0*/  FMNMX.FTZ R8, R5, R8, !PT ;  /* 0x0000000805087209 */ /* 0x000fc40007810000 */
[----:B------:R-:W-:Y:S01]  /*34d0*/  FMNMX.FTZ R11, R14, R20, !PT ;  /* 0x000000140e0b7209 */ /* 0x000fe20007810000 */
[----:B------:R-:W-:Y:S01]  /*34e0*/  LDSM.16.MT88.4 R112, [R134+0x100] ;  /* 0x000100008670783b */ /* 0x000fe20000004200 */
[----:B------:R-:W-:Y:S02]  /*34f0*/  FSEL R12, R59, -INF , !P0 ;  /* 0xff8000003b0c7808 */ /* 0x000fe40004000000 */
[----:B------:R-:W-:Y:S01]  /*3500*/  FMNMX.FTZ R8, R13, R8, !PT ;  /* 0x000000080d087209 */ /* 0x000fe20007810000 */
[----:B------:R-:W-:Y:S01]  /*3510*/  LDSM.16.MT88.4 R120, [R3+0x100] ;  /* 0x000100000378783b */ /* 0x000fe20000004200 */
[----:B------:R-:W-:Y:S02]  /*3520*/  ISETP.GT.AND P0, PT, R22, 0x19, P6 ;  /* 0x000000191600780c */ /* 0x000fe40003704270 */
[----:B------:R-:W-:Y:S01]  /*3530*/  FMNMX.FTZ R11, R18, R11, !PT ;  /* 0x0000000b120b7209 */ /* 0x000fe20007810000 */
[----:B------:R-:W-:Y:S01]  /*3540*/  LDSM.16.MT88.4 R56, [R134+0x2100] ;  /* 0x002100008638783b */ /* 0x000fe20000004200 */
[----:B------:R-:W-:-:S02]  /*3550*/  ISETP.GT.AND P5, PT, R22, 0x18, P6 ;  /* 0x000000181600780c */ /* 0x000fc400037a4270 */
[----:B------:R-:W-:Y:S01]  /*3560*/  FMNMX.FTZ R24, R9, R8, !PT ;  /* 0x0000000809187209 */ /* 0x000fe20007810000 */
[----:B------:R-:W-:Y:S01]  /*3570*/  LDSM.16.MT88.4 R80, [R166+0x4100] ;  /* 0x00410000a650783b */ /* 0x000fe20000004200 */
[----:B------:R-:W-:Y:S02]  /*3580*/  ISETP.LT.OR P0, PT, R2, 0x1a, P0 ;  /* 0x0000001a0200780c */ /* 0x000fe40000701670 */
[----:B------:R-:W-:Y:S01]  /*3590*/  FMNMX.FTZ R11, R6, R11, !PT ;  /* 0x0000000b060b7209 */ /* 0x000fe20007810000 */
[----:B------:R-:W-:Y:S01]  /*35a0*/  LDSM.16.MT88.4 R88, [R134+0x4100] ;  /* 0x004100008658783b */ /* 0x000fe20000004200 */
[----:B------:R-:W-:Y:S02]  /*35b0*/  ISETP.LT.OR P5, PT, R2, 0x19, P5 ;  /* 0x000000190200780c */ /* 0x000fe40002fa1670 */
[----:B------:R-:W-:Y:S01]  /*35c0*/  FMNMX.FTZ R24, R175, R24, !PT ;  /* 0x00000018af187209 */ /* 0x000fe20007810000 */
[----:B------:R-:W-:Y:S01]  /*35d0*/  LDSM.16.MT88.4 R140, [R135+0x900] ;  /* 0x00090000878c783b */ /* 0x000fe20000004200 */
[----:B------:R-:W-:-:S02]  /*35e0*/  FSEL R8, R55, -INF , !P0 ;  /* 0xff80000037087808 */ /* 0x000fc40004000000 */
[----:B------:R-:W-:Y:S01]  /*35f0*/  FMNMX.FTZ R11, R16, R11, !PT ;  /* 0x0000000b100b7209 */ /* 0x000fe20007810000 */
[----:B------:R-:W-:Y:S01]  /*3600*/  LDSM.16.MT88.4 R32, [R134+0x900] ;  /* 0x000900008620783b */ /* 0x000fe20000004200 */
[----:B------:R-:W-:Y:S02]  /*3610*/  ISETP.GT.AND P0, PT, R22, 0x21, P6 ;  /* 0x000000211600780c */ /* 0x000fe40003704270 */
[----:B------:R-:W-:Y:S01]  /*3620*/  FSEL R10, R54, -INF , !P5 ;  /* 0xff800000360a7808 */ /* 0x000fe20006800000 */
[----:B------:R-:W-:Y:S01]  /*3630*/  LDSM.16.MT88.4 R136, [R166+0x900] ;  /* 0x00090000a688783b */ /* 0x000fe20000004200 */
[----:B------:R-:W-:Y:S02]  /*3640*/  FMNMX.FTZ R24, R173, R24, !PT ;  /* 0x00000018ad187209 */ /* 0x000fe40007810000 */
[----:B------:R-:W-:Y:S01]  /*3650*/  ISETP.GT.AND P5, PT, R22, 0x20, P6 ;  /* 0x000000201600780c */ /* 0x000fe200037a4270 */
[----:B------:R-:W-:Y:S01]  /*3660*/  LDSM.16.MT88.4 R28, [R155+0x900] ;  /* 0x000900009b1c783b */ /* 0x000fe20000004200 */
        /* <DEDUP_REMOVED lines=11> */
[----:B------:R-:W-:Y:S02]  /*3720*/  ISETP.LT.OR P0, PT, R2, 0x29, P0 ;  /* 0x000000290200780c */ /* 0x000fe40000701670 */
[----:B------:R-:W-:Y:S02]  /*3730*/  ISETP.GT.AND P5, PT, R22, 0x29, P6 ;  /* 0x000000291600780c */ /* 0x000fe400037a4270 */
[----:B------:R-:W-:-:S02]  /*3740*/  FMNMX.FTZ R24, R171, R24, !PT ;  /* 0x00000018ab187209 */ /* 0x000fc40007810000 */
[----:B------:R-:W-:Y:S02]  /*3750*/  FMNMX.FTZ R15, R178, R15, !PT ;  /* 0x0000000fb20f7209 */ /* 0x000fe40007810000 */
[----:B------:R-:W-:Y:S02]  /*3760*/  FSEL R160, R46, -INF , !P0 ;  /* 0xff8000002ea07808 */ /* 0x000fe40004000000 */
[----:B------:R-:W-:Y:S02]  /*3770*/  ISETP.LT.OR P5, PT, R2, 0x2a, P5 ;  /* 0x0000002a0200780c */ /* 0x000fe40002fa1670 */
[----:B------:R-:W-:Y:S02]  /*3780*/  ISETP.GT.AND P0, PT, R22, 0x30, P6 ;  /* 0x000000301600780c */ /* 0x000fe40003704270 */
[----:B------:R-:W-:Y:S02]  /*3790*/  FMNMX.FTZ R24, R169, R24, !PT ;  /* 0x00000018a9187209 */ /* 0x000fe40007810000 */
[----:B------:R-:W-:-:S02]  /*37a0*/  FMNMX.FTZ R15, R162, R15, !PT ;  /* 0x0000000fa20f7209 */ /* 0x000fc40007810000 */
[----:B------:R-:W-:Y:S02]  /*37b0*/  FSEL R176, R47, -INF , !P5 ;  /* 0xff8000002fb07808 */ /* 0x000fe40006800000 */
[----:B------:R-:W-:Y:S02]  /*37c0*/  ISETP.LT.OR P0, PT, R2, 0x31, P0 ;  /* 0x000000310200780c */ /* 0x000fe40000701670 */
[----:B------:R-:W-:Y:S02]  /*37d0*/  FMNMX.FTZ R24, R167, R24, !PT ;  /* 0x00000018a7187209 */ /* 0x000fe40007810000 */
[----:B------:R-:W-:Y:S02]  /*37e0*/  ISETP.GT.AND P5, PT, R22, 0x31, P6 ;  /* 0x000000311600780c */ /* 0x000fe400037a4270 */
[----:B------:R-:W-:Y:S02]  /*37f0*/  FMNMX.FTZ R15, R160, R15, !PT ;  /* 0x0000000fa00f7209 */ /* 0x000fe40007810000 */
[----:B------:R-:W-:-:S02]  /*3800*/  FSEL R172, R70, -INF , !P0 ;  /* 0xff80000046ac7808 */ /* 0x000fc40004000000 */
[----:B------:R-:W-:Y:S02]  /*3810*/  FMNMX.FTZ R11, R165, R24, !PT ;  /* 0x00000018a50b7209 */ /* 0x000fe40007810000 */
[----:B------:R-:W-:Y:S02]  /*3820*/  ISETP.LT.OR P5, PT, R2, 0x32, P5 ;  /* 0x000000320200780c */ /* 0x000fe40002fa1670 */
[----:B------:R-:W-:Y:S01]  /*3830*/  ISETP.GT.AND P0, PT, R22, 0x38, P6 ;  /* 0x000000381600780c */ /* 0x000fe20003704270 */
[----:B------:R-:W1:Y:S01]  /*3840*/  SHFL.BFLY PT, R24, R11, 0x2, 0x1f ;  /* 0x0c401f000b187f89 */ /* 0x000e6200000e0000 */
[----:B------:R-:W-:Y:S02]  /*3850*/  FMNMX.FTZ R15, R176, R15, !PT ;  /* 0x0000000fb00f7209 */ /* 0x000fe40007810000 */
[----:B------:R-:W-:Y:S02]  /*3860*/  ISETP.GT.AND P6, PT, R22, 0x39, P6 ;  /* 0x000000391600780c */ /* 0x000fe400037c4270 */
[----:B------:R-:W-:-:S02]  /*3870*/  FSEL R170, R71, -INF , !P5 ;  /* 0xff80000047aa7808 */ /* 0x000fc40006800000 */
[----:B------:R-:W-:Y:S02]  /*3880*/  ISETP.LT.OR P0, PT, R2, 0x39, P0 ;  /* 0x000000390200780c */ /* 0x000fe40000701670 */
[----:B------:R-:W-:Y:S02]  /*3890*/  FMNMX.FTZ R15, R172, R15, !PT ;  /* 0x0000000fac0f7209 */ /* 0x000fe40007810000 */
[----:B------:R-:W-:Y:S02]  /*38a0*/  ISETP.LT.OR P6, PT, R2, 0x3a, P6 ;  /* 0x0000003a0200780c */ /* 0x000fe400037c1670 */
[----:B------:R-:W-:Y:S02]  /*38b0*/  FSEL R168, R62, -INF , !P0 ;  /* 0xff8000003ea87808 */ /* 0x000fe40004000000 */
[----:B------:R-:W-:Y:S02]  /*38c0*/  FMNMX.FTZ R15, R170, R15, !PT ;  /* 0x0000000faa0f7209 */ /* 0x000fe40007810000 */
[----:B------:R-:W-:-:S02]  /*38d0*/  FSEL R164, R63, -INF , !P6 ;  /* 0xff8000003fa47808 */ /* 0x000fc40007000000 */
[----:B------:R-:W-:Y:S02]  /*38e0*/  FMNMX.FTZ R15, R168, R15, !PT ;  /* 0x0000000fa80f7209 */ /* 0x000fe40007810000 */
[----:B------:R-:W-:Y:S02]  /*38f0*/  PLOP3.LUT P6, PT, PT, PT, UP0, 0x80, 0x0 ;  /* 0x000000000000781c */ /* 0x000fe40003fcf008 */
[----:B------:R-:W-:Y:S02]  /*3900*/  FMNMX.FTZ R15, R164, R15, !PT ;  /* 0x0000000fa40f7209 */ /* 0x000fe40007810000 */
[----:B-1----:R-:W-:Y:S02]  /*3910*/  FMNMX.FTZ R23, R11, R24, !PT ;  /* 0x000000180b177209 */ /* 0x002fe40007810000 */
[----:B------:R-:W-:Y:S01]  /*3920*/  LDSM.16.MT88.4 R24, [R166+0x2900] ;  /* 0x00290000a618783b */ /* 0x000fe20000004200 */
[----:B------:R-:W-:-:S03]  /*3930*/  PLOP3.LUT P5, PT, PT, PT, UP0, 0x80, 0x0 ;  /* 0x000000000000781c */ /* 0x000fc60003faf008 */
        /* <DEDUP_REMOVED lines=14> */
[----:B-1----:R-:W-:Y:S01]  /*3a20*/  FMNMX.FTZ R0, R22, R11, !PT ;  /* 0x0000000b16007209 */ /* 0x002fe20007810000 */
[----:B------:R-:W-:-:S02]  /*3a30*/  FFMA.FTZ R149, R5, c[0x0][0x2d0], -R174 ;  /* 0x0000b40005957a23 */ /* 0x000fc400000108ae */
[--C-:B------:R-:W-:Y:S01]  /*3a40*/  FFMA.FTZ R146, R13, c[0x0][0x2d0], -R174.reuse ;  /* 0x0000b4000d927a23 */ /* 0x100fe200000108ae */
[C---:B------:R-:W-:Y:S01]  /*3a50*/  FSETP.NEU.FTZ.AND P0, PT, R0.reuse, -INF , PT ;  /* 0xff8000000000780b */ /* 0x040fe20003f1d000 */
[----:B------:R-:W-:Y:S01]  /*3a60*/  FMUL.FTZ R161, R0, c[0x0][0x2d0] ;  /* 0x0000b40000a17a20 */ /* 0x000fe20000410000 */
[----:B------:R-:W1:Y:S01]  /*3a70*/  MUFU.EX2 R157, R157 ;  /* 0x0000009d009d7308 */ /* 0x000e620000000800 */
[--C-:B------:R-:W-:Y:S02]  /*3a80*/  FFMA.FTZ R145, R9, c[0x0][0x2d0], -R174.reuse ;  /* 0x0000b40009917a23 */ /* 0x100fe400000108ae */
[----:B------:R-:W-:Y:S01]  /*3a90*/  FFMA.FTZ R201, R165, c[0x0][0x2d0], -R174 ;  /* 0x0000b400a5c97a23 */ /* 0x000fe200000108ae */
[----:B------:R-:W-:Y:S02]  /*3aa0*/  FSEL R161, R161, RZ, P0 ;  /* 0x000000ffa1a17208 */ /* 0x000fe40000000000 */
[----:B------:R-:W-:Y:S02]  /*3ab0*/  PLOP3.LUT P0, PT, PT, PT, UP0, 0x80, 0x0 ;  /* 0x000000000000781c */ /* 0x000fe40003f0f008 */
[----:B------:R-:W-:Y:S01]  /*3ac0*/  MUFU.EX2 R156, R156 ;  /* 0x0000009c009c7308 */ /* 0x000fe20000000800 */
[----:B------:R-:W-:-:S02]  /*3ad0*/  FFMA.FTZ R154, R14, c[0x0][0x2d0], -R161 ;  /* 0x0000b4000e9a7a23 */ /* 0x000fc400000108a1 */
[--C-:B------:R-:W-:Y:S02]  /*3ae0*/  FFMA.FTZ R153, R20, c[0x0][0x2d0], -R161.reuse ;  /* 0x0000b40014997a23 */ /* 0x100fe400000108a1 */
[--C-:B------:R-:W-:Y:S01]  /*3af0*/  FFMA.FTZ R150, R18, c[0x0][0x2d0], -R161.reuse ;  /* 0x0000b40012967a23 */ /* 0x100fe200000108a1 */
[----:B------:R-:W-:Y:S01]  /*3b00*/  LDSM.16.MT88.4 R20, [R134+0x2900] ;  /* 0x002900008614783b */ /* 0x000fe20000004200 */
[--C-:B------:R-:W-:Y:S01]  /*3b10*/  FFMA.FTZ R147, R6, c[0x0][0x2d0], -R161.reuse ;  /* 0x0000b40006937a23 */ /* 0x100fe200000108a1 */
[----:B------:R-:W2:Y:S01]  /*3b20*/  MUFU.EX2 R151, R151 ;  /* 0x0000009700977308 */ /* 0x000ea20000000800 */
[--C-:B------:R-:W-:Y:S01]  /*3b30*/  FFMA.FTZ R148, R16, c[0x0][0x2d0], -R161.reuse ;  /* 0x0000b40010947a23 */ /* 0x100fe200000108a1 */
[----:B------:R3:W4:Y:S01]  /*3b40*/  LDSM.16.MT88.4 R4, [R3+0x4100] ;  /* 0x004100000304783b */ /* 0x0007220000004200 */
[----:B-1----:R-:W-:Y:S01]  /*3b50*/  F2FP.PACK_AB R96, R157, R158 ;  /* 0x0000009e9d60723e */ /* 0x002fe200000000ff */
[--C-:B------:R-:W-:Y:S02]  /*3b60*/  FFMA.FTZ R133, R12, c[0x0][0x2d0], -R161.reuse ;  /* 0x0000b4000c857a23 */ /* 0x100fe400000108a1 */
[----:B------:R-:W1:Y:S01]  /*3b70*/  LDSM.16.MT88.4 R16, [R135+0x2900] ;  /* 0x002900008710783b */ /* 0x000e620000004200 */
[--C-:B------:R-:W-:Y:S01]  /*3b80*/  FFMA.FTZ R144, R10, c[0x0][0x2d0], -R161.reuse ;  /* 0x0000b4000a907a23 */ /* 0x100fe200000108a1 */
[----:B------:R-:W-:Y:S01]  /*3b90*/  MUFU.EX2 R154, R154 ;  /* 0x0000009a009a7308 */ /* 0x000fe20000000800 */
[--C-:B------:R-:W-:Y:S01]  /*3ba0*/  FFMA.FTZ R162, R162, c[0x0][0x2d0], -R161.reuse ;  /* 0x0000b400a2a27a23 */ /* 0x100fe200000108a1 */
[----:B------:R-:W5:Y:S01]  /*3bb0*/  LDSM.16.MT88.4 R12, [R155+0x2900] ;  /* 0x002900009b0c783b */ /* 0x000f620000004200 */
[----:B------:R-:W-:-:S02]  /*3bc0*/  FFMA.FTZ R160, R160, c[0x0][0x2d0], -R161 ;  /* 0x0000b400a0a07a23 */ /* 0x000fc400000108a1 */
[--C-:B------:R-:W-:Y:S02]  /*3bd0*/  FFMA.FTZ R170, R170, c[0x0][0x2d0], -R161.reuse ;  /* 0x0000b400aaaa7a23 */ /* 0x100fe400000108a1 */
[--C-:B------:R-:W-:Y:S01]  /*3be0*/  FFMA.FTZ R165, R168, c[0x0][0x2d0], -R161.reuse ;  /* 0x0000b400a8a57a23 */ /* 0x100fe200000108a1 */
[----:B------:R-:W3:Y:S01]  /*3bf0*/  MUFU.EX2 R153, R153 ;  /* 0x0000009900997308 */ /* 0x000ee20000000800 */
[----:B--2---:R-:W-:Y:S01]  /*3c00*/  F2FP.PACK_AB R98, R151, R156 ;  /* 0x0000009c9762723e */ /* 0x004fe200000000ff */
[----:B------:R-:W-:Y:S02]  /*3c10*/  FFMA.FTZ R202, R164, c[0x0][0x2d0], -R161 ;  /* 0x0000b400a4ca7a23 */ /* 0x000fe400000108a1 */
[----:B------:R-:W-:-:S04]  /*3c20*/  FADD.FTZ R157, R158, R157 ;  /* 0x0000009d9e9d7221 */ /* 0x000fc80000010000 */
[----:B------:R-:W-:Y:S01]  /*3c30*/  MUFU.EX2 R150, R150 ;  /* 0x0000009600967308 */ /* 0x000fe20000000800 */
[----:B---3--:R-:W-:Y:S02]  /*3c40*/  FFMA.FTZ R3, R8, c[0x0][0x2d0], -R161 ;  /* 0x0000b40008037a23 */ /* 0x008fe400000108a1 */
[----:B------:R-:W2:Y:S01]  /*3c50*/  LDSM.16.MT88.4 R8, [R135+0x4900] ;  /* 0x004900008708783b */ /* 0x000ea20000004200 */
[----:B------:R-:W-:-:S04]  /*3c60*/  FADD.FTZ R156, R156, R157 ;  /* 0x0000009d9c9c7221 */ /* 0x000fc80000010000 */
[----:B------:R-:W3:Y:S01]  /*3c70*/  MUFU.EX2 R147, R147 ;  /* 0x0000009300937308 */ /* 0x000ee20000000800 */
[----:B------:R-:W-:Y:S01]  /*3c80*/  F2FP.PACK_AB R97, R153, R154 ;  /* 0x0000009a9961723e */ /* 0x000fe200000000ff */
[----:B------:R-:W-:Y:S02]  /*3c90*/  FADD.FTZ R153, R154, R153 ;  /* 0x000000999a997221 */ /* 0x000fe40000010000 */
[----:B------:R-:W-:-:S04]  /*3ca0*/  FADD.FTZ R151, R151, R156 ;  /* 0x0000009c97977221 */ /* 0x000fc80000010000 */
[----:B------:R-:W-:Y:S01]  /*3cb0*/  MUFU.EX2 R152, R152 ;  /* 0x0000009800987308 */ /* 0x000fe20000000800 */
[----:B---3--:R-:W-:-:S07]  /*3cc0*/  F2FP.PACK_AB R99, R147, R150 ;  /* 0x000000969363723e */ /* 0x008fce00000000ff */
[----:B------:R-:W3:Y:S01]  /*3cd0*/  MUFU.EX2 R149, R149 ;  /* 0x0000009500957308 */ /* 0x000ee20000000800 */
        /* <DEDUP_REMOVED lines=26> */
[C---:B------:R-:W-:Y:S08]  /*3e80*/  HMMA.16816.F32 R76, R96.reuse, R80, RZ ;  /* 0x00000050604c723c */ /* 0x040ff000000018ff */
        /* <DEDUP_REMOVED lines=9> */
[C---:B----4-:R-:W-:Y:S07]  /*3f20*/  HMMA.16816.F32 R92, R96.reuse, R4, RZ ;  /* 0x00000004605c723c */ /* 0x050fee00000018ff */
[----:B---3--:R-:W-:Y:S01]  /*3f30*/  F2FP.PACK_AB R4, R149, R152 ;  /* 0x000000989504723e */ /* 0x008fe200000000ff */
[----:B------:R-:W-:Y:S01]  /*3f40*/  HMMA.16816.F32 R96, R96, R6, RZ ;  /* 0x000000066060723c */ /* 0x000fe200000018ff */
[----:B-1----:R-:W-:Y:S01]  /*3f50*/  F2FP.PACK_AB R5, R133, R148 ;  /* 0x000000948505723e */ /* 0x002fe200000000ff */
        /* <DEDUP_REMOVED lines=9> */
[----:B------:R-:W-:Y:S01]  /*3ff0*/  HMMA.16816.F32 R36, R4, R16, R36 ;  /* 0x000000100424723c */ /* 0x000fe20000001824 */
[----:B------:R-:W-:-:S07]  /*4000*/  FADD.FTZ R144, R3, R144 ;  /* 0x0000009003907221 */ /* 0x000fce0000010000 */
[C---:B------:R-:W-:Y:S01]  /*4010*/  HMMA.16816.F32 R40, R4.reuse, R18, R40 ;  /* 0x000000120428723c */ /* 0x040fe20000001828 */
[----:B------:R-:W1:Y:S07]  /*4020*/  LDSM.16.MT88.4 R16, [R166+0x4900] ;  /* 0x00490000a610783b */ /* 0x000e6e0000004200 */
[C---:B-----5:R-:W-:Y:S08]  /*4030*/  HMMA.16816.F32 R60, R4.reuse, R12, R60 ;  /* 0x0000000c043c723c */ /* 0x060ff0000000183c */
[C---:B------:R-:W-:Y:S01]  /*4040*/  HMMA.16816.F32 R64, R4.reuse, R14, R64 ;  /* 0x0000000e0440723c */ /* 0x040fe20000001840 */
[----:B------:R-:W3:Y:S07]  /*4050*/  LDSM.16.MT88.4 R12, [R134+0x4900] ;  /* 0x00490000860c783b */ /* 0x000eee0000004200 */
[C---:B--2---:R-:W-:Y:S08]  /*4060*/  HMMA.16816.F32 R68, R4.reuse, R8, R68 ;  /* 0x000000080444723c */ /* 0x044ff00000001844 */
[C---:B------:R-:W-:Y:S01]  /*4070*/  HMMA.16816.F32 R72, R4.reuse, R10, R72 ;  /* 0x0000000a0448723c */ /* 0x040fe20000001848 */
[----:B------:R-:W2:Y:S07]  /*4080*/  LDSM.16.MT88.4 R8, [R155+0x4900] ;  /* 0x004900009b08783b */ /* 0x000eae0000004200 */
[C---:B------:R-:W-:Y:S08]  /*4090*/  HMMA.16816.F32 R52, R4.reuse, R20, R52 ;  /* 0x000000140434723c */ /* 0x040ff00000001834 */
[C---:B------:R-:W-:Y:S01]  /*40a0*/  HMMA.16816.F32 R56, R4.reuse, R22, R56 ;  /* 0x000000160438723c */ /* 0x040fe20000001838 */
[----:B------:R-:W4:Y:S07]  /*40b0*/  LDSM.16.MT88.4 R20, [R134+0x1100] ;  /* 0x001100008614783b */ /* 0x000f2e0000004200 */
[C---:B------:R-:W-:Y:S07]  /*40c0*/  HMMA.16816.F32 R128, R4.reuse, R140, R128 ;  /* 0x0000008c0480723c */ /* 0x040fee0000001880 */
[--C-:B------:R-:W-:Y:S01]  /*40d0*/  FFMA.FTZ R141, R163, c[0x0][0x2d0], -R174.reuse ;  /* 0x0000b400a38d7a23 */ /* 0x100fe200000108ae */
[----:B------:R-:W-:Y:S01]  /*40e0*/  HMMA.16816.F32 R124, R4, R142, R124 ;  /* 0x0000008e047c723c */ /* 0x000fe2000000187c */
[----:B------:R-:W-:-:S02]  /*40f0*/  FFMA.FTZ R140, R175, c[0x0][0x2d0], -R174 ;  /* 0x0000b400af8c7a23 */ /* 0x000fc400000108ae */
[--C-:B------:R-:W-:Y:S02]  /*4100*/  FFMA.FTZ R163, R176, c[0x0][0x2d0], -R161.reuse ;  /* 0x0000b400b0a37a23 */ /* 0x100fe400000108a1 */
[----:B------:R-:W-:Y:S02]  /*4110*/  MUFU.EX2 R141, R141 ;  /* 0x0000008d008d7308 */ /* 0x000fe40000000800 */
[--C-:B------:R-:W-:Y:S01]  /*4120*/  FFMA.FTZ R142, R159, c[0x0][0x2d0], -R174.reuse ;  /* 0x0000b4009f8e7a23 */ /* 0x100fe200000108ae */
[C---:B------:R-:W-:Y:S01]  /*4130*/  HMMA.16816.F32 R108, R4.reuse, R32, R108 ;  /* 0x00000020046c723c */ /* 0x040fe2000000186c */
[----:B------:R-:W-:Y:S02]  /*4140*/  FFMA.FTZ R143, R173, c[0x0][0x2d0], -R174 ;  /* 0x0000b400ad8f7a23 */ /* 0x000fe400000108ae */
[----:B------:R-:W-:Y:S02]  /*4150*/  FFMA.FTZ R159, R178, c[0x0][0x2d0], -R161 ;  /* 0x0000b400b29f7a23 */ /* 0x000fe400000108a1 */
[----:B------:R-:W-:Y:S03]  /*4160*/  MUFU.EX2 R140, R140 ;  /* 0x0000008c008c7308 */ /* 0x000fe60000000800 */
[C---:B------:R-:W-:Y:S01]  /*4170*/  HMMA.16816.F32 R112, R4.reuse, R34, R112 ;  /* 0x000000220470723c */ /* 0x040fe20000001870 */
[----:B------:R-:W-:Y:S04]  /*4180*/  LDSM.16.MT88.4 R32, [R166+0x1100] ;  /* 0x00110000a620783b */ /* 0x000fe80000004200 */
[----:B------:R-:W5:Y:S03]  /*4190*/  MUFU.EX2 R143, R143 ;  /* 0x0000008f008f7308 */ /* 0x000f660000000800 */
[C---:B-1----:R-:W-:Y:S05]  /*41a0*/  HMMA.16816.F32 R76, R4.reuse, R16, R76 ;  /* 0x00000010044c723c */ /* 0x042fea000000184c */
[----:B------:R-:W1:Y:S03]  /*41b0*/  MUFU.EX2 R142, R142 ;  /* 0x0000008e008e7308 */ /* 0x000e660000000800 */
[C---:B------:R-:W-:Y:S01]  /*41c0*/  HMMA.16816.F32 R80, R4.reuse, R18, R80 ;  /* 0x000000120450723c */ /* 0x040fe20000001850 */
[----:B------:R-:W1:Y:S04]  /*41d0*/  LDSM.16.MT88.4 R16, [R166+0x3100] ;  /* 0x00310000a610783b */ /* 0x000e680000004200 */
[----:B------:R-:W1:Y:S03]  /*41e0*/  MUFU.EX2 R159, R159 ;  /* 0x0000009f009f7308 */ /* 0x000e660000000800 */
[C---:B------:R-:W-:Y:S05]  /*41f0*/  HMMA.16816.F32 R100, R4.reuse, R136, R100 ;  /* 0x000000880464723c */ /* 0x040fea0000001864 */
[----:B------:R-:W1:Y:S03]  /*4200*/  MUFU.EX2 R163, R163 ;  /* 0x000000a300a37308 */ /* 0x000e660000000800 */
        /* <DEDUP_REMOVED lines=10> */
[----:B------:R-:W3:Y:S07]  /*42b0*/  LDSM.16.MT88.4 R12, [R134+0x3100] ;  /* 0x00310000860c783b */ /* 0x000eee0000004200 */
[C---:B--2---:R-:W-:Y:S08]  /*42c0*/  HMMA.16816.F32 R92, R4.reuse, R8, R92 ;  /* 0x00000008045c723c */ /* 0x044ff0000000185c */
[----:B------:R-:W-:Y:S01]  /*42d0*/  HMMA.16816.F32 R96, R4, R10, R96 ;  /* 0x0000000a0460723c */ /* 0x000fe20000001860 */
[----:B------:R-:W2:Y:S06]  /*42e0*/  LDSM.16.MT88.4 R8, [R155+0x3100] ;  /* 0x003100009b08783b */ /* 0x000eac0000004200 */
[----:B-----5:R-:W-:-:S02]  /*42f0*/  F2FP.PACK_AB R4, R143, R140 ;  /* 0x0000008c8f04723e */ /* 0x020fc400000000ff */
[----:B-1----:R-:W-:Y:S02]  /*4300*/  F2FP.PACK_AB R6, R142, R141 ;  /* 0x0000008d8e06723e */ /* 0x002fe400000000ff */
[----:B------:R-:W-:Y:S01]  /*4310*/  F2FP.PACK_AB R5, R162, R159 ;  /* 0x0000009fa205723e */ /* 0x000fe200000000ff */
[----:B------:R-:W-:Y:S01]  /*4320*/  FADD.FTZ R159, R159, R144 ;  /* 0x000000909f9f7221 */ /* 0x000fe20000010000 */
[----:B------:R-:W-:-:S03]  /*4330*/  F2FP.PACK_AB R7, R163, R160 ;  /* 0x000000a0a307723e */ /* 0x000fc600000000ff */
[----:B------:R-:W-:-:S04]  /*4340*/  FADD.FTZ R159, R162, R159 ;  /* 0x0000009fa29f7221 */ /* 0x000fc80000010000 */
[----:B----4-:R-:W-:Y:S01]  /*4350*/  HMMA.16816.F32 R108, R4, R20, R108 ;  /* 0x00000014046c723c */ /* 0x010fe2000000186c */
[----:B------:R-:W-:-:S04]  /*4360*/  FADD.FTZ R160, R160, R159 ;  /* 0x0000009fa0a07221 */ /* 0x000fc80000010000 */
[----:B------:R-:W-:-:S03]  /*4370*/  FADD.FTZ R160, R163, R160 ;  /* 0x000000a0a3a07221 */ /* 0x000fc60000010000 */
[C---:B------:R-:W-:Y:S01]  /*4380*/  HMMA.16816.F32 R112, R4.reuse, R22, R112 ;  /* 0x000000160470723c */ /* 0x040fe20000001870 */
[----:B------:R-:W1:Y:S07]  /*4390*/  LDSM.16.MT88.4 R20, [R135+0x5100] ;  /* 0x005100008714783b */ /* 0x000e6e0000004200 */
[C---:B------:R-:W-:Y:S08]  /*43a0*/  HMMA.16816.F32 R44, R4.reuse, R16, R44 ;  /* 0x00000010042c723c */ /* 0x040ff0000000182c */
[C---:B------:R-:W-:Y:S01]  /*43b0*/  HMMA.16816.F32 R48, R4.reuse, R18, R48 ;  /* 0x000000120430723c */ /* 0x040fe20000001830 */
[----:B------:R-:W4:Y:S07]  /*43c0*/  LDSM.16.MT88.4 R16, [R166+0x5100] ;  /* 0x00510000a610783b */ /* 0x000f2e0000004200 */
        /* <DEDUP_REMOVED lines=9> */
[C---:B------:R-:W-:Y:S07]  /*4460*/  HMMA.16816.F32 R128, R4.reuse, R136, R128 ;  /* 0x000000880480723c */ /* 0x040fee0000001880 */
[--C-:B------:R-:W-:Y:S01]  /*4470*/  FFMA.FTZ R136, R171, c[0x0][0x2d0], -R174.reuse ;  /* 0x0000b400ab887a23 */ /* 0x100fe200000108ae */
[----:B------:R-:W-:Y:S01]  /*4480*/  HMMA.16816.F32 R124, R4, R138, R124 ;  /* 0x0000008a047c723c */ /* 0x000fe2000000187c */
[----:B------:R-:W-:-:S04]  /*4490*/  FFMA.FTZ R137, R169, c[0x0][0x2d0], -R174 ;  /* 0x0000b400a9897a23 */ /* 0x000fc800000108ae */
[----:B------:R-:W-:Y:S02]  /*44a0*/  MUFU.EX2 R136, R136 ;  /* 0x0000008800887308 */ /* 0x000fe40000000800 */
[----:B------:R-:W-:Y:S01]  /*44b0*/  FFMA.FTZ R138, R167, c[0x0][0x2d0], -R174 ;  /* 0x0000b400a78a7a23 */ /* 0x000fe200000108ae */
[----:B------:R-:W-:Y:S01]  /*44c0*/  HMMA.16816.F32 R36, R4, R24, R36 ;  /* 0x000000180424723c */ /* 0x000fe20000001824 */
[----:B------:R-:W-:-:S04]  /*44d0*/  FFMA.FTZ R139, R172, c[0x0][0x2d0], -R161 ;  /* 0x0000b400ac8b7a23 */ /* 0x000fc800000108a1 */
[----:B------:R-:W5:Y:S03]  /*44e0*/  MUFU.EX2 R137, R137 ;  /* 0x0000008900897308 */ /* 0x000f660000000800 */
[C---:B------:R-:W-:Y:S01]  /*44f0*/  HMMA.16816.F32 R40, R4.reuse, R26, R40 ;  /* 0x0000001a0428723c */ /* 0x040fe20000001828 */
[----:B------:R-:W1:Y:S04]  /*4500*/  LDSM.16.MT88.4 R24, [R166+0x5900] ;  /* 0x00590000a618783b */ /* 0x000e680000004200 */
[----:B------:R-:W1:Y:S03]  /*4510*/  MUFU.EX2 R138, R138 ;  /* 0x0000008a008a7308 */ /* 0x000e660000000800 */
[C---:B----4-:R-:W-:Y:S05]  /*4520*/  HMMA.16816.F32 R76, R4.reuse, R16, R76 ;  /* 0x00000010044c723c */ /* 0x050fea000000184c */
[----:B------:R-:W4:Y:S03]  /*4530*/  MUFU.EX2 R139, R139 ;  /* 0x0000008b008b7308 */ /* 0x000f260000000800 */
[C---:B------:R-:W-:Y:S01]  /*4540*/  HMMA.16816.F32 R80, R4.reuse, R18, R80 ;  /* 0x000000120450723c */ /* 0x040fe20000001850 */
[----:B------:R-:W1:Y:S07]  /*4550*/  LDSM.16.MT88.4 R16, [R134+0x1900] ;  /* 0x001900008610783b */ /* 0x000e6e0000004200 */
        /* <DEDUP_REMOVED lines=9> */
[C---:B--2---:R-:W-:Y:S08]  /*45f0*/  HMMA.16816.F32 R92, R4.reuse, R8, R92 ;  /* 0x00000008045c723c */ /* 0x044ff0000000185c */
[----:B------:R-:W-:Y:S01]  /*4600*/  HMMA.16816.F32 R96, R4, R10, R96 ;  /* 0x0000000a0460723c */ /* 0x000fe20000001860 */
[----:B------:R-:W2:Y:S06]  /*4610*/  LDSM.16.MT88.4 R8, [R135+0x3900] ;  /* 0x003900008708783b */ /* 0x000eac0000004200 */
[----:B-----5:R-:W-:-:S02]  /*4620*/  F2FP.PACK_AB R4, R137, R136 ;  /* 0x000000888904723e */ /* 0x020fc400000000ff */
[----:B-1----:R-:W-:Y:S02]  /*4630*/  F2FP.PACK_AB R6, R201, R138 ;  /* 0x0000008ac906723e */ /* 0x002fe400000000ff */
[----:B----4-:R-:W-:Y:S01]  /*4640*/  F2FP.PACK_AB R5, R170, R139 ;  /* 0x0000008baa05723e */ /* 0x010fe200000000ff */
[----:B------:R-:W-:Y:S01]  /*4650*/  FADD.FTZ R139, R139, R160 ;  /* 0x000000a08b8b7221 */ /* 0x000fe20000010000 */
[----:B------:R-:W-:-:S03]  /*4660*/  F2FP.PACK_AB R7, R202, R165 ;  /* 0x000000a5ca07723e */ /* 0x000fc600000000ff */
[----:B------:R-:W-:-:S04]  /*4670*/  FADD.FTZ R170, R170, R139 ;  /* 0x0000008baaaa7221 */ /* 0x000fc80000010000 */
[----:B------:R-:W-:Y:S01]  /*4680*/  HMMA.16816.F32 R128, R4, R20, R128 ;  /* 0x000000140480723c */ /* 0x000fe20000001880 */
[----:B------:R-:W-:-:S04]  /*4690*/  FADD.FTZ R165, R165, R170 ;  /* 0x000000aaa5a57221 */ /* 0x000fc80000010000 */
[----:B------:R-:W-:-:S03]  /*46a0*/  FADD.FTZ R202, R202, R165 ;  /* 0x000000a5caca7221 */ /* 0x000fc60000010000 */
[C---:B------:R-:W-:Y:S01]  /*46b0*/  HMMA.16816.F32 R124, R4.reuse, R22, R124 ;  /* 0x00000016047c723c */ /* 0x040fe2000000187c */
[----:B------:R-:W1:Y:S07]  /*46c0*/  LDSM.16.MT88.4 R20, [R134+0x3900] ;  /* 0x003900008614783b */ /* 0x000e6e0000004200 */
[C---:B------:R-:W-:Y:S07]  /*46d0*/  HMMA.16816.F32 R80, R4.reuse, R26, R80 ;  /* 0x0000001a0450723c */ /* 0x040fee0000001850 */
[----:B------:R-:W-:Y:S01]  /*46e0*/  IMAD.U32 R27, RZ, RZ, UR4 ;  /* 0x00000004ff1b7e24 */ /* 0x000fe2000f8e00ff */
[----:B------:R-:W-:Y:S01]  /*46f0*/  HMMA.16816.F32 R108, R4, R16, R108 ;  /* 0x00000010046c723c */ /* 0x000fe2000000186c */
[----:B------:R-:W-:-:S02]  /*4700*/  @UP0 UIMAD UR4, UR9, UR4, URZ ;  /* 0x00000004090402a4 */ /* 0x000fc4000f8e023f */
[----:B------:R-:W-:Y:S01]  /*4710*/  @P0 IMAD.WIDE.U32 R26, R27, UR15, R198 ;  /* 0x0000000f1b1a0c25 */ /* 0x000fe2000f8e00c6 */
[----:B------:R-:W-:Y:S01]  /*4720*/  PLOP3.LUT P0, PT, PT, PT, UP0, 0x80, 0x0 ;  /* 0x000000000000781c */ /* 0x000fe20003f0f008 */
[----:B------:R-:W-:-:S03]  /*4730*/  @UP0 UIMAD UR4, UR5, UR15, UR4 ;  /* 0x0000000f050402a4 */ /* 0x000fc6000f8e0204 */
[C---:B------:R-:W-:Y:S01]  /*4740*/  HMMA.16816.F32 R112, R4.reuse, R18, R112 ;  /* 0x000000120470723c */ /* 0x040fe20000001870 */
[----:B------:R-:W3:Y:S07]  /*4750*/  LDSM.16.MT88.4 R16, [R155+0x3900] ;  /* 0x003900009b10783b */ /* 0x000eee0000004200 */
[C---:B------:R-:W-:Y:S07]  /*4760*/  HMMA.16816.F32 R76, R4.reuse, R24, R76 ;  /* 0x00000018044c723c */ /* 0x040fee000000184c */
[----:B------:R-:W-:Y:S01]  /*4770*/  @P6 LEA R24, P6, R26, c[0x0][0x1c8], 0x1 ;  /* 0x000072001a186a11 */ /* 0x000fe200078c08ff */
[----:B--2---:R-:W-:Y:S01]  /*4780*/  HMMA.16816.F32 R36, R4, R8, R36 ;  /* 0x000000080424723c */ /* 0x004fe20000001824 */
[----:B------:R-:W-:Y:S01]  /*4790*/  @P5 IADD3 R25, R27, UR4, RZ ;  /* 0x000000041b195c10 */ /* 0x000fe2000fffe0ff */
[----:B------:R-:W-:Y:S01]  /*47a0*/  ULDC.64 UR4, c[0x0][0x2c8] ;  /* 0x0000b20000047ab9 */ /* 0x000fe20000000a00 */
[----:B------:R-:W-:Y:S01]  /*47b0*/  PLOP3.LUT P5, PT, PT, PT, UP0, 0x80, 0x0 ;  /* 0x000000000000781c */ /* 0x000fe20003faf008 */
[----:B------:R-:W-:-:S04]  /*47c0*/  UIMAD.WIDE.U32 UR22, UR8, UR4, URZ ;  /* 0x00000004081672a5 */ /* 0x000fc8000f8e003f */
[C---:B------:R-:W-:Y:S01]  /*47d0*/  HMMA.16816.F32 R40, R4.reuse, R10, R40 ;  /* 0x0000000a0428723c */ /* 0x040fe20000001828 */
[----:B------:R-:W2:Y:S02]  /*47e0*/  LDSM.16.MT88.4 R8, [R134+0x5900] ;  /* 0x005900008608783b */ /* 0x000ea40000004200 */
[----:B------:R-:W-:Y:S01]  /*47f0*/  @UP3 UMOV UR9, UR23 ;  /* 0x0000001700093c82 */ /* 0x000fe20008000000 */
[----:B------:R-:W-:Y:S01]  /*4800*/  @P0 LEA.HI.X R25, R26, c[0x0][0x1cc], R25, 0x1, P6 ;  /* 0x000073001a190a11 */ /* 0x000fe200030f0c19 */
[----:B------:R-:W-:Y:S01]  /*4810*/  @UP3 USHF.R.U32.HI UR8, URZ, UR5, UR9 ;  /* 0x000000053f083299 */ /* 0x000fe20008011609 */
[----:B------:R-:W-:Y:S02]  /*4820*/  PLOP3.LUT P0, PT, PT, PT, UP0, 0x80, 0x0 ;  /* 0x000000000000781c */ /* 0x000fe40003f0f008 */
[----:B-1----:R-:W-:Y:S01]  /*4830*/  HMMA.16816.F32 R52, R4, R20, R52 ;  /* 0x000000140434723c */ /* 0x002fe20000001834 */
[----:B------:R-:W-:-:S03]  /*4840*/  UIADD3 UR4, UR7, UR8, URZ ;  /* 0x0000000807047290 */ /* 0x000fc6000fffe03f */
[----:B------:R-:W-:Y:S02]  /*4850*/  ULDC UR7, c[0x0][0x328] ;  /* 0x0000ca0000077ab9 */ /* 0x000fe40000000800 */
[----:B------:R-:W-:Y:S01]  /*4860*/  UIADD3 UR7, UR4, UR7, URZ ;  /* 0x0000000704077290 */ /* 0x000fe2000fffe03f */
[----:B------:R-:W-:Y:S01]  /*4870*/  IMAD.U32 R21, RZ, RZ, UR14 ;  /* 0x0000000eff157e24 */ /* 0x000fe2000f8e00ff */
[C---:B------:R-:W-:Y:S04]  /*4880*/  HMMA.16816.F32 R56, R4.reuse, R22, R56 ;  /* 0x000000160438723c */ /* 0x040fe80000001838 */
[----:B------:R-:W-:Y:S02]  /*4890*/  @P5 LEA R20, P6, R21, R24, 0x1 ;  /* 0x0000001815145211 */ /* 0x000fe400078c08ff */
[----:B------:R-:W-:Y:S01]  /*48a0*/  PLOP3.LUT P5, PT, PT, PT, UP0, 0x80, 0x0 ;  /* 0x000000000000781c */ /* 0x000fe20003faf008 */
[----:B------:R-:W-:Y:S01]  /*48b0*/  IMAD.U32 R22, RZ, RZ, UR13 ;  /* 0x0000000dff167e24 */ /* 0x000fe2000f8e00ff */
[----:B------:R-:W-:Y:S01]  /*48c0*/  HMMA.16816.F32 R116, R4, R12, R116 ;  /* 0x0000000c0474723c */ /* 0x000fe20000001874 */
[----:B------:R-:W-:-:S07]  /*48d0*/  PLOP3.LUT P5, PT, PT, PT, UP0, 0x80, 0x0 ;  /* 0x000000000000781c */ /* 0x000fce0003faf008 */
[----:B------:R-:W-:Y:S01]  /*48e0*/  HMMA.16816.F32 R120, R4, R14, R120 ;  /* 0x0000000e0478723c */ /* 0x000fe20000001878 */
[----:B------:R-:W-:Y:S01]  /*48f0*/  @P0 LEA.HI.X R21, R21, R25, R22, 0x1, P6 ;  /* 0x0000001915150211 */ /* 0x000fe200030f0c16 */
[----:B------:R-:W1:Y:S01]  /*4900*/  LDSM.16.MT88.4 R12, [R135+0x5900] ;  /* 0x00590000870c783b */ /* 0x000e620000004200 */
[----:B------:R-:W-:Y:S02]  /*4910*/  PLOP3.LUT P0, PT, PT, PT, UP0, 0x80, 0x0 ;  /* 0x000000000000781c */ /* 0x000fe40003f0f008 */
[----:B------:R-:W-:-:S03]  /*4920*/  PLOP3.LUT P6, PT, PT, PT, UP0, 0x80, 0x0 ;  /* 0x000000000000781c */ /* 0x000fc60003fcf008 */
[C---:B---3--:R-:W-:Y:S08]  /*4930*/  HMMA.16816.F32 R60, R4.reuse, R16, R60 ;  /* 0x00000010043c723c */ /* 0x048ff0000000183c */
[----:B------:R-:W-:Y:S01]  /*4940*/  HMMA.16816.F32 R64, R4, R18, R64 ;  /* 0x000000120440723c */ /* 0x000fe20000001840 */
[----:B------:R-:W3:Y:S04]  /*4950*/  LDSM.16.MT88.4 R16, [R155+0x5900] ;  /* 0x005900009b10783b */ /* 0x000ee80000004200 */
[----:B------:R-:W-:Y:S01]  /*4960*/  @!PT LDS RZ, [RZ] ;  /* 0x00000000fffff984 */ /* 0x000fe20000000800 */
[----:B------:R-:W-:Y:S01]  /*4970*/  @!PT LDS RZ, [RZ] ;  /* 0x00000000fffff984 */ /* 0x000fe20000000800 */
[----:B------:R-:W-:Y:S01]  /*4980*/  @!PT LDS RZ, [RZ] ;  /* 0x00000000fffff984 */ /* 0x000fe20000000800 */
[----:B------:R4:W-:Y:S01]  /*4990*/  @P0 LDGSTS.E.BYPASS.LTC128B.128 [R132+0xc100], [R24.64], !P3 ;  /* 0x0c10000018840fae */ /* 0x0009e2000d901d52 */
[----:B------:R-:W-:-:S02]  /*49a0*/  PLOP3.LUT P0, PT, PT, PT, UP0, 0x80, 0x0 ;  /* 0x000000000000781c */ /* 0x000fc40003f0f008 */
[C---:B--2---:R-:W-:Y:S01]  /*49b0*/  HMMA.16816.F32 R84, R4.reuse, R8, R84 ;  /* 0x000000080454723c */ /* 0x044fe20000001854 */
[----:B------:R4:W-:Y:S01]  /*49c0*/  @P6 LDGSTS.E.BYPASS.LTC128B.128 [R132+0xe100], [R24.64+0x80], !P2 ;  /* 0x0e10008018846fae */ /* 0x0009e2000d101d52 */
[----:B------:R-:W-:Y:S02]  /*49d0*/  PLOP3.LUT P6, PT, PT, PT, UP0, 0x80, 0x0 ;  /* 0x000000000000781c */ /* 0x000fe40003fcf008 */
[----:B------:R-:W-:Y:S01]  /*49e0*/  PLOP3.LUT P0, PT, PT, PT, UP0, 0x80, 0x0 ;  /* 0x000000000000781c */ /* 0x000fe20003f0f008 */
[----:B------:R4:W-:Y:S01]  /*49f0*/  @P5 LDGSTS.E.BYPASS.LTC128B.128 [R132+0x10100], [R24.64+0x100], !P1 ;  /* 0x1010010018845fae */ /* 0x0009e2000c901d52 */
[----:B------:R-:W-:Y:S01]  /*4a00*/  PLOP3.LUT P5, PT, PT, PT, UP0, 0x80, 0x0 ;  /* 0x000000000000781c */ /* 0x000fe20003faf008 */
[----:B------:R-:W-:Y:S01]  /*4a10*/  FADD.FTZ R8, R140, R145 ;  /* 0x000000918c087221 */ /* 0x000fe20000010000 */
[----:B------:R-:W-:Y:S03]  /*4a20*/  HMMA.16816.F32 R100, R4, R32, R100 ;  /* 0x000000200464723c */ /* 0x000fe60000001864 */
[----:B------:R-:W-:-:S04]  /*4a30*/  FADD.FTZ R8, R143, R8 ;  /* 0x000000088f087221 */ /* 0x000fc80000010000 */
[----:B------:R-:W-:Y:S01]  /*4a40*/  FADD.FTZ R141, R141, R8 ;  /* 0x000000088d8d7221 */ /* 0x000fe20000010000 */
[----:B------:R4:W-:Y:S01]  /*4a50*/  @P6 LDGSTS.E.BYPASS.LTC128B.128 [R132+0xd100], [R20.64], !P3 ;  /* 0x0d10000014846fae */ /* 0x0009e2000d901d52 */
[C---:B------:R-:W-:Y:S02]  /*4a60*/  HMMA.16816.F32 R104, R4.reuse, R34, R104 ;  /* 0x000000220468723c */ /* 0x040fe40000001868 */
[----:B------:R-:W-:Y:S01]  /*4a70*/  FADD.FTZ R141, R142, R141 ;  /* 0x0000008d8e8d7221 */ /* 0x000fe20000010000 */
[----:B------:R4:W-:Y:S03]  /*4a80*/  @P5 LDGSTS.E.BYPASS.LTC128B.128 [R132+0xf100], [R20.64+0x80], !P2 ;  /* 0x0f10008014845fae */ /* 0x0009e6000d101d52 */
[----:B------:R-:W-:Y:S01]  /*4a90*/  FADD.FTZ R136, R136, R141 ;  /* 0x0000008d88887221 */ /* 0x000fe20000010000 */
[----:B------:R4:W-:Y:S01]  /*4aa0*/  @P0 LDGSTS.E.BYPASS.LTC128B.128 [R132+0x11100], [R20.64+0x100], !P1 ;  /* 0x1110010014840fae */ /* 0x0009e2000c901d52 */
[----:B------:R-:W-:Y:S01]  /*4ab0*/  PLOP3.LUT P0, PT, PT, PT, UP2, 0x40, 0x0 ;  /* 0x000000000000781c */ /* 0x000fe20003f0e828 */
[----:B------:R-:W-:Y:S01]  /*4ac0*/  HMMA.16816.F32 R44, R4, R28, R44 ;  /* 0x0000001c042c723c */ /* 0x000fe2000000182c */
[----:B------:R-:W-:Y:S01]  /*4ad0*/  FADD.FTZ R137, R137, R136 ;  /* 0x0000008889897221 */ /* 0x000fe20000010000 */
[----:B------:R-:W0:Y:S03]  /*4ae0*/  LDGDEPBAR ;  /* 0x00000000000079af */ /* 0x000e260000000000 */
[----:B------:R-:W-:-:S03]  /*4af0*/  FADD.FTZ R138, R138, R137 ;  /* 0x000000898a8a7221 */ /* 0x000fc60000010000 */
[----:B------:R-:W-:Y:S01]  /*4b00*/  HMMA.16816.F32 R48, R4, R30, R48 ;  /* 0x0000001e0430723c */ /* 0x000fe20000001830 */
[----:B------:R-:W-:-:S07]  /*4b10*/  FADD.FTZ R201, R201, R138 ;  /* 0x0000008ac9c97221 */ /* 0x000fce0000010000 */
[C---:B-1----:R-:W-:Y:S08]  /*4b20*/  HMMA.16816.F32 R68, R4.reuse, R12, R68 ;  /* 0x0000000c0444723c */ /* 0x042ff00000001844 */
[C---:B------:R-:W-:Y:S08]  /*4b30*/  HMMA.16816.F32 R72, R4.reuse, R14, R72 ;  /* 0x0000000e0448723c */ /* 0x040ff00000001848 */
[C---:B------:R-:W-:Y:S08]  /*4b40*/  HMMA.16816.F32 R88, R4.reuse, R10, R88 ;  /* 0x0000000a0458723c */ /* 0x040ff00000001858 */
[C---:B---3--:R-:W-:Y:S08]  /*4b50*/  HMMA.16816.F32 R92, R4.reuse, R16, R92 ;  /* 0x00000010045c723c */ /* 0x048ff0000000185c */
[----:B------:R-:W-:Y:S01]  /*4b60*/  HMMA.16816.F32 R96, R4, R18, R96 ;  /* 0x000000120460723c */ /* 0x000fe20000001860 */
[----:B------:R-:W-:Y:S07]  /*4b70*/  @P0 BRA `(.L_x_802) ;  /* 0x0000016000000947 */ /* 0x000fee0003800000 */
[----:B----4-:R-:W-:Y:S01]  /*4b80*/  ISETP.LT.AND P0, PT, RZ, UR4, PT ;  /* 0x00000004ff007c0c */ /* 0x010fe2000bf01270 */
[----:B------:R-:W-:-:S12]  /*4b90*/  UIADD3 UR8, UR4, -0x1, URZ ;  /* 0xffffffff04087890 */ /* 0x000fd8000fffe03f */
[----:B------:R-:W-:Y:S05]  /*4ba0*/  @P0 BRA `(.L_x_803) ;  /* 0x0000009000000947 */ /* 0x000fea0003800000 */
[----:B------:R-:W-:Y:S02]  /*4bb0*/  ULDC UR5, c[0x0][0x32c] ;  /* 0x0000cb0000057ab9 */ /* 0x000fe40000000800 */
[----:B------:R-:W-:Y:S02]  /*4bc0*/  UISETP.NE.AND UP0, UPT, UR6, UR5, UPT ;  /* 0x000000050600728c */ /* 0x000fe4000bf05270 */
[----:B------:R-:W-:-:S03]  /*4bd0*/  UIADD3 UR8, -UR4, URZ, URZ ;  /* 0x0000003f04087290 */ /* 0x000fc6000fffe13f */
[----:B------:R-:W-:Y:S02]  /*4be0*/  ULDC.64 UR4, c[0x0][0x330] ;  /* 0x0000cc0000047ab9 */ /* 0x000fe40000000a00 */
[----:B------:R-:W-:-:S07]  /*4bf0*/  UIMAD.WIDE.U32 UR22, UR8, UR4, URZ ;  /* 0x00000004081672a5 */ /* 0x000fce000f8e003f */
[----:B------:R-:W-:Y:S02]  /*4c00*/  @UP0 UMOV UR9, UR23 ;  /* 0x0000001700090c82 */ /* 0x000fe40008000000 */
[----:B------:R-:W-:-:S04]  /*4c10*/  @UP0 USHF.R.U32.HI UR8, URZ, UR5, UR9 ;  /* 0x000000053f080299 */ /* 0x000fc80008011609 */
[----:B------:R-:W-:Y:S01]  /*4c20*/  ULOP3.LUT UR8, URZ, UR8, URZ, 0x33, !UPT ;  /* 0x000000083f087292 */ /* 0x000fe2000f8e333f */
[----:B------:R-:W-:Y:S05]  /*4c30*/  BRA `(.L_x_804) ;  /* 0x0000006000007947 */ /* 0x000fea0003800000 */
.L_x_803:
[----:B------:R-:W-:Y:S02]  /*4c40*/  ULDC UR4, c[0x0][0x32c] ;  /* 0x0000cb0000047ab9 */ /* 0x000fe40000000800 */
[----:B------:R-:W-:-:S03]  /*4c50*/  UISETP.NE.AND UP0, UPT, UR6, UR4, UPT ;  /* 0x000000040600728c */ /* 0x000fc6000bf05270 */
[----:B------:R-:W-:Y:S02]  /*4c60*/  ULDC.64 UR4, c[0x0][0x330] ;  /* 0x0000cc0000047ab9 */ /* 0x000fe40000000a00 */
[----:B------:R-:W-:-:S07]  /*4c70*/  UIMAD.WIDE.U32 UR22, UR8, UR4, URZ ;  /* 0x00000004081672a5 */ /* 0x000fce000f8e003f */
[----:B------:R-:W-:Y:S02]  /*4c80*/  @UP0 UMOV UR9, UR23 ;  /* 0x0000001700090c82 */ /* 0x000fe40008000000 */
[----:B------:R-:W-:Y:S02]  /*4c90*/  @UP0 USHF.R.U32.HI UR8, URZ, UR5, UR9 ;  /* 0x000000053f080299 */ /* 0x000fe40008011609 */
.L_x_804:
[----:B------:R-:W-:Y:S02]  /*4ca0*/  ULDC UR4, c[0x0][0x32c] ;  /* 0x0000cb0000047ab9 */ /* 0x000fe40000000800 */
[----:B------:R-:W-:-:S04]  /*4cb0*/  UIMAD UR4, UR8, UR4, UR4 ;  /* 0x00000004080472a4 */ /* 0x000fc8000f8e0204 */
[----:B------:R-:W-:-:S04]  /*4cc0*/  UISETP.LT.AND UP0, UPT, UR7, UR4, UPT ;  /* 0x000000040700728c */ /* 0x000fc8000bf01270 */
[----:B------:R-:W-:-:S04]  /*4cd0*/  USEL UR7, UR7, UR4, UP0 ;  /* 0x0000000407077287 */ /* 0x000fc80008000000 */
.L_x_802:
[----:B----4-:R-:W-:Y:S02]  /*4ce0*/  USHF.R.S32.HI UR4, URZ, 0x1f, UR7 ;  /* 0x0000001f3f047899 */ /* 0x010fe40008011407 */
[----:B------:R-:W-:Y:S02]  /*4cf0*/  UMOV UR5, 0x1 ;  /* 0x0000000100057882 */ /* 0x000fe40000000000 */
[----:B------:R-:W-:Y:S02]  /*4d00*/  ULEA.HI UR4, UR4, UR7, URZ, 0x6 ;  /* 0x0000000704047291 */ /* 0x000fe4000f8f303f */
[----:B------:R-:W-:Y:S02]  /*4d10*/  UMOV UR15, URZ ;  /* 0x0000003f000f7c82 */ /* 0x000fe40008000000 */
[----:B------:R-:W-:-:S04]  /*4d20*/  USHF.R.S32.HI UR21, URZ, 0x6, UR4 ;  /* 0x000000063f157899 */ /* 0x000fc80008011404 */
[----:B------:R-:W-:-:S04]  /*4d30*/  UISETP.LT.AND UP0, UPT, UR10, UR21, UPT ;  /* 0x000000150a00728c */ /* 0x000fc8000bf01270 */
[----:B------:R-:W-:-:S04]  /*4d40*/  USEL UR21, UR10, UR21, !UP0 ;  /* 0x000000150a157287 */ /* 0x000fc8000c000000 */
[----:B------:R-:W-:-:S06]  /*4d50*/  UISETP.GE.AND UP0, UPT, UR17, UR21, UPT ;  /* 0x000000151100728c */ /* 0x000fcc000bf06270 */
[----:B------:R-:W-:-:S13]  /*4d60*/  PLOP3.LUT P0, PT, PT, PT, UP0, 0x80, 0x0 ;  /* 0x000000000000781c */ /* 0x000fda0003f0f008 */
[----:B------:R-:W-:Y:S05]  /*4d70*/  @!P0 BRA `(.L_x_805) ;  /* 0x000036b000008947 */ /* 0x000fea0003800000 */
[----:B------:R-:W-:Y:S01]  /*4d80*/  PLOP3.LUT P5, PT, PT, PT, UP3, 0x80, 0x0 ;  /* 0x000000000000781c */ /* 0x000fe20003faf038 */
[----:B------:R-:W-:Y:S01]  /*4d90*/  IMAD.MOV.U32 R185, RZ, RZ, 0x20 ;  /* 0x00000020ffb97424 */ /* 0x000fe200078e00ff */
[----:B------:R-:W-:Y:S01]  /*4da0*/  PLOP3.LUT P0, PT, PT, PT, UP3, 0x80, 0x0 ;  /* 0x000000000000781c */ /* 0x000fe20003f0f038 */
[----:B------:R-:W-:Y:S01]  /*4db0*/  IMAD.MOV.U32 R3, RZ, RZ, R0 ;  /* 0x000000ffff037224 */ /* 0x000fe200078e0000 */
[C---:B------:R-:W-:Y:S01]  /*4dc0*/  IADD3 R212, P6, R190.reuse, 0x40, RZ ;  /* 0x00000040bed47810 */ /* 0x040fe20007fde0ff */
[----:B------:R-:W-:Y:S01]  /*4dd0*/  IMAD.MOV.U32 R132, RZ, RZ, R2 ;  /* 0x000000ffff847224 */ /* 0x000fe200078e0002 */
[----:B------:R-:W-:Y:S01]  /*4de0*/  SEL R185, R185, 0xffffffe0, !P4 ;  /* 0xffffffe0b9b97807 */ /* 0x000fe20006000000 */
[----:B------:R-:W-:Y:S01]  /*4df0*/  UMOV UR15, URZ ;  /* 0x0000003f000f7c82 */ /* 0x000fe20008000000 */
[----:B------:R-:W-:Y:S01]  /*4e00*/  IADD3 R210, P4, R190, 0x80, RZ ;  /* 0x00000080bed27810 */ /* 0x000fe20007f9e0ff */
[----:B------:R-:W-:Y:S01]  /*4e10*/  IMAD.X R211, RZ, RZ, R195, P6 ;  /* 0x000000ffffd37224 */ /* 0x000fe200030e06c3 */
[----:B------:R-:W-:Y:S01]  /*4e20*/  IADD3 R206, P6, R192, 0x80, RZ ;  /* 0x00000080c0ce7810 */ /* 0x000fe20007fde0ff */
[----:B------:R-:W-:-:S02]  /*4e30*/  UMOV UR5, 0x1 ;  /* 0x0000000100057882 */ /* 0x000fc40000000000 */
[----:B------:R-:W-:Y:S01]  /*4e40*/  @P5 IMAD.HI.U32 R204, R196, c[0x0][0x2c8], RZ ;  /* 0x0000b200c4cc5a27 */ /* 0x000fe200078e00ff */
[----:B------:R-:W-:Y:S01]  /*4e50*/  IADD3 R208, P5, R192, 0x40, RZ ;  /* 0x00000040c0d07810 */ /* 0x000fe20007fbe0ff */
[----:B------:R-:W-:Y:S02]  /*4e60*/  ULDC.64 UR8, c[0x0][0x208] ;  /* 0x0000820000087ab9 */ /* 0x000fe40000000a00 */
[----:B------:R-:W-:Y:S01]  /*4e70*/  IMAD.X R209, RZ, RZ, R195, P4 ;  /* 0x000000ffffd17224 */ /* 0x000fe200020e06c3 */
[----:B------:R-:W-:Y:S01]  /*4e80*/  @P0 SHF.R.U32.HI R204, RZ, c[0x0][0x2cc], R204 ;  /* 0x0000b300ffcc0a19 */ /* 0x000fe200000116cc */
[--C-:B------:R-:W-:Y:S02]  /*4e90*/  IMAD.X R207, RZ, RZ, R199.reuse, P5 ;  /* 0x000000ffffcf7224 */ /* 0x100fe400028e06c7 */
[----:B------:R-:W-:Y:S02]  /*4ea0*/  IMAD.X R205, RZ, RZ, R199, P6 ;  /* 0x000000ffffcd7224 */ /* 0x000fe400030e06c7 */
.L_x_814:
[----:B------:R-:W-:Y:S04]  /*4eb0*/  DEPBAR.LE SB0, 0x2 ;  /* 0x000080800000791a */ /* 0x000fe80000000000 */
[----:B------:R-:W-:Y:S01]  /*4ec0*/  BAR.SYNC.DEFER_BLOCKING 0x0 ;  /* 0x0000000000007b1d */ /* 0x000fe20000010000 */
[----:B------:R-:W-:Y:S02]  /*4ed0*/  UIMAD UR4, UR5, 0x6000, URZ ;  /* 0x00006000050478a4 */ /* 0x000fe4000f8e023f */
[----:B------:R-:W-:Y:S04]  /*4ee0*/  UISETP.GE.AND UP1, UPT, UR10, UR17, UPT ;  /* 0x000000110a00728c */ /* 0x000fe8000bf26270 */
[----:B------:R-:W-:Y:S02]  /*4ef0*/  IADD3 R187, R184, UR4, RZ ;  /* 0x00000004b8bb7c10 */ /* 0x000fe4000fffe0ff */
[----:B------:R-:W-:Y:S03]  /*4f00*/  PLOP3.LUT P0, PT, PT, PT, UP1, 0x80, 0x0 ;  /* 0x000000000000781c */ /* 0x000fe60003f0f018 */
[C-C-:B------:R-:W-:Y:S02]  /*4f10*/  IMAD.IADD R133, R185.reuse, 0x1, R187.reuse ;  /* 0x00000001b9857824 */ /* 0x140fe400078e02bb */
[----:B------:R-:W-:Y:S01]  /*4f20*/  @!UP1 UIADD3 UR7, UR17, -0x1, URZ ;  /* 0xffffffff11079890 */ /* 0x000fe2000fffe03f */
[C---:B------:R-:W-:Y:S01]  /*4f30*/  IMAD.IADD R0, R188.reuse, 0x1, R187 ;  /* 0x00000001bc007824 */ /* 0x040fe200078e02bb */
[----:B------:R-:W-:Y:S01]  /*4f40*/  IADD3 R187, R185, R187, R188 ;  /* 0x000000bbb9bb7210 */ /* 0x000fe20007ffe0bc */
[----:B------:R-:W-:Y:S01]  /*4f50*/  IMAD.IADD R2, R188, 0x1, R133 ;  /* 0x00000001bc027824 */ /* 0x000fe200078e0285 */
[----:B------:R-:W-:Y:S02]  /*4f60*/  @!UP1 USHF.R.S32.HI UR6, URZ, 0x1f, UR7 ;  /* 0x0000001f3f069899 */ /* 0x000fe40008011407 */
[----:B------:R-:W-:Y:S02]  /*4f70*/  @!UP1 UIMAD.WIDE.U32 UR22, UR7, UR8, URZ ;  /* 0x00000008071692a5 */ /* 0x000fe4000f8e003f */
[----:B------:R-:W-:Y:S01]  /*4f80*/  @!UP1 UIMAD UR6, UR6, UR8, URZ ;  /* 0x00000008060692a4 */ /* 0x000fe2000f8e023f */
[----:B------:R-:W-:Y:S03]  /*4f90*/  LDSM.16.M88.4 R136, [R186] ;  /* 0x00000000ba88783b */ /* 0x000fe60000000200 */
[----:B------:R-:W-:Y:S02]  /*4fa0*/  @!UP1 UIMAD UR6, UR7, UR9, UR6 ;  /* 0x00000009070692a4 */ /* 0x000fe4000f8e0206 */
[----:B------:R-:W-:Y:S01]  /*4fb0*/  @!UP1 USHF.L.U32 UR7, UR22, 0x6, URZ ;  /* 0x0000000616079899 */ /* 0x000fe2000800063f */
[----:B------:R-:W1:Y:S01]  /*4fc0*/  LDSM.16.M88.4 R140, [R184+UR4+0xc100] ;  /* 0x00c10004b88c783b */ /* 0x000e620008000200 */
[----:B------:R-:W-:Y:S04]  /*4fd0*/  @!UP1 UIADD3 UR6, UR23, UR6, URZ ;  /* 0x0000000617069290 */ /* 0x000fe8000fffe03f */
[----:B------:R-:W2:Y:S01]  /*4fe0*/  LDSM.16.M88.4 R144, [R184+UR4+0xc900] ;  /* 0x00c90004b890783b */ /* 0x000ea20008000200 */
[----:B------:R-:W-:Y:S01]  /*4ff0*/  @!P0 IADD3 R216, P5, R190, UR7, RZ ;  /* 0x00000007bed88c10 */ /* 0x000fe2000ffbe0ff */
[----:B------:R-:W-:Y:S01]  /*5000*/  @!UP1 USHF.L.U64.HI UR6, UR22, 0x6, UR6 ;  /* 0x0000000616069899 */ /* 0x000fe20008010206 */
[----:B------:R-:W-:Y:S02]  /*5010*/  @!P0 IADD3 R218, P6, R212, UR7, RZ ;  /* 0x00000007d4da8c10 */ /* 0x000fe4000ffde0ff */
[----:B------:R-:W3:Y:S01]  /*5020*/  LDSM.16.M88.4 R148, [R184+UR4+0xd100] ;  /* 0x00d10004b894783b */ /* 0x000ee20008000200 */
[C---:B------:R-:W-:Y:S02]  /*5030*/  @!P0 LEA R214, P4, R216.reuse, c[0x0][0x1f8], 0x1 ;  /* 0x00007e00d8d68a11 */ /* 0x040fe400078808ff */
[----:B------:R-:W-:Y:S02]  /*5040*/  @!P0 IADD3.X R213, R195, UR6, RZ, P5, !PT ;  /* 0x00000006c3d58c10 */ /* 0x000fe4000affe4ff */
[----:B------:R-:W-:Y:S01]  /*5050*/  LDSM.16.M88.4 R152, [R182] ;  /* 0x00000000b698783b */ /* 0x000fe20000000200 */
[----:B------:R-:W-:Y:S02]  /*5060*/  @!P0 IADD3.X R217, R211, UR6, RZ, P6, !PT ;  /* 0x00000006d3d98c10 */ /* 0x000fe4000b7fe4ff */
[----:B------:R-:W-:Y:S02]  /*5070*/  @!P0 LEA.HI.X R215, R216, c[0x0][0x1fc], R213, 0x1, P4 ;  /* 0x00007f00d8d78a11 */ /* 0x000fe400020f0cd5 */
[----:B------:R-:W-:Y:S01]  /*5080*/  LDSM.16.M88.4 R156, [R133+0xc100] ;  /* 0x00c10000859c783b */ /* 0x000fe20000000200 */
[----:B------:R-:W-:Y:S02]  /*5090*/  @!P0 LEA R216, P5, R218, c[0x0][0x1f8], 0x1 ;  /* 0x00007e00dad88a11 */ /* 0x000fe400078a08ff */
[----:B------:R-:W-:Y:S01]  /*50a0*/  @!P0 IADD3 R213, P4, R210, UR7, RZ ;  /* 0x00000007d2d58c10 */ /* 0x000fe2000ff9e0ff */
[----:B------:R-:W-:Y:S01]  /*50b0*/  @!UP1 UIADD3 UR7, UP0, UR12, UR7, URZ ;  /* 0x000000070c079290 */ /* 0x000fe2000ff1e03f */
[----:B------:R-:W-:Y:S01]  /*50c0*/  LDSM.16.M88.4 R160, [R133+0xd100] ;  /* 0x00d1000085a0783b */ /* 0x000fe20000000200 */
[----:B------:R-:W-:Y:S02]  /*50d0*/  @!P0 LEA.HI.X R217, R218, c[0x0][0x1fc], R217, 0x1, P5 ;  /* 0x00007f00dad98a11 */ /* 0x000fe400028f0cd9 */
[----:B------:R-:W-:Y:S02]  /*50e0*/  @!P0 LEA R222, P5, R213, c[0x0][0x1f8], 0x1 ;  /* 0x00007e00d5de8a11 */ /* 0x000fe400078a08ff */
[----:B------:R-:W-:Y:S01]  /*50f0*/  LDSM.16.M88.4 R164, [R133+0xd900] ;  /* 0x00d9000085a4783b */ /* 0x000fe20000000200 */
[----:B------:R-:W-:Y:S01]  /*5100*/  @!P0 IADD3.X R218, R209, UR6, RZ, P4, !PT ;  /* 0x00000006d1da8c10 */ /* 0x000fe2000a7fe4ff */
[----:B------:R-:W-:Y:S01]  /*5110*/  @!UP1 UIADD3.X UR6, UR11, UR6, URZ, UP0, !UPT ;  /* 0x000000060b069290 */ /* 0x000fe200087fe43f */
[----:B------:R-:W-:Y:S01]  /*5120*/  @!P0 IADD3 R221, P6, R190, UR7, RZ ;  /* 0x00000007bedd8c10 */ /* 0x000fe2000ffde0ff */
[----:B------:R-:W-:Y:S01]  /*5130*/  UISETP.GE.AND UP0, UPT, UR15, 0x1, UPT ;  /* 0x000000010f00788c */ /* 0x000fe2000bf06270 */
[----:B------:R-:W-:Y:S01]  /*5140*/  @!P0 LEA.HI.X R223, R213, c[0x0][0x1fc], R218, 0x1, P5 ;  /* 0x00007f00d5df8a11 */ /* 0x000fe200028f0cda */
[----:B------:R-:W-:Y:S01]  /*5150*/  IMAD.U32 R213, RZ, RZ, UR15 ;  /* 0x0000000fffd57e24 */ /* 0x000fe2000f8e00ff */
[----:B------:R-:W-:Y:S02]  /*5160*/  @!P0 IADD3 R219, P5, R212, UR7, RZ ;  /* 0x00000007d4db8c10 */ /* 0x000fe4000ffbe0ff */
[----:B------:R-:W-:Y:S01]  /*5170*/  @!P0 IADD3.X R230, R195, UR6, RZ, P6, !PT ;  /* 0x00000006c3e68c10 */ /* 0x000fe2000b7fe4ff */
[C---:B-1----:R-:W-:Y:S03]  /*5180*/  HMMA.16816.F32 R4, R136.reuse, R140, RZ ;  /* 0x0000008c8804723c */ /* 0x042fe600000018ff */
[----:B------:R-:W-:Y:S01]  /*5190*/  @!P0 IMAD R213, R213, 0x6000, R200 ;  /* 0x00006000d5d58824 */ /* 0x000fe200078e02c8 */
[----:B------:R-:W-:Y:S02]  /*51a0*/  @!P0 LEA R224, P6, R221, c[0x0][0x1f8], 0x1 ;  /* 0x00007e00dde08a11 */ /* 0x000fe400078c08ff */
[----:B------:R-:W-:Y:S02]  /*51b0*/  @!P0 IADD3.X R226, R211, UR6, RZ, P5, !PT ;  /* 0x00000006d3e28c10 */ /* 0x000fe4000affe4ff */
[C---:B------:R-:W-:Y:S01]  /*51c0*/  HMMA.16816.F32 R8, R136.reuse, R142, RZ ;  /* 0x0000008e8808723c */ /* 0x040fe200000018ff */
[----:B------:R-:W1:Y:S03]  /*51d0*/  LDSM.16.M88.4 R140, [R184+UR4+0xd900] ;  /* 0x00d90004b88c783b */ /* 0x000e660008000200 */
[----:B------:R-:W-:Y:S02]  /*51e0*/  @!P0 LEA.HI.X R225, R221, c[0x0][0x1fc], R230, 0x1, P6 ;  /* 0x00007f00dde18a11 */ /* 0x000fe400030f0ce6 */
[C---:B------:R-:W-:Y:S02]  /*51f0*/  @!P0 LEA R220, P5, R219.reuse, c[0x0][0x1f8], 0x1 ;  /* 0x00007e00dbdc8a11 */ /* 0x040fe400078a08ff */
[C---:B--2---:R-:W-:Y:S01]  /*5200*/  HMMA.16816.F32 R12, R136.reuse, R144, RZ ;  /* 0x00000090880c723c */ /* 0x044fe200000018ff */
[----:B------:R-:W-:Y:S01]  /*5210*/  @!P0 IADD3 R228, P4, R210, UR7, RZ ;  /* 0x00000007d2e48c10 */ /* 0x000fe2000ff9e0ff */
[----:B------:R-:W-:Y:S02]  /*5220*/  UIADD3 UR7, UR15, 0x1, URZ ;  /* 0x000000010f077890 */ /* 0x000fe4000fffe03f */
[----:B------:R-:W-:Y:S02]  /*5230*/  @!P0 LEA.HI.X R221, R219, c[0x0][0x1fc], R226, 0x1, P5 ;  /* 0x00007f00dbdd8a11 */ /* 0x000fe400028f0ce2 */
[----:B------:R-:W-:Y:S01]  /*5240*/  @!P0 IADD3.X R227, R209, UR6, RZ, P4, !PT ;  /* 0x00000006d1e38c10 */ /* 0x000fe2000a7fe4ff */
[----:B------:R-:W-:Y:S01]  /*5250*/  USHF.L.U32 UR6, UR17, 0x6, URZ ;  /* 0x0000000611067899 */ /* 0x000fe2000800063f */
[C---:B------:R-:W-:Y:S01]  /*5260*/  HMMA.16816.F32 R16, R136.reuse, R146, RZ ;  /* 0x000000928810723c */ /* 0x040fe200000018ff */
[----:B------:R-:W2:Y:S01]  /*5270*/  LDSM.16.M88.4 R144, [R133+0xc900] ;  /* 0x00c900008590783b */ /* 0x000ea20000000200 */
[----:B------:R-:W-:Y:S02]  /*5280*/  USEL UR15, UR7, URZ, !UP0 ;  /* 0x0000003f070f7287 */ /* 0x000fe4000c000000 */
[C---:B------:R-:W-:Y:S02]  /*5290*/  @!P0 LEA R218, P4, R228.reuse, c[0x0][0x1f8], 0x1 ;  /* 0x00007e00e4da8a11 */ /* 0x040fe400078808ff */
[----:B------:R-:W-:Y:S01]  /*52a0*/  @!PT LDS RZ, [RZ] ;  /* 0x00000000fffff984 */ /* 0x000fe20000000800 */
[----:B------:R-:W-:Y:S01]  /*52b0*/  @!PT LDS RZ, [RZ] ;  /* 0x00000000fffff984 */ /* 0x000fe20000000800 */
[----:B------:R-:W-:Y:S01]  /*52c0*/  @!PT LDS RZ, [RZ] ;  /* 0x00000000fffff984 */ /* 0x000fe20000000800 */
[----:B------:R4:W-:Y:S02]  /*52d0*/  @!P0 LDGSTS.E.BYPASS.LTC128B.128 [R213], [R214.64], !P3 ;  /* 0x00000000d6d58fae */ /* 0x0009e4000d901d52 */
[C---:B---3--:R-:W-:Y:S01]  /*52e0*/  HMMA.16816.F32 R20, R136.reuse, R148, RZ ;  /* 0x000000948814723c */ /* 0x048fe200000018ff */
[----:B------:R-:W-:Y:S02]  /*52f0*/  @!P0 LEA.HI.X R219, R228, c[0x0][0x1fc], R227, 0x1, P4 ;  /* 0x00007f00e4db8a11 */ /* 0x000fe400020f0ce3 */
[----:B------:R3:W-:Y:S05]  /*5300*/  @!P0 LDGSTS.E.BYPASS.LTC128B.128 [R213+0x2000], [R216.64], !P2 ;  /* 0x02000000d8d58fae */ /* 0x0007ea000d101d52 */
[C---:B------:R-:W-:Y:S01]  /*5310*/  HMMA.16816.F32 R24, R136.reuse, R150, RZ ;  /* 0x000000968818723c */ /* 0x040fe200000018ff */
[----:B------:R3:W-:Y:S05]  /*5320*/  @!P0 LDGSTS.E.BYPASS.LTC128B.128 [R213+0x4000], [R222.64], !P1 ;  /* 0x04000000ded58fae */ /* 0x0007ea000c901d52 */
[----:B------:R3:W-:Y:S02]  /*5330*/  @!P0 LDGSTS.E.BYPASS.LTC128B.128 [R213+0x1000], [R224.64], !P3 ;  /* 0x01000000e0d58fae */ /* 0x0007e4000d901d52 */
[C---:B-1----:R-:W-:Y:S03]  /*5340*/  HMMA.16816.F32 R28, R136.reuse, R140, RZ ;  /* 0x0000008c881c723c */ /* 0x042fe600000018ff */
[----:B------:R3:W-:Y:S05]  /*5350*/  @!P0 LDGSTS.E.BYPASS.LTC128B.128 [R213+0x3000], [R220.64], !P2 ;  /* 0x03000000dcd58fae */ /* 0x0007ea000d101d52 */
[----:B------:R3:W-:Y:S01]  /*5360*/  @!P0 LDGSTS.E.BYPASS.LTC128B.128 [R213+0x5000], [R218.64], !P1 ;  /* 0x05000000dad58fae */ /* 0x0007e2000c901d52 */
[----:B------:R-:W-:Y:S01]  /*5370*/  HMMA.16816.F32 R32, R136, R142, RZ ;  /* 0x0000008e8820723c */ /* 0x000fe200000018ff */
[----:B------:R-:W-:Y:S03]  /*5380*/  PLOP3.LUT P0, PT, PT, PT, UP3, 0x80, 0x0 ;  /* 0x000000000000781c */ /* 0x000fe60003f0f038 */
[----:B------:R-:W-:Y:S01]  /*5390*/  LDSM.16.M88.4 R148, [R181] ;  /* 0x00000000b594783b */ /* 0x000fe20000000200 */
[----:B----4-:R-:W-:Y:S03]  /*53a0*/  IMAD.U32 R214, RZ, RZ, UR6 ;  /* 0x00000006ffd67e24 */ /* 0x010fe6000f8e00ff */
[C---:B------:R-:W-:Y:S01]  /*53b0*/  HMMA.16816.F32 R4, R152.reuse, R156, R4 ;  /* 0x0000009c9804723c */ /* 0x040fe20000001804 */
[----:B------:R-:W1:Y:S04]  /*53c0*/  LDSM.16.M88.4 R168, [R0+0xc100] ;  /* 0x00c1000000a8783b */ /* 0x000e680000000200 */
[----:B------:R-:W-:Y:S01]  /*53d0*/  IADD3 R214, -R197, 0x1, -R214 ;  /* 0x00000001c5d67810 */ /* 0x000fe20007ffe9d6 */
[----:B------:R-:W-:Y:S02]  /*53e0*/  LDSM.16.M88.4 R136, [R0+0xc900] ;  /* 0x00c900000088783b */ /* 0x000fe40000000200 */
[C---:B------:R-:W-:Y:S03]  /*53f0*/  HMMA.16816.F32 R8, R152.reuse, R158, R8 ;  /* 0x0000009e9808723c */ /* 0x040fe60000001808 */
[----:B------:R-:W-:Y:S01]  /*5400*/  LDSM.16.M88.4 R140, [R0+0xd100] ;  /* 0x00d10000008c783b */ /* 0x000fe20000000200 */
[----:B------:R-:W-:Y:S04]  /*5410*/  IADD3 R214, R214, c[0x0][0x1d0], RZ ;  /* 0x00007400d6d67a10 */ /* 0x000fe80007ffe0ff */
[C---:B--2---:R-:W-:Y:S01]  /*5420*/  HMMA.16816.F32 R12, R152.reuse, R144, R12 ;  /* 0x00000090980c723c */ /* 0x044fe2000000180c */
[----:B------:R-:W-:Y:S03]  /*5430*/  LDSM.16.M88.4 R156, [R180] ;  /* 0x00000000b49c783b */ /* 0x000fe60000000200 */
[----:B---3--:R-:W-:Y:S01]  /*5440*/  IMAD.MOV.U32 R213, RZ, RZ, R196 ;  /* 0x000000ffffd57224 */ /* 0x008fe200078e00c4 */
[----:B------:R-:W-:Y:S01]  /*5450*/  IADD3 R214, R214, -c[0x0][0x168], RZ ;  /* 0x80005a00d6d67a10 */ /* 0x000fe20007ffe0ff */
[----:B------:R-:W-:Y:S01]  /*5460*/  LDSM.16.M88.4 R172, [R2+0xc100] ;  /* 0x00c1000002ac783b */ /* 0x000fe20000000200 */
[----:B------:R-:W-:Y:S01]  /*5470*/  @P0 IMAD.MOV.U32 R213, RZ, RZ, R204 ;  /* 0x000000ffffd50224 */ /* 0x000fe200078e00cc */
[C---:B------:R-:W-:Y:S01]  /*5480*/  HMMA.16816.F32 R16, R152.reuse, R146, R16 ;  /* 0x000000929810723c */ /* 0x040fe20000001810 */
[----:B------:R-:W-:Y:S02]  /*5490*/  PLOP3.LUT P0, PT, PT, PT, UP2, 0x40, 0x0 ;  /* 0x000000000000781c */ /* 0x000fe40003f0e828 */
[----:B------:R-:W-:Y:S01]  /*54a0*/  LDSM.16.M88.4 R144, [R0+0xd900] ;  /* 0x00d900000090783b */ /* 0x000fe20000000200 */
[C---:B------:R-:W-:Y:S02]  /*54b0*/  IADD3 R215, R214.reuse, c[0x0][0x328], RZ ;  /* 0x0000ca00d6d77a10 */ /* 0x040fe40007ffe0ff */
[----:B------:R-:W-:Y:S02]  /*54c0*/  IADD3 R214, R214, UR16, RZ ;  /* 0x00000010d6d67c10 */ /* 0x000fe4000fffe0ff */
[C---:B------:R-:W-:Y:S01]  /*54d0*/  HMMA.16816.F32 R20, R152.reuse, R160, R20 ;  /* 0x000000a09814723c */ /* 0x040fe20000001814 */
[----:B------:R-:W-:Y:S05]  /*54e0*/  LDSM.16.M88.4 R176, [R2+0xc900] ;  /* 0x00c9000002b0783b */ /* 0x000fea0000000200 */
[----:B------:R-:W0:Y:S02]  /*54f0*/  LDGDEPBAR ;  /* 0x00000000000079af */ /* 0x000e240000000000 */
[C---:B------:R-:W-:Y:S03]  /*5500*/  HMMA.16816.F32 R24, R152.reuse, R162, R24 ;  /* 0x000000a29818723c */ /* 0x040fe60000001818 */
[----:B------:R-:W-:Y:S05]  /*5510*/  LDSM.16.M88.4 R160, [R184+UR4+0xf100] ;  /* 0x00f10004b8a0783b */ /* 0x000fea0008000200 */
[C---:B------:R-:W-:Y:S01]  /*5520*/  HMMA.16816.F32 R28, R152.reuse, R164, R28 ;  /* 0x000000a4981c723c */ /* 0x040fe2000000181c */
[----:B------:R-:W2:Y:S07]  /*5530*/  SHFL.IDX PT, R218, R213, RZ, 0x1c1f ;  /* 0x001c1fffd5da7589 */ /* 0x000eae00000e0000 */
[----:B------:R-:W-:Y:S01]  /*5540*/  HMMA.16816.F32 R32, R152, R166, R32 ;  /* 0x000000a69820723c */ /* 0x000fe20000001820 */
[----:B------:R-:W3:Y:S05]  /*5550*/  LDSM.16.M88.4 R152, [R2+0xd100] ;  /* 0x00d100000298783b */ /* 0x000eea0000000200 */
[----:B------:R-:W-:Y:S02]  /*5560*/  LDSM.16.M88.4 R164, [R184+UR4+0xf900] ;  /* 0x00f90004b8a4783b */ /* 0x000fe40008000200 */
[C---:B-1----:R-:W-:Y:S08]  /*5570*/  HMMA.16816.F32 R4, R148.reuse, R168, R4 ;  /* 0x000000a89404723c */ /* 0x042ff00000001804 */
[C---:B------:R-:W-:Y:S01]  /*5580*/  HMMA.16816.F32 R8, R148.reuse, R170, R8 ;  /* 0x000000aa9408723c */ /* 0x040fe20000001808 */
[----:B------:R-:W-:Y:S03]  /*5590*/  LDSM.16.M88.4 R168, [R133+0xe100] ;  /* 0x00e1000085a8783b */ /* 0x000fe60000000200 */
[--C-:B--2---:R-:W-:Y:S02]  /*55a0*/  IMAD.IADD R217, R215, 0x1, R218.reuse ;  /* 0x00000001d7d97824 */ /* 0x104fe400078e02da */
[----:B------:R-:W-:Y:S02]  /*55b0*/  IMAD.IADD R216, R214, 0x1, R218 ;  /* 0x00000001d6d87824 */ /* 0x000fe400078e02da */
[C---:B------:R-:W-:Y:S08]  /*55c0*/  HMMA.16816.F32 R12, R148.reuse, R136, R12 ;  /* 0x00000088940c723c */ /* 0x040ff0000000180c */
[C---:B------:R-:W-:Y:S01]  /*55d0*/  HMMA.16816.F32 R16, R148.reuse, R138, R16 ;  /* 0x0000008a9410723c */ /* 0x040fe20000001810 */
[----:B------:R-:W1:Y:S07]  /*55e0*/  LDSM.16.M88.4 R136, [R2+0xd900] ;  /* 0x00d900000288783b */ /* 0x000e6e0000000200 */
[C---:B------:R-:W-:Y:S08]  /*55f0*/  HMMA.16816.F32 R20, R148.reuse, R140, R20 ;  /* 0x0000008c9414723c */ /* 0x040ff00000001814 */
[C---:B------:R-:W-:Y:S01]  /*5600*/  HMMA.16816.F32 R24, R148.reuse, R142, R24 ;  /* 0x0000008e9418723c */ /* 0x040fe20000001818 */
[----:B------:R-:W-:Y:S07]  /*5610*/  LDSM.16.M88.4 R140, [R186+0x4000] ;  /* 0x00400000ba8c783b */ /* 0x000fee0000000200 */
[C---:B------:R-:W-:Y:S08]  /*5620*/  HMMA.16816.F32 R28, R148.reuse, R144, R28 ;  /* 0x00000090941c723c */ /* 0x040ff0000000181c */
[----:B------:R-:W-:Y:S01]  /*5630*/  HMMA.16816.F32 R32, R148, R146, R32 ;  /* 0x000000929420723c */ /* 0x000fe20000001820 */
[----:B------:R-:W2:Y:S05]  /*5640*/  LDSM.16.M88.4 R144, [R184+UR4+0xe100] ;  /* 0x00e10004b890783b */ /* 0x000eaa0008000200 */
[----:B------:R-:W4:Y:S02]  /*5650*/  LDSM.16.M88.4 R148, [R184+UR4+0xe900] ;  /* 0x00e90004b894783b */ /* 0x000f240008000200 */
[C---:B------:R-:W-:Y:S08]  /*5660*/  HMMA.16816.F32 R4, R156.reuse, R172, R4 ;  /* 0x000000ac9c04723c */ /* 0x040ff00000001804 */
[C---:B------:R-:W-:Y:S01]  /*5670*/  HMMA.16816.F32 R8, R156.reuse, R174, R8 ;  /* 0x000000ae9c08723c */ /* 0x040fe20000001808 */
[----:B------:R-:W-:Y:S07]  /*5680*/  LDSM.16.M88.4 R172, [R182+0x8000] ;  /* 0x00800000b6ac783b */ /* 0x000fee0000000200 */
[C---:B------:R-:W-:Y:S08]  /*5690*/  HMMA.16816.F32 R12, R156.reuse, R176, R12 ;  /* 0x000000b09c0c723c */ /* 0x040ff0000000180c */
[C---:B------:R-:W-:Y:S01]  /*56a0*/  HMMA.16816.F32 R16, R156.reuse, R178, R16 ;  /* 0x000000b29c10723c */ /* 0x040fe20000001810 */
[----:B------:R-:W-:Y:S07]  /*56b0*/  LDSM.16.M88.4 R176, [R133+0x10100] ;  /* 0x0101000085b0783b */ /* 0x000fee0000000200 */
[C---:B---3--:R-:W-:Y:S08]  /*56c0*/  HMMA.16816.F32 R20, R156.reuse, R152, R20 ;  /* 0x000000989c14723c */ /* 0x048ff00000001814 */
[C---:B------:R-:W-:Y:S01]  /*56d0*/  HMMA.16816.F32 R24, R156.reuse, R154, R24 ;  /* 0x0000009a9c18723c */ /* 0x040fe20000001818 */
[----:B------:R-:W3:Y:S07]  /*56e0*/  LDSM.16.M88.4 R152, [R182+0x4000] ;  /* 0x00400000b698783b */ /* 0x000eee0000000200 */
[C---:B-1----:R-:W-:Y:S08]  /*56f0*/  HMMA.16816.F32 R28, R156.reuse, R136, R28 ;  /* 0x000000889c1c723c */ /* 0x042ff0000000181c */
[----:B------:R-:W-:Y:S01]  /*5700*/  HMMA.16816.F32 R32, R156, R138, R32 ;  /* 0x0000008a9c20723c */ /* 0x000fe20000001820 */
[----:B------:R-:W1:Y:S05]  /*5710*/  LDSM.16.M88.4 R136, [R133+0xe900] ;  /* 0x00e900008588783b */ /* 0x000e6a0000000200 */
[----:B------:R-:W-:Y:S02]  /*5720*/  LDSM.16.M88.4 R156, [R133+0xf900] ;  /* 0x00f90000859c783b */ /* 0x000fe40000000200 */
[C---:B--2---:R-:W-:Y:S08]  /*5730*/  HMMA.16816.F32 R4, R140.reuse, R144, R4 ;  /* 0x000000908c04723c */ /* 0x044ff00000001804 */
[C---:B------:R-:W-:Y:S01]  /*5740*/  HMMA.16816.F32 R8, R140.reuse, R146, R8 ;  /* 0x000000928c08723c */ /* 0x040fe20000001808 */
[----:B------:R-:W2:Y:S07]  /*5750*/  LDSM.16.M88.4 R144, [R133+0xf100] ;  /* 0x00f100008590783b */ /* 0x000eae0000000200 */
        /* <DEDUP_REMOVED lines=8> */
[----:B------:R-:W4:Y:S05]  /*57e0*/  LDSM.16.M88.4 R140, [R181+0x4000] ;  /* 0x00400000b58c783b */ /* 0x000f2a0000000200 */
[----:B------:R-:W5:Y:S02]  /*57f0*/  LDSM.16.M88.4 R164, [R0+0xf100] ;  /* 0x00f1000000a4783b */ /* 0x000f640000000200 */
[C---:B---3--:R-:W-:Y:S08]  /*5800*/  HMMA.16816.F32 R4, R152.reuse, R168, R4 ;  /* 0x000000a89804723c */ /* 0x048ff00000001804 */
[C---:B------:R-:W-:Y:S01]  /*5810*/  HMMA.16816.F32 R8, R152.reuse, R170, R8 ;  /* 0x000000aa9808723c */ /* 0x040fe20000001808 */
[----:B------:R-:W3:Y:S07]  /*5820*/  LDSM.16.M88.4 R168, [R0+0xf900] ;  /* 0x00f9000000a8783b */ /* 0x000eee0000000200 */
[C---:B-1----:R-:W-:Y:S08]  /*5830*/  HMMA.16816.F32 R12, R152.reuse, R136, R12 ;  /* 0x00000088980c723c */ /* 0x042ff0000000180c */
[C---:B------:R-:W-:Y:S01]  /*5840*/  HMMA.16816.F32 R16, R152.reuse, R138, R16 ;  /* 0x0000008a9810723c */ /* 0x040fe20000001810 */
[----:B------:R-:W-:Y:S07]  /*5850*/  LDSM.16.M88.4 R136, [R180+0x4000] ;  /* 0x00400000b488783b */ /* 0x000fee0000000200 */
[C---:B--2---:R-:W-:Y:S08]  /*5860*/  HMMA.16816.F32 R20, R152.reuse, R144, R20 ;  /* 0x000000909814723c */ /* 0x044ff00000001814 */
        /* <DEDUP_REMOVED lines=9> */
[C---:B------:R-:W-:Y:S08]  /*5900*/  HMMA.16816.F32 R12, R140.reuse, R160, R12 ;  /* 0x000000a08c0c723c */ /* 0x040ff0000000180c */
[C---:B------:R-:W-:Y:S01]  /*5910*/  HMMA.16816.F32 R16, R140.reuse, R162, R16 ;  /* 0x000000a28c10723c */ /* 0x040fe20000001810 */
[----:B------:R-:W-:Y:S07]  /*5920*/  LDSM.16.M88.4 R160, [R184+UR4+0x10100] ;  /* 0x01010004b8a0783b */ /* 0x000fee0008000200 */
[C---:B-----5:R-:W-:Y:S08]  /*5930*/  HMMA.16816.F32 R20, R140.reuse, R164, R20 ;  /* 0x000000a48c14723c */ /* 0x060ff00000001814 */
[C---:B------:R-:W-:Y:S01]  /*5940*/  HMMA.16816.F32 R24, R140.reuse, R166, R24 ;  /* 0x000000a68c18723c */ /* 0x040fe20000001818 */
[----:B------:R-:W-:Y:S07]  /*5950*/  LDSM.16.M88.4 R164, [R184+UR4+0x10900] ;  /* 0x01090004b8a4783b */ /* 0x000fee0008000200 */
[C---:B---3--:R-:W-:Y:S08]  /*5960*/  HMMA.16816.F32 R28, R140.reuse, R168, R28 ;  /* 0x000000a88c1c723c */ /* 0x048ff0000000181c */
[----:B------:R-:W-:Y:S01]  /*5970*/  HMMA.16816.F32 R32, R140, R170, R32 ;  /* 0x000000aa8c20723c */ /* 0x000fe20000001820 */
[----:B------:R-:W3:Y:S05]  /*5980*/  LDSM.16.M88.4 R140, [R187+0xf900] ;  /* 0x00f90000bb8c783b */ /* 0x000eea0000000200 */
[----:B------:R-:W-:Y:S02]  /*5990*/  LDSM.16.M88.4 R168, [R184+UR4+0x11900] ;  /* 0x01190004b8a8783b */ /* 0x000fe40008000200 */
[C---:B-1----:R-:W-:Y:S08]  /*59a0*/  HMMA.16816.F32 R4, R136.reuse, R144, R4 ;  /* 0x000000908804723c */ /* 0x042ff00000001804 */
[C---:B------:R-:W-:Y:S01]  /*59b0*/  HMMA.16816.F32 R8, R136.reuse, R146, R8 ;  /* 0x000000928808723c */ /* 0x040fe20000001808 */
[----:B------:R-:W1:Y:S07]  /*59c0*/  LDSM.16.M88.4 R144, [R184+UR4+0x11100] ;  /* 0x01110004b890783b */ /* 0x000e6e0008000200 */
[C---:B--2---:R-:W-:Y:S08]  /*59d0*/  HMMA.16816.F32 R12, R136.reuse, R152, R12 ;  /* 0x00000098880c723c */ /* 0x044ff0000000180c */
[C---:B------:R-:W-:Y:S01]  /*59e0*/  HMMA.16816.F32 R16, R136.reuse, R154, R16 ;  /* 0x0000009a8810723c */ /* 0x040fe20000001810 */
[----:B------:R-:W-:Y:S07]  /*59f0*/  LDSM.16.M88.4 R152, [R181+0x8000] ;  /* 0x00800000b598783b */ /* 0x000fee0000000200 */
[C---:B----4-:R-:W-:Y:S08]  /*5a00*/  HMMA.16816.F32 R20, R136.reuse, R148, R20 ;  /* 0x000000948814723c */ /* 0x050ff00000001814 */
[C---:B------:R-:W-:Y:S01]  /*5a10*/  HMMA.16816.F32 R24, R136.reuse, R150, R24 ;  /* 0x000000968818723c */ /* 0x040fe20000001818 */
[----:B------:R-:W-:Y:S07]  /*5a20*/  LDSM.16.M88.4 R148, [R133+0x11900] ;  /* 0x011900008594783b */ /* 0x000fee0000000200 */
[C---:B---3--:R-:W-:Y:S08]  /*5a30*/  HMMA.16816.F32 R28, R136.reuse, R140, R28 ;  /* 0x0000008c881c723c */ /* 0x048ff0000000181c */
[----:B------:R-:W-:Y:S01]  /*5a40*/  HMMA.16816.F32 R32, R136, R142, R32 ;  /* 0x0000008e8820723c */ /* 0x000fe20000001820 */
[----:B------:R-:W2:Y:S05]  /*5a50*/  LDSM.16.M88.4 R136, [R133+0x10900] ;  /* 0x010900008588783b */ /* 0x000eaa0000000200 */
[----:B------:R-:W3:Y:S02]  /*5a60*/  LDSM.16.M88.4 R140, [R133+0x11100] ;  /* 0x01110000858c783b */ /* 0x000ee40000000200 */
[C---:B------:R-:W-:Y:S08]  /*5a70*/  HMMA.16816.F32 R4, R156.reuse, R160, R4 ;  /* 0x000000a09c04723c */ /* 0x040ff00000001804 */
        /* <DEDUP_REMOVED lines=10> */
[----:B------:R-:W5:Y:S07]  /*5b20*/  LDSM.16.M88.4 R156, [R0+0x11100] ;  /* 0x01110000009c783b */ /* 0x000f6e0000000200 */
[C---:B------:R-:W-:Y:S08]  /*5b30*/  HMMA.16816.F32 R4, R172.reuse, R176, R4 ;  /* 0x000000b0ac04723c */ /* 0x040ff00000001804 */
[C---:B------:R-:W-:Y:S08]  /*5b40*/  HMMA.16816.F32 R8, R172.reuse, R178, R8 ;  /* 0x000000b2ac08723c */ /* 0x040ff00000001808 */
        /* <DEDUP_REMOVED lines=15> */
[C---:B-----5:R-:W-:Y:S08]  /*5c40*/  HMMA.16816.F32 R20, R152.reuse, R156, R20 ;  /* 0x0000009c9814723c */ /* 0x060ff00000001814 */
[C---:B------:R-:W-:Y:S08]  /*5c50*/  HMMA.16816.F32 R24, R152.reuse, R158, R24 ;  /* 0x0000009e9818723c */ /* 0x040ff00000001818 */
[C---:B--2---:R-:W-:Y:S08]  /*5c60*/  HMMA.16816.F32 R28, R152.reuse, R136, R28 ;  /* 0x00000088981c723c */ /* 0x044ff0000000181c */
[----:B------:R-:W-:Y:S08]  /*5c70*/  HMMA.16816.F32 R32, R152, R138, R32 ;  /* 0x0000008a9820723c */ /* 0x000ff00000001820 */
[C---:B---3--:R-:W-:Y:S08]  /*5c80*/  HMMA.16816.F32 R4, R140.reuse, R148, R4 ;  /* 0x000000948c04723c */ /* 0x048ff00000001804 */
[C---:B------:R-:W-:Y:S08]  /*5c90*/  HMMA.16816.F32 R8, R140.reuse, R150, R8 ;  /* 0x000000968c08723c */ /* 0x040ff00000001808 */
[C---:B----4-:R-:W-:Y:S08]  /*5ca0*/  HMMA.16816.F32 R12, R140.reuse, R160, R12 ;  /* 0x000000a08c0c723c */ /* 0x050ff0000000180c */
[C---:B------:R-:W-:Y:S08]  /*5cb0*/  HMMA.16816.F32 R16, R140.reuse, R162, R16 ;  /* 0x000000a28c10723c */ /* 0x040ff00000001810 */
[C---:B------:R-:W-:Y:S08]  /*5cc0*/  HMMA.16816.F32 R20, R140.reuse, R164, R20 ;  /* 0x000000a48c14723c */ /* 0x040ff00000001814 */
[C---:B------:R-:W-:Y:S08]  /*5cd0*/  HMMA.16816.F32 R24, R140.reuse, R166, R24 ;  /* 0x000000a68c18723c */ /* 0x040ff00000001818 */
[C---:B-1----:R-:W-:Y:S08]  /*5ce0*/  HMMA.16816.F32 R28, R140.reuse, R144, R28 ;  /* 0x000000908c1c723c */ /* 0x042ff0000000181c */
[----:B------:R-:W-:Y:S01]  /*5cf0*/  HMMA.16816.F32 R32, R140, R146, R32 ;  /* 0x000000928c20723c */ /* 0x000fe20000001820 */
[----:B------:R-:W-:-:S07]  /*5d00*/  @P0 BRA `(.L_x_806) ;  /* 0x000001a000000947 */ /* 0x000fce0003800000 */
        /* <DEDUP_REMOVED lines=14> */
.L_x_808:
[----:B------:R-:W-:Y:S04]  /*5df0*/  MOV R0, c[0x0][0x32c] ;  /* 0x0000cb0000007a02 */ /* 0x000fe80000000f00 */
[----:B------:R-:W-:Y:S11]  /*5e00*/  ISETP.NE.AND P0, PT, R0, 0x1, PT ;  /* 0x000000010000780c */ /* 0x000ff60003f05270 */
[----:B------:R-:W-:Y:S02]  /*5e10*/  @!UPT UIADD3 URZ, URZ, URZ, URZ ;  /* 0x0000003f3f3ff290 */ /* 0x000fe4000fffe03f */
[----:B------:R-:W-:Y:S05]  /*5e20*/  @P0 IMAD.HI.U32 R0, R133, c[0x0][0x330], RZ ;  /* 0x0000cc0085000a27 */ /* 0x000fea00078e00ff */
[----:B------:R-:W-:Y:S02]  /*5e30*/  @P0 SHF.R.U32.HI R133, RZ, c[0x0][0x334], R0 ;  /* 0x0000cd00ff850a19 */ /* 0x000fe40000011600 */
.L_x_809:
[----:B------:R-:W-:Y:S05]  /*5e40*/  BSYNC B0 ;  /* 0x0000000000007941 */ /* 0x000fea0003800000 */
.L_x_807:
[----:B------:R-:W-:Y:S04]  /*5e50*/  IMAD.MOV.U32 R0, RZ, RZ, c[0x0][0x32c] ;  /* 0x0000cb00ff007624 */ /* 0x000fe800078e00ff */
[----:B------:R-:W-:Y:S04]  /*5e60*/  IMAD R0, R133, R0, -UR6 ;  /* 0x8000000685007e24 */ /* 0x000fe8000f8e0200 */
[----:B------:R-:W-:Y:S05]  /*5e70*/  IMAD.IADD R133, R0, 0x1, -R197 ;  /* 0x0000000100857824 */ /* 0x000fea00078e0ac5 */
[----:B------:R-:W-:Y:S02]  /*5e80*/  IADD3 R0, R133, c[0x0][0x32c], RZ ;  /* 0x0000cb0085007a10 */ /* 0x000fe40007ffe0ff */
[----:B------:R-:W-:Y:S02]  /*5e90*/  IMNMX R216, R216, R133, !PT ;  /* 0x00000085d8d87217 */ /* 0x000fe40007800200 */
[----:B------:R-:W-:Y:S02]  /*5ea0*/  IMNMX R217, R217, R0, PT ;  /* 0x00000000d9d97217 */ /* 0x000fe40003800200 */
.L_x_806:
[----:B------:R-:W-:Y:S01]  /*5eb0*/  UISETP.GT.AND UP0, UPT, UR17, -0x1, UPT ;  /* 0xffffffff1100788c */ /* 0x000fe2000bf04270 */
[----:B------:R-:W1:Y:S05]  /*5ec0*/  SHFL.IDX PT, R2, R213, 0x1, 0x1c1f ;  /* 0x003c1f00d5027f89 */ /* 0x000e6a00000e0000 */
[----:B------:R-:W-:Y:S04]  /*5ed0*/  PLOP3.LUT P0, PT, PT, PT, UP0, 0x80, 0x0 ;  /* 0x000000000000781c */ /* 0x000fe80003f0f008 */
[C---:B------:R-:W-:Y:S02]  /*5ee0*/  ISETP.GT.AND P4, PT, R216.reuse, 0x1, P0 ;  /* 0x00000001d800780c */ /* 0x040fe40000784270 */
[C---:B------:R-:W-:Y:S02]  /*5ef0*/  ISETP.GT.AND P5, PT, R216.reuse, RZ, P0 ;  /* 0x000000ffd800720c */ /* 0x040fe400007a4270 */
        /* <DEDUP_REMOVED lines=20> */
[C---:B------:R-:W-:Y:S02]  /*6040*/  ISETP.GT.AND P4, PT, R216.reuse, 0x28, P0 ;  /* 0x00000028d800780c */ /* 0x040fe40000784270 */
        /* <DEDUP_REMOVED lines=43> */
.L_x_812:
[----:B------:R-:W-:Y:S04]  /*6300*/  MOV R2, c[0x0][0x32c] ;  /* 0x0000cb0000027a02 */ /* 0x000fe80000000f00 */
[----:B------:R-:W-:Y:S11]  /*6310*/  ISETP.NE.AND P4, PT, R2, 0x1, PT ;  /* 0x000000010200780c */ /* 0x000ff60003f85270 */
[----:B------:R-:W-:Y:S02]  /*6320*/  @!UPT UIADD3 URZ, URZ, URZ, URZ ;  /* 0x0000003f3f3ff290 */ /* 0x000fe4000fffe03f */
[----:B------:R-:W-:Y:S05]  /*6330*/  @P4 IMAD.HI.U32 R2, R13, c[0x0][0x330], RZ ;  /* 0x0000cc000d024a27 */ /* 0x000fea00078e00ff */
[----:B------:R-:W-:Y:S02]  /*6340*/  @P4 SHF.R.U32.HI R13, RZ, c[0x0][0x334], R2 ;  /* 0x0000cd00ff0d4a19 */ /* 0x000fe40000011602 */
.L_x_813:
[----:B------:R-:W-:Y:S05]  /*6350*/  BSYNC B0 ;  /* 0x0000000000007941 */ /* 0x000fea0003800000 */
.L_x_811:
[----:B------:R-:W-:Y:S04]  /*6360*/  IMAD.MOV.U32 R2, RZ, RZ, c[0x0][0x32c] ;  /* 0x0000cb00ff027624 */ /* 0x000fe800078e00ff */
[----:B------:R-:W-:Y:S04]  /*6370*/  IMAD R2, R13, R2, -UR6 ;  /* 0x800000060d027e24 */ /* 0x000fe8000f8e0202 */
[----:B------:R-:W-:Y:S05]  /*6380*/  IMAD.IADD R17, R2, 0x1, -R197 ;  /* 0x0000000102117824 */ /* 0x000fea00078e0ac5 */
[----:B------:R-:W-:Y:S02]  /*6390*/  IADD3 R13, R17, c[0x0][0x32c], RZ ;  /* 0x0000cb00110d7a10 */ /* 0x000fe40007ffe0ff */
[----:B------:R-:W-:Y:S02]  /*63a0*/  IMNMX R214, R214, R17, !PT ;  /* 0x00000011d6d67217 */ /* 0x000fe40007800200 */
[----:B------:R-:W-:Y:S02]  /*63b0*/  IMNMX R0, R0, R13, PT ;  /* 0x0000000d00007217 */ /* 0x000fe40003800200 */
.L_x_810:
[----:B------:R-:W-:Y:S01]  /*63c0*/  FMNMX.FTZ R2, R137, R132, !PT ;  /* 0x0000008489027209 */ /* 0x000fe20007810000 */
[----:B------:R-:W-:Y:S04]  /*63d0*/  DEPBAR.LE SB0, 0x2 ;  /* 0x000080800000791a */ /* 0x000fe80000000000 */
[----:B------:R-:W-:Y:S01]  /*63e0*/  BAR.SYNC.DEFER_BLOCKING 0x0 ;  /* 0x0000000000007b1d */ /* 0x000fe20000010000 */
[----:B------:R-:W-:Y:S01]  /*63f0*/  ISETP.GT.AND P6, PT, R214, RZ, P0 ;  /* 0x000000ffd600720c */ /* 0x000fe200007c4270 */
[----:B------:R-:W-:Y:S01]  /*6400*/  UIADD3 UR22, UR17, -0x2, URZ ;  /* 0xfffffffe11167890 */ /* 0x000fe2000fffe03f */
[----:B------:R-:W-:Y:S02]  /*6410*/  FMNMX.FTZ R2, R133, R2, !PT ;  /* 0x0000000285027209 */ /* 0x000fe40007810000 */
[----:B------:R-:W-:Y:S01]  /*6420*/  ISETP.LT.OR P6, PT, R0, 0x1, P6 ;  /* 0x000000010000780c */ /* 0x000fe200037c1670 */
[----:B------:R-:W-:Y:S01]  /*6430*/  UISETP.GE.AND UP1, UPT, UR22, UR10, UPT ;  /* 0x0000000a1600728c */ /* 0x000fe2000bf26270 */
[----:B------:R-:W-:Y:S02]  /*6440*/  ISETP.GT.AND P5, PT, R214, 0x1, P0 ;  /* 0x00000001d600780c */ /* 0x000fe400007a4270 */
[----:B------:R-:W-:Y:S02]  /*6450*/  FMNMX.FTZ R2, R5, R2, !PT ;  /* 0x0000000205027209 */ /* 0x000fe40007810000 */
[----:B------:R-:W-:Y:S02]  /*6460*/  FSEL R12, R6, -INF , !P6 ;  /* 0xff800000060c7808 */ /* 0x000fe40007000000 */
[----:B------:R-:W-:Y:S02]  /*6470*/  ISETP.LT.OR P5, PT, R0, 0x2, P5 ;  /* 0x000000020000780c */ /* 0x000fe40002fa1670 */
[----:B------:R-:W-:Y:S02]  /*6480*/  ISETP.GT.AND P4, PT, R214, 0x8, P0 ;  /* 0x00000008d600780c */ /* 0x000fe40000784270 */
[----:B------:R-:W-:Y:S01]  /*6490*/  FMNMX.FTZ R2, R9, R2, !PT ;  /* 0x0000000209027209 */ /* 0x000fe20007810000 */
[----:B------:R-:W-:Y:S01]  /*64a0*/  @UP1 USHF.R.S32.HI UR23, URZ, 0x1f, UR22 ;  /* 0x0000001f3f171899 */ /* 0x000fe20008011416 */
[----:B------:R-:W-:Y:S02]  /*64b0*/  FSEL R8, R7, -INF , !P5 ;  /* 0xff80000007087808 */ /* 0x000fe40006800000 */
[----:B------:R-:W-:Y:S02]  /*64c0*/  FMNMX.FTZ R7, R12, R3, !PT ;  /* 0x000000030c077209 */ /* 0x000fe40007810000 */
[----:B------:R-:W-:Y:S02]  /*64d0*/  ISETP.LT.OR P4, PT, R0, 0x9, P4 ;  /* 0x000000090000780c */ /* 0x000fe40002781670 */
[----:B------:R-:W-:Y:S02]  /*64e0*/  ISETP.GT.AND P6, PT, R214, 0x9, P0 ;  /* 0x00000009d600780c */ /* 0x000fe400007c4270 */
[----:B------:R-:W-:Y:S02]  /*64f0*/  FMNMX.FTZ R2, R165, R2, !PT ;  /* 0x00000002a5027209 */ /* 0x000fe40007810000 */
[----:B------:R-:W-:Y:S02]  /*6500*/  ISETP.LT.OR P6, PT, R0, 0xa, P6 ;  /* 0x0000000a0000780c */ /* 0x000fe400037c1670 */
[----:B------:R-:W-:Y:S02]  /*6510*/  FSEL R10, R10, -INF , !P4 ;  /* 0xff8000000a0a7808 */ /* 0x000fe40006000000 */
[----:B------:R-:W-:Y:S02]  /*6520*/  FMNMX.FTZ R7, R8, R7, !PT ;  /* 0x0000000708077209 */ /* 0x000fe40007810000 */
[C---:B------:R-:W-:Y:S02]  /*6530*/  ISETP.GT.AND P5, PT, R214.reuse, 0x10, P0 ;  /* 0x00000010d600780c */ /* 0x040fe400007a4270 */
        /* <DEDUP_REMOVED lines=13> */
[C---:B------:R-:W-:Y:S02]  /*6610*/  ISETP.LT.OR P5, PT, R0.reuse, 0x19, P5 ;  /* 0x000000190000780c */ /* 0x040fe40002fa1670 */
[----:B------:R-:W-:Y:S02]  /*6620*/  ISETP.LT.OR P4, PT, R0, 0x1a, P4 ;  /* 0x0000001a0000780c */ /* 0x000fe40002781670 */
[----:B------:R-:W-:Y:S02]  /*6630*/  FMNMX.FTZ R11, R172, R7, !PT ;  /* 0x00000007ac0b7209 */ /* 0x000fe40007810000 */
[----:B------:R-:W-:Y:S02]  /*6640*/  FMNMX.FTZ R2, R177, R2, !PT ;  /* 0x00000002b1027209 */ /* 0x000fe40007810000 */
[----:B------:R-:W-:Y:S02]  /*6650*/  FSEL R142, R18, -INF , !P5 ;  /* 0xff800000128e7808 */ /* 0x000fe40006800000 */
[----:B------:R-:W-:Y:S02]  /*6660*/  FSEL R140, R19, -INF , !P4 ;  /* 0xff800000138c7808 */ /* 0x000fe40006000000 */
[----:B------:R-:W-:Y:S02]  /*6670*/  FMNMX.FTZ R11, R170, R11, !PT ;  /* 0x0000000baa0b7209 */ /* 0x000fe40007810000 */
[----:B------:R-:W-:Y:S02]  /*6680*/  ISETP.GT.AND P4, PT, R214, 0x20, P0 ;  /* 0x00000020d600780c */ /* 0x000fe40000784270 */
[----:B------:R-:W-:Y:S02]  /*6690*/  FMNMX.FTZ R2, R175, R2, !PT ;  /* 0x00000002af027209 */ /* 0x000fe40007810000 */
        /* <DEDUP_REMOVED lines=10> */
[----:B------:R-:W-:Y:S02]  /*6740*/  ISETP.LT.OR P5, PT, R0, 0x29, P5 ;  /* 0x000000290000780c */ /* 0x000fe40002fa1670 */
[----:B------:R-:W-:Y:S02]  /*6750*/  FMNMX.FTZ R11, R178, R11, !PT ;  /* 0x0000000bb20b7209 */ /* 0x000fe40007810000 */
[----:B------:R-:W-:Y:S02]  /*6760*/  ISETP.GT.AND P4, PT, R214, 0x29, P0 ;  /* 0x00000029d600780c */ /* 0x000fe40000784270 */
[----:B------:R-:W-:Y:S02]  /*6770*/  FMNMX.FTZ R2, R153, R2, !PT ;  /* 0x0000000299027209 */ /* 0x000fe40007810000 */
[----:B------:R-:W-:Y:S02]  /*6780*/  ISETP.LT.OR P4, PT, R0, 0x2a, P4 ;  /* 0x0000002a0000780c */ /* 0x000fe40002781670 */
[----:B------:R-:W-:Y:S02]  /*6790*/  FSEL R174, R26, -INF , !P5 ;  /* 0xff8000001aae7808 */ /* 0x000fe40006800000 */
[----:B------:R-:W-:Y:S02]  /*67a0*/  ISETP.GT.AND P6, PT, R214, 0x30, P0 ;  /* 0x00000030d600780c */ /* 0x000fe400007c4270 */
[----:B------:R-:W-:Y:S02]  /*67b0*/  FMNMX.FTZ R11, R176, R11, !PT ;  /* 0x0000000bb00b7209 */ /* 0x000fe40007810000 */
[----:B------:R-:W-:Y:S02]  /*67c0*/  FMNMX.FTZ R2, R151, R2, !PT ;  /* 0x0000000297027209 */ /* 0x000fe40007810000 */
[----:B------:R-:W-:Y:S02]  /*67d0*/  FSEL R154, R27, -INF , !P4 ;  /* 0xff8000001b9a7808 */ /* 0x000fe40006000000 */
[----:B------:R-:W-:Y:S02]  /*67e0*/  ISETP.LT.OR P6, PT, R0, 0x31, P6 ;  /* 0x000000310000780c */ /* 0x000fe400037c1670 */
        /* <DEDUP_REMOVED lines=9> */
[----:B------:R-:W-:Y:S01]  /*6880*/  FMNMX.FTZ R11, R150, R11, !PT ;  /* 0x0000000b960b7209 */ /* 0x000fe20007810000 */
[----:B------:R-:W1:Y:S01]  /*6890*/  SHFL.BFLY PT, R2, R7, 0x2, 0x1f ;  /* 0x0c401f0007027f89 */ /* 0x000e6200000e0000 */
[----:B------:R-:W-:Y:S01]  /*68a0*/  ISETP.LT.OR P4, PT, R0, 0x39, P4 ;  /* 0x000000390000780c */ /* 0x000fe20002781670 */
[----:B------:R-:W-:Y:S01]  /*68b0*/  ULDC.64 UR6, c[0x0][0x1e0] ;  /* 0x0000780000067ab9 */ /* 0x000fe20000000a00 */
[----:B------:R-:W-:Y:S02]  /*68c0*/  ISETP.GT.AND P0, PT, R214, 0x39, P0 ;  /* 0x00000039d600780c */ /* 0x000fe40000704270 */
[----:B------:R-:W-:Y:S02]  /*68d0*/  FSEL R146, R34, -INF , !P4 ;  /* 0xff80000022927808 */ /* 0x000fe40006000000 */
[----:B------:R-:W-:Y:S01]  /*68e0*/  FMNMX.FTZ R11, R148, R11, !PT ;  /* 0x0000000b940b7209 */ /* 0x000fe20007810000 */
[----:B------:R-:W-:Y:S01]  /*68f0*/  LDSM.16.MT88.4 R28, [R134+UR4+0x100] ;  /* 0x00010004861c783b */ /* 0x000fe20008004200 */
[----:B------:R-:W-:Y:S01]  /*6900*/  ISETP.LT.OR P0, PT, R0, 0x3a, P0 ;  /* 0x0000003a0000780c */ /* 0x000fe20000701670 */
[----:B------:R-:W-:Y:S01]  /*6910*/  @UP1 UIMAD UR23, UR23, UR6, URZ ;  /* 0x00000006171712a4 */ /* 0x000fe2000f8e023f */
[----:B------:R-:W-:Y:S01]  /*6920*/  FMNMX.FTZ R15, R146, R11, !PT ;  /* 0x0000000b920f7209 */ /* 0x000fe20007810000 */
[----:B------:R-:W-:Y:S01]  /*6930*/  @UP1 UIMAD.WIDE.U32 UR24, UR22, UR6, URZ ;  /* 0x00000006161812a5 */ /* 0x000fe2000f8e003f */
[----:B------:R-:W-:Y:S01]  /*6940*/  FSEL R144, R35, -INF , !P0 ;  /* 0xff80000023907808 */ /* 0x000fe20004000000 */
[----:B------:R-:W-:Y:S01]  /*6950*/  @UP1 UIMAD UR23, UR22, UR7, UR23 ;  /* 0x00000007161712a4 */ /* 0x000fe2000f8e0217 */
[----:B------:R-:W-:Y:S01]  /*6960*/  IADD3 R16, R134, UR4, RZ ;  /* 0x0000000486107c10 */ /* 0x000fe2000fffe0ff */
[----:B------:R-:W-:Y:S01]  /*6970*/  @UP1 USHF.L.U32 UR6, UR24, 0x6, URZ ;  /* 0x0000000618061899 */ /* 0x000fe2000800063f */
[----:B------:R-:W-:Y:S01]  /*6980*/  FMNMX.FTZ R13, R144, R15, !PT ;  /* 0x0000000f900d7209 */ /* 0x000fe20007810000 */
[----:B------:R-:W-:Y:S01]  /*6990*/  @UP1 UIADD3 UR23, UR25, UR23, URZ ;  /* 0x0000001719171290 */ /* 0x000fe2000fffe03f */
[----:B------:R-:W-:Y:S01]  /*69a0*/  IADD3 R156, R183, R16, RZ ;  /* 0x00000010b79c7210 */ /* 0x000fe20007ffe0ff */
[----:B------:R-:W-:Y:S02]  /*69b0*/  @UP1 UIADD3 UR7, UP0, UR14, UR6, URZ ;  /* 0x000000060e071290 */ /* 0x000fe4000ff1e03f */
[----:B------:R-:W2:Y:S01]  /*69c0*/  SHFL.BFLY PT, R0, R13, 0x2, 0x1f ;  /* 0x0c401f000d007f89 */ /* 0x000ea200000e0000 */
[----:B------:R-:W-:Y:S01]  /*69d0*/  @UP1 USHF.L.U64.HI UR23, UR24, 0x6, UR23 ;  /* 0x0000000618171899 */ /* 0x000fe20008010217 */
[----:B-1----:R-:W-:Y:S06]  /*69e0*/  FMNMX.FTZ R4, R7, R2, !PT ;  /* 0x0000000207047209 */ /* 0x002fec0007810000 */
[----:B------:R-:W1:Y:S01]  /*69f0*/  SHFL.BFLY PT, R11, R4, 0x1, 0x1f ;  /* 0x0c201f00040b7f89 */ /* 0x000e6200000e0000 */
[----:B--2---:R-:W-:Y:S07]  /*6a00*/  FMNMX.FTZ R7, R13, R0, !PT ;  /* 0x000000000d077209 */ /* 0x004fee0007810000 */
[----:B------:R-:W2:Y:S01]  /*6a10*/  SHFL.BFLY PT, R0, R7, 0x1, 0x1f ;  /* 0x0c201f0007007f89 */ /* 0x000ea200000e0000 */
[----:B-1----:R-:W-:Y:S04]  /*6a20*/  FMNMX.FTZ R2, R4, R11, !PT ;  /* 0x0000000b04027209 */ /* 0x002fe80007810000 */
[C---:B------:R-:W-:Y:S01]  /*6a30*/  FSETP.NEU.FTZ.AND P0, PT, R2.reuse, -INF , PT ;  /* 0xff8000000200780b */ /* 0x040fe20003f1d000 */
[----:B------:R-:W-:Y:S05]  /*6a40*/  FMUL.FTZ R152, R2, c[0x0][0x2d0] ;  /* 0x0000b40002987a20 */ /* 0x000fea0000410000 */
[----:B------:R-:W-:Y:S05]  /*6a50*/  FSEL R152, R152, RZ, P0 ;  /* 0x000000ff98987208 */ /* 0x000fea0000000000 */
[--C-:B------:R-:W-:Y:S01]  /*6a60*/  FFMA.FTZ R158, R5, c[0x0][0x2d0], -R152.reuse ;  /* 0x0000b400059e7a23 */ /* 0x100fe20000010898 */
[----:B------:R-:W-:Y:S01]  /*6a70*/  FSEL R5, R2, RZ, P0 ;  /* 0x000000ff02057208 */ /* 0x000fe20000000000 */
[--C-:B------:R-:W-:Y:S02]  /*6a80*/  FFMA.FTZ R164, R137, c[0x0][0x2d0], -R152.reuse ;  /* 0x0000b40089a47a23 */ /* 0x100fe40000010898 */
[----:B------:R-:W-:Y:S01]  /*6a90*/  FFMA.FTZ R163, R133, c[0x0][0x2d0], -R152 ;  /* 0x0000b40085a37a23 */ /* 0x000fe20000010898 */
[----:B--2---:R-:W-:Y:S01]  /*6aa0*/  FMNMX.FTZ R0, R7, R0, !PT ;  /* 0x0000000007007209 */ /* 0x004fe20007810000 */
[----:B------:R-:W-:Y:S02]  /*6ab0*/  FADD.FTZ R4, -R5, R132 ;  /* 0x0000008405047221 */ /* 0x000fe40000010100 */
[----:B------:R-:W-:Y:S01]  /*6ac0*/  MUFU.EX2 R164, R164 ;  /* 0x000000a400a47308 */ /* 0x000fe20000000800 */
[--C-:B------:R-:W-:Y:S01]  /*6ad0*/  FFMA.FTZ R159, R9, c[0x0][0x2d0], -R152.reuse ;  /* 0x0000b400099f7a23 */ /* 0x100fe20000010898 */
[C---:B------:R-:W-:Y:S01]  /*6ae0*/  FSETP.NEU.FTZ.AND P0, PT, R0.reuse, -INF , PT ;  /* 0xff8000000000780b */ /* 0x040fe20003f1d000 */
[----:B------:R-:W-:Y:S02]  /*6af0*/  FMUL.FTZ R145, R0, c[0x0][0x2d0] ;  /* 0x0000b40000917a20 */ /* 0x000fe40000410000 */
[----:B------:R-:W-:Y:S01]  /*6b00*/  FMUL.FTZ R132, R4, c[0x0][0x2d0] ;  /* 0x0000b40004847a20 */ /* 0x000fe20000410000 */
[----:B------:R-:W-:Y:S01]  /*6b10*/  FSEL R4, R0, RZ, P0 ;  /* 0x000000ff00047208 */ /* 0x000fe20000000000 */
[--C-:B------:R-:W-:Y:S01]  /*6b20*/  FFMA.FTZ R168, R141, c[0x0][0x2d0], -R152.reuse ;  /* 0x0000b4008da87a23 */ /* 0x100fe20000010898 */
[----:B------:R-:W-:Y:S01]  /*6b30*/  FSEL R145, R145, RZ, P0 ;  /* 0x000000ff91917208 */ /* 0x000fe20000000000 */
[--C-:B------:R-:W-:Y:S01]  /*6b40*/  FFMA.FTZ R216, R155, c[0x0][0x2d0], -R152.reuse ;  /* 0x0000b4009bd87a23 */ /* 0x100fe20000010898 */
[----:B------:R-:W1:Y:S01]  /*6b50*/  MUFU.EX2 R163, R163 ;  /* 0x000000a300a37308 */ /* 0x000e620000000800 */
[----:B------:R-:W-:Y:S01]  /*6b60*/  FADD.FTZ R4, -R4, R3 ;  /* 0x0000000304047221 */ /* 0x000fe20000010100 */
[----:B------:R-:W-:Y:S01]  /*6b70*/  PLOP3.LUT P0, PT, PT, PT, UP1, 0x80, 0x0 ;  /* 0x000000000000781c */ /* 0x000fe20003f0f018 */
[--C-:B------:R-:W-:Y:S02]  /*6b80*/  FFMA.FTZ R162, R12, c[0x0][0x2d0], -R145.reuse ;  /* 0x0000b4000ca27a23 */ /* 0x100fe40000010891 */
[----:B------:R-:W2:Y:S01]  /*6b90*/  LDSM.16.MT88.4 R12, [R135+UR4+0x100] ;  /* 0x00010004870c783b */ /* 0x000ea20008004200 */
[--C-:B------:R-:W-:Y:S02]  /*6ba0*/  FFMA.FTZ R161, R8, c[0x0][0x2d0], -R145.reuse ;  /* 0x0000b40008a17a23 */ /* 0x100fe40000010891 */
[--C-:B------:R-:W-:Y:S02]  /*6bb0*/  FFMA.FTZ R157, R10, c[0x0][0x2d0], -R145.reuse ;  /* 0x0000b4000a9d7a23 */ /* 0x100fe40000010891 */
[--C-:B------:R-:W-:Y:S01]  /*6bc0*/  FFMA.FTZ R160, R6, c[0x0][0x2d0], -R145.reuse ;  /* 0x0000b40006a07a23 */ /* 0x100fe20000010891 */
[----:B------:R-:W3:Y:S01]  /*6bd0*/  MUFU.EX2 R132, R132 ;  /* 0x0000008400847308 */ /* 0x000ee20000000800 */
[----:B------:R-:W-:Y:S01]  /*6be0*/  FMUL.FTZ R3, R4, c[0x0][0x2d0] ;  /* 0x0000b40004037a20 */ /* 0x000fe20000410000 */
[----:B------:R-:W-:Y:S01]  /*6bf0*/  IADD3 R4, R135, UR4, RZ ;  /* 0x0000000487047c10 */ /* 0x000fe2000fffe0ff */
[--C-:B------:R-:W-:Y:S02]  /*6c00*/  FFMA.FTZ R171, R142, c[0x0][0x2d0], -R145.reuse ;  /* 0x0000b4008eab7a23 */ /* 0x100fe40000010891 */
[--C-:B------:R-:W-:Y:S01]  /*6c10*/  FFMA.FTZ R179, R154, c[0x0][0x2d0], -R145.reuse ;  /* 0x0000b4009ab37a23 */ /* 0x100fe20000010891 */
[----:B------:R-:W-:Y:S01]  /*6c20*/  IADD3 R133, R183, R4, RZ ;  /* 0x00000004b7857210 */ /* 0x000fe20007ffe0ff */
[--C-:B------:R-:W-:Y:S02]  /*6c30*/  FFMA.FTZ R187, R151, c[0x0][0x2d0], -R152.reuse ;  /* 0x0000b40097bb7a23 */ /* 0x100fe40000010898 */
[--C-:B------:R-:W-:Y:S01]  /*6c40*/  FFMA.FTZ R213, R149, c[0x0][0x2d0], -R152.reuse ;  /* 0x0000b40095d57a23 */ /* 0x100fe20000010898 */
[----:B------:R-:W4:Y:S01]  /*6c50*/  MUFU.EX2 R3, R3 ;  /* 0x0000000300037308 */ /* 0x000f220000000800 */
[----:B------:R-:W5:Y:S01]  /*6c60*/  LDSM.16.MT88.4 R20, [R133+0x100] ;  /* 0x000100008514783b */ /* 0x000f620000004200 */
[--C-:B------:R-:W-:Y:S01]  /*6c70*/  FFMA.FTZ R215, R150, c[0x0][0x2d0], -R145.reuse ;  /* 0x0000b40096d77a23 */ /* 0x100fe20000010891 */
[----:B-1----:R-:W-:Y:S01]  /*6c80*/  F2FP.PACK_AB R136, R163, R164 ;  /* 0x000000a4a388723e */ /* 0x002fe200000000ff */
[--C-:B------:R-:W-:Y:S02]  /*6c90*/  FFMA.FTZ R220, R148, c[0x0][0x2d0], -R145.reuse ;  /* 0x0000b40094dc7a23 */ /* 0x100fe40000010891 */
[--C-:B------:R-:W-:Y:S02]  /*6ca0*/  FFMA.FTZ R217, R146, c[0x0][0x2d0], -R145.reuse ;  /* 0x0000b40092d97a23 */ /* 0x100fe40000010891 */
[--C-:B------:R-:W-:Y:S01]  /*6cb0*/  FFMA.FTZ R165, R165, c[0x0][0x2d0], -R152.reuse ;  /* 0x0000b400a5a57a23 */ /* 0x100fe20000010898 */
[----:B------:R-:W-:Y:S01]  /*6cc0*/  LDSM.16.MT88.4 R148, [R133+0x3900] ;  /* 0x003900008594783b */ /* 0x000fe20000004200 */
[----:B------:R-:W-:Y:S01]  /*6cd0*/  MUFU.EX2 R158, R158 ;  /* 0x0000009e009e7308 */ /* 0x000fe20000000800 */
[--C-:B------:R-:W-:Y:S02]  /*6ce0*/  FFMA.FTZ R166, R167, c[0x0][0x2d0], -R152.reuse ;  /* 0x0000b400a7a67a23 */ /* 0x100fe40000010898 */
[--C-:B------:R-:W-:Y:S02]  /*6cf0*/  FFMA.FTZ R167, R143, c[0x0][0x2d0], -R152.reuse ;  /* 0x0000b4008fa77a23 */ /* 0x100fe40000010898 */
[C---:B---3--:R-:W-:Y:S02]  /*6d00*/  FMUL.FTZ R4, R132.reuse, R128 ;  /* 0x0000008084047220 */ /* 0x048fe40000410000 */
[C---:B------:R-:W-:Y:S02]  /*6d10*/  FMUL.FTZ R5, R132.reuse, R129 ;  /* 0x0000008184057220 */ /* 0x040fe40000410000 */
[C---:B------:R-:W-:Y:S01]  /*6d20*/  FMUL.FTZ R8, R132.reuse, R124 ;  /* 0x0000007c84087220 */ /* 0x040fe20000410000 */
[----:B------:R-:W1:Y:S01]  /*6d30*/  MUFU.EX2 R159, R159 ;  /* 0x0000009f009f7308 */ /* 0x000e620000000800 */
[C---:B------:R-:W-:Y:S02]  /*6d40*/  FMUL.FTZ R9, R132.reuse, R125 ;  /* 0x0000007d84097220 */ /* 0x040fe40000410000 */
[C---:B------:R-:W-:Y:S02]  /*6d50*/  FMUL.FTZ R16, R132.reuse, R104 ;  /* 0x0000006884107220 */ /* 0x040fe40000410000 */
[C---:B----4-:R-:W-:Y:S02]  /*6d60*/  FMUL.FTZ R6, R3.reuse, R130 ;  /* 0x0000008203067220 */ /* 0x050fe40000410000 */
[C---:B------:R-:W-:Y:S02]  /*6d70*/  FMUL.FTZ R7, R3.reuse, R131 ;  /* 0x0000008303077220 */ /* 0x040fe40000410000 */
[C---:B------:R-:W-:Y:S01]  /*6d80*/  FMUL.FTZ R10, R3.reuse, R126 ;  /* 0x0000007e030a7220 */ /* 0x040fe20000410000 */
[----:B------:R-:W-:Y:S01]  /*6d90*/  MUFU.EX2 R162, R162 ;  /* 0x000000a200a27308 */ /* 0x000fe20000000800 */
[C---:B------:R-:W-:Y:S01]  /*6da0*/  FMUL.FTZ R11, R3.reuse, R127 ;  /* 0x0000007f030b7220 */ /* 0x040fe20000410000 */
[----:B------:R-:W-:Y:S01]  /*6db0*/  LDSM.16.MT88.4 R128, [R133+0x2900] ;  /* 0x002900008580783b */ /* 0x000fe20000004200 */
[C---:B------:R-:W-:Y:S02]  /*6dc0*/  FMUL.FTZ R17, R132.reuse, R105 ;  /* 0x0000006984117220 */ /* 0x040fe40000410000 */
[C---:B------:R-:W-:Y:S02]  /*6dd0*/  FMUL.FTZ R18, R3.reuse, R106 ;  /* 0x0000006a03127220 */ /* 0x040fe40000410000 */
[----:B------:R-:W-:Y:S02]  /*6de0*/  FMUL.FTZ R19, R3, R107 ;  /* 0x0000006b03137220 */ /* 0x000fe40000410000 */
[C---:B------:R-:W-:Y:S01]  /*6df0*/  FMUL.FTZ R24, R132.reuse, R112 ;  /* 0x0000007084187220 */ /* 0x040fe20000410000 */
[----:B------:R-:W3:Y:S01]  /*6e00*/  MUFU.EX2 R161, R161 ;  /* 0x000000a100a17308 */ /* 0x000ee20000000800 */
[----:B------:R-:W-:Y:S01]  /*6e10*/  LDSM.16.MT88.4 R104, [R135+UR4+0x2100] ;  /* 0x002100048768783b */ /* 0x000fe20008004200 */
[C---:B------:R-:W-:Y:S01]  /*6e20*/  FMUL.FTZ R25, R132.reuse, R113 ;  /* 0x0000007184197220 */ /* 0x040fe20000410000 */
[----:B-1----:R-:W-:Y:S01]  /*6e30*/  F2FP.PACK_AB R138, R159, R158 ;  /* 0x0000009e9f8a723e */ /* 0x002fe200000000ff */
[C---:B------:R-:W-:Y:S02]  /*6e40*/  FMUL.FTZ R26, R3.reuse, R114 ;  /* 0x00000072031a7220 */ /* 0x040fe40000410000 */
[C---:B------:R-:W-:Y:S02]  /*6e50*/  FMUL.FTZ R27, R3.reuse, R115 ;  /* 0x00000073031b7220 */ /* 0x040fe40000410000 */
[C---:B------:R-:W-:Y:S02]  /*6e60*/  FMUL.FTZ R32, R132.reuse, R120 ;  /* 0x0000007884207220 */ /* 0x040fe40000410000 */
[----:B------:R-:W-:Y:S01]  /*6e70*/  MUFU.EX2 R157, R157 ;  /* 0x0000009d009d7308 */ /* 0x000fe20000000800 */
[C---:B------:R-:W-:Y:S01]  /*6e80*/  FMUL.FTZ R33, R132.reuse, R121 ;  /* 0x0000007984217220 */ /* 0x040fe20000410000 */
[----:B------:R-:W-:Y:S01]  /*6e90*/  LDSM.16.MT88.4 R112, [R135+UR4+0x900] ;  /* 0x000900048770783b */ /* 0x000fe20008004200 */
[C---:B------:R-:W-:Y:S02]  /*6ea0*/  FMUL.FTZ R34, R3.reuse, R122 ;  /* 0x0000007a03227220 */ /* 0x040fe40000410000 */
[C---:B------:R-:W-:Y:S02]  /*6eb0*/  FMUL.FTZ R35, R3.reuse, R123 ;  /* 0x0000007b03237220 */ /* 0x040fe40000410000 */
[C---:B------:R-:W-:Y:S02]  /*6ec0*/  FMUL.FTZ R36, R132.reuse, R36 ;  /* 0x0000002484247220 */ /* 0x040fe40000410000 */
[C---:B------:R-:W-:Y:S01]  /*6ed0*/  FMUL.FTZ R37, R132.reuse, R37 ;  /* 0x0000002584257220 */ /* 0x040fe20000410000 */
[----:B------:R-:W1:Y:S01]  /*6ee0*/  MUFU.EX2 R160, R160 ;  /* 0x000000a000a07308 */ /* 0x000e620000000800 */
[----:B------:R-:W-:Y:S01]  /*6ef0*/  LDSM.16.MT88.4 R120, [R156+0x900] ;  /* 0x000900009c78783b */ /* 0x000fe20000004200 */
[----:B------:R-:W-:Y:S01]  /*6f00*/  FMUL.FTZ R38, R3, R38 ;  /* 0x0000002603267220 */ /* 0x000fe20000410000 */
[----:B---3--:R-:W-:Y:S01]  /*6f10*/  F2FP.PACK_AB R137, R161, R162 ;  /* 0x000000a2a189723e */ /* 0x008fe200000000ff */
[C---:B------:R-:W-:Y:S02]  /*6f20*/  FMUL.FTZ R39, R3.reuse, R39 ;  /* 0x0000002703277220 */ /* 0x040fe40000410000 */
[C---:B------:R-:W-:Y:S03]  /*6f30*/  FMUL.FTZ R40, R132.reuse, R40 ;  /* 0x0000002884287220 */ /* 0x040fe60000410000 */
[----:B------:R-:W-:Y:S01]  /*6f40*/  LDSM.16.MT88.4 R124, [R135+UR4+0x2900] ;  /* 0x00290004877c783b */ /* 0x000fe20008004200 */
[C---:B------:R-:W-:Y:S01]  /*6f50*/  FMUL.FTZ R41, R132.reuse, R41 ;  /* 0x0000002984297220 */ /* 0x040fe20000410000 */
[----:B------:R-:W-:Y:S01]  /*6f60*/  MUFU.EX2 R165, R165 ;  /* 0x000000a500a57308 */ /* 0x000fe20000000800 */
[C---:B------:R-:W-:Y:S02]  /*6f70*/  FMUL.FTZ R42, R3.reuse, R42 ;  /* 0x0000002a032a7220 */ /* 0x040fe40000410000 */
[C---:B------:R-:W-:Y:S02]  /*6f80*/  FMUL.FTZ R43, R3.reuse, R43 ;  /* 0x0000002b032b7220 */ /* 0x040fe40000410000 */
[C---:B------:R-:W-:Y:S02]  /*6f90*/  FMUL.FTZ R44, R132.reuse, R44 ;  /* 0x0000002c842c7220 */ /* 0x040fe40000410000 */
[----:B------:R-:W-:Y:S02]  /*6fa0*/  FMUL.FTZ R45, R132, R45 ;  /* 0x0000002d842d7220 */ /* 0x000fe40000410000 */
[C---:B------:R-:W-:Y:S01]  /*6fb0*/  FMUL.FTZ R46, R3.reuse, R46 ;  /* 0x0000002e032e7220 */ /* 0x040fe20000410000 */
[----:B------:R-:W3:Y:S01]  /*6fc0*/  MUFU.EX2 R166, R166 ;  /* 0x000000a600a67308 */ /* 0x000ee20000000800 */
[C---:B------:R-:W-:Y:S01]  /*6fd0*/  FMUL.FTZ R47, R3.reuse, R47 ;  /* 0x0000002f032f7220 */ /* 0x040fe20000410000 */
[----:B-1----:R-:W-:Y:S01]  /*6fe0*/  F2FP.PACK_AB R139, R160, R157 ;  /* 0x0000009da08b723e */ /* 0x002fe200000000ff */
[C---:B------:R-:W-:Y:S02]  /*6ff0*/  FMUL.FTZ R48, R132.reuse, R48 ;  /* 0x0000003084307220 */ /* 0x040fe40000410000 */
[C---:B------:R-:W-:Y:S02]  /*7000*/  FMUL.FTZ R49, R132.reuse, R49 ;  /* 0x0000003184317220 */ /* 0x040fe40000410000 */
[C---:B------:R-:W-:Y:S02]  /*7010*/  FMUL.FTZ R50, R3.reuse, R50 ;  /* 0x0000003203327220 */ /* 0x040fe40000410000 */
[C---:B--2---:R-:W-:Y:S01]  /*7020*/  HMMA.16816.F32 R4, R136.reuse, R12, R4 ;  /* 0x0000000c8804723c */ /* 0x044fe20000001804 */
[----:B------:R-:W-:Y:S04]  /*7030*/  MUFU.EX2 R167, R167 ;  /* 0x000000a700a77308 */ /* 0x000fe80000000800 */
        /* <DEDUP_REMOVED lines=9> */
[----:B------:R-:W1:Y:S01]  /*70d0*/  LDSM.16.MT88.4 R100, [R156+0x100] ;  /* 0x000100009c64783b */ /* 0x000e620000004200 */
[C---:B------:R-:W-:Y:S02]  /*70e0*/  FMUL.FTZ R53, R132.reuse, R53 ;  /* 0x0000003584357220 */ /* 0x040fe40000410000 */
[C---:B------:R-:W-:Y:S02]  /*70f0*/  FMUL.FTZ R54, R3.reuse, R54 ;  /* 0x0000003603367220 */ /* 0x040fe40000410000 */
[C---:B-----5:R-:W-:Y:S03]  /*7100*/  HMMA.16816.F32 R12, R136.reuse, R20, R12 ;  /* 0x00000014880c723c */ /* 0x060fe6000000180c */
[C---:B------:R-:W-:Y:S01]  /*7110*/  FMUL.FTZ R55, R3.reuse, R55 ;  /* 0x0000003703377220 */ /* 0x040fe20000410000 */
[----:B------:R-:W-:Y:S01]  /*7120*/  MUFU.EX2 R216, R216 ;  /* 0x000000d800d87308 */ /* 0x000fe20000000800 */
[C---:B------:R-:W-:Y:S02]  /*7130*/  FMUL.FTZ R56, R132.reuse, R56 ;  /* 0x0000003884387220 */ /* 0x040fe40000410000 */
[C---:B------:R-:W-:Y:S01]  /*7140*/  FMUL.FTZ R20, R132.reuse, R108 ;  /* 0x0000006c84147220 */ /* 0x040fe20000410000 */
[C---:B------:R-:W-:Y:S04]  /*7150*/  HMMA.16816.F32 R16, R136.reuse, R22, R16 ;  /* 0x000000168810723c */ /* 0x040fe80000001810 */
[C---:B------:R-:W-:Y:S02]  /*7160*/  FMUL.FTZ R21, R132.reuse, R109 ;  /* 0x0000006d84157220 */ /* 0x040fe40000410000 */
[C---:B------:R-:W-:Y:S01]  /*7170*/  FMUL.FTZ R57, R132.reuse, R57 ;  /* 0x0000003984397220 */ /* 0x040fe20000410000 */
[----:B------:R-:W-:Y:S01]  /*7180*/  MUFU.EX2 R179, R179 ;  /* 0x000000b300b37308 */ /* 0x000fe20000000800 */
[C---:B------:R-:W-:Y:S04]  /*7190*/  FMUL.FTZ R22, R3.reuse, R110 ;  /* 0x0000006e03167220 */ /* 0x040fe80000410000 */
[C---:B------:R-:W-:Y:S02]  /*71a0*/  FMUL.FTZ R23, R3.reuse, R111 ;  /* 0x0000006f03177220 */ /* 0x040fe40000410000 */
[----:B------:R-:W2:Y:S01]  /*71b0*/  LDSM.16.MT88.4 R108, [R133+0x2100] ;  /* 0x00210000856c783b */ /* 0x000ea20000004200 */
[C---:B------:R-:W-:Y:S02]  /*71c0*/  FMUL.FTZ R58, R3.reuse, R58 ;  /* 0x0000003a033a7220 */ /* 0x040fe40000410000 */
[C---:B------:R-:W-:Y:S01]  /*71d0*/  FMUL.FTZ R59, R3.reuse, R59 ;  /* 0x0000003b033b7220 */ /* 0x040fe20000410000 */
[----:B------:R-:W-:Y:S01]  /*71e0*/  MUFU.EX2 R187, R187 ;  /* 0x000000bb00bb7308 */ /* 0x000fe20000000800 */
[C---:B------:R-:W-:Y:S03]  /*71f0*/  HMMA.16816.F32 R20, R136.reuse, R28, R20 ;  /* 0x0000001c8814723c */ /* 0x040fe60000001814 */
[C---:B------:R-:W-:Y:S02]  /*7200*/  FMUL.FTZ R60, R132.reuse, R60 ;  /* 0x0000003c843c7220 */ /* 0x040fe40000410000 */
[C---:B------:R-:W-:Y:S02]  /*7210*/  FMUL.FTZ R61, R132.reuse, R61 ;  /* 0x0000003d843d7220 */ /* 0x040fe40000410000 */
[C---:B------:R-:W-:Y:S01]  /*7220*/  FMUL.FTZ R28, R132.reuse, R116 ;  /* 0x00000074841c7220 */ /* 0x040fe20000410000 */
[C---:B------:R-:W-:Y:S01]  /*7230*/  HMMA.16816.F32 R24, R136.reuse, R30, R24 ;  /* 0x0000001e8818723c */ /* 0x040fe20000001818 */
[----:B------:R-:W-:Y:S03]  /*7240*/  MUFU.EX2 R213, R213 ;  /* 0x000000d500d57308 */ /* 0x000fe60000000800 */
[C---:B------:R-:W-:Y:S02]  /*7250*/  FMUL.FTZ R29, R132.reuse, R117 ;  /* 0x00000075841d7220 */ /* 0x040fe40000410000 */
[C---:B------:R-:W-:Y:S02]  /*7260*/  FMUL.FTZ R62, R3.reuse, R62 ;  /* 0x0000003e033e7220 */ /* 0x040fe40000410000 */
[C---:B------:R-:W-:Y:S03]  /*7270*/  FMUL.FTZ R30, R3.reuse, R118 ;  /* 0x00000076031e7220 */ /* 0x040fe60000410000 */
[----:B------:R-:W-:Y:S01]  /*7280*/  MUFU.EX2 R215, R215 ;  /* 0x000000d700d77308 */ /* 0x000fe20000000800 */
[C---:B------:R-:W-:Y:S02]  /*7290*/  FMUL.FTZ R31, R3.reuse, R119 ;  /* 0x00000077031f7220 */ /* 0x040fe40000410000 */
[----:B------:R-:W-:Y:S01]  /*72a0*/  LDSM.16.MT88.4 R116, [R133+0x900] ;  /* 0x000900008574783b */ /* 0x000fe20000004200 */
[C---:B------:R-:W-:Y:S02]  /*72b0*/  FMUL.FTZ R63, R3.reuse, R63 ;  /* 0x0000003f033f7220 */ /* 0x040fe40000410000 */
[C---:B------:R-:W-:Y:S02]  /*72c0*/  FMUL.FTZ R64, R132.reuse, R64 ;  /* 0x0000004084407220 */ /* 0x040fe40000410000 */
[C---:B-1----:R-:W-:Y:S02]  /*72d0*/  HMMA.16816.F32 R28, R136.reuse, R100, R28 ;  /* 0x00000064881c723c */ /* 0x042fe4000000181c */
[----:B------:R-:W-:Y:S01]  /*72e0*/  MUFU.EX2 R220, R220 ;  /* 0x000000dc00dc7308 */ /* 0x000fe20000000800 */
[C---:B------:R-:W-:Y:S02]  /*72f0*/  FMUL.FTZ R65, R132.reuse, R65 ;  /* 0x0000004184417220 */ /* 0x040fe40000410000 */
[C---:B------:R-:W-:Y:S02]  /*7300*/  FMUL.FTZ R66, R3.reuse, R66 ;  /* 0x0000004203427220 */ /* 0x040fe40000410000 */
[C---:B------:R-:W-:Y:S01]  /*7310*/  FMUL.FTZ R67, R3.reuse, R67 ;  /* 0x0000004303437220 */ /* 0x040fe20000410000 */
[C---:B------:R-:W-:Y:S01]  /*7320*/  HMMA.16816.F32 R32, R136.reuse, R102, R32 ;  /* 0x000000668820723c */ /* 0x040fe20000001820 */
[----:B------:R-:W1:Y:S03]  /*7330*/  LDSM.16.MT88.4 R100, [R134+UR4+0x2100] ;  /* 0x002100048664783b */ /* 0x000e660008004200 */
[C---:B------:R-:W-:Y:S01]  /*7340*/  FMUL.FTZ R68, R132.reuse, R68 ;  /* 0x0000004484447220 */ /* 0x040fe20000410000 */
[----:B------:R-:W-:Y:S01]  /*7350*/  MUFU.EX2 R217, R217 ;  /* 0x000000d900d97308 */ /* 0x000fe20000000800 */
[C---:B------:R-:W-:Y:S02]  /*7360*/  FMUL.FTZ R69, R132.reuse, R69 ;  /* 0x0000004584457220 */ /* 0x040fe40000410000 */
[C---:B------:R-:W-:Y:S04]  /*7370*/  HMMA.16816.F32 R36, R136.reuse, R104, R36 ;  /* 0x000000688824723c */ /* 0x040fe80000001824 */
        /* <DEDUP_REMOVED lines=10> */
[----:B------:R-:W2:Y:S03]  /*7420*/  LDSM.16.MT88.4 R108, [R135+UR4+0x4100] ;  /* 0x00410004876c783b */ /* 0x000ea60008004200 */
[C---:B------:R-:W-:Y:S02]  /*7430*/  FMUL.FTZ R84, R132.reuse, R84 ;  /* 0x0000005484547220 */ /* 0x040fe40000410000 */
[----:B------:R-:W-:Y:S02]  /*7440*/  FMUL.FTZ R85, R132, R85 ;  /* 0x0000005584557220 */ /* 0x000fe40000410000 */
[C---:B------:R-:W-:Y:S01]  /*7450*/  FMUL.FTZ R86, R3.reuse, R86 ;  /* 0x0000005603567220 */ /* 0x040fe20000410000 */
[C---:B-1----:R-:W-:Y:S03]  /*7460*/  HMMA.16816.F32 R52, R136.reuse, R100, R52 ;  /* 0x000000648834723c */ /* 0x042fe60000001834 */
[C---:B------:R-:W-:Y:S02]  /*7470*/  FMUL.FTZ R87, R3.reuse, R87 ;  /* 0x0000005703577220 */ /* 0x040fe40000410000 */
[--C-:B------:R-:W-:Y:S02]  /*7480*/  FFMA.FTZ R169, R172, c[0x0][0x2d0], -R145.reuse ;  /* 0x0000b400aca97a23 */ /* 0x100fe40000010891 */
[--C-:B------:R-:W-:Y:S01]  /*7490*/  FFMA.FTZ R172, R140, c[0x0][0x2d0], -R145.reuse ;  /* 0x0000b4008cac7a23 */ /* 0x100fe20000010891 */
[C---:B------:R-:W-:Y:S01]  /*74a0*/  HMMA.16816.F32 R56, R136.reuse, R102, R56 ;  /* 0x000000668838723c */ /* 0x040fe20000001838 */
[----:B------:R-:W1:Y:S02]  /*74b0*/  LDSM.16.MT88.4 R100, [R133+0x4100] ;  /* 0x004100008564783b */ /* 0x000e640000004200 */
[----:B------:R-:W-:Y:S01]  /*74c0*/  MUFU.EX2 R169, R169 ;  /* 0x000000a900a97308 */ /* 0x000fe20000000800 */
[--C-:B------:R-:W-:Y:S02]  /*74d0*/  FFMA.FTZ R170, R170, c[0x0][0x2d0], -R145.reuse ;  /* 0x0000b400aaaa7a23 */ /* 0x100fe40000010891 */
[C---:B------:R-:W-:Y:S02]  /*74e0*/  FMUL.FTZ R88, R132.reuse, R88 ;  /* 0x0000005884587220 */ /* 0x040fe40000410000 */
[C---:B----4-:R-:W-:Y:S01]  /*74f0*/  HMMA.16816.F32 R60, R136.reuse, R104, R60 ;  /* 0x00000068883c723c */ /* 0x050fe2000000183c */
[----:B------:R-:W-:Y:S03]  /*7500*/  LDSM.16.MT88.4 R140, [R134+UR4+0x2900] ;  /* 0x00290004868c783b */ /* 0x000fe60008004200 */
[C---:B------:R-:W-:Y:S01]  /*7510*/  FMUL.FTZ R89, R132.reuse, R89 ;  /* 0x0000005984597220 */ /* 0x040fe20000410000 */
[----:B------:R-:W4:Y:S01]  /*7520*/  MUFU.EX2 R170, R170 ;  /* 0x000000aa00aa7308 */ /* 0x000f220000000800 */
[C---:B------:R-:W-:Y:S02]  /*7530*/  FMUL.FTZ R90, R3.reuse, R90 ;  /* 0x0000005a035a7220 */ /* 0x040fe40000410000 */
[C---:B------:R-:W-:Y:S01]  /*7540*/  HMMA.16816.F32 R64, R136.reuse, R106, R64 ;  /* 0x0000006a8840723c */ /* 0x040fe20000001840 */
[----:B------:R-:W5:Y:S03]  /*7550*/  LDSM.16.MT88.4 R104, [R134+UR4+0x4100] ;  /* 0x004100048668783b */ /* 0x000f660008004200 */
[C---:B------:R-:W-:Y:S02]  /*7560*/  FMUL.FTZ R91, R3.reuse, R91 ;  /* 0x0000005b035b7220 */ /* 0x040fe40000410000 */
[C---:B------:R-:W-:Y:S01]  /*7570*/  FMUL.FTZ R92, R132.reuse, R92 ;  /* 0x0000005c845c7220 */ /* 0x040fe20000410000 */
[----:B------:R-:W1:Y:S01]  /*7580*/  MUFU.EX2 R172, R172 ;  /* 0x000000ac00ac7308 */ /* 0x000e620000000800 */
[C---:B--2---:R-:W-:Y:S04]  /*7590*/  HMMA.16816.F32 R68, R136.reuse, R108, R68 ;  /* 0x0000006c8844723c */ /* 0x044fe80000001844 */
[C---:B------:R-:W-:Y:S02]  /*75a0*/  FMUL.FTZ R93, R132.reuse, R93 ;  /* 0x0000005d845d7220 */ /* 0x040fe40000410000 */
[C---:B------:R-:W-:Y:S02]  /*75b0*/  FMUL.FTZ R94, R3.reuse, R94 ;  /* 0x0000005e035e7220 */ /* 0x040fe40000410000 */
[C---:B------:R-:W-:Y:S01]  /*75c0*/  HMMA.16816.F32 R72, R136.reuse, R110, R72 ;  /* 0x0000006e8848723c */ /* 0x040fe20000001848 */
[----:B------:R-:W2:Y:S03]  /*75d0*/  LDSM.16.MT88.4 R108, [R156+0x4100] ;  /* 0x004100009c6c783b */ /* 0x000ea60000004200 */
[C---:B------:R-:W-:Y:S02]  /*75e0*/  FMUL.FTZ R78, R3.reuse, R78 ;  /* 0x0000004e034e7220 */ /* 0x040fe40000410000 */
[C---:B------:R-:W-:Y:S02]  /*75f0*/  FMUL.FTZ R76, R132.reuse, R76 ;  /* 0x0000004c844c7220 */ /* 0x040fe40000410000 */
[C---:B------:R-:W-:Y:S04]  /*7600*/  FMUL.FTZ R79, R3.reuse, R79 ;  /* 0x0000004f034f7220 */ /* 0x040fe80000410000 */
[C---:B------:R-:W-:Y:S02]  /*7610*/  FMUL.FTZ R77, R132.reuse, R77 ;  /* 0x0000004d844d7220 */ /* 0x040fe40000410000 */
[C---:B------:R-:W-:Y:S02]  /*7620*/  FMUL.FTZ R95, R3.reuse, R95 ;  /* 0x0000005f035f7220 */ /* 0x040fe40000410000 */
[C---:B------:R-:W-:Y:S02]  /*7630*/  FMUL.FTZ R96, R132.reuse, R96 ;  /* 0x0000006084607220 */ /* 0x040fe40000410000 */
[C---:B------:R-:W-:Y:S01]  /*7640*/  FMUL.FTZ R97, R132.reuse, R97 ;  /* 0x0000006184617220 */ /* 0x040fe20000410000 */
[C---:B-1----:R-:W-:Y:S03]  /*7650*/  HMMA.16816.F32 R76, R136.reuse, R100, R76 ;  /* 0x00000064884c723c */ /* 0x042fe6000000184c */
[C---:B------:R-:W-:Y:S02]  /*7660*/  FMUL.FTZ R82, R3.reuse, R82 ;  /* 0x0000005203527220 */ /* 0x040fe40000410000 */
[----:B------:R-:W-:Y:S02]  /*7670*/  FMUL.FTZ R80, R132, R80 ;  /* 0x0000005084507220 */ /* 0x000fe40000410000 */
[C---:B------:R-:W-:Y:S01]  /*7680*/  FMUL.FTZ R83, R3.reuse, R83 ;  /* 0x0000005303537220 */ /* 0x040fe20000410000 */
[----:B---3--:R-:W-:Y:S01]  /*7690*/  F2FP.PACK_AB R100, R166, R165 ;  /* 0x000000a5a664723e */ /* 0x008fe200000000ff */
[----:B------:R-:W-:Y:S03]  /*76a0*/  FMUL.FTZ R81, R132, R81 ;  /* 0x0000005184517220 */ /* 0x000fe60000410000 */
[C---:B------:R-:W-:Y:S01]  /*76b0*/  FMUL.FTZ R98, R3.reuse, R98 ;  /* 0x0000006203627220 */ /* 0x040fe20000410000 */
[----:B----4-:R-:W-:Y:S01]  /*76c0*/  F2FP.PACK_AB R101, R170, R169 ;  /* 0x000000a9aa65723e */ /* 0x010fe200000000ff */
[----:B------:R-:W-:Y:S02]  /*76d0*/  FMUL.FTZ R99, R3, R99 ;  /* 0x0000006303637220 */ /* 0x000fe40000410000 */
[C---:B------:R-:W-:Y:S03]  /*76e0*/  HMMA.16816.F32 R80, R136.reuse, R102, R80 ;  /* 0x000000668850723c */ /* 0x040fe60000001850 */
[--C-:B------:R-:W-:Y:S02]  /*76f0*/  FFMA.FTZ R177, R177, c[0x0][0x2d0], -R152.reuse ;  /* 0x0000b400b1b17a23 */ /* 0x100fe40000010898 */
[--C-:B------:R-:W-:Y:S02]  /*7700*/  FFMA.FTZ R214, R175, c[0x0][0x2d0], -R152.reuse ;  /* 0x0000b400afd67a23 */ /* 0x100fe40000010898 */
[----:B------:R-:W-:Y:S01]  /*7710*/  F2FP.PACK_AB R102, R168, R167 ;  /* 0x000000a7a866723e */ /* 0x000fe200000000ff */
[C---:B-----5:R-:W-:Y:S01]  /*7720*/  HMMA.16816.F32 R84, R136.reuse, R104, R84 ;  /* 0x000000688854723c */ /* 0x060fe20000001854 */
[----:B------:R-:W-:Y:S03]  /*7730*/  MUFU.EX2 R177, R177 ;  /* 0x000000b100b17308 */ /* 0x000fe60000000800 */
[----:B------:R-:W-:Y:S01]  /*7740*/  F2FP.PACK_AB R103, R172, R171 ;  /* 0x000000abac67723e */ /* 0x000fe200000000ff */
[--C-:B------:R-:W-:Y:S02]  /*7750*/  FFMA.FTZ R173, R173, c[0x0][0x2d0], -R152.reuse ;  /* 0x0000b400adad7a23 */ /* 0x100fe40000010898 */
[--C-:B------:R-:W-:Y:S01]  /*7760*/  FFMA.FTZ R175, R178, c[0x0][0x2d0], -R145.reuse ;  /* 0x0000b400b2af7a23 */ /* 0x100fe20000010891 */
[C---:B------:R-:W-:Y:S01]  /*7770*/  HMMA.16816.F32 R88, R136.reuse, R106, R88 ;  /* 0x0000006a8858723c */ /* 0x040fe20000001858 */
[----:B------:R-:W1:Y:S02]  /*7780*/  LDSM.16.MT88.4 R104, [R134+UR4+0x900] ;  /* 0x000900048668783b */ /* 0x000e640008004200 */
[----:B------:R-:W-:Y:S01]  /*7790*/  MUFU.EX2 R214, R214 ;  /* 0x000000d600d67308 */ /* 0x000fe20000000800 */
[--C-:B------:R-:W-:Y:S02]  /*77a0*/  FFMA.FTZ R178, R153, c[0x0][0x2d0], -R152.reuse ;  /* 0x0000b40099b27a23 */ /* 0x100fe40000010898 */
[----:B------:R-:W-:Y:S02]  /*77b0*/  FFMA.FTZ R152, R147, c[0x0][0x2d0], -R152 ;  /* 0x0000b40093987a23 */ /* 0x000fe40000010898 */
[C---:B--2---:R-:W-:Y:S04]  /*77c0*/  HMMA.16816.F32 R92, R136.reuse, R108, R92 ;  /* 0x0000006c885c723c */ /* 0x044fe8000000185c */
[--C-:B------:R-:W-:Y:S01]  /*77d0*/  FFMA.FTZ R176, R176, c[0x0][0x2d0], -R145.reuse ;  /* 0x0000b400b0b07a23 */ /* 0x100fe20000010891 */
[----:B------:R-:W2:Y:S01]  /*77e0*/  MUFU.EX2 R218, R152 ;  /* 0x0000009800da7308 */ /* 0x000ea20000000800 */
[--C-:B------:R-:W-:Y:S02]  /*77f0*/  FFMA.FTZ R174, R174, c[0x0][0x2d0], -R145.reuse ;  /* 0x0000b400aeae7a23 */ /* 0x100fe40000010891 */
[----:B------:R-:W-:Y:S01]  /*7800*/  HMMA.16816.F32 R96, R136, R110, R96 ;  /* 0x0000006e8860723c */ /* 0x000fe20000001860 */
[----:B------:R-:W3:Y:S03]  /*7810*/  LDSM.16.MT88.4 R108, [R156+0x2900] ;  /* 0x002900009c6c783b */ /* 0x000ee60000004200 */
[----:B------:R-:W-:Y:S02]  /*7820*/  FFMA.FTZ R145, R144, c[0x0][0x2d0], -R145 ;  /* 0x0000b40090917a23 */ /* 0x000fe40000010891 */
[----:B------:R-:W-:Y:S01]  /*7830*/  FFMA.FTZ R162, R3, R202, R162 ;  /* 0x000000ca03a27223 */ /* 0x000fe200000100a2 */
[----:B------:R-:W-:Y:S01]  /*7840*/  F2FP.PACK_AB R137, R220, R215 ;  /* 0x000000d7dc89723e */ /* 0x000fe200000000ff */
[C---:B------:R-:W-:Y:S01]  /*7850*/  HMMA.16816.F32 R4, R100.reuse, R112, R4 ;  /* 0x000000706404723c */ /* 0x040fe20000001804 */
[----:B------:R-:W4:Y:S04]  /*7860*/  MUFU.EX2 R222, R145 ;  /* 0x0000009100de7308 */ /* 0x000f280000000800 */
[----:B------:R-:W-:Y:S01]  /*7870*/  FFMA.FTZ R164, R132, R201, R164 ;  /* 0x000000c984a47223 */ /* 0x000fe200000100a4 */
[----:B------:R-:W-:Y:S01]  /*7880*/  MOV R132, R2 ;  /* 0x0000000200847202 */ /* 0x000fe20000000f00 */
[----:B------:R-:W-:Y:S01]  /*7890*/  FADD.FTZ R162, R161, R162 ;  /* 0x000000a2a1a27221 */ /* 0x000fe20000010000 */
[C---:B------:R-:W-:Y:S01]  /*78a0*/  HMMA.16816.F32 R8, R100.reuse, R114, R8 ;  /* 0x000000726408723c */ /* 0x040fe20000001808 */
[----:B------:R-:W-:Y:S02]  /*78b0*/  LDSM.16.MT88.4 R112, [R133+0x4900] ;  /* 0x004900008570783b */ /* 0x000fe40000004200 */
[----:B------:R-:W-:Y:S01]  /*78c0*/  MUFU.EX2 R173, R173 ;  /* 0x000000ad00ad7308 */ /* 0x000fe20000000800 */
[----:B------:R-:W-:Y:S01]  /*78d0*/  FADD.FTZ R163, R163, R164 ;  /* 0x000000a4a3a37221 */ /* 0x000fe20000010000 */
[----:B--2---:R-:W-:Y:S01]  /*78e0*/  F2FP.PACK_AB R138, R218, R213 ;  /* 0x000000d5da8a723e */ /* 0x004fe200000000ff */
[----:B------:R-:W-:Y:S02]  /*78f0*/  FADD.FTZ R157, R157, R162 ;  /* 0x000000a29d9d7221 */ /* 0x000fe40000010000 */
[C---:B------:R-:W-:Y:S01]  /*7900*/  HMMA.16816.F32 R12, R100.reuse, R116, R12 ;  /* 0x00000074640c723c */ /* 0x040fe2000000180c */
[----:B------:R-:W-:Y:S03]  /*7910*/  LDSM.16.MT88.4 R152, [R134+UR4+0x3900] ;  /* 0x003900048698783b */ /* 0x000fe60008004200 */
[----:B------:R-:W-:Y:S01]  /*7920*/  FADD.FTZ R160, R160, R157 ;  /* 0x0000009da0a07221 */ /* 0x000fe20000010000 */
[----:B------:R-:W-:Y:S03]  /*7930*/  MUFU.EX2 R175, R175 ;  /* 0x000000af00af7308 */ /* 0x000fe60000000800 */
[C---:B------:R-:W-:Y:S01]  /*7940*/  HMMA.16816.F32 R16, R100.reuse, R118, R16 ;  /* 0x000000766410723c */ /* 0x040fe20000001810 */
[----:B------:R-:W-:Y:S03]  /*7950*/  LDSM.16.MT88.4 R116, [R134+UR4+0x4900] ;  /* 0x004900048674783b */ /* 0x000fe60008004200 */
[----:B----4-:R-:W-:Y:S01]  /*7960*/  F2FP.PACK_AB R139, R222, R217 ;  /* 0x000000d9de8b723e */ /* 0x010fe200000000ff */
[----:B------:R-:W-:Y:S02]  /*7970*/  FADD.FTZ R169, R169, R160 ;  /* 0x000000a0a9a97221 */ /* 0x000fe40000010000 */
[----:B------:R-:W-:Y:S01]  /*7980*/  MUFU.EX2 R176, R176 ;  /* 0x000000b000b07308 */ /* 0x000fe20000000800 */
[C---:B-1----:R-:W-:Y:S01]  /*7990*/  HMMA.16816.F32 R20, R100.reuse, R104, R20 ;  /* 0x000000686414723c */ /* 0x042fe20000001814 */
[----:B------:R-:W-:Y:S03]  /*79a0*/  LDSM.16.MT88.4 R144, [R135+UR4+0x3900] ;  /* 0x003900048790783b */ /* 0x000fe60008004200 */
[----:B------:R-:W-:Y:S04]  /*79b0*/  FADD.FTZ R170, R170, R169 ;  /* 0x000000a9aaaa7221 */ /* 0x000fe80000010000 */
[C---:B------:R-:W-:Y:S01]  /*79c0*/  HMMA.16816.F32 R24, R100.reuse, R106, R24 ;  /* 0x0000006a6418723c */ /* 0x040fe20000001818 */
[----:B------:R-:W1:Y:S01]  /*79d0*/  LDSM.16.MT88.4 R104, [R135+UR4+0x4900] ;  /* 0x004900048768783b */ /* 0x000e620008004200 */
[----:B------:R-:W-:Y:S02]  /*79e0*/  MUFU.EX2 R174, R174 ;  /* 0x000000ae00ae7308 */ /* 0x000fe40000000800 */
[----:B------:R-:W-:Y:S04]  /*79f0*/  FADD.FTZ R171, R171, R170 ;  /* 0x000000aaabab7221 */ /* 0x000fe80000010000 */
[C---:B------:R-:W-:Y:S04]  /*7a00*/  HMMA.16816.F32 R28, R100.reuse, R120, R28 ;  /* 0x00000078641c723c */ /* 0x040fe8000000181c */
[----:B------:R-:W2:Y:S01]  /*7a10*/  MUFU.EX2 R178, R178 ;  /* 0x000000b200b27308 */ /* 0x000ea20000000800 */
[----:B------:R-:W-:Y:S03]  /*7a20*/  FADD.FTZ R172, R172, R171 ;  /* 0x000000abacac7221 */ /* 0x000fe60000010000 */
[C---:B------:R-:W-:Y:S01]  /*7a30*/  HMMA.16816.F32 R32, R100.reuse, R122, R32 ;  /* 0x0000007a6420723c */ /* 0x040fe20000001820 */
[----:B------:R-:W-:Y:S07]  /*7a40*/  LDSM.16.MT88.4 R120, [R133+0x1100] ;  /* 0x001100008578783b */ /* 0x000fee0000004200 */
[C---:B------:R-:W-:Y:S08]  /*7a50*/  HMMA.16816.F32 R36, R100.reuse, R124, R36 ;  /* 0x0000007c6424723c */ /* 0x040ff00000001824 */
[C---:B------:R-:W-:Y:S01]  /*7a60*/  HMMA.16816.F32 R40, R100.reuse, R126, R40 ;  /* 0x0000007e6428723c */ /* 0x040fe20000001828 */
[----:B------:R-:W-:Y:S03]  /*7a70*/  LDSM.16.MT88.4 R124, [R156+0x1100] ;  /* 0x001100009c7c783b */ /* 0x000fe60000004200 */
[----:B--2---:R-:W-:Y:S04]  /*7a80*/  F2FP.PACK_AB R136, R187, R178 ;  /* 0x000000b2bb88723e */ /* 0x004fe800000000ff */
[C---:B------:R-:W-:Y:S08]  /*7a90*/  HMMA.16816.F32 R44, R100.reuse, R128, R44 ;  /* 0x00000080642c723c */ /* 0x040ff0000000182c */
[C---:B------:R-:W-:Y:S08]  /*7aa0*/  HMMA.16816.F32 R48, R100.reuse, R130, R48 ;  /* 0x000000826430723c */ /* 0x040ff00000001830 */
[C---:B------:R-:W-:Y:S08]  /*7ab0*/  HMMA.16816.F32 R52, R100.reuse, R140, R52 ;  /* 0x0000008c6434723c */ /* 0x040ff00000001834 */
[C---:B------:R-:W-:Y:S01]  /*7ac0*/  HMMA.16816.F32 R56, R100.reuse, R142, R56 ;  /* 0x0000008e6438723c */ /* 0x040fe20000001838 */
[----:B------:R-:W-:Y:S07]  /*7ad0*/  LDSM.16.MT88.4 R140, [R156+0x1900] ;  /* 0x001900009c8c783b */ /* 0x000fee0000004200 */
[C---:B---3--:R-:W-:Y:S08]  /*7ae0*/  HMMA.16816.F32 R60, R100.reuse, R108, R60 ;  /* 0x0000006c643c723c */ /* 0x048ff0000000183c */
[C---:B------:R-:W-:Y:S01]  /*7af0*/  HMMA.16816.F32 R64, R100.reuse, R110, R64 ;  /* 0x0000006e6440723c */ /* 0x040fe20000001840 */
[----:B------:R-:W2:Y:S07]  /*7b00*/  LDSM.16.MT88.4 R108, [R156+0x4900] ;  /* 0x004900009c6c783b */ /* 0x000eae0000004200 */
[C---:B-1----:R-:W-:Y:S08]  /*7b10*/  HMMA.16816.F32 R68, R100.reuse, R104, R68 ;  /* 0x000000686444723c */ /* 0x042ff00000001844 */
[C---:B------:R-:W-:Y:S01]  /*7b20*/  HMMA.16816.F32 R72, R100.reuse, R106, R72 ;  /* 0x0000006a6448723c */ /* 0x040fe20000001848 */
[----:B------:R-:W1:Y:S07]  /*7b30*/  LDSM.16.MT88.4 R104, [R135+UR4+0x1100] ;  /* 0x001100048768783b */ /* 0x000e6e0008004200 */
[C---:B------:R-:W-:Y:S08]  /*7b40*/  HMMA.16816.F32 R76, R100.reuse, R112, R76 ;  /* 0x00000070644c723c */ /* 0x040ff0000000184c */
[C---:B------:R-:W-:Y:S01]  /*7b50*/  HMMA.16816.F32 R80, R100.reuse, R114, R80 ;  /* 0x000000726450723c */ /* 0x040fe20000001850 */
[----:B------:R-:W3:Y:S07]  /*7b60*/  LDSM.16.MT88.4 R112, [R134+UR4+0x1100] ;  /* 0x001100048670783b */ /* 0x000eee0008004200 */
[C---:B------:R-:W-:Y:S08]  /*7b70*/  HMMA.16816.F32 R84, R100.reuse, R116, R84 ;  /* 0x000000746454723c */ /* 0x040ff00000001854 */
[C---:B------:R-:W-:Y:S01]  /*7b80*/  HMMA.16816.F32 R88, R100.reuse, R118, R88 ;  /* 0x000000766458723c */ /* 0x040fe20000001858 */
[----:B------:R-:W4:Y:S07]  /*7b90*/  LDSM.16.MT88.4 R116, [R135+UR4+0x3100] ;  /* 0x003100048774783b */ /* 0x000f2e0008004200 */
[C---:B--2---:R-:W-:Y:S08]  /*7ba0*/  HMMA.16816.F32 R92, R100.reuse, R108, R92 ;  /* 0x0000006c645c723c */ /* 0x044ff0000000185c */
[----:B------:R-:W-:Y:S01]  /*7bb0*/  HMMA.16816.F32 R96, R100, R110, R96 ;  /* 0x0000006e6460723c */ /* 0x000fe20000001860 */
[----:B------:R-:W2:Y:S06]  /*7bc0*/  LDSM.16.MT88.4 R108, [R133+0x3100] ;  /* 0x00310000856c783b */ /* 0x000eac0000004200 */
[----:B------:R-:W-:Y:S02]  /*7bd0*/  F2FP.PACK_AB R100, R214, R177 ;  /* 0x000000b1d664723e */ /* 0x000fe400000000ff */
[----:B------:R-:W-:Y:S03]  /*7be0*/  F2FP.PACK_AB R102, R216, R173 ;  /* 0x000000add866723e */ /* 0x000fe600000000ff */
[C---:B------:R-:W-:Y:S01]  /*7bf0*/  F2FP.PACK_AB R101, R176.reuse, R175 ;  /* 0x000000afb065723e */ /* 0x040fe200000000ff */
[----:B------:R-:W-:Y:S01]  /*7c00*/  FADD.FTZ R175, R175, R172 ;  /* 0x000000acafaf7221 */ /* 0x000fe20000010000 */
[C---:B------:R-:W-:Y:S03]  /*7c10*/  F2FP.PACK_AB R103, R179.reuse, R174 ;  /* 0x000000aeb367723e */ /* 0x040fe600000000ff */
[----:B------:R-:W-:Y:S04]  /*7c20*/  FADD.FTZ R175, R176, R175 ;  /* 0x000000afb0af7221 */ /* 0x000fe80000010000 */
[C---:B-1----:R-:W-:Y:S03]  /*7c30*/  HMMA.16816.F32 R4, R100.reuse, R104, R4 ;  /* 0x000000686404723c */ /* 0x042fe60000001804 */
[----:B------:R-:W-:Y:S04]  /*7c40*/  FADD.FTZ R174, R174, R175 ;  /* 0x000000afaeae7221 */ /* 0x000fe80000010000 */
[----:B------:R-:W-:Y:S01]  /*7c50*/  FADD.FTZ R174, R179, R174 ;  /* 0x000000aeb3ae7221 */ /* 0x000fe20000010000 */
[C---:B------:R-:W-:Y:S01]  /*7c60*/  HMMA.16816.F32 R8, R100.reuse, R106, R8 ;  /* 0x0000006a6408723c */ /* 0x040fe20000001808 */
[----:B------:R-:W1:Y:S03]  /*7c70*/  LDSM.16.MT88.4 R104, [R134+UR4+0x3100] ;  /* 0x003100048668783b */ /* 0x000e660008004200 */
[----:B------:R-:W-:Y:S04]  /*7c80*/  FADD.FTZ R215, R215, R174 ;  /* 0x000000aed7d77221 */ /* 0x000fe80000010000 */
[C---:B------:R-:W-:Y:S04]  /*7c90*/  HMMA.16816.F32 R12, R100.reuse, R120, R12 ;  /* 0x00000078640c723c */ /* 0x040fe8000000180c */
[----:B------:R-:W-:Y:S04]  /*7ca0*/  FADD.FTZ R220, R220, R215 ;  /* 0x000000d7dcdc7221 */ /* 0x000fe80000010000 */
[C---:B------:R-:W-:Y:S01]  /*7cb0*/  HMMA.16816.F32 R16, R100.reuse, R122, R16 ;  /* 0x0000007a6410723c */ /* 0x040fe20000001810 */
[----:B------:R-:W-:Y:S03]  /*7cc0*/  LDSM.16.MT88.4 R120, [R134+UR4+0x1900] ;  /* 0x001900048678783b */ /* 0x000fe60008004200 */
[----:B------:R-:W-:Y:S04]  /*7cd0*/  FADD.FTZ R217, R217, R220 ;  /* 0x000000dcd9d97221 */ /* 0x000fe80000010000 */
[C---:B---3--:R-:W-:Y:S04]  /*7ce0*/  HMMA.16816.F32 R20, R100.reuse, R112, R20 ;  /* 0x000000706414723c */ /* 0x048fe80000001814 */
[----:B------:R-:W-:Y:S04]  /*7cf0*/  FADD.FTZ R202, R222, R217 ;  /* 0x000000d9deca7221 */ /* 0x000fe80000010000 */
[C---:B------:R-:W-:Y:S01]  /*7d00*/  HMMA.16816.F32 R24, R100.reuse, R114, R24 ;  /* 0x000000726418723c */ /* 0x040fe20000001818 */
[----:B------:R-:W3:Y:S07]  /*7d10*/  LDSM.16.MT88.4 R112, [R156+0x3100] ;  /* 0x003100009c70783b */ /* 0x000eee0000004200 */
[C---:B------:R-:W-:Y:S08]  /*7d20*/  HMMA.16816.F32 R28, R100.reuse, R124, R28 ;  /* 0x0000007c641c723c */ /* 0x040ff0000000181c */
[C---:B------:R-:W-:Y:S01]  /*7d30*/  HMMA.16816.F32 R32, R100.reuse, R126, R32 ;  /* 0x0000007e6420723c */ /* 0x040fe20000001820 */
[----:B------:R-:W-:Y:S07]  /*7d40*/  LDSM.16.MT88.4 R124, [R135+UR4+0x1900] ;  /* 0x00190004877c783b */ /* 0x000fee0008004200 */
[C---:B----4-:R-:W-:Y:S08]  /*7d50*/  HMMA.16816.F32 R36, R100.reuse, R116, R36 ;  /* 0x000000746424723c */ /* 0x050ff00000001824 */
[C---:B------:R-:W-:Y:S01]  /*7d60*/  HMMA.16816.F32 R40, R100.reuse, R118, R40 ;  /* 0x000000766428723c */ /* 0x040fe20000001828 */
[----:B------:R-:W4:Y:S07]  /*7d70*/  LDSM.16.MT88.4 R116, [R135+UR4+0x5100] ;  /* 0x005100048774783b */ /* 0x000f2e0008004200 */
[C---:B--2---:R-:W-:Y:S08]  /*7d80*/  HMMA.16816.F32 R44, R100.reuse, R108, R44 ;  /* 0x0000006c642c723c */ /* 0x044ff0000000182c */
[C---:B------:R-:W-:Y:S01]  /*7d90*/  HMMA.16816.F32 R48, R100.reuse, R110, R48 ;  /* 0x0000006e6430723c */ /* 0x040fe20000001830 */
[----:B------:R-:W2:Y:S07]  /*7da0*/  LDSM.16.MT88.4 R108, [R133+0x5100] ;  /* 0x00510000856c783b */ /* 0x000eae0000004200 */
[C---:B-1----:R-:W-:Y:S08]  /*7db0*/  HMMA.16816.F32 R52, R100.reuse, R104, R52 ;  /* 0x000000686434723c */ /* 0x042ff00000001834 */
[C---:B------:R-:W-:Y:S01]  /*7dc0*/  HMMA.16816.F32 R56, R100.reuse, R106, R56 ;  /* 0x0000006a6438723c */ /* 0x040fe20000001838 */
[----:B------:R-:W1:Y:S07]  /*7dd0*/  LDSM.16.MT88.4 R104, [R134+UR4+0x5100] ;  /* 0x005100048668783b */ /* 0x000e6e0008004200 */
[C---:B---3--:R-:W-:Y:S08]  /*7de0*/  HMMA.16816.F32 R60, R100.reuse, R112, R60 ;  /* 0x00000070643c723c */ /* 0x048ff0000000183c */
[C---:B------:R-:W-:Y:S01]  /*7df0*/  HMMA.16816.F32 R64, R100.reuse, R114, R64 ;  /* 0x000000726440723c */ /* 0x040fe20000001840 */
[----:B------:R-:W3:Y:S07]  /*7e00*/  LDSM.16.MT88.4 R112, [R156+0x5100] ;  /* 0x005100009c70783b */ /* 0x000eee0000004200 */
[C---:B----4-:R-:W-:Y:S08]  /*7e10*/  HMMA.16816.F32 R68, R100.reuse, R116, R68 ;  /* 0x000000746444723c */ /* 0x050ff00000001844 */
[C---:B------:R-:W-:Y:S01]  /*7e20*/  HMMA.16816.F32 R72, R100.reuse, R118, R72 ;  /* 0x000000766448723c */ /* 0x040fe20000001848 */
[----:B------:R-:W4:Y:S07]  /*7e30*/  LDSM.16.MT88.4 R116, [R133+0x1900] ;  /* 0x001900008574783b */ /* 0x000f2e0000004200 */
[C---:B--2---:R-:W-:Y:S08]  /*7e40*/  HMMA.16816.F32 R76, R100.reuse, R108, R76 ;  /* 0x0000006c644c723c */ /* 0x044ff0000000184c */
[C---:B------:R-:W-:Y:S08]  /*7e50*/  HMMA.16816.F32 R80, R100.reuse, R110, R80 ;  /* 0x0000006e6450723c */ /* 0x040ff00000001850 */
[C---:B-1----:R-:W-:Y:S08]  /*7e60*/  HMMA.16816.F32 R84, R100.reuse, R104, R84 ;  /* 0x000000686454723c */ /* 0x042ff00000001854 */
[C---:B------:R-:W-:Y:S08]  /*7e70*/  HMMA.16816.F32 R88, R100.reuse, R106, R88 ;  /* 0x0000006a6458723c */ /* 0x040ff00000001858 */
[C---:B---3--:R-:W-:Y:S08]  /*7e80*/  HMMA.16816.F32 R92, R100.reuse, R112, R92 ;  /* 0x00000070645c723c */ /* 0x048ff0000000185c */
[----:B------:R-:W-:Y:S08]  /*7e90*/  HMMA.16816.F32 R96, R100, R114, R96 ;  /* 0x000000726460723c */ /* 0x000ff00000001860 */
[C---:B------:R-:W-:Y:S01]  /*7ea0*/  HMMA.16816.F32 R128, R136.reuse, R124, R4 ;  /* 0x0000007c8880723c */ /* 0x040fe20000001804 */
[----:B------:R-:W1:Y:S07]  /*7eb0*/  LDSM.16.MT88.4 R4, [R156+0x3900] ;  /* 0x003900009c04783b */ /* 0x000e6e0000004200 */
[C---:B------:R-:W-:Y:S01]  /*7ec0*/  HMMA.16816.F32 R124, R136.reuse, R126, R8 ;  /* 0x0000007e887c723c */ /* 0x040fe20000001808 */
[----:B------:R-:W2:Y:S07]  /*7ed0*/  LDSM.16.MT88.4 R8, [R135+UR4+0x5900] ;  /* 0x005900048708783b */ /* 0x000eae0008004200 */
[C---:B----4-:R-:W-:Y:S01]  /*7ee0*/  HMMA.16816.F32 R100, R136.reuse, R116, R12 ;  /* 0x000000748864723c */ /* 0x050fe2000000180c */
[----:B------:R-:W3:Y:S07]  /*7ef0*/  LDSM.16.MT88.4 R12, [R133+0x5900] ;  /* 0x00590000850c783b */ /* 0x000eee0000004200 */
[C---:B------:R-:W-:Y:S08]  /*7f00*/  HMMA.16816.F32 R104, R136.reuse, R118, R16 ;  /* 0x000000768868723c */ /* 0x040ff00000001810 */
[C---:B------:R-:W-:Y:S07]  /*7f10*/  HMMA.16816.F32 R108, R136.reuse, R120, R20 ;  /* 0x00000078886c723c */ /* 0x040fee0000001814 */
[----:B------:R-:W-:Y:S01]  /*7f20*/  FADD.FTZ R20, R158, R163 ;  /* 0x000000a39e147221 */ /* 0x000fe20000010000 */
[C---:B------:R-:W-:Y:S04]  /*7f30*/  HMMA.16816.F32 R112, R136.reuse, R122, R24 ;  /* 0x0000007a8870723c */ /* 0x040fe80000001818 */
[----:B------:R-:W-:Y:S04]  /*7f40*/  FADD.FTZ R20, R159, R20 ;  /* 0x000000149f147221 */ /* 0x000fe80000010000 */
[C---:B------:R-:W-:Y:S04]  /*7f50*/  HMMA.16816.F32 R116, R136.reuse, R140, R28 ;  /* 0x0000008c8874723c */ /* 0x040fe8000000181c */
[----:B------:R-:W-:Y:S01]  /*7f60*/  FADD.FTZ R165, R165, R20 ;  /* 0x00000014a5a57221 */ /* 0x000fe20000010000 */
[----:B------:R-:W-:Y:S03]  /*7f70*/  MOV R20, UR15 ;  /* 0x0000000f00147c02 */ /* 0x000fe60008000f00 */
[C---:B------:R-:W-:Y:S04]  /*7f80*/  HMMA.16816.F32 R120, R136.reuse, R142, R32 ;  /* 0x0000008e8878723c */ /* 0x040fe80000001820 */
[----:B------:R-:W-:Y:S02]  /*7f90*/  @P0 IMAD R25, R20, 0x3000, R189 ;  /* 0x0000300014190824 */ /* 0x000fe400078e02bd */
[----:B------:R-:W-:Y:S02]  /*7fa0*/  FADD.FTZ R166, R166, R165 ;  /* 0x000000a5a6a67221 */ /* 0x000fe40000010000 */
[C---:B------:R-:W-:Y:S04]  /*7fb0*/  HMMA.16816.F32 R36, R136.reuse, R144, R36 ;  /* 0x000000908824723c */ /* 0x040fe80000001824 */
[----:B------:R-:W-:Y:S04]  /*7fc0*/  FADD.FTZ R167, R167, R166 ;  /* 0x000000a6a7a77221 */ /* 0x000fe80000010000 */
        /* <DEDUP_REMOVED lines=10> */
[C---:B-1----:R-:W-:Y:S04]  /*8070*/  HMMA.16816.F32 R60, R136.reuse, R4, R60 ;  /* 0x00000004883c723c */ /* 0x042fe8000000183c */
[----:B------:R-:W-:Y:S03]  /*8080*/  FADD.FTZ R178, R178, R173 ;  /* 0x000000adb2b27221 */ /* 0x000fe60000010000 */
[----:B------:R-:W-:Y:S01]  /*8090*/  @P0 IADD3 R4, P5, R192, UR6, RZ ;  /* 0x00000006c0040c10 */ /* 0x000fe2000ffbe0ff */
[C---:B------:R-:W-:Y:S04]  /*80a0*/  HMMA.16816.F32 R64, R136.reuse, R6, R64 ;  /* 0x000000068840723c */ /* 0x040fe80000001840 */
[C---:B------:R-:W-:Y:S01]  /*80b0*/  @P0 LEA R16, P4, R4.reuse, c[0x0][0x1c8], 0x1 ;  /* 0x0000720004100a11 */ /* 0x040fe200078808ff */
[----:B------:R-:W-:Y:S01]  /*80c0*/  FADD.FTZ R178, R187, R178 ;  /* 0x000000b2bbb27221 */ /* 0x000fe20000010000 */
[----:B------:R-:W-:Y:S02]  /*80d0*/  @P0 IADD3.X R5, R199, UR23, RZ, P5, !PT ;  /* 0x00000017c7050c10 */ /* 0x000fe4000affe4ff */
[C---:B--2---:R-:W-:Y:S04]  /*80e0*/  HMMA.16816.F32 R68, R136.reuse, R8, R68 ;  /* 0x000000088844723c */ /* 0x044fe80000001844 */
[----:B------:R-:W-:Y:S01]  /*80f0*/  @P0 LEA.HI.X R17, R4, c[0x0][0x1cc], R5, 0x1, P4 ;  /* 0x0000730004110a11 */ /* 0x000fe200020f0c05 */
[----:B------:R-:W-:Y:S01]  /*8100*/  FADD.FTZ R201, R213, R178 ;  /* 0x000000b2d5c97221 */ /* 0x000fe20000010000 */
[----:B------:R-:W1:Y:S01]  /*8110*/  LDSM.16.MT88.4 R4, [R134+UR4+0x5900] ;  /* 0x005900048604783b */ /* 0x000e620008004200 */
[----:B------:R-:W-:Y:S01]  /*8120*/  @P0 IADD3 R8, P5, R208, UR6, RZ ;  /* 0x00000006d0080c10 */ /* 0x000fe2000ffbe0ff */
[C---:B------:R-:W-:Y:S04]  /*8130*/  HMMA.16816.F32 R72, R136.reuse, R10, R72 ;  /* 0x0000000a8848723c */ /* 0x040fe80000001848 */
[----:B------:R-:W-:Y:S01]  /*8140*/  @P0 LEA R18, P4, R8, c[0x0][0x1c8], 0x1 ;  /* 0x0000720008120a11 */ /* 0x000fe200078808ff */
[----:B------:R-:W-:Y:S01]  /*8150*/  FADD.FTZ R201, R218, R201 ;  /* 0x000000c9dac97221 */ /* 0x000fe20000010000 */
[----:B------:R-:W-:Y:S02]  /*8160*/  @P0 IADD3.X R9, R207, UR23, RZ, P5, !PT ;  /* 0x00000017cf090c10 */ /* 0x000fe4000affe4ff */
[C---:B---3--:R-:W-:Y:S04]  /*8170*/  HMMA.16816.F32 R76, R136.reuse, R12, R76 ;  /* 0x0000000c884c723c */ /* 0x048fe8000000184c */
[----:B------:R-:W-:Y:S02]  /*8180*/  @P0 LEA.HI.X R19, R8, c[0x0][0x1cc], R9, 0x1, P4 ;  /* 0x0000730008130a11 */ /* 0x000fe400020f0c09 */
[----:B------:R-:W2:Y:S01]  /*8190*/  LDSM.16.MT88.4 R8, [R156+0x5900] ;  /* 0x005900009c08783b */ /* 0x000ea20000004200 */
[----:B------:R-:W-:Y:S01]  /*81a0*/  @P0 IADD3 R3, P4, R206, UR6, RZ ;  /* 0x00000006ce030c10 */ /* 0x000fe2000ff9e0ff */
[----:B------:R-:W-:Y:S01]  /*81b0*/  @UP1 UIADD3.X UR6, UR13, UR23, URZ, UP0, !UPT ;  /* 0x000000170d061290 */ /* 0x000fe200087fe43f */
[----:B------:R-:W-:Y:S01]  /*81c0*/  @P0 IADD3 R21, P5, R192, UR7, RZ ;  /* 0x00000007c0150c10 */ /* 0x000fe2000ffbe0ff */
[C---:B------:R-:W-:Y:S01]  /*81d0*/  HMMA.16816.F32 R80, R136.reuse, R14, R80 ;  /* 0x0000000e8850723c */ /* 0x040fe20000001850 */
[----:B------:R-:W-:Y:S02]  /*81e0*/  UISETP.GT.AND UP0, UPT, UR17, UR21, UPT ;  /* 0x000000151100728c */ /* 0x000fe4000bf04270 */
[----:B------:R-:W-:Y:S01]  /*81f0*/  @P0 LEA R22, P6, R3, c[0x0][0x1c8], 0x1 ;  /* 0x0000720003160a11 */ /* 0x000fe200078c08ff */
[----:B------:R-:W-:Y:S01]  /*8200*/  UISETP.GE.AND UP1, UPT, UR5, 0x1, UPT ;  /* 0x000000010500788c */ /* 0x000fe2000bf26270 */
[----:B------:R-:W-:Y:S01]  /*8210*/  @P0 IADD3.X R24, R205, UR23, RZ, P4, !PT ;  /* 0x00000017cd180c10 */ /* 0x000fe2000a7fe4ff */
[----:B------:R-:W-:Y:S01]  /*8220*/  UIADD3 UR17, UR17, -0x1, URZ ;  /* 0xffffffff11117890 */ /* 0x000fe2000fffe03f */
[----:B------:R-:W-:Y:S02]  /*8230*/  @P0 LEA R12, P4, R21, c[0x0][0x1c8], 0x1 ;  /* 0x00007200150c0a11 */ /* 0x000fe400078808ff */
[----:B------:R-:W-:Y:S03]  /*8240*/  @P0 IADD3.X R26, R199, UR6, RZ, P5, !PT ;  /* 0x00000006c71a0c10 */ /* 0x000fe6000affe4ff */
[----:B------:R-:W-:Y:S02]  /*8250*/  @P0 LEA.HI.X R23, R3, c[0x0][0x1cc], R24, 0x1, P6 ;  /* 0x0000730003170a11 */ /* 0x000fe400030f0c18 */
[----:B------:R-:W-:Y:S02]  /*8260*/  @P0 LEA.HI.X R13, R21, c[0x0][0x1cc], R26, 0x1, P4 ;  /* 0x00007300150d0a11 */ /* 0x000fe400020f0c1a */
[----:B------:R-:W-:Y:S02]  /*8270*/  @P0 IADD3 R3, P4, R208, UR7, RZ ;  /* 0x00000007d0030c10 */ /* 0x000fe4000ff9e0ff */
[----:B------:R-:W-:Y:S02]  /*8280*/  @P0 IADD3 R21, P5, R206, UR7, RZ ;  /* 0x00000007ce150c10 */ /* 0x000fe4000ffbe0ff */
[----:B------:R-:W-:Y:S01]  /*8290*/  @P0 LEA R14, P6, R3, c[0x0][0x1c8], 0x1 ;  /* 0x00007200030e0a11 */ /* 0x000fe200078c08ff */
[C---:B-1----:R-:W-:Y:S03]  /*82a0*/  HMMA.16816.F32 R84, R136.reuse, R4, R84 ;  /* 0x000000048854723c */ /* 0x042fe60000001854 */
[----:B------:R-:W-:Y:S02]  /*82b0*/  @P0 IADD3.X R24, R207, UR6, RZ, P4, !PT ;  /* 0x00000006cf180c10 */ /* 0x000fe4000a7fe4ff */
[----:B------:R-:W-:Y:S02]  /*82c0*/  @P0 LEA R20, P4, R21, c[0x0][0x1c8], 0x1 ;  /* 0x0000720015140a11 */ /* 0x000fe400078808ff */
[----:B------:R-:W-:Y:S01]  /*82d0*/  @P0 LEA.HI.X R15, R3, c[0x0][0x1cc], R24, 0x1, P6 ;  /* 0x00007300030f0a11 */ /* 0x000fe200030f0c18 */
[C---:B------:R-:W-:Y:S04]  /*82e0*/  HMMA.16816.F32 R88, R136.reuse, R6, R88 ;  /* 0x000000068858723c */ /* 0x040fe80000001858 */
[----:B------:R-:W-:Y:S02]  /*82f0*/  @P0 SHF.L.U32 R3, R25, 0x1, RZ ;  /* 0x0000000119030819 */ /* 0x000fe400000006ff */
[----:B------:R-:W-:Y:S01]  /*8300*/  @P0 IADD3.X R26, R205, UR6, RZ, P5, !PT ;  /* 0x00000006cd1a0c10 */ /* 0x000fe2000affe4ff */
[----:B------:R-:W-:Y:S01]  /*8310*/  UIADD3 UR6, UR5, 0x1, URZ ;  /* 0x0000000105067890 */ /* 0x000fe2000fffe03f */
[C---:B--2---:R-:W-:Y:S01]  /*8320*/  HMMA.16816.F32 R92, R136.reuse, R8, R92 ;  /* 0x00000008885c723c */ /* 0x044fe2000000185c */
[----:B------:R-:W-:Y:S01]  /*8330*/  @!PT LDS RZ, [RZ] ;  /* 0x00000000fffff984 */ /* 0x000fe20000000800 */
[----:B------:R-:W-:Y:S01]  /*8340*/  @!PT LDS RZ, [RZ] ;  /* 0x00000000fffff984 */ /* 0x000fe20000000800 */
[----:B------:R-:W-:Y:S01]  /*8350*/  @!PT LDS RZ, [RZ] ;  /* 0x00000000fffff984 */ /* 0x000fe20000000800 */
[----:B------:R1:W-:Y:S02]  /*8360*/  @P0 LDGSTS.E.BYPASS.LTC128B.128 [R3+0xc100], [R16.64], !P3 ;  /* 0x0c10000010030fae */ /* 0x0003e4000d901d52 */
[----:B------:R-:W-:Y:S01]  /*8370*/  USEL UR5, UR6, URZ, !UP1 ;  /* 0x0000003f06057287 */ /* 0x000fe2000c800000 */
[----:B------:R-:W-:Y:S04]  /*8380*/  @P0 LEA.HI.X R21, R21, c[0x0][0x1cc], R26, 0x1, P4 ;  /* 0x0000730015150a11 */ /* 0x000fe800020f0c1a */
[----:B------:R-:W-:Y:S01]  /*8390*/  HMMA.16816.F32 R96, R136, R10, R96 ;  /* 0x0000000a8860723c */ /* 0x000fe20000001860 */
[----:B------:R1:W-:Y:S08]  /*83a0*/  @P0 LDGSTS.E.BYPASS.LTC128B.128 [R3+0xe100], [R18.64], !P2 ;  /* 0x0e10000012030fae */ /* 0x0003f0000d101d52 */
[----:B------:R1:W-:Y:S08]  /*83b0*/  @P0 LDGSTS.E.BYPASS.LTC128B.128 [R3+0x10100], [R22.64], !P1 ;  /* 0x1010000016030fae */ /* 0x0003f0000c901d52 */
[----:B------:R1:W-:Y:S08]  /*83c0*/  @P0 LDGSTS.E.BYPASS.LTC128B.128 [R3+0xd100], [R12.64], !P3 ;  /* 0x0d1000000c030fae */ /* 0x0003f0000d901d52 */
[----:B------:R1:W-:Y:S08]  /*83d0*/  @P0 LDGSTS.E.BYPASS.LTC128B.128 [R3+0xf100], [R14.64], !P2 ;  /* 0x0f1000000e030fae */ /* 0x0003f0000d101d52 */
[----:B------:R1:W-:Y:S01]  /*83e0*/  @P0 LDGSTS.E.BYPASS.LTC128B.128 [R3+0x11100], [R20.64], !P1 ;  /* 0x1110000014030fae */ /* 0x0003e2000c901d52 */
[----:B------:R-:W-:Y:S07]  /*83f0*/  PLOP3.LUT P0, PT, PT, PT, UP0, 0x80, 0x0 ;  /* 0x000000000000781c */ /* 0x000fee0003f0f008 */
[----:B------:R-:W0:Y:S01]  /*8400*/  LDGDEPBAR ;  /* 0x00000000000079af */ /* 0x000e220000000000 */
[----:B-1----:R-:W-:Y:S05]  /*8410*/  MOV R3, R0 ;  /* 0x0000000000037202 */ /* 0x002fea0000000f00 */
[----:B------:R-:W-:-:S05]  /*8420*/  @P0 BRA `(.L_x_814) ;  /* 0xffffca8000000947 */ /* 0x000fca000383ffff */
.L_x_805:
[----:B------:R-:W-:Y:S01]  /*8430*/  ULEA UR20, UR20, 0x7f, 0x7 ;  /* 0x0000007f14147891 */ /* 0x000fe2000f8e383f */
[----:B------:R-:W-:Y:S01]  /*8440*/  PLOP3.LUT P0, PT, PT, PT, UP2, 0x40, 0x0 ;  /* 0x000000000000781c */ /* 0x000fe20003f0e828 */
[----:B------:R-:W-:-:S02]  /*8450*/  ULDC.64 UR6, c[0x0][0x2c8] ;  /* 0x0000b20000067ab9 */ /* 0x000fc40000000a00 */
[----:B------:R-:W-:Y:S02]  /*8460*/  UIMAD.WIDE.U32 UR8, UR20, UR6, URZ ;  /* 0x00000006140872a5 */ /* 0x000fe4000f8e003f */
[----:B------:R-:W-:Y:S02]  /*8470*/  ULDC UR4, c[0x0][0x168] ;  /* 0x00005a0000047ab9 */ /* 0x000fe40000000800 */
[----:B------:R-:W-:Y:S02]  /*8480*/  UMOV UR6, 0x1 ;  /* 0x0000000100067882 */ /* 0x000fe40000000000 */
[----:B------:R-:W-:Y:S02]  /*8490*/  UIADD3 UR4, UR6, -UR4, URZ ;  /* 0x8000000406047290 */ /* 0x000fe4000fffe03f */
[----:B------:R-:W-:Y:S02]  /*84a0*/  @UP3 USHF.R.U32.HI UR20, URZ, UR7, UR9 ;  /* 0x000000073f143299 */ /* 0x000fe40008011609 */
[----:B------:R-:W-:-:S02]  /*84b0*/  ULDC UR6, c[0x0][0x1d0] ;  /* 0x0000740000067ab9 */ /* 0x000fc40000000800 */
[----:B------:R-:W-:-:S03]  /*84c0*/  UIADD3 UR8, UR20, UR6, UR4 ;  /* 0x0000000614087290 */ /* 0x000fc6000fffe004 */
        /* <DEDUP_REMOVED lines=15> */
.L_x_816:
[----:B------:R-:W-:Y:S02]  /*85c0*/  ULDC UR6, c[0x0][0x32c] ;  /* 0x0000cb0000067ab9 */ /* 0x000fe40000000800 */
[----:B------:R-:W-:-:S03]  /*85d0*/  UISETP.NE.AND UP0, UPT, UR6, 0x1, UPT ;  /* 0x000000010600788c */ /* 0x000fc6000bf05270 */
[----:B------:R-:W-:Y:S02]  /*85e0*/  ULDC.64 UR6, c[0x0][0x330] ;  /* 0x0000cc0000067ab9 */ /* 0x000fe40000000a00 */
[----:B------:R-:W-:-:S07]  /*85f0*/  UIMAD.WIDE.U32 UR20, UR8, UR6, URZ ;  /* 0x00000006081472a5 */ /* 0x000fce000f8e003f */
[----:B------:R-:W-:Y:S02]  /*8600*/  @UP0 UMOV UR9, UR21 ;  /* 0x0000001500090c82 */ /* 0x000fe40008000000 */
[----:B------:R-:W-:Y:S02]  /*8610*/  @UP0 USHF.R.U32.HI UR8, URZ, UR7, UR9 ;  /* 0x000000073f080299 */ /* 0x000fe40008011609 */
.L_x_817:
[----:B------:R-:W-:Y:S02]  /*8620*/  ULDC UR6, c[0x0][0x32c] ;  /* 0x0000cb0000067ab9 */ /* 0x000fe40000000800 */
[----:B------:R-:W-:-:S04]  /*8630*/  UIMAD UR6, UR8, UR6, URZ ;  /* 0x00000006080672a4 */ /* 0x000fc8000f8e023f */
[----:B------:R-:W-:-:S04]  /*8640*/  UISETP.LT.AND UP0, UPT, UR4, UR6, UPT ;  /* 0x000000060400728c */ /* 0x000fc8000bf01270 */
[----:B------:R-:W-:-:S04]  /*8650*/  USEL UR4, UR4, UR6, !UP0 ;  /* 0x0000000604047287 */ /* 0x000fc8000c000000 */
.L_x_815:
        /* <DEDUP_REMOVED lines=9> */
[----:B------:R-:W-:Y:S01]  /*86f0*/  IMAD.MOV.U32 R185, RZ, RZ, 0x20 ;  /* 0x00000020ffb97424 */ /* 0x000fe200078e00ff */
[----:B------:R-:W-:Y:S01]  /*8700*/  LOP3.LUT P0, RZ, R203, 0x2, RZ, 0xc0, !PT ;  /* 0x00000002cbff7812 */ /* 0x000fe2000780c0ff */
[----:B------:R-:W-:Y:S01]  /*8710*/  IMAD.MOV.U32 R3, RZ, RZ, R0 ;  /* 0x000000ffff037224 */ /* 0x000fe200078e0000 */
[----:B------:R-:W-:Y:S01]  /*8720*/  IADD3 R204, P5, R190, 0x80, RZ ;  /* 0x00000080becc7810 */ /* 0x000fe20007fbe0ff */
[----:B------:R-:W-:Y:S01]  /*8730*/  IMAD.MOV.U32 R133, RZ, RZ, R2 ;  /* 0x000000ffff857224 */ /* 0x000fe200078e0002 */
[----:B------:R-:W-:Y:S01]  /*8740*/  IADD3 R179, P4, R192, 0x40, RZ ;  /* 0x00000040c0b37810 */ /* 0x000fe20007f9e0ff */
[----:B------:R-:W-:Y:S01]  /*8750*/  UMOV UR21, UR17 ;  /* 0x0000001100157c82 */ /* 0x000fe20008000000 */
[----:B------:R-:W-:Y:S01]  /*8760*/  SEL R185, R185, 0xffffffe0, !P0 ;  /* 0xffffffe0b9b97807 */ /* 0x000fe20004000000 */
[----:B------:R-:W-:Y:S01]  /*8770*/  IMAD.X R187, RZ, RZ, R195, P5 ;  /* 0x000000ffffbb7224 */ /* 0x000fe200028e06c3 */
[----:B------:R-:W-:Y:S01]  /*8780*/  IADD3 R206, P6, R190, 0x40, RZ ;  /* 0x00000040bece7810 */ /* 0x000fe20007fde0ff */
[----:B------:R-:W-:Y:S01]  /*8790*/  IMAD.X R178, RZ, RZ, R199, P4 ;  /* 0x000000ffffb27224 */ /* 0x000fe200020e06c7 */
[----:B------:R-:W-:Y:S01]  /*87a0*/  IADD3 R177, P0, R192, 0x80, RZ ;  /* 0x00000080c0b17810 */ /* 0x000fe20007f1e0ff */
[----:B------:R-:W-:Y:S01]  /*87b0*/  ULDC.64 UR8, c[0x0][0x208] ;  /* 0x0000820000087ab9 */ /* 0x000fe20000000a00 */
[----:B------:R-:W-:Y:S01]  /*87c0*/  IADD3.X R205, RZ, R195, RZ, P6, !PT ;  /* 0x000000c3ffcd7210 */ /* 0x000fe200037fe4ff */
[----:B------:R-:W-:Y:S01]  /*87d0*/  ULDC.64 UR6, c[0x0][0x1e0] ;  /* 0x0000780000067ab9 */ /* 0x000fe20000000a00 */
[----:B------:R-:W-:-:S02]  /*87e0*/  IADD3.X R176, RZ, R199, RZ, P0, !PT ;  /* 0x000000c7ffb07210 */ /* 0x000fc400007fe4ff */
.L_x_819:
[----:B------:R-:W-:Y:S04]  /*87f0*/  DEPBAR.LE SB0, 0x2 ;  /* 0x000080800000791a */ /* 0x000fe80000000000 */
[----:B------:R-:W-:Y:S01]  /*8800*/  BAR.SYNC.DEFER_BLOCKING 0x0 ;  /* 0x0000000000007b1d */ /* 0x000fe20000010000 */
[----:B------:R-:W-:Y:S01]  /*8810*/  UIMAD UR4, UR5, 0x6000, URZ ;  /* 0x00006000050478a4 */ /* 0x000fe2000f8e023f */
[----:B------:R-:W-:Y:S01]  /*8820*/  MOV R155, UR15 ;  /* 0x0000000f009b7c02 */ /* 0x000fe20008000f00 */
[----:B------:R-:W-:Y:S02]  /*8830*/  UISETP.GE.AND UP1, UPT, UR10, UR21, UPT ;  /* 0x000000150a00728c */ /* 0x000fe4000bf26270 */
[----:B------:R-:W-:Y:S02]  /*8840*/  UIADD3 UR17, UR21, -0x1, URZ ;  /* 0xffffffff15117890 */ /* 0x000fe4000fffe03f */
[----:B------:R-:W-:Y:S02]  /*8850*/  IADD3 R2, R184, UR4, RZ ;  /* 0x00000004b8027c10 */ /* 0x000fe4000fffe0ff */
[----:B------:R-:W-:Y:S02]  /*8860*/  PLOP3.LUT P0, PT, PT, PT, UP1, 0x80, 0x0 ;  /* 0x000000000000781c */ /* 0x000fe40003f0f018 */
[-C--:B------:R-:W-:Y:S03]  /*8870*/  IADD3 R173, R185, R2.reuse, RZ ;  /* 0x00000002b9ad7210 */ /* 0x080fe60007ffe0ff */
[----:B------:R-:W-:Y:S01]  /*8880*/  @!UP1 USHF.R.S32.HI UR22, URZ, 0x1f, UR17 ;  /* 0x0000001f3f169899 */ /* 0x000fe20008011411 */
[----:B------:R-:W-:Y:S01]  /*8890*/  IADD3 R172, R188, R173, RZ ;  /* 0x000000adbcac7210 */ /* 0x000fe20007ffe0ff */
[----:B------:R-:W-:Y:S02]  /*88a0*/  @!UP1 UIMAD.WIDE.U32 UR24, UR17, UR8, URZ ;  /* 0x00000008111892a5 */ /* 0x000fe4000f8e003f */
[----:B------:R-:W-:Y:S02]  /*88b0*/  @!UP1 UIMAD UR22, UR22, UR8, URZ ;  /* 0x00000008161692a4 */ /* 0x000fe4000f8e023f */
[----:B------:R-:W-:Y:S02]  /*88c0*/  @!UP1 USHF.L.U32 UR23, UR24, 0x6, URZ ;  /* 0x0000000618179899 */ /* 0x000fe4000800063f */
[----:B------:R-:W-:Y:S01]  /*88d0*/  @!UP1 UIMAD UR22, UR17, UR9, UR22 ;  /* 0x00000009111692a4 */ /* 0x000fe2000f8e0216 */
[----:B------:R-:W-:Y:S03]  /*88e0*/  LDSM.16.M88.4 R32, [R186] ;  /* 0x00000000ba20783b */ /* 0x000fe60000000200 */
[----:B------:R-:W-:Y:S01]  /*88f0*/  @!UP1 UIADD3 UR22, UR25, UR22, URZ ;  /* 0x0000001619169290 */ /* 0x000fe2000fffe03f */
[----:B------:R-:W-:Y:S02]  /*8900*/  @!P0 IADD3 R149, P6, R190, UR23, RZ ;  /* 0x00000017be958c10 */ /* 0x000fe4000ffde0ff */
[----:B------:R-:W-:Y:S01]  /*8910*/  @!P0 IADD3 R151, P5, R206, UR23, RZ ;  /* 0x00000017ce978c10 */ /* 0x000fe2000ffbe0ff */
[----:B------:R-:W-:Y:S01]  /*8920*/  @!UP1 USHF.L.U64.HI UR22, UR24, 0x6, UR22 ;  /* 0x0000000618169899 */ /* 0x000fe20008010216 */
[----:B------:R-:W-:Y:S01]  /*8930*/  @!P0 IADD3 R148, P4, R204, UR23, RZ ;  /* 0x00000017cc948c10 */ /* 0x000fe2000ff9e0ff */
[----:B------:R-:W1:Y:S01]  /*8940*/  LDSM.16.M88.4 R8, [R184+UR4+0xc100] ;  /* 0x00c10004b808783b */ /* 0x000e620008000200 */
[----:B------:R-:W-:Y:S03]  /*8950*/  @!UP1 UIADD3 UR23, UP0, UR12, UR23, URZ ;  /* 0x000000170c179290 */ /* 0x000fe6000ff1e03f */
[----:B------:R-:W-:Y:S02]  /*8960*/  @!P0 IADD3.X R0, R195, UR22, RZ, P6, !PT ;  /* 0x00000016c3008c10 */ /* 0x000fe4000b7fe4ff */
[----:B------:R-:W-:Y:S02]  /*8970*/  @!P0 LEA R160, P6, R149, c[0x0][0x1f8], 0x1 ;  /* 0x00007e0095a08a11 */ /* 0x000fe400078c08ff */
[----:B------:R-:W2:Y:S01]  /*8980*/  LDSM.16.M88.4 R16, [R184+UR4+0xc900] ;  /* 0x00c90004b810783b */ /* 0x000ea20008000200 */
[----:B------:R-:W-:Y:S02]  /*8990*/  @!P0 IADD3.X R132, R205, UR22, RZ, P5, !PT ;  /* 0x00000016cd848c10 */ /* 0x000fe4000affe4ff */
[----:B------:R-:W-:Y:S02]  /*89a0*/  @!P0 LEA R166, P5, R151, c[0x0][0x1f8], 0x1 ;  /* 0x00007e0097a68a11 */ /* 0x000fe400078a08ff */
[----:B------:R-:W-:Y:S02]  /*89b0*/  @!P0 LEA.HI.X R161, R149, c[0x0][0x1fc], R0, 0x1, P6 ;  /* 0x00007f0095a18a11 */ /* 0x000fe400030f0c00 */
[----:B------:R-:W-:Y:S01]  /*89c0*/  @!P0 IADD3 R157, P6, R190, UR23, RZ ;  /* 0x00000017be9d8c10 */ /* 0x000fe2000ffde0ff */
[----:B------:R-:W3:Y:S01]  /*89d0*/  LDSM.16.M88.4 R24, [R184+UR4+0xd100] ;  /* 0x00d10004b818783b */ /* 0x000ee20008000200 */
[----:B------:R-:W-:Y:S02]  /*89e0*/  @!P0 LEA.HI.X R167, R151, c[0x0][0x1fc], R132, 0x1, P5 ;  /* 0x00007f0097a78a11 */ /* 0x000fe400028f0c84 */
[----:B------:R-:W-:Y:S05]  /*89f0*/  @!P0 IADD3 R159, P5, R206, UR23, RZ ;  /* 0x00000017ce9f8c10 */ /* 0x000fea000ffbe0ff */
[----:B------:R-:W4:Y:S08]  /*8a00*/  LDSM.16.M88.4 R136, [R184+UR4+0xd900] ;  /* 0x00d90004b888783b */ /* 0x000f300008000200 */
[----:B------:R-:W-:Y:S01]  /*8a10*/  LDSM.16.M88.4 R140, [R182] ;  /* 0x00000000b68c783b */ /* 0x000fe20000000200 */
[C---:B-1----:R-:W-:Y:S07]  /*8a20*/  HMMA.16816.F32 R4, R32.reuse, R8, RZ ;  /* 0x000000082004723c */ /* 0x042fee00000018ff */
[----:B------:R-:W1:Y:S01]  /*8a30*/  LDSM.16.M88.4 R144, [R173+0xc100] ;  /* 0x00c10000ad90783b */ /* 0x000e620000000200 */
[C---:B------:R-:W-:Y:S08]  /*8a40*/  HMMA.16816.F32 R8, R32.reuse, R10, RZ ;  /* 0x0000000a2008723c */ /* 0x040ff000000018ff */
[C---:B--2---:R-:W-:Y:S08]  /*8a50*/  HMMA.16816.F32 R12, R32.reuse, R16, RZ ;  /* 0x00000010200c723c */ /* 0x044ff000000018ff */
[C---:B------:R-:W-:Y:S08]  /*8a60*/  HMMA.16816.F32 R16, R32.reuse, R18, RZ ;  /* 0x000000122010723c */ /* 0x040ff000000018ff */
[C---:B---3--:R-:W-:Y:S08]  /*8a70*/  HMMA.16816.F32 R20, R32.reuse, R24, RZ ;  /* 0x000000182014723c */ /* 0x048ff000000018ff */
[C---:B------:R-:W-:Y:S08]  /*8a80*/  HMMA.16816.F32 R24, R32.reuse, R26, RZ ;  /* 0x0000001a2018723c */ /* 0x040ff000000018ff */
[C---:B----4-:R-:W-:Y:S07]  /*8a90*/  HMMA.16816.F32 R28, R32.reuse, R136, RZ ;  /* 0x00000088201c723c */ /* 0x050fee00000018ff */
[----:B------:R-:W-:Y:S01]  /*8aa0*/  @!P0 IADD3.X R137, R187, UR22, RZ, P4, !PT ;  /* 0x00000016bb898c10 */ /* 0x000fe2000a7fe4ff */
[----:B------:R-:W-:Y:S01]  /*8ab0*/  HMMA.16816.F32 R32, R32, R138, RZ ;  /* 0x0000008a2020723c */ /* 0x000fe200000018ff */
[C---:B------:R-:W-:Y:S01]  /*8ac0*/  @!P0 LEA R164, P4, R148.reuse, c[0x0][0x1f8], 0x1 ;  /* 0x00007e0094a48a11 */ /* 0x040fe200078808ff */
[----:B------:R-:W-:Y:S03]  /*8ad0*/  @!UP1 UIADD3.X UR22, UR11, UR22, URZ, UP0, !UPT ;  /* 0x000000160b169290 */ /* 0x000fe600087fe43f */
[----:B------:R-:W-:Y:S02]  /*8ae0*/  @!P0 LEA.HI.X R165, R148, c[0x0][0x1fc], R137, 0x1, P4 ;  /* 0x00007f0094a58a11 */ /* 0x000fe400020f0c89 */
[----:B------:R-:W-:Y:S01]  /*8af0*/  @!P0 IADD3 R153, P4, R204, UR23, RZ ;  /* 0x00000017cc998c10 */ /* 0x000fe2000ff9e0ff */
[C---:B-1----:R-:W-:Y:S01]  /*8b00*/  HMMA.16816.F32 R4, R140.reuse, R144, R4 ;  /* 0x000000908c04723c */ /* 0x042fe20000001804 */
[----:B------:R-:W1:Y:S04]  /*8b10*/  LDSM.16.M88.4 R136, [R173+0xc900] ;  /* 0x00c90000ad88783b */ /* 0x000e680000000200 */
[----:B------:R-:W-:Y:S02]  /*8b20*/  @!P0 IADD3.X R152, R205, UR22, RZ, P5, !PT ;  /* 0x00000016cd988c10 */ /* 0x000fe4000affe4ff */
[----:B------:R-:W-:Y:S01]  /*8b30*/  @!P0 LEA R170, P5, R159, c[0x0][0x1f8], 0x1 ;  /* 0x00007e009faa8a11 */ /* 0x000fe200078a08ff */
[C---:B------:R-:W-:Y:S01]  /*8b40*/  HMMA.16816.F32 R8, R140.reuse, R146, R8 ;  /* 0x000000928c08723c */ /* 0x040fe20000001808 */
[----:B------:R-:W2:Y:S03]  /*8b50*/  LDSM.16.M88.4 R148, [R173+0xd100] ;  /* 0x00d10000ad94783b */ /* 0x000ea60000000200 */
[----:B------:R-:W-:Y:S02]  /*8b60*/  @!P0 IADD3.X R132, R195, UR22, RZ, P6, !PT ;  /* 0x00000016c3848c10 */ /* 0x000fe4000b7fe4ff */
[----:B------:R-:W-:Y:S02]  /*8b70*/  @!P0 LEA R174, P6, R157, c[0x0][0x1f8], 0x1 ;  /* 0x00007e009dae8a11 */ /* 0x000fe400078c08ff */
[----:B------:R-:W-:Y:S01]  /*8b80*/  @!P0 IADD3.X R0, R187, UR22, RZ, P4, !PT ;  /* 0x00000016bb008c10 */ /* 0x000fe2000a7fe4ff */
[----:B------:R-:W-:Y:S03]  /*8b90*/  UIADD3 UR22, UR21, -0x2, URZ ;  /* 0xfffffffe15167890 */ /* 0x000fe6000fffe03f */
[----:B------:R-:W-:Y:S01]  /*8ba0*/  @!P0 LEA R168, P4, R153, c[0x0][0x1f8], 0x1 ;  /* 0x00007e0099a88a11 */ /* 0x000fe200078808ff */
[----:B------:R-:W-:Y:S01]  /*8bb0*/  UISETP.GE.AND UP1, UPT, UR22, UR10, UPT ;  /* 0x0000000a1600728c */ /* 0x000fe2000bf26270 */
[----:B------:R-:W-:Y:S01]  /*8bc0*/  @!P0 LEA.HI.X R175, R157, c[0x0][0x1fc], R132, 0x1, P6 ;  /* 0x00007f009daf8a11 */ /* 0x000fe200030f0c84 */
[----:B------:R-:W-:Y:S01]  /*8bd0*/  @!P0 IMAD R132, R155, 0x6000, R200 ;  /* 0x000060009b848824 */ /* 0x000fe200078e02c8 */
[----:B------:R-:W-:Y:S02]  /*8be0*/  @!P0 LEA.HI.X R171, R159, c[0x0][0x1fc], R152, 0x1, P5 ;  /* 0x00007f009fab8a11 */ /* 0x000fe400028f0c98 */
[----:B------:R-:W-:Y:S02]  /*8bf0*/  @!P0 LEA.HI.X R169, R153, c[0x0][0x1fc], R0, 0x1, P4 ;  /* 0x00007f0099a98a11 */ /* 0x000fe400020f0c00 */
[----:B------:R-:W3:Y:S01]  /*8c00*/  LDSM.16.M88.4 R152, [R173+0xd900] ;  /* 0x00d90000ad98783b */ /* 0x000ee20000000200 */
[-C--:B------:R-:W-:Y:S02]  /*8c10*/  IADD3 R0, R188, R2.reuse, RZ ;  /* 0x00000002bc007210 */ /* 0x080fe40007ffe0ff */
[----:B------:R-:W-:Y:S01]  /*8c20*/  IADD3 R2, R185, R2, R188 ;  /* 0x00000002b9027210 */ /* 0x000fe20007ffe0bc */
[----:B------:R-:W-:Y:S02]  /*8c30*/  @UP1 USHF.R.S32.HI UR23, URZ, 0x1f, UR22 ;  /* 0x0000001f3f171899 */ /* 0x000fe40008011416 */
[----:B------:R-:W-:Y:S02]  /*8c40*/  @UP1 UIMAD.WIDE.U32 UR24, UR22, UR6, URZ ;  /* 0x00000006161812a5 */ /* 0x000fe4000f8e003f */
[----:B------:R-:W-:Y:S01]  /*8c50*/  @!PT LDS RZ, [RZ] ;  /* 0x00000000fffff984 */ /* 0x000fe20000000800 */
[----:B------:R-:W-:Y:S01]  /*8c60*/  @!PT LDS RZ, [RZ] ;  /* 0x00000000fffff984 */ /* 0x000fe20000000800 */
[----:B------:R-:W-:Y:S01]  /*8c70*/  @!PT LDS RZ, [RZ] ;  /* 0x00000000fffff984 */ /* 0x000fe20000000800 */
[----:B------:R4:W-:Y:S01]  /*8c80*/  @!P0 LDGSTS.E.BYPASS.LTC128B.128 [R132], [R160.64], !P3 ;  /* 0x00000000a0848fae */ /* 0x0009e2000d901d52 */
[----:B------:R-:W-:Y:S01]  /*8c90*/  @UP1 UIMAD UR23, UR23, UR6, URZ ;  /* 0x00000006171712a4 */ /* 0x000fe2000f8e023f */
[C---:B-1----:R-:W-:Y:S03]  /*8ca0*/  HMMA.16816.F32 R12, R140.reuse, R136, R12 ;  /* 0x000000888c0c723c */ /* 0x042fe6000000180c */
[----:B------:R-:W-:Y:S03]  /*8cb0*/  @UP1 UIMAD UR23, UR22, UR7, UR23 ;  /* 0x00000007161712a4 */ /* 0x000fe6000f8e0217 */
[----:B------:R1:W-:Y:S01]  /*8cc0*/  @!P0 LDGSTS.E.BYPASS.LTC128B.128 [R132+0x2000], [R166.64], !P2 ;  /* 0x02000000a6848fae */ /* 0x0003e2000d101d52 */
[----:B------:R-:W-:Y:S02]  /*8cd0*/  @UP1 USHF.L.U32 UR22, UR24, 0x6, URZ ;  /* 0x0000000618161899 */ /* 0x000fe4000800063f */
[----:B------:R-:W-:Y:S01]  /*8ce0*/  @UP1 UIADD3 UR23, UR25, UR23, URZ ;  /* 0x0000001719171290 */ /* 0x000fe2000fffe03f */
[C---:B------:R-:W-:Y:S01]  /*8cf0*/  HMMA.16816.F32 R16, R140.reuse, R138, R16 ;  /* 0x0000008a8c10723c */ /* 0x040fe20000001810 */
[----:B------:R-:W-:Y:S03]  /*8d00*/  UIADD3 UR25, UR15, 0x1, URZ ;  /* 0x000000010f197890 */ /* 0x000fe6000fffe03f */
[----:B------:R1:W-:Y:S01]  /*8d10*/  @!P0 LDGSTS.E.BYPASS.LTC128B.128 [R132+0x4000], [R164.64], !P1 ;  /* 0x04000000a4848fae */ /* 0x0003e2000c901d52 */
[----:B------:R-:W-:Y:S02]  /*8d20*/  @UP1 USHF.L.U64.HI UR23, UR24, 0x6, UR23 ;  /* 0x0000000618171899 */ /* 0x000fe40008010217 */
[----:B------:R-:W-:Y:S01]  /*8d30*/  @UP1 UIADD3 UR24, UP0, UR14, UR22, URZ ;  /* 0x000000160e181290 */ /* 0x000fe2000ff1e03f */
[C---:B--2---:R-:W-:Y:S04]  /*8d40*/  HMMA.16816.F32 R20, R140.reuse, R148, R20 ;  /* 0x000000948c14723c */ /* 0x044fe80000001814 */
[----:B------:R2:W-:Y:S04]  /*8d50*/  @!P0 LDGSTS.E.BYPASS.LTC128B.128 [R132+0x1000], [R174.64], !P3 ;  /* 0x01000000ae848fae */ /* 0x0005e8000d901d52 */
[C---:B------:R-:W-:Y:S04]  /*8d60*/  HMMA.16816.F32 R24, R140.reuse, R150, R24 ;  /* 0x000000968c18723c */ /* 0x040fe80000001818 */
[----:B------:R5:W-:Y:S04]  /*8d70*/  @!P0 LDGSTS.E.BYPASS.LTC128B.128 [R132+0x3000], [R170.64], !P2 ;  /* 0x03000000aa848fae */ /* 0x000be8000d101d52 */
[C---:B---3--:R-:W-:Y:S04]  /*8d80*/  HMMA.16816.F32 R28, R140.reuse, R152, R28 ;  /* 0x000000988c1c723c */ /* 0x048fe8000000181c */
[----:B------:R5:W-:Y:S01]  /*8d90*/  @!P0 LDGSTS.E.BYPASS.LTC128B.128 [R132+0x5000], [R168.64], !P1 ;  /* 0x05000000a8848fae */ /* 0x000be2000c901d52 */
[----:B------:R-:W-:Y:S03]  /*8da0*/  PLOP3.LUT P0, PT, PT, PT, UP1, 0x80, 0x0 ;  /* 0x000000000000781c */ /* 0x000fe60003f0f018 */
[----:B------:R-:W-:Y:S04]  /*8db0*/  HMMA.16816.F32 R32, R140, R154, R32 ;  /* 0x0000009a8c20723c */ /* 0x000fe80000001820 */
[----:B------:R-:W-:Y:S08]  /*8dc0*/  LDSM.16.M88.4 R144, [R181] ;  /* 0x00000000b590783b */ /* 0x000ff00000000200 */
[----:B------:R-:W3:Y:S08]  /*8dd0*/  LDSM.16.M88.4 R156, [R0+0xc100] ;  /* 0x00c10000009c783b */ /* 0x000ef00000000200 */
[----:B----4-:R-:W4:Y:S08]  /*8de0*/  LDSM.16.M88.4 R160, [R0+0xc900] ;  /* 0x00c9000000a0783b */ /* 0x010f300000000200 */
[----:B------:R-:W2:Y:S08]  /*8df0*/  LDSM.16.M88.4 R136, [R0+0xd100] ;  /* 0x00d100000088783b */ /* 0x000eb00000000200 */
[----:B------:R-:W0:Y:S08]  /*8e00*/  LDGDEPBAR ;  /* 0x00000000000079af */ /* 0x000e300000000000 */
[----:B-1----:R-:W1:Y:S01]  /*8e10*/  LDSM.16.M88.4 R164, [R0+0xd900] ;  /* 0x00d9000000a4783b */ /* 0x002e620000000200 */
[C---:B---3--:R-:W-:Y:S07]  /*8e20*/  HMMA.16816.F32 R4, R144.reuse, R156, R4 ;  /* 0x0000009c9004723c */ /* 0x048fee0000001804 */
[----:B------:R-:W-:Y:S01]  /*8e30*/  LDSM.16.M88.4 R148, [R180] ;  /* 0x00000000b494783b */ /* 0x000fe20000000200 */
[C---:B------:R-:W-:Y:S07]  /*8e40*/  HMMA.16816.F32 R8, R144.reuse, R158, R8 ;  /* 0x0000009e9008723c */ /* 0x040fee0000001808 */
[----:B-----5:R-:W3:Y:S01]  /*8e50*/  LDSM.16.M88.4 R168, [R172+0xc100] ;  /* 0x00c10000aca8783b */ /* 0x020ee20000000200 */
[C---:B----4-:R-:W-:Y:S07]  /*8e60*/  HMMA.16816.F32 R12, R144.reuse, R160, R12 ;  /* 0x000000a0900c723c */ /* 0x050fee000000180c */
[----:B------:R-:W4:Y:S01]  /*8e70*/  LDSM.16.M88.4 R140, [R172+0xc900] ;  /* 0x00c90000ac8c783b */ /* 0x000f220000000200 */
[C---:B------:R-:W-:Y:S07]  /*8e80*/  HMMA.16816.F32 R16, R144.reuse, R162, R16 ;  /* 0x000000a29010723c */ /* 0x040fee0000001810 */
[----:B------:R-:W5:Y:S01]  /*8e90*/  LDSM.16.M88.4 R152, [R172+0xd100] ;  /* 0x00d10000ac98783b */ /* 0x000f620000000200 */
[C---:B--2---:R-:W-:Y:S07]  /*8ea0*/  HMMA.16816.F32 R20, R144.reuse, R136, R20 ;  /* 0x000000889014723c */ /* 0x044fee0000001814 */
[----:B------:R-:W2:Y:S01]  /*8eb0*/  LDSM.16.M88.4 R156, [R172+0xd900] ;  /* 0x00d90000ac9c783b */ /* 0x000ea20000000200 */
[C---:B------:R-:W-:Y:S07]  /*8ec0*/  HMMA.16816.F32 R24, R144.reuse, R138, R24 ;  /* 0x0000008a9018723c */ /* 0x040fee0000001818 */
[----:B------:R-:W-:Y:S01]  /*8ed0*/  LDSM.16.M88.4 R136, [R186+0x4000] ;  /* 0x00400000ba88783b */ /* 0x000fe20000000200 */
[C---:B-1----:R-:W-:Y:S07]  /*8ee0*/  HMMA.16816.F32 R28, R144.reuse, R164, R28 ;  /* 0x000000a4901c723c */ /* 0x042fee000000181c */
[----:B------:R-:W-:Y:S01]  /*8ef0*/  LDSM.16.M88.4 R160, [R184+UR4+0xe900] ;  /* 0x00e90004b8a0783b */ /* 0x000fe20008000200 */
[----:B------:R-:W-:Y:S07]  /*8f00*/  HMMA.16816.F32 R32, R144, R166, R32 ;  /* 0x000000a69020723c */ /* 0x000fee0000001820 */
[----:B------:R-:W1:Y:S01]  /*8f10*/  LDSM.16.M88.4 R144, [R184+UR4+0xe100] ;  /* 0x00e10004b890783b */ /* 0x000e620008000200 */
[C---:B---3--:R-:W-:Y:S07]  /*8f20*/  HMMA.16816.F32 R4, R148.reuse, R168, R4 ;  /* 0x000000a89404723c */ /* 0x048fee0000001804 */
[----:B------:R-:W-:Y:S01]  /*8f30*/  LDSM.16.M88.4 R164, [R182+0x4000] ;  /* 0x00400000b6a4783b */ /* 0x000fe20000000200 */
[C---:B------:R-:W-:Y:S07]  /*8f40*/  HMMA.16816.F32 R8, R148.reuse, R170, R8 ;  /* 0x000000aa9408723c */ /* 0x040fee0000001808 */
[----:B------:R-:W-:Y:S01]  /*8f50*/  LDSM.16.M88.4 R168, [R173+0xe100] ;  /* 0x00e10000ada8783b */ /* 0x000fe20000000200 */
[C---:B----4-:R-:W-:Y:S08]  /*8f60*/  HMMA.16816.F32 R12, R148.reuse, R140, R12 ;  /* 0x0000008c940c723c */ /* 0x050ff0000000180c */
[C---:B------:R-:W-:Y:S01]  /*8f70*/  HMMA.16816.F32 R16, R148.reuse, R142, R16 ;  /* 0x0000008e9410723c */ /* 0x040fe20000001810 */
[----:B------:R-:W3:Y:S07]  /*8f80*/  LDSM.16.M88.4 R140, [R184+UR4+0xf100] ;  /* 0x00f10004b88c783b */ /* 0x000eee0008000200 */
[C---:B-----5:R-:W-:Y:S08]  /*8f90*/  HMMA.16816.F32 R20, R148.reuse, R152, R20 ;  /* 0x000000989414723c */ /* 0x060ff00000001814 */
[C---:B------:R-:W-:Y:S01]  /*8fa0*/  HMMA.16816.F32 R24, R148.reuse, R154, R24 ;  /* 0x0000009a9418723c */ /* 0x040fe20000001818 */
[----:B------:R-:W4:Y:S07]  /*8fb0*/  LDSM.16.M88.4 R152, [R184+UR4+0xf900] ;  /* 0x00f90004b898783b */ /* 0x000f2e0008000200 */
[C---:B--2---:R-:W-:Y:S08]  /*8fc0*/  HMMA.16816.F32 R28, R148.reuse, R156, R28 ;  /* 0x0000009c941c723c */ /* 0x044ff0000000181c */
[----:B------:R-:W-:Y:S01]  /*8fd0*/  HMMA.16816.F32 R32, R148, R158, R32 ;  /* 0x0000009e9420723c */ /* 0x000fe20000001820 */
[----:B------:R-:W2:Y:S07]  /*8fe0*/  LDSM.16.M88.4 R148, [R173+0xe900] ;  /* 0x00e90000ad94783b */ /* 0x000eae0000000200 */
[C---:B-1----:R-:W-:Y:S01]  /*8ff0*/  HMMA.16816.F32 R4, R136.reuse, R144, R4 ;  /* 0x000000908804723c */ /* 0x042fe20000001804 */
[----:B------:R-:W-:Y:S07]  /*9000*/  LDSM.16.M88.4 R156, [R173+0xf900] ;  /* 0x00f90000ad9c783b */ /* 0x000fee0000000200 */
[C---:B------:R-:W-:Y:S01]  /*9010*/  HMMA.16816.F32 R8, R136.reuse, R146, R8 ;  /* 0x000000928808723c */ /* 0x040fe20000001808 */
        /* <DEDUP_REMOVED lines=8> */
[----:B------:R-:W-:Y:S01]  /*90a0*/  HMMA.16816.F32 R32, R136, R154, R32 ;  /* 0x0000009a8820723c */ /* 0x000fe20000001820 */
[----:B------:R-:W4:Y:S07]  /*90b0*/  LDSM.16.M88.4 R136, [R0+0xe900] ;  /* 0x00e900000088783b */ /* 0x000f2e0000000200 */
[C---:B------:R-:W-:Y:S01]  /*90c0*/  HMMA.16816.F32 R4, R164.reuse, R168, R4 ;  /* 0x000000a8a404723c */ /* 0x040fe20000001804 */
[----:B------:R-:W-:Y:S07]  /*90d0*/  LDSM.16.M88.4 R152, [R180+0x4000] ;  /* 0x00400000b498783b */ /* 0x000fee0000000200 */
[C---:B------:R-:W-:Y:S01]  /*90e0*/  HMMA.16816.F32 R8, R164.reuse, R170, R8 ;  /* 0x000000aaa408723c */ /* 0x040fe20000001808 */
[----:B------:R-:W-:Y:S07]  /*90f0*/  LDSM.16.M88.4 R168, [R172+0xe100] ;  /* 0x00e10000aca8783b */ /* 0x000fee0000000200 */
        /* <DEDUP_REMOVED lines=8> */
[----:B------:R-:W5:Y:S07]  /*9180*/  LDSM.16.M88.4 R156, [R2+0xe900] ;  /* 0x00e90000029c783b */ /* 0x000f6e0000000200 */
[C---:B---3--:R-:W-:Y:S01]  /*9190*/  HMMA.16816.F32 R4, R140.reuse, R160, R4 ;  /* 0x000000a08c04723c */ /* 0x048fe20000001804 */
[----:B------:R-:W-:Y:S07]  /*91a0*/  LDSM.16.M88.4 R164, [R184+UR4+0x11100] ;  /* 0x01110004b8a4783b */ /* 0x000fee0008000200 */
[C---:B------:R-:W-:Y:S01]  /*91b0*/  HMMA.16816.F32 R8, R140.reuse, R162, R8 ;  /* 0x000000a28c08723c */ /* 0x040fe20000001808 */
[----:B------:R-:W-:Y:S07]  /*91c0*/  LDSM.16.M88.4 R160, [R184+UR4+0x10900] ;  /* 0x01090004b8a0783b */ /* 0x000fee0008000200 */
[C---:B----4-:R-:W-:Y:S08]  /*91d0*/  HMMA.16816.F32 R12, R140.reuse, R136, R12 ;  /* 0x000000888c0c723c */ /* 0x050ff0000000180c */
[C---:B------:R-:W-:Y:S01]  /*91e0*/  HMMA.16816.F32 R16, R140.reuse, R138, R16 ;  /* 0x0000008a8c10723c */ /* 0x040fe20000001810 */
[----:B------:R-:W3:Y:S07]  /*91f0*/  LDSM.16.M88.4 R136, [R2+0xf100] ;  /* 0x00f100000288783b */ /* 0x000eee0000000200 */
[C---:B--2---:R-:W-:Y:S08]  /*9200*/  HMMA.16816.F32 R20, R140.reuse, R148, R20 ;  /* 0x000000948c14723c */ /* 0x044ff00000001814 */
[C---:B------:R-:W-:Y:S01]  /*9210*/  HMMA.16816.F32 R24, R140.reuse, R150, R24 ;  /* 0x000000968c18723c */ /* 0x040fe20000001818 */
[----:B------:R-:W2:Y:S07]  /*9220*/  LDSM.16.M88.4 R148, [R2+0xf900] ;  /* 0x00f900000294783b */ /* 0x000eae0000000200 */
[C---:B-1----:R-:W-:Y:S08]  /*9230*/  HMMA.16816.F32 R28, R140.reuse, R144, R28 ;  /* 0x000000908c1c723c */ /* 0x042ff0000000181c */
[----:B------:R-:W-:Y:S01]  /*9240*/  HMMA.16816.F32 R32, R140, R146, R32 ;  /* 0x000000928c20723c */ /* 0x000fe20000001820 */
[----:B------:R-:W-:Y:S07]  /*9250*/  LDSM.16.M88.4 R140, [R186+0x8000] ;  /* 0x00800000ba8c783b */ /* 0x000fee0000000200 */
[C---:B------:R-:W-:Y:S01]  /*9260*/  HMMA.16816.F32 R4, R152.reuse, R168, R4 ;  /* 0x000000a89804723c */ /* 0x040fe20000001804 */
[----:B------:R-:W1:Y:S07]  /*9270*/  LDSM.16.M88.4 R144, [R184+UR4+0x10100] ;  /* 0x01010004b890783b */ /* 0x000e6e0008000200 */
[C---:B------:R-:W-:Y:S01]  /*9280*/  HMMA.16816.F32 R8, R152.reuse, R170, R8 ;  /* 0x000000aa9808723c */ /* 0x040fe20000001808 */
[----:B------:R-:W-:Y:S07]  /*9290*/  LDSM.16.M88.4 R168, [R173+0x10100] ;  /* 0x01010000ada8783b */ /* 0x000fee0000000200 */
[C---:B-----5:R-:W-:Y:S08]  /*92a0*/  HMMA.16816.F32 R12, R152.reuse, R156, R12 ;  /* 0x0000009c980c723c */ /* 0x060ff0000000180c */
[C---:B------:R-:W-:Y:S01]  /*92b0*/  HMMA.16816.F32 R16, R152.reuse, R158, R16 ;  /* 0x0000009e9810723c */ /* 0x040fe20000001810 */
[----:B------:R-:W4:Y:S07]  /*92c0*/  LDSM.16.M88.4 R156, [R184+UR4+0x11900] ;  /* 0x01190004b89c783b */ /* 0x000f2e0008000200 */
[C---:B---3--:R-:W-:Y:S08]  /*92d0*/  HMMA.16816.F32 R20, R152.reuse, R136, R20 ;  /* 0x000000889814723c */ /* 0x048ff00000001814 */
[C---:B------:R-:W-:Y:S01]  /*92e0*/  HMMA.16816.F32 R24, R152.reuse, R138, R24 ;  /* 0x0000008a9818723c */ /* 0x040fe20000001818 */
[----:B------:R-:W3:Y:S07]  /*92f0*/  LDSM.16.M88.4 R136, [R182+0x8000] ;  /* 0x00800000b688783b */ /* 0x000eee0000000200 */
[C---:B--2---:R-:W-:Y:S08]  /*9300*/  HMMA.16816.F32 R28, R152.reuse, R148, R28 ;  /* 0x00000094981c723c */ /* 0x044ff0000000181c */
[----:B------:R-:W-:Y:S01]  /*9310*/  HMMA.16816.F32 R32, R152, R150, R32 ;  /* 0x000000969820723c */ /* 0x000fe20000001820 */
[----:B------:R-:W2:Y:S07]  /*9320*/  LDSM.16.M88.4 R148, [R173+0x10900] ;  /* 0x01090000ad94783b */ /* 0x000eae0000000200 */
[C---:B-1----:R-:W-:Y:S01]  /*9330*/  HMMA.16816.F32 R4, R140.reuse, R144, R4 ;  /* 0x000000908c04723c */ /* 0x042fe20000001804 */
[----:B------:R-:W-:Y:S07]  /*9340*/  LDSM.16.M88.4 R152, [R173+0x11900] ;  /* 0x01190000ad98783b */ /* 0x000fee0000000200 */
[C---:B------:R-:W-:Y:S01]  /*9350*/  HMMA.16816.F32 R8, R140.reuse, R146, R8 ;  /* 0x000000928c08723c */ /* 0x040fe20000001808 */
[----:B------:R-:W1:Y:S07]  /*9360*/  LDSM.16.M88.4 R144, [R173+0x11100] ;  /* 0x01110000ad90783b */ /* 0x000e6e0000000200 */
[C---:B------:R-:W-:Y:S01]  /*9370*/  HMMA.16816.F32 R12, R140.reuse, R160, R12 ;  /* 0x000000a08c0c723c */ /* 0x040fe2000000180c */
[----:B------:R-:W-:Y:S07]  /*9380*/  LDSM.16.M88.4 R172, [R172+0x10100] ;  /* 0x01010000acac783b */ /* 0x000fee0000000200 */
        /* <DEDUP_REMOVED lines=8> */
[C---:B---3--:R-:W-:Y:S01]  /*9410*/  HMMA.16816.F32 R4, R136.reuse, R168, R4 ;  /* 0x000000a88804723c */ /* 0x048fe20000001804 */
[----:B------:R-:W3:Y:S07]  /*9420*/  LDSM.16.M88.4 R156, [R0+0x11100] ;  /* 0x01110000009c783b */ /* 0x000eee0000000200 */
[C---:B------:R-:W-:Y:S01]  /*9430*/  HMMA.16816.F32 R8, R136.reuse, R170, R8 ;  /* 0x000000aa8808723c */ /* 0x040fe20000001808 */
[----:B------:R-:W-:Y:S07]  /*9440*/  LDSM.16.M88.4 R168, [R180+0x8000] ;  /* 0x00800000b4a8783b */ /* 0x000fee0000000200 */
[C---:B--2---:R-:W-:Y:S08]  /*9450*/  HMMA.16816.F32 R12, R136.reuse, R148, R12 ;  /* 0x00000094880c723c */ /* 0x044ff0000000180c */
[C---:B------:R-:W-:Y:S01]  /*9460*/  HMMA.16816.F32 R16, R136.reuse, R150, R16 ;  /* 0x000000968810723c */ /* 0x040fe20000001810 */
[----:B------:R-:W2:Y:S07]  /*9470*/  LDSM.16.M88.4 R148, [R0+0x11900] ;  /* 0x011900000094783b */ /* 0x000eae0000000200 */
[C---:B-1----:R-:W-:Y:S08]  /*9480*/  HMMA.16816.F32 R20, R136.reuse, R144, R20 ;  /* 0x000000908814723c */ /* 0x042ff00000001814 */
[C---:B------:R-:W-:Y:S01]  /*9490*/  HMMA.16816.F32 R24, R136.reuse, R146, R24 ;  /* 0x000000928818723c */ /* 0x040fe20000001818 */
[----:B------:R-:W-:Y:S07]  /*94a0*/  LDSM.16.M88.4 R144, [R2+0x11900] ;  /* 0x011900000290783b */ /* 0x000fee0000000200 */
[C---:B------:R-:W-:Y:S08]  /*94b0*/  HMMA.16816.F32 R28, R136.reuse, R152, R28 ;  /* 0x00000098881c723c */ /* 0x040ff0000000181c */
[----:B------:R-:W-:Y:S01]  /*94c0*/  HMMA.16816.F32 R32, R136, R154, R32 ;  /* 0x0000009a8820723c */ /* 0x000fe20000001820 */
[----:B------:R-:W1:Y:S07]  /*94d0*/  LDSM.16.M88.4 R136, [R2+0x10900] ;  /* 0x010900000288783b */ /* 0x000e6e0000000200 */
[C---:B-----5:R-:W-:Y:S08]  /*94e0*/  HMMA.16816.F32 R4, R160.reuse, R164, R4 ;  /* 0x000000a4a004723c */ /* 0x060ff00000001804 */
[C---:B------:R-:W-:Y:S08]  /*94f0*/  HMMA.16816.F32 R8, R160.reuse, R166, R8 ;  /* 0x000000a6a008723c */ /* 0x040ff00000001808 */
[C---:B----4-:R-:W-:Y:S08]  /*9500*/  HMMA.16816.F32 R12, R160.reuse, R140, R12 ;  /* 0x0000008ca00c723c */ /* 0x050ff0000000180c */
[C---:B------:R-:W-:Y:S01]  /*9510*/  HMMA.16816.F32 R16, R160.reuse, R142, R16 ;  /* 0x0000008ea010723c */ /* 0x040fe20000001810 */
[----:B------:R-:W4:Y:S01]  /*9520*/  LDSM.16.M88.4 R140, [R2+0x11100] ;  /* 0x01110000028c783b */ /* 0x000f220000000200 */
[----:B------:R-:W-:Y:S06]  /*9530*/  DEPBAR.LE SB0, 0x2 ;  /* 0x000080800000791a */ /* 0x000fec0000000000 */
[C---:B---3--:R-:W-:Y:S01]  /*9540*/  HMMA.16816.F32 R20, R160.reuse, R156, R20 ;  /* 0x0000009ca014723c */ /* 0x048fe20000001814 */
[----:B------:R-:W-:Y:S07]  /*9550*/  BAR.SYNC.DEFER_BLOCKING 0x0 ;  /* 0x0000000000007b1d */ /* 0x000fee0000010000 */
[C---:B------:R-:W-:Y:S08]  /*9560*/  HMMA.16816.F32 R24, R160.reuse, R158, R24 ;  /* 0x0000009ea018723c */ /* 0x040ff00000001818 */
[C---:B--2---:R-:W-:Y:S08]  /*9570*/  HMMA.16816.F32 R28, R160.reuse, R148, R28 ;  /* 0x00000094a01c723c */ /* 0x044ff0000000181c */
[----:B------:R-:W-:Y:S01]  /*9580*/  HMMA.16816.F32 R32, R160, R150, R32 ;  /* 0x00000096a020723c */ /* 0x000fe20000001820 */
[----:B------:R-:W-:Y:S07]  /*9590*/  LDSM.16.MT88.4 R148, [R135+UR4+0x2900] ;  /* 0x002900048794783b */ /* 0x000fee0008004200 */
[C---:B------:R-:W-:Y:S08]  /*95a0*/  HMMA.16816.F32 R4, R168.reuse, R172, R4 ;  /* 0x000000aca804723c */ /* 0x040ff00000001804 */
        /* <DEDUP_REMOVED lines=50> */
[----:B------:R-:W1:Y:S01]  /*98d0*/  LDSM.16.MT88.4 R136, [R135+UR4+0x100] ;  /* 0x000100048788783b */ /* 0x000e620008004200 */
[--C-:B------:R-:W-:Y:S01]  /*98e0*/  FFMA.FTZ R159, R4, c[0x0][0x2d0], -R166.reuse ;  /* 0x0000b400049f7a23 */ /* 0x100fe200000108a6 */
[----:B------:R-:W-:Y:S01]  /*98f0*/  IADD3 R4, R135, UR4, RZ ;  /* 0x0000000487047c10 */ /* 0x000fe2000fffe0ff */
[C---:B------:R-:W-:Y:S02]  /*9900*/  FADD.FTZ R133, -R0.reuse, R3 ;  /* 0x0000000300857221 */ /* 0x040fe40000010100 */
[----:B------:R-:W-:Y:S01]  /*9910*/  FMUL.FTZ R165, R0, c[0x0][0x2d0] ;  /* 0x0000b40000a57a20 */ /* 0x000fe20000410000 */
[----:B------:R-:W2:Y:S01]  /*9920*/  MUFU.EX2 R132, R132 ;  /* 0x0000008400847308 */ /* 0x000ea20000000800 */
[----:B------:R-:W-:Y:S01]  /*9930*/  FMUL.FTZ R3, R133, c[0x0][0x2d0] ;  /* 0x0000b40085037a20 */ /* 0x000fe20000410000 */
[----:B------:R-:W-:Y:S01]  /*9940*/  IADD3 R133, R183, R4, RZ ;  /* 0x00000004b7857210 */ /* 0x000fe20007ffe0ff */
[--C-:B------:R-:W-:Y:S02]  /*9950*/  FFMA.FTZ R162, R5, c[0x0][0x2d0], -R166.reuse ;  /* 0x0000b40005a27a23 */ /* 0x100fe400000108a6 */
[--C-:B------:R-:W-:Y:S02]  /*9960*/  FFMA.FTZ R157, R8, c[0x0][0x2d0], -R166.reuse ;  /* 0x0000b400089d7a23 */ /* 0x100fe400000108a6 */
[--C-:B------:R-:W-:Y:S01]  /*9970*/  FFMA.FTZ R160, R9, c[0x0][0x2d0], -R166.reuse ;  /* 0x0000b40009a07a23 */ /* 0x100fe200000108a6 */
[----:B------:R-:W3:Y:S01]  /*9980*/  LDSM.16.MT88.4 R140, [R133+0x100] ;  /* 0x00010000858c783b */ /* 0x000ee20000004200 */
[--C-:B------:R-:W-:Y:S01]  /*9990*/  FFMA.FTZ R164, R6, c[0x0][0x2d0], -R165.reuse ;  /* 0x0000b40006a47a23 */ /* 0x100fe200000108a5 */
[----:B------:R-:W4:Y:S01]  /*99a0*/  MUFU.EX2 R3, R3 ;  /* 0x0000000300037308 */ /* 0x000f220000000800 */
[--C-:B------:R-:W-:Y:S02]  /*99b0*/  FFMA.FTZ R161, R7, c[0x0][0x2d0], -R165.reuse ;  /* 0x0000b40007a17a23 */ /* 0x100fe400000108a5 */
[--C-:B------:R-:W-:Y:S02]  /*99c0*/  FFMA.FTZ R163, R10, c[0x0][0x2d0], -R165.reuse ;  /* 0x0000b4000aa37a23 */ /* 0x100fe400000108a5 */
[--C-:B------:R-:W-:Y:S01]  /*99d0*/  FFMA.FTZ R158, R11, c[0x0][0x2d0], -R165.reuse ;  /* 0x0000b4000b9e7a23 */ /* 0x100fe200000108a5 */
[----:B------:R-:W-:Y:S01]  /*99e0*/  LDSM.16.MT88.4 R144, [R133+0x900] ;  /* 0x000900008590783b */ /* 0x000fe20000004200 */
[--C-:B------:R-:W-:Y:S02]  /*99f0*/  FFMA.FTZ R169, R16, c[0x0][0x2d0], -R166.reuse ;  /* 0x0000b40010a97a23 */ /* 0x100fe400000108a6 */
[--C-:B------:R-:W-:Y:S01]  /*9a00*/  FFMA.FTZ R170, R17, c[0x0][0x2d0], -R166.reuse ;  /* 0x0000b40011aa7a23 */ /* 0x100fe200000108a6 */
[----:B------:R-:W-:Y:S01]  /*9a10*/  MUFU.EX2 R159, R159 ;  /* 0x0000009f009f7308 */ /* 0x000fe20000000800 */
[--C-:B------:R-:W-:Y:S02]  /*9a20*/  FFMA.FTZ R173, R18, c[0x0][0x2d0], -R165.reuse ;  /* 0x0000b40012ad7a23 */ /* 0x100fe400000108a5 */
[--C-:B------:R-:W-:Y:S01]  /*9a30*/  FFMA.FTZ R174, R19, c[0x0][0x2d0], -R165.reuse ;  /* 0x0000b40013ae7a23 */ /* 0x100fe200000108a5 */
[----:B------:R-:W-:Y:S01]  /*9a40*/  LDSM.16.MT88.4 R152, [R133+0x2900] ;  /* 0x002900008598783b */ /* 0x000fe20000004200 */
[C---:B--2---:R-:W-:Y:S02]  /*9a50*/  FMUL.FTZ R4, R132.reuse, R128 ;  /* 0x0000008084047220 */ /* 0x044fe40000410000 */
[C---:B------:R-:W-:Y:S02]  /*9a60*/  FMUL.FTZ R5, R132.reuse, R129 ;  /* 0x0000008184057220 */ /* 0x040fe40000410000 */
[C---:B------:R-:W-:Y:S01]  /*9a70*/  FMUL.FTZ R8, R132.reuse, R124 ;  /* 0x0000007c84087220 */ /* 0x040fe20000410000 */
[----:B------:R-:W2:Y:S01]  /*9a80*/  MUFU.EX2 R162, R162 ;  /* 0x000000a200a27308 */ /* 0x000ea20000000800 */
[C---:B------:R-:W-:Y:S01]  /*9a90*/  FMUL.FTZ R9, R132.reuse, R125 ;  /* 0x0000007d84097220 */ /* 0x040fe20000410000 */
[----:B------:R-:W-:Y:S01]  /*9aa0*/  LDSM.16.MT88.4 R16, [R134+UR4+0x900] ;  /* 0x000900048610783b */ /* 0x000fe20008004200 */
[C---:B------:R-:W-:Y:S02]  /*9ab0*/  FMUL.FTZ R100, R132.reuse, R100 ;  /* 0x0000006484647220 */ /* 0x040fe40000410000 */
[C---:B----4-:R-:W-:Y:S02]  /*9ac0*/  FMUL.FTZ R6, R3.reuse, R130 ;  /* 0x0000008203067220 */ /* 0x050fe40000410000 */
[C---:B------:R-:W-:Y:S02]  /*9ad0*/  FMUL.FTZ R7, R3.reuse, R131 ;  /* 0x0000008303077220 */ /* 0x040fe40000410000 */
[C---:B------:R-:W-:Y:S01]  /*9ae0*/  FMUL.FTZ R10, R3.reuse, R126 ;  /* 0x0000007e030a7220 */ /* 0x040fe20000410000 */
[----:B------:R-:W-:Y:S01]  /*9af0*/  MUFU.EX2 R157, R157 ;  /* 0x0000009d009d7308 */ /* 0x000fe20000000800 */
[C---:B------:R-:W-:Y:S02]  /*9b00*/  FMUL.FTZ R11, R3.reuse, R127 ;  /* 0x0000007f030b7220 */ /* 0x040fe40000410000 */
[----:B------:R-:W4:Y:S01]  /*9b10*/  LDSM.16.MT88.4 R124, [R134+UR4+0x100] ;  /* 0x00010004867c783b */ /* 0x000f220008004200 */
[C---:B------:R-:W-:Y:S02]  /*9b20*/  FMUL.FTZ R101, R132.reuse, R101 ;  /* 0x0000006584657220 */ /* 0x040fe40000410000 */
[C---:B------:R-:W-:Y:S02]  /*9b30*/  FMUL.FTZ R102, R3.reuse, R102 ;  /* 0x0000006603667220 */ /* 0x040fe40000410000 */
[C---:B------:R-:W-:Y:S02]  /*9b40*/  FMUL.FTZ R103, R3.reuse, R103 ;  /* 0x0000006703677220 */ /* 0x040fe40000410000 */
[----:B------:R-:W5:Y:S01]  /*9b50*/  MUFU.EX2 R160, R160 ;  /* 0x000000a000a07308 */ /* 0x000f620000000800 */
[C---:B------:R-:W-:Y:S02]  /*9b60*/  FMUL.FTZ R104, R132.reuse, R104 ;  /* 0x0000006884687220 */ /* 0x040fe40000410000 */
[----:B------:R-:W-:Y:S01]  /*9b70*/  FMUL.FTZ R105, R132, R105 ;  /* 0x0000006984697220 */ /* 0x000fe20000410000 */
[----:B--2---:R-:W-:Y:S01]  /*9b80*/  F2FP.PACK_AB R128, R162, R159 ;  /* 0x0000009fa280723e */ /* 0x004fe200000000ff */
        /* <DEDUP_REMOVED lines=8> */
[----:B------:R-:W-:Y:S01]  /*9c10*/  FMUL.FTZ R113, R132, R113 ;  /* 0x0000007184717220 */ /* 0x000fe20000410000 */
[----:B------:R-:W2:Y:S01]  /*9c20*/  MUFU.EX2 R161, R161 ;  /* 0x000000a100a17308 */ /* 0x000ea20000000800 */
[C---:B------:R-:W-:Y:S02]  /*9c30*/  FMUL.FTZ R114, R3.reuse, R114 ;  /* 0x0000007203727220 */ /* 0x040fe40000410000 */
[C---:B------:R-:W-:Y:S01]  /*9c40*/  FMUL.FTZ R115, R3.reuse, R115 ;  /* 0x0000007303737220 */ /* 0x040fe20000410000 */
[----:B-----5:R-:W-:Y:S01]  /*9c50*/  F2FP.PACK_AB R130, R160, R157 ;  /* 0x0000009da082723e */ /* 0x020fe200000000ff */
        /* <DEDUP_REMOVED lines=9> */
[----:B------:R-:W5:Y:S01]  /*9cf0*/  MUFU.EX2 R158, R158 ;  /* 0x0000009e009e7308 */ /* 0x000f620000000800 */
[C---:B------:R-:W-:Y:S02]  /*9d00*/  FMUL.FTZ R36, R132.reuse, R36 ;  /* 0x0000002484247220 */ /* 0x040fe40000410000 */
[----:B------:R-:W-:Y:S01]  /*9d10*/  FMUL.FTZ R37, R132, R37 ;  /* 0x0000002584257220 */ /* 0x000fe20000410000 */
[----:B--2---:R-:W-:Y:S01]  /*9d20*/  F2FP.PACK_AB R129, R161, R164 ;  /* 0x000000a4a181723e */ /* 0x004fe200000000ff */
[C---:B------:R-:W-:Y:S02]  /*9d30*/  FMUL.FTZ R38, R3.reuse, R38 ;  /* 0x0000002603267220 */ /* 0x040fe40000410000 */
[----:B------:R-:W-:Y:S02]  /*9d40*/  FMUL.FTZ R39, R3, R39 ;  /* 0x0000002703277220 */ /* 0x000fe40000410000 */
[--C-:B------:R-:W-:Y:S01]  /*9d50*/  FFMA.FTZ R175, R28, c[0x0][0x2d0], -R166.reuse ;  /* 0x0000b4001caf7a23 */ /* 0x100fe200000108a6 */
[----:B------:R-:W-:Y:S01]  /*9d60*/  MUFU.EX2 R169, R169 ;  /* 0x000000a900a97308 */ /* 0x000fe20000000800 */
[--C-:B------:R-:W-:Y:S02]  /*9d70*/  FFMA.FTZ R208, R29, c[0x0][0x2d0], -R166.reuse ;  /* 0x0000b4001dd07a23 */ /* 0x100fe400000108a6 */
[--C-:B------:R-:W-:Y:S02]  /*9d80*/  FFMA.FTZ R207, R32, c[0x0][0x2d0], -R166.reuse ;  /* 0x0000b40020cf7a23 */ /* 0x100fe400000108a6 */
[--C-:B------:R-:W-:Y:S02]  /*9d90*/  FFMA.FTZ R209, R30, c[0x0][0x2d0], -R165.reuse ;  /* 0x0000b4001ed17a23 */ /* 0x100fe400000108a5 */
[--C-:B------:R-:W-:Y:S02]  /*9da0*/  FFMA.FTZ R210, R31, c[0x0][0x2d0], -R165.reuse ;  /* 0x0000b4001fd27a23 */ /* 0x100fe400000108a5 */
[----:B------:R-:W-:Y:S01]  /*9db0*/  LDSM.16.MT88.4 R28, [R133+0x1900] ;  /* 0x00190000851c783b */ /* 0x000fe20000004200 */
[--C-:B------:R-:W-:Y:S01]  /*9dc0*/  FFMA.FTZ R211, R34, c[0x0][0x2d0], -R165.reuse ;  /* 0x0000b40022d37a23 */ /* 0x100fe200000108a5 */
[----:B------:R-:W2:Y:S01]  /*9dd0*/  MUFU.EX2 R170, R170 ;  /* 0x000000aa00aa7308 */ /* 0x000ea20000000800 */
[----:B------:R-:W-:Y:S01]  /*9de0*/  FMUL.FTZ R40, R132, R40 ;  /* 0x0000002884287220 */ /* 0x000fe20000410000 */
[----:B-----5:R-:W-:Y:S01]  /*9df0*/  F2FP.PACK_AB R131, R158, R163 ;  /* 0x000000a39e83723e */ /* 0x020fe200000000ff */
[C---:B------:R-:W-:Y:S02]  /*9e00*/  FMUL.FTZ R41, R132.reuse, R41 ;  /* 0x0000002984297220 */ /* 0x040fe40000410000 */
[C---:B------:R-:W-:Y:S02]  /*9e10*/  FMUL.FTZ R42, R3.reuse, R42 ;  /* 0x0000002a032a7220 */ /* 0x040fe40000410000 */
[----:B------:R-:W-:Y:S02]  /*9e20*/  FMUL.FTZ R43, R3, R43 ;  /* 0x0000002b032b7220 */ /* 0x000fe40000410000 */
[C---:B-1----:R-:W-:Y:S01]  /*9e30*/  HMMA.16816.F32 R4, R128.reuse, R136, R4 ;  /* 0x000000888004723c */ /* 0x042fe20000001804 */
[----:B------:R-:W-:Y:S04]  /*9e40*/  MUFU.EX2 R173, R173 ;  /* 0x000000ad00ad7308 */ /* 0x000fe80000000800 */
[----:B------:R-:W-:Y:S02]  /*9e50*/  FMUL.FTZ R44, R132, R44 ;  /* 0x0000002c842c7220 */ /* 0x000fe40000410000 */
[----:B------:R-:W-:Y:S01]  /*9e60*/  IADD3 R136, R134, UR4, RZ ;  /* 0x0000000486887c10 */ /* 0x000fe2000fffe0ff */
[C---:B------:R-:W-:Y:S03]  /*9e70*/  HMMA.16816.F32 R8, R128.reuse, R138, R8 ;  /* 0x0000008a8008723c */ /* 0x040fe60000001808 */
[----:B------:R-:W1:Y:S01]  /*9e80*/  MUFU.EX2 R174, R174 ;  /* 0x000000ae00ae7308 */ /* 0x000e620000000800 */
[----:B------:R-:W-:Y:S01]  /*9e90*/  IADD3 R156, R183, R136, RZ ;  /* 0x00000088b79c7210 */ /* 0x000fe20007ffe0ff */
[C---:B------:R-:W-:Y:S02]  /*9ea0*/  FMUL.FTZ R45, R132.reuse, R45 ;  /* 0x0000002d842d7220 */ /* 0x040fe40000410000 */
[C---:B------:R-:W-:Y:S01]  /*9eb0*/  FMUL.FTZ R46, R3.reuse, R46 ;  /* 0x0000002e032e7220 */ /* 0x040fe20000410000 */
[C---:B---3--:R-:W-:Y:S01]  /*9ec0*/  HMMA.16816.F32 R100, R128.reuse, R140, R100 ;  /* 0x0000008c8064723c */ /* 0x048fe20000001864 */
[----:B------:R-:W3:Y:S03]  /*9ed0*/  LDSM.16.MT88.4 R136, [R156+0x100] ;  /* 0x000100009c88783b */ /* 0x000ee60000004200 */
[C---:B------:R-:W-:Y:S01]  /*9ee0*/  FMUL.FTZ R47, R3.reuse, R47 ;  /* 0x0000002f032f7220 */ /* 0x040fe20000410000 */
[----:B------:R-:W-:Y:S01]  /*9ef0*/  MUFU.EX2 R175, R175 ;  /* 0x000000af00af7308 */ /* 0x000fe20000000800 */
[C---:B------:R-:W-:Y:S02]  /*9f00*/  FMUL.FTZ R48, R132.reuse, R48 ;  /* 0x0000003084307220 */ /* 0x040fe40000410000 */
[C---:B------:R-:W-:Y:S01]  /*9f10*/  HMMA.16816.F32 R104, R128.reuse, R142, R104 ;  /* 0x0000008e8068723c */ /* 0x040fe20000001868 */
[----:B------:R-:W5:Y:S03]  /*9f20*/  LDSM.16.MT88.4 R140, [R135+UR4+0x2100] ;  /* 0x00210004878c783b */ /* 0x000f660008004200 */
        /* <DEDUP_REMOVED lines=11> */
[C---:B------:R-:W-:Y:S04]  /*9fe0*/  FMUL.FTZ R55, R3.reuse, R55 ;  /* 0x0000003703377220 */ /* 0x040fe80000410000 */
[C---:B------:R-:W-:Y:S01]  /*9ff0*/  FMUL.FTZ R56, R132.reuse, R56 ;  /* 0x0000003884387220 */ /* 0x040fe20000410000 */
[----:B------:R-:W-:Y:S01]  /*a000*/  MUFU.EX2 R209, R209 ;  /* 0x000000d100d17308 */ /* 0x000fe20000000800 */
[C---:B------:R-:W-:Y:S02]  /*a010*/  FMUL.FTZ R57, R132.reuse, R57 ;  /* 0x0000003984397220 */ /* 0x040fe40000410000 */
[C---:B------:R-:W-:Y:S01]  /*a020*/  FMUL.FTZ R58, R3.reuse, R58 ;  /* 0x0000003a033a7220 */ /* 0x040fe20000410000 */
[C---:B---3--:R-:W-:Y:S03]  /*a030*/  HMMA.16816.F32 R116, R128.reuse, R136, R116 ;  /* 0x000000888074723c */ /* 0x048fe60000001874 */
[C---:B------:R-:W-:Y:S02]  /*a040*/  FMUL.FTZ R59, R3.reuse, R59 ;  /* 0x0000003b033b7220 */ /* 0x040fe40000410000 */
[C---:B------:R-:W-:Y:S01]  /*a050*/  FMUL.FTZ R60, R132.reuse, R60 ;  /* 0x0000003c843c7220 */ /* 0x040fe20000410000 */
[----:B------:R-:W-:Y:S01]  /*a060*/  MUFU.EX2 R210, R210 ;  /* 0x000000d200d27308 */ /* 0x000fe20000000800 */
[C---:B------:R-:W-:Y:S01]  /*a070*/  FMUL.FTZ R61, R132.reuse, R61 ;  /* 0x0000003d843d7220 */ /* 0x040fe20000410000 */
[C---:B------:R-:W-:Y:S01]  /*a080*/  HMMA.16816.F32 R120, R128.reuse, R138, R120 ;  /* 0x0000008a8078723c */ /* 0x040fe20000001878 */
[----:B------:R-:W3:Y:S03]  /*a090*/  LDSM.16.MT88.4 R136, [R134+UR4+0x2100] ;  /* 0x002100048688783b */ /* 0x000ee60008004200 */
[C---:B------:R-:W-:Y:S02]  /*a0a0*/  FMUL.FTZ R62, R3.reuse, R62 ;  /* 0x0000003e033e7220 */ /* 0x040fe40000410000 */
[C---:B------:R-:W-:Y:S02]  /*a0b0*/  FMUL.FTZ R63, R3.reuse, R63 ;  /* 0x0000003f033f7220 */ /* 0x040fe40000410000 */
[C---:B-----5:R-:W-:Y:S01]  /*a0c0*/  HMMA.16816.F32 R36, R128.reuse, R140, R36 ;  /* 0x0000008c8024723c */ /* 0x060fe20000001824 */
[----:B------:R-:W-:Y:S03]  /*a0d0*/  MUFU.EX2 R211, R211 ;  /* 0x000000d300d37308 */ /* 0x000fe60000000800 */
[C---:B------:R-:W-:Y:S02]  /*a0e0*/  FMUL.FTZ R64, R132.reuse, R64 ;  /* 0x0000004084407220 */ /* 0x040fe40000410000 */
[C---:B------:R-:W-:Y:S02]  /*a0f0*/  FMUL.FTZ R65, R132.reuse, R65 ;  /* 0x0000004184417220 */ /* 0x040fe40000410000 */
[C---:B------:R-:W-:Y:S01]  /*a100*/  HMMA.16816.F32 R40, R128.reuse, R142, R40 ;  /* 0x0000008e8028723c */ /* 0x040fe20000001828 */
[----:B------:R-:W5:Y:S03]  /*a110*/  LDSM.16.MT88.4 R140, [R156+0x2100] ;  /* 0x002100009c8c783b */ /* 0x000f660000004200 */
[C---:B------:R-:W-:Y:S02]  /*a120*/  FMUL.FTZ R66, R3.reuse, R66 ;  /* 0x0000004203427220 */ /* 0x040fe40000410000 */
[C---:B------:R-:W-:Y:S02]  /*a130*/  FMUL.FTZ R67, R3.reuse, R67 ;  /* 0x0000004303437220 */ /* 0x040fe40000410000 */
[C---:B----4-:R-:W-:Y:S04]  /*a140*/  HMMA.16816.F32 R44, R128.reuse, R124, R44 ;  /* 0x0000007c802c723c */ /* 0x050fe8000000182c */
[C---:B------:R-:W-:Y:S02]  /*a150*/  FMUL.FTZ R68, R132.reuse, R68 ;  /* 0x0000004484447220 */ /* 0x040fe40000410000 */
[C---:B------:R-:W-:Y:S02]  /*a160*/  FMUL.FTZ R69, R132.reuse, R69 ;  /* 0x0000004584457220 */ /* 0x040fe40000410000 */
[C---:B------:R-:W-:Y:S01]  /*a170*/  HMMA.16816.F32 R48, R128.reuse, R126, R48 ;  /* 0x0000007e8030723c */ /* 0x040fe20000001830 */
[----:B------:R-:W4:Y:S03]  /*a180*/  LDSM.16.MT88.4 R124, [R135+UR4+0x4100] ;  /* 0x00410004877c783b */ /* 0x000f260008004200 */
        /* <DEDUP_REMOVED lines=11> */
[C---:B-----5:R-:W-:Y:S04]  /*a240*/  HMMA.16816.F32 R60, R128.reuse, R140, R60 ;  /* 0x0000008c803c723c */ /* 0x060fe8000000183c */
[C---:B------:R-:W-:Y:S02]  /*a250*/  FMUL.FTZ R78, R3.reuse, R78 ;  /* 0x0000004e034e7220 */ /* 0x040fe40000410000 */
[C---:B------:R-:W-:Y:S02]  /*a260*/  FMUL.FTZ R79, R3.reuse, R79 ;  /* 0x0000004f034f7220 */ /* 0x040fe40000410000 */
[C---:B------:R-:W-:Y:S01]  /*a270*/  HMMA.16816.F32 R64, R128.reuse, R142, R64 ;  /* 0x0000008e8040723c */ /* 0x040fe20000001840 */
[----:B------:R-:W5:Y:S03]  /*a280*/  LDSM.16.MT88.4 R140, [R134+UR4+0x4100] ;  /* 0x00410004868c783b */ /* 0x000f660008004200 */
        /* <DEDUP_REMOVED lines=8> */
[----:B------:R-:W-:Y:S02]  /*a310*/  FMUL.FTZ R85, R132, R85 ;  /* 0x0000005584557220 */ /* 0x000fe40000410000 */
[C---:B------:R-:W-:Y:S01]  /*a320*/  FMUL.FTZ R86, R3.reuse, R86 ;  /* 0x0000005603567220 */ /* 0x040fe20000410000 */
[C---:B---3--:R-:W-:Y:S03]  /*a330*/  HMMA.16816.F32 R76, R128.reuse, R136, R76 ;  /* 0x00000088804c723c */ /* 0x048fe6000000184c */
[----:B------:R-:W-:Y:S02]  /*a340*/  FMUL.FTZ R87, R3, R87 ;  /* 0x0000005703577220 */ /* 0x000fe40000410000 */
[--C-:B------:R-:W-:Y:S02]  /*a350*/  FFMA.FTZ R167, R12, c[0x0][0x2d0], -R166.reuse ;  /* 0x0000b4000ca77a23 */ /* 0x100fe400000108a6 */
[----:B------:R-:W-:Y:S01]  /*a360*/  FFMA.FTZ R168, R13, c[0x0][0x2d0], -R166 ;  /* 0x0000b4000da87a23 */ /* 0x000fe200000108a6 */
[C---:B------:R-:W-:Y:S01]  /*a370*/  HMMA.16816.F32 R80, R128.reuse, R138, R80 ;  /* 0x0000008a8050723c */ /* 0x040fe20000001850 */
[----:B------:R-:W3:Y:S02]  /*a380*/  LDSM.16.MT88.4 R136, [R135+UR4+0x900] ;  /* 0x000900048788783b */ /* 0x000ee40008004200 */
[----:B------:R-:W-:Y:S01]  /*a390*/  MUFU.EX2 R167, R167 ;  /* 0x000000a700a77308 */ /* 0x000fe20000000800 */
[--C-:B------:R-:W-:Y:S01]  /*a3a0*/  FFMA.FTZ R171, R14, c[0x0][0x2d0], -R165.reuse ;  /* 0x0000b4000eab7a23 */ /* 0x100fe200000108a5 */
[----:B--2---:R-:W-:Y:S01]  /*a3b0*/  F2FP.PACK_AB R14, R170, R169 ;  /* 0x000000a9aa0e723e */ /* 0x004fe200000000ff */
[----:B------:R-:W-:Y:S01]  /*a3c0*/  FFMA.FTZ R172, R15, c[0x0][0x2d0], -R165 ;  /* 0x0000b4000fac7a23 */ /* 0x000fe200000108a5 */
[----:B-1----:R-:W-:Y:S01]  /*a3d0*/  F2FP.PACK_AB R15, R174, R173 ;  /* 0x000000adae0f723e */ /* 0x002fe200000000ff */
[C---:B-----5:R-:W-:Y:S04]  /*a3e0*/  HMMA.16816.F32 R84, R128.reuse, R140, R84 ;  /* 0x0000008c8054723c */ /* 0x060fe80000001854 */
[C---:B------:R-:W-:Y:S01]  /*a3f0*/  FMUL.FTZ R88, R132.reuse, R88 ;  /* 0x0000005884587220 */ /* 0x040fe20000410000 */
[----:B------:R-:W1:Y:S01]  /*a400*/  MUFU.EX2 R168, R168 ;  /* 0x000000a800a87308 */ /* 0x000e620000000800 */
[C---:B------:R-:W-:Y:S02]  /*a410*/  FMUL.FTZ R89, R132.reuse, R89 ;  /* 0x0000005984597220 */ /* 0x040fe40000410000 */
[C---:B------:R-:W-:Y:S04]  /*a420*/  FMUL.FTZ R90, R3.reuse, R90 ;  /* 0x0000005a035a7220 */ /* 0x040fe80000410000 */
[C---:B------:R-:W-:Y:S02]  /*a430*/  FMUL.FTZ R91, R3.reuse, R91 ;  /* 0x0000005b035b7220 */ /* 0x040fe40000410000 */
[C---:B------:R-:W-:Y:S01]  /*a440*/  FMUL.FTZ R92, R132.reuse, R92 ;  /* 0x0000005c845c7220 */ /* 0x040fe20000410000 */
[----:B------:R-:W-:Y:S01]  /*a450*/  MUFU.EX2 R171, R171 ;  /* 0x000000ab00ab7308 */ /* 0x000fe20000000800 */
[C---:B------:R-:W-:Y:S02]  /*a460*/  FMUL.FTZ R93, R132.reuse, R93 ;  /* 0x0000005d845d7220 */ /* 0x040fe40000410000 */
[C---:B------:R-:W-:Y:S01]  /*a470*/  FMUL.FTZ R94, R3.reuse, R94 ;  /* 0x0000005e035e7220 */ /* 0x040fe20000410000 */
[C---:B------:R-:W-:Y:S01]  /*a480*/  HMMA.16816.F32 R88, R128.reuse, R142, R88 ;  /* 0x0000008e8058723c */ /* 0x040fe20000001858 */
[----:B------:R-:W2:Y:S02]  /*a490*/  LDSM.16.MT88.4 R140, [R156+0x900] ;  /* 0x000900009c8c783b */ /* 0x000ea40000004200 */
[C---:B------:R-:W-:Y:S02]  /*a4a0*/  FMUL.FTZ R95, R3.reuse, R95 ;  /* 0x0000005f035f7220 */ /* 0x040fe40000410000 */
[C---:B------:R-:W-:Y:S01]  /*a4b0*/  FMUL.FTZ R96, R132.reuse, R96 ;  /* 0x0000006084607220 */ /* 0x040fe20000410000 */
[----:B------:R-:W5:Y:S01]  /*a4c0*/  MUFU.EX2 R172, R172 ;  /* 0x000000ac00ac7308 */ /* 0x000f620000000800 */
[----:B------:R-:W-:Y:S02]  /*a4d0*/  FMUL.FTZ R97, R132, R97 ;  /* 0x0000006184617220 */ /* 0x000fe40000410000 */
[C---:B------:R-:W-:Y:S01]  /*a4e0*/  FMUL.FTZ R98, R3.reuse, R98 ;  /* 0x0000006203627220 */ /* 0x040fe20000410000 */
[C---:B----4-:R-:W-:Y:S03]  /*a4f0*/  HMMA.16816.F32 R92, R128.reuse, R124, R92 ;  /* 0x0000007c805c723c */ /* 0x050fe6000000185c */
[C---:B------:R-:W-:Y:S01]  /*a500*/  FMUL.FTZ R99, R3.reuse, R99 ;  /* 0x0000006303637220 */ /* 0x040fe20000410000 */
[----:B-1----:R-:W-:Y:S01]  /*a510*/  F2FP.PACK_AB R12, R168, R167 ;  /* 0x000000a7a80c723e */ /* 0x002fe200000000ff */
[----:B------:R-:W-:Y:S01]  /*a520*/  FFMA.FTZ R164, R3, R202, R164 ;  /* 0x000000ca03a47223 */ /* 0x000fe200000100a4 */
[----:B------:R-:W-:Y:S01]  /*a530*/  @P0 IADD3 R3, P4, R192, UR22, RZ ;  /* 0x00000016c0030c10 */ /* 0x000fe2000ff9e0ff */
[----:B------:R-:W-:Y:S02]  /*a540*/  FFMA.FTZ R159, R132, R201, R159 ;  /* 0x000000c9849f7223 */ /* 0x000fe4000001009f */
[----:B------:R-:W-:Y:S01]  /*a550*/  FADD.FTZ R164, R161, R164 ;  /* 0x000000a4a1a47221 */ /* 0x000fe20000010000 */
[----:B------:R-:W-:Y:S01]  /*a560*/  HMMA.16816.F32 R96, R128, R126, R96 ;  /* 0x0000007e8060723c */ /* 0x000fe20000001860 */
[----:B------:R-:W1:Y:S02]  /*a570*/  LDSM.16.MT88.4 R124, [R134+UR4+0x2900] ;  /* 0x00290004867c783b */ /* 0x000e640008004200 */
[----:B------:R-:W-:Y:S02]  /*a580*/  FADD.FTZ R162, R162, R159 ;  /* 0x0000009fa2a27221 */ /* 0x000fe40000010000 */
[----:B------:R-:W-:Y:S02]  /*a590*/  FADD.FTZ R163, R163, R164 ;  /* 0x000000a4a3a37221 */ /* 0x000fe40000010000 */
[----:B------:R-:W-:Y:S02]  /*a5a0*/  FADD.FTZ R157, R157, R162 ;  /* 0x000000a29d9d7221 */ /* 0x000fe40000010000 */
[----:B------:R-:W4:Y:S03]  /*a5b0*/  LDSM.16.MT88.4 R128, [R156+0x2900] ;  /* 0x002900009c80783b */ /* 0x000f260000004200 */
[----:B-----5:R-:W-:Y:S01]  /*a5c0*/  F2FP.PACK_AB R13, R172, R171 ;  /* 0x000000abac0d723e */ /* 0x020fe200000000ff */
[----:B------:R-:W-:Y:S02]  /*a5d0*/  FADD.FTZ R160, R160, R157 ;  /* 0x0000009da0a07221 */ /* 0x000fe40000010000 */
[----:B------:R-:W-:Y:S02]  /*a5e0*/  FADD.FTZ R158, R158, R163 ;  /* 0x000000a39e9e7221 */ /* 0x000fe40000010000 */
[----:B------:R-:W-:Y:S02]  /*a5f0*/  FADD.FTZ R167, R167, R160 ;  /* 0x000000a0a7a77221 */ /* 0x000fe40000010000 */
[C---:B---3--:R-:W-:Y:S05]  /*a600*/  HMMA.16816.F32 R4, R12.reuse, R136, R4 ;  /* 0x000000880c04723c */ /* 0x048fea0000001804 */
        /* <DEDUP_REMOVED lines=11> */
[----:B------:R-:W-:Y:S04]  /*a6c0*/  FADD.FTZ R173, R174, R173 ;  /* 0x000000adaead7221 */ /* 0x000fe80000010000 */
[C---:B------:R-:W-:Y:S08]  /*a6d0*/  HMMA.16816.F32 R108, R12.reuse, R16, R108 ;  /* 0x000000100c6c723c */ /* 0x040ff0000000186c */
[C---:B------:R-:W-:Y:S01]  /*a6e0*/  HMMA.16816.F32 R112, R12.reuse, R18, R112 ;  /* 0x000000120c70723c */ /* 0x040fe20000001870 */
[----:B------:R-:W3:Y:S07]  /*a6f0*/  LDSM.16.MT88.4 R16, [R135+UR4+0x4900] ;  /* 0x004900048710783b */ /* 0x000eee0008004200 */
[C---:B--2---:R-:W-:Y:S08]  /*a700*/  HMMA.16816.F32 R116, R12.reuse, R140, R116 ;  /* 0x0000008c0c74723c */ /* 0x044ff00000001874 */
[C---:B------:R-:W-:Y:S01]  /*a710*/  HMMA.16816.F32 R120, R12.reuse, R142, R120 ;  /* 0x0000008e0c78723c */ /* 0x040fe20000001878 */
[----:B------:R-:W-:Y:S07]  /*a720*/  LDSM.16.MT88.4 R140, [R135+UR4+0x3100] ;  /* 0x00310004878c783b */ /* 0x000fee0008004200 */
        /* <DEDUP_REMOVED lines=9> */
[----:B------:R-:W2:Y:S01]  /*a7c0*/  MUFU.EX2 R149, R149 ;  /* 0x0000009500957308 */ /* 0x000ea20000000800 */
        /* <DEDUP_REMOVED lines=9> */
[----:B------:R-:W1:Y:S03]  /*a860*/  LDSM.16.MT88.4 R124, [R134+UR4+0x4900] ;  /* 0x00490004867c783b */ /* 0x000e660008004200 */
[----:B------:R-:W-:Y:S01]  /*a870*/  FFMA.FTZ R165, R35, c[0x0][0x2d0], -R165 ;  /* 0x0000b40023a57a23 */ /* 0x000fe200000108a5 */
[----:B------:R-:W5:Y:S03]  /*a880*/  MUFU.EX2 R151, R151 ;  /* 0x0000009700977308 */ /* 0x000f660000000800 */
[C---:B----4-:R-:W-:Y:S01]  /*a890*/  HMMA.16816.F32 R60, R12.reuse, R128, R60 ;  /* 0x000000800c3c723c */ /* 0x050fe2000000183c */
[----:B------:R-:W-:Y:S06]  /*a8a0*/  LDSM.16.MT88.4 R24, [R134+UR4+0x1100] ;  /* 0x001100048618783b */ /* 0x000fec0008004200 */
[----:B------:R-:W-:Y:S01]  /*a8b0*/  MUFU.EX2 R152, R152 ;  /* 0x0000009800987308 */ /* 0x000fe20000000800 */
[C---:B------:R-:W-:Y:S01]  /*a8c0*/  HMMA.16816.F32 R64, R12.reuse, R130, R64 ;  /* 0x000000820c40723c */ /* 0x040fe20000001840 */
[----:B------:R-:W4:Y:S07]  /*a8d0*/  LDSM.16.MT88.4 R128, [R156+0x4900] ;  /* 0x004900009c80783b */ /* 0x000f2e0000004200 */
[C---:B---3--:R-:W-:Y:S01]  /*a8e0*/  HMMA.16816.F32 R68, R12.reuse, R16, R68 ;  /* 0x000000100c44723c */ /* 0x048fe20000001844 */
[----:B------:R-:W-:Y:S01]  /*a8f0*/  LDSM.16.MT88.4 R32, [R156+0x1900] ;  /* 0x001900009c20783b */ /* 0x000fe20000004200 */
[----:B------:R-:W3:Y:S06]  /*a900*/  MUFU.EX2 R153, R153 ;  /* 0x0000009900997308 */ /* 0x000eec0000000800 */
[C---:B------:R-:W-:Y:S01]  /*a910*/  HMMA.16816.F32 R72, R12.reuse, R18, R72 ;  /* 0x000000120c48723c */ /* 0x040fe20000001848 */
[----:B------:R-:W2:Y:S03]  /*a920*/  LDSM.16.MT88.4 R16, [R135+UR4+0x1100] ;  /* 0x001100048710783b */ /* 0x000ea60008004200 */
[----:B------:R-:W-:Y:S04]  /*a930*/  MUFU.EX2 R154, R154 ;  /* 0x0000009a009a7308 */ /* 0x000fe80000000800 */
[C---:B------:R-:W-:Y:S06]  /*a940*/  HMMA.16816.F32 R76, R12.reuse, R136, R76 ;  /* 0x000000880c4c723c */ /* 0x040fec000000184c */
[----:B------:R-:W2:Y:S02]  /*a950*/  MUFU.EX2 R155, R155 ;  /* 0x0000009b009b7308 */ /* 0x000ea40000000800 */
[C---:B------:R-:W-:Y:S01]  /*a960*/  HMMA.16816.F32 R80, R12.reuse, R138, R80 ;  /* 0x0000008a0c50723c */ /* 0x040fe20000001850 */
[----:B------:R-:W3:Y:S07]  /*a970*/  LDSM.16.MT88.4 R136, [R156+0x1100] ;  /* 0x001100009c88783b */ /* 0x000eee0000004200 */
[C---:B-1----:R-:W-:Y:S01]  /*a980*/  HMMA.16816.F32 R84, R12.reuse, R124, R84 ;  /* 0x0000007c0c54723c */ /* 0x042fe20000001854 */
[----:B------:R-:W1:Y:S07]  /*a990*/  MUFU.EX2 R166, R166 ;  /* 0x000000a600a67308 */ /* 0x000e6e0000000800 */
[C---:B------:R-:W-:Y:S01]  /*a9a0*/  HMMA.16816.F32 R88, R12.reuse, R126, R88 ;  /* 0x0000007e0c58723c */ /* 0x040fe20000001858 */
[----:B------:R-:W1:Y:S02]  /*a9b0*/  LDSM.16.MT88.4 R124, [R134+UR4+0x3100] ;  /* 0x00310004867c783b */ /* 0x000e640008004200 */
[----:B------:R-:W1:Y:S05]  /*a9c0*/  MUFU.EX2 R212, R165 ;  /* 0x000000a500d47308 */ /* 0x000e6a0000000800 */
[C---:B----4-:R-:W-:Y:S08]  /*a9d0*/  HMMA.16816.F32 R92, R12.reuse, R128, R92 ;  /* 0x000000800c5c723c */ /* 0x050ff0000000185c */
[----:B------:R-:W-:Y:S07]  /*a9e0*/  HMMA.16816.F32 R96, R12, R130, R96 ;  /* 0x000000820c60723c */ /* 0x000fee0000001860 */
[----:B--2---:R-:W-:Y:S01]  /*a9f0*/  F2FP.PACK_AB R12, R149, R148 ;  /* 0x00000094950c723e */ /* 0x004fe200000000ff */
[----:B------:R-:W-:Y:S01]  /*aa00*/  FADD.FTZ R148, R148, R169 ;  /* 0x000000a994947221 */ /* 0x000fe20000010000 */
[----:B-----5:R-:W-:Y:S03]  /*aa10*/  F2FP.PACK_AB R14, R151, R150 ;  /* 0x00000096970e723e */ /* 0x020fe600000000ff */
[----:B---3--:R-:W-:Y:S01]  /*aa20*/  F2FP.PACK_AB R13, R153, R152 ;  /* 0x00000098990d723e */ /* 0x008fe200000000ff */
[----:B------:R-:W-:Y:S01]  /*aa30*/  FADD.FTZ R152, R152, R173 ;  /* 0x000000ad98987221 */ /* 0x000fe20000010000 */
[----:B------:R-:W-:Y:S01]  /*aa40*/  F2FP.PACK_AB R15, R155, R154 ;  /* 0x0000009a9b0f723e */ /* 0x000fe200000000ff */
[----:B------:R-:W-:Y:S02]  /*aa50*/  FADD.FTZ R149, R149, R148 ;  /* 0x0000009495957221 */ /* 0x000fe40000010000 */
[----:B------:R-:W-:Y:S02]  /*aa60*/  FADD.FTZ R153, R153, R152 ;  /* 0x0000009899997221 */ /* 0x000fe40000010000 */
[----:B------:R-:W-:Y:S02]  /*aa70*/  FADD.FTZ R150, R150, R149 ;  /* 0x0000009596967221 */ /* 0x000fe40000010000 */
[C---:B------:R-:W-:Y:S03]  /*aa80*/  HMMA.16816.F32 R4, R12.reuse, R16, R4 ;  /* 0x000000100c04723c */ /* 0x040fe60000001804 */
[----:B------:R-:W-:Y:S02]  /*aa90*/  FADD.FTZ R154, R154, R153 ;  /* 0x000000999a9a7221 */ /* 0x000fe40000010000 */
[----:B------:R-:W-:Y:S02]  /*aaa0*/  FADD.FTZ R150, R151, R150 ;  /* 0x0000009697967221 */ /* 0x000fe40000010000 */
[----:B------:R-:W-:Y:S01]  /*aab0*/  FADD.FTZ R154, R155, R154 ;  /* 0x0000009a9b9a7221 */ /* 0x000fe20000010000 */
[C---:B------:R-:W-:Y:S01]  /*aac0*/  HMMA.16816.F32 R8, R12.reuse, R18, R8 ;  /* 0x000000120c08723c */ /* 0x040fe20000001808 */
[----:B------:R-:W2:Y:S07]  /*aad0*/  LDSM.16.MT88.4 R16, [R156+0x3100] ;  /* 0x003100009c10783b */ /* 0x000eae0000004200 */
[C---:B------:R-:W-:Y:S08]  /*aae0*/  HMMA.16816.F32 R100, R12.reuse, R20, R100 ;  /* 0x000000140c64723c */ /* 0x040ff00000001864 */
[C---:B------:R-:W-:Y:S01]  /*aaf0*/  HMMA.16816.F32 R104, R12.reuse, R22, R104 ;  /* 0x000000160c68723c */ /* 0x040fe20000001868 */
[----:B------:R-:W3:Y:S07]  /*ab00*/  LDSM.16.MT88.4 R20, [R135+UR4+0x5100] ;  /* 0x005100048714783b */ /* 0x000eee0008004200 */
[C---:B------:R-:W-:Y:S08]  /*ab10*/  HMMA.16816.F32 R108, R12.reuse, R24, R108 ;  /* 0x000000180c6c723c */ /* 0x040ff0000000186c */
[C---:B------:R-:W-:Y:S01]  /*ab20*/  HMMA.16816.F32 R112, R12.reuse, R26, R112 ;  /* 0x0000001a0c70723c */ /* 0x040fe20000001870 */
[----:B------:R-:W4:Y:S07]  /*ab30*/  LDSM.16.MT88.4 R24, [R133+0x5100] ;  /* 0x005100008518783b */ /* 0x000f2e0000004200 */
[C---:B------:R-:W-:Y:S08]  /*ab40*/  HMMA.16816.F32 R116, R12.reuse, R136, R116 ;  /* 0x000000880c74723c */ /* 0x040ff00000001874 */
[C---:B------:R-:W-:Y:S01]  /*ab50*/  HMMA.16816.F32 R120, R12.reuse, R138, R120 ;  /* 0x0000008a0c78723c */ /* 0x040fe20000001878 */
[----:B------:R-:W-:Y:S07]  /*ab60*/  LDSM.16.MT88.4 R136, [R135+UR4+0x3900] ;  /* 0x003900048788783b */ /* 0x000fee0008004200 */
[C---:B------:R-:W-:Y:S08]  /*ab70*/  HMMA.16816.F32 R36, R12.reuse, R140, R36 ;  /* 0x0000008c0c24723c */ /* 0x040ff00000001824 */
[C---:B------:R-:W-:Y:S01]  /*ab80*/  HMMA.16816.F32 R40, R12.reuse, R142, R40 ;  /* 0x0000008e0c28723c */ /* 0x040fe20000001828 */
[----:B------:R-:W-:Y:S07]  /*ab90*/  LDSM.16.MT88.4 R140, [R133+0x3900] ;  /* 0x00390000858c783b */ /* 0x000fee0000004200 */
[C---:B------:R-:W-:Y:S08]  /*aba0*/  HMMA.16816.F32 R44, R12.reuse, R144, R44 ;  /* 0x000000900c2c723c */ /* 0x040ff0000000182c */
[C---:B------:R-:W-:Y:S01]  /*abb0*/  HMMA.16816.F32 R48, R12.reuse, R146, R48 ;  /* 0x000000920c30723c */ /* 0x040fe20000001830 */
[----:B------:R-:W-:Y:S07]  /*abc0*/  LDSM.16.MT88.4 R144, [R134+UR4+0x3900] ;  /* 0x003900048690783b */ /* 0x000fee0008004200 */
[C---:B-1----:R-:W-:Y:S08]  /*abd0*/  HMMA.16816.F32 R52, R12.reuse, R124, R52 ;  /* 0x0000007c0c34723c */ /* 0x042ff00000001834 */
[C---:B------:R-:W-:Y:S01]  /*abe0*/  HMMA.16816.F32 R56, R12.reuse, R126, R56 ;  /* 0x0000007e0c38723c */ /* 0x040fe20000001838 */
[----:B------:R-:W1:Y:S07]  /*abf0*/  LDSM.16.MT88.4 R124, [R134+UR4+0x5100] ;  /* 0x00510004867c783b */ /* 0x000e6e0008004200 */
[C---:B--2---:R-:W-:Y:S08]  /*ac00*/  HMMA.16816.F32 R60, R12.reuse, R16, R60 ;  /* 0x000000100c3c723c */ /* 0x044ff0000000183c */
[C---:B------:R-:W-:Y:S01]  /*ac10*/  HMMA.16816.F32 R64, R12.reuse, R18, R64 ;  /* 0x000000120c40723c */ /* 0x040fe20000001840 */
[----:B------:R-:W2:Y:S07]  /*ac20*/  LDSM.16.MT88.4 R16, [R156+0x5100] ;  /* 0x005100009c10783b */ /* 0x000eae0000004200 */
[C---:B---3--:R-:W-:Y:S08]  /*ac30*/  HMMA.16816.F32 R68, R12.reuse, R20, R68 ;  /* 0x000000140c44723c */ /* 0x048ff00000001844 */
[C---:B------:R-:W-:Y:S01]  /*ac40*/  HMMA.16816.F32 R72, R12.reuse, R22, R72 ;  /* 0x000000160c48723c */ /* 0x040fe20000001848 */
[----:B------:R-:W3:Y:S07]  /*ac50*/  LDSM.16.MT88.4 R20, [R135+UR4+0x1900] ;  /* 0x001900048714783b */ /* 0x000eee0008004200 */
[C---:B----4-:R-:W-:Y:S08]  /*ac60*/  HMMA.16816.F32 R76, R12.reuse, R24, R76 ;  /* 0x000000180c4c723c */ /* 0x050ff0000000184c */
[C---:B------:R-:W-:Y:S01]  /*ac70*/  HMMA.16816.F32 R80, R12.reuse, R26, R80 ;  /* 0x0000001a0c50723c */ /* 0x040fe20000001850 */
[----:B------:R-:W4:Y:S07]  /*ac80*/  LDSM.16.MT88.4 R24, [R134+UR4+0x1900] ;  /* 0x001900048618783b */ /* 0x000f2e0008004200 */
[C---:B-1----:R-:W-:Y:S08]  /*ac90*/  HMMA.16816.F32 R84, R12.reuse, R124, R84 ;  /* 0x0000007c0c54723c */ /* 0x042ff00000001854 */
[C---:B------:R-:W-:Y:S08]  /*aca0*/  HMMA.16816.F32 R88, R12.reuse, R126, R88 ;  /* 0x0000007e0c58723c */ /* 0x040ff00000001858 */
[C---:B--2---:R-:W-:Y:S08]  /*acb0*/  HMMA.16816.F32 R92, R12.reuse, R16, R92 ;  /* 0x000000100c5c723c */ /* 0x044ff0000000185c */
[----:B------:R-:W-:Y:S01]  /*acc0*/  HMMA.16816.F32 R96, R12, R18, R96 ;  /* 0x000000120c60723c */ /* 0x000fe20000001860 */
[----:B------:R1:W-:Y:S06]  /*acd0*/  LDSM.16.MT88.4 R16, [R133+0x5900] ;  /* 0x005900008510783b */ /* 0x0003ec0000004200 */
        /* <DEDUP_REMOVED lines=9> */
[C---:B---3--:R-:W-:Y:S01]  /*ad70*/  HMMA.16816.F32 R128, R12.reuse, R20, R4 ;  /* 0x000000140c80723c */ /* 0x048fe20000001804 */
[----:B------:R-:W2:Y:S02]  /*ad80*/  LDSM.16.MT88.4 R4, [R156+0x3900] ;  /* 0x003900009c04783b */ /* 0x000ea40000004200 */
[----:B-1----:R-:W-:Y:S01]  /*ad90*/  MOV R133, R2 ;  /* 0x0000000200857202 */ /* 0x002fe20000000f00 */
[----:B------:R-:W-:Y:S02]  /*ada0*/  FADD.FTZ R211, R211, R210 ;  /* 0x000000d2d3d37221 */ /* 0x000fe40000010000 */
[----:B------:R-:W-:Y:S02]  /*adb0*/  FADD.FTZ R201, R166, R201 ;  /* 0x000000c9a6c97221 */ /* 0x000fe40000010000 */
[C---:B------:R-:W-:Y:S01]  /*adc0*/  HMMA.16816.F32 R124, R12.reuse, R22, R8 ;  /* 0x000000160c7c723c */ /* 0x040fe20000001808 */
[----:B------:R-:W1:Y:S03]  /*add0*/  LDSM.16.MT88.4 R8, [R135+UR4+0x5900] ;  /* 0x005900048708783b */ /* 0x000e660008004200 */
[----:B------:R-:W-:Y:S03]  /*ade0*/  FADD.FTZ R202, R212, R211 ;  /* 0x000000d3d4ca7221 */ /* 0x000fe60000010000 */
[----:B------:R-:W-:Y:S01]  /*adf0*/  @P0 LEA R22, P6, R3, c[0x0][0x1c8], 0x1 ;  /* 0x0000720003160a11 */ /* 0x000fe200078c08ff */
        /* <DEDUP_REMOVED lines=14> */
[----:B------:R-:W2:Y:S07]  /*aee0*/  LDSM.16.MT88.4 R4, [R134+UR4+0x5900] ;  /* 0x005900048604783b */ /* 0x000eae0008004200 */
[C---:B-1----:R-:W-:Y:S07]  /*aef0*/  HMMA.16816.F32 R68, R12.reuse, R8, R68 ;  /* 0x000000080c44723c */ /* 0x042fee0000001844 */
[----:B------:R-:W-:Y:S01]  /*af00*/  @P0 IADD3 R8, P5, R179, UR22, RZ ;  /* 0x00000016b3080c10 */ /* 0x000fe2000ffbe0ff */
[C---:B------:R-:W-:Y:S04]  /*af10*/  HMMA.16816.F32 R72, R12.reuse, R10, R72 ;  /* 0x0000000a0c48723c */ /* 0x040fe80000001848 */
[----:B------:R-:W-:Y:S02]  /*af20*/  @P0 IADD3.X R9, R178, UR23, RZ, P5, !PT ;  /* 0x00000017b2090c10 */ /* 0x000fe4000affe4ff */
[----:B------:R-:W-:Y:S02]  /*af30*/  @P0 IADD3 R28, P5, R192, UR24, RZ ;  /* 0x00000018c01c0c10 */ /* 0x000fe4000ffbe0ff */
[----:B------:R-:W-:Y:S01]  /*af40*/  @P0 IADD3.X R10, R199, UR23, RZ, P4, !PT ;  /* 0x00000017c70a0c10 */ /* 0x000fe2000a7fe4ff */
[C---:B------:R-:W-:Y:S03]  /*af50*/  HMMA.16816.F32 R76, R12.reuse, R16, R76 ;  /* 0x000000100c4c723c */ /* 0x040fe6000000184c */
[C---:B------:R-:W-:Y:S02]  /*af60*/  @P0 LEA R20, P4, R8.reuse, c[0x0][0x1c8], 0x1 ;  /* 0x0000720008140a11 */ /* 0x040fe400078808ff */
[----:B------:R-:W-:Y:S02]  /*af70*/  @P0 LEA.HI.X R23, R3, c[0x0][0x1cc], R10, 0x1, P6 ;  /* 0x0000730003170a11 */ /* 0x000fe400030f0c0a */
[----:B------:R-:W-:Y:S01]  /*af80*/  @P0 LEA.HI.X R21, R8, c[0x0][0x1cc], R9, 0x1, P4 ;  /* 0x0000730008150a11 */ /* 0x000fe200020f0c09 */
[C---:B------:R-:W-:Y:S01]  /*af90*/  HMMA.16816.F32 R80, R12.reuse, R18, R80 ;  /* 0x000000120c50723c */ /* 0x040fe20000001850 */
[----:B------:R-:W1:Y:S03]  /*afa0*/  LDSM.16.MT88.4 R8, [R156+0x5900] ;  /* 0x005900009c08783b */ /* 0x000e660000004200 */
[----:B------:R-:W-:Y:S01]  /*afb0*/  @P0 IADD3 R26, P4, R177, UR22, RZ ;  /* 0x00000016b11a0c10 */ /* 0x000fe2000ff9e0ff */
[----:B------:R-:W-:Y:S02]  /*afc0*/  @UP1 UIADD3.X UR22, UR13, UR23, URZ, UP0, !UPT ;  /* 0x000000170d161290 */ /* 0x000fe400087fe43f */
[----:B------:R-:W-:Y:S01]  /*afd0*/  UISETP.GE.AND UP0, UPT, UR15, 0x1, UPT ;  /* 0x000000010f00788c */ /* 0x000fe2000bf06270 */
[----:B------:R-:W-:Y:S01]  /*afe0*/  @P0 LEA R24, P6, R26, c[0x0][0x1c8], 0x1 ;  /* 0x000072001a180a11 */ /* 0x000fe200078c08ff */
[C---:B--2---:R-:W-:Y:S01]  /*aff0*/  HMMA.16816.F32 R84, R12.reuse, R4, R84 ;  /* 0x000000040c54723c */ /* 0x044fe20000001854 */
[----:B------:R-:W-:Y:S02]  /*b000*/  UISETP.GE.AND UP1, UPT, UR5, 0x1, UPT ;  /* 0x000000010500788c */ /* 0x000fe4000bf26270 */
[----:B------:R-:W-:Y:S01]  /*b010*/  USEL UR15, UR25, URZ, !UP0 ;  /* 0x0000003f190f7287 */ /* 0x000fe2000c000000 */
[----:B------:R-:W-:Y:S01]  /*b020*/  @P0 IADD3.X R3, R176, UR23, RZ, P4, !PT ;  /* 0x00000017b0030c10 */ /* 0x000fe2000a7fe4ff */
[----:B------:R-:W-:Y:S01]  /*b030*/  UISETP.GT.AND UP0, UPT, UR21, UR20, UPT ;  /* 0x000000141500728c */ /* 0x000fe2000bf04270 */
[----:B------:R-:W-:Y:S01]  /*b040*/  @P0 LEA R16, P4, R28, c[0x0][0x1c8], 0x1 ;  /* 0x000072001c100a11 */ /* 0x000fe200078808ff */
[----:B------:R-:W-:Y:S01]  /*b050*/  UIADD3 UR21, UR5, 0x1, URZ ;  /* 0x0000000105157890 */ /* 0x000fe2000fffe03f */
[----:B------:R-:W-:Y:S01]  /*b060*/  @P0 IADD3.X R17, R199, UR22, RZ, P5, !PT ;  /* 0x00000016c7110c10 */ /* 0x000fe2000affe4ff */
[C---:B------:R-:W-:Y:S02]  /*b070*/  HMMA.16816.F32 R88, R12.reuse, R6, R88 ;  /* 0x000000060c58723c */ /* 0x040fe40000001858 */
[----:B------:R-:W-:Y:S01]  /*b080*/  USEL UR5, UR21, URZ, !UP1 ;  /* 0x0000003f15057287 */ /* 0x000fe2000c800000 */
[----:B------:R-:W-:Y:S02]  /*b090*/  @P0 LEA.HI.X R25, R26, c[0x0][0x1cc], R3, 0x1, P6 ;  /* 0x000073001a190a11 */ /* 0x000fe400030f0c03 */
[----:B------:R-:W-:Y:S01]  /*b0a0*/  MOV R26, UR15 ;  /* 0x0000000f001a7c02 */ /* 0x000fe20008000f00 */
[----:B------:R-:W-:Y:S01]  /*b0b0*/  UMOV UR21, UR17 ;  /* 0x0000001100157c82 */ /* 0x000fe20008000000 */
[----:B------:R-:W-:Y:S02]  /*b0c0*/  @P0 LEA.HI.X R17, R28, c[0x0][0x1cc], R17, 0x1, P4 ;  /* 0x000073001c110a11 */ /* 0x000fe400020f0c11 */
[----:B------:R-:W-:Y:S03]  /*b0d0*/  @P0 IADD3 R3, P4, R179, UR24, RZ ;  /* 0x00000018b3030c10 */ /* 0x000fe6000ff9e0ff */
[----:B------:R-:W-:Y:S01]  /*b0e0*/  @P0 IMAD R29, R26, 0x3000, R189 ;  /* 0x000030001a1d0824 */ /* 0x000fe200078e02bd */
[----:B------:R-:W-:Y:S02]  /*b0f0*/  @P0 LEA R18, P6, R3, c[0x0][0x1c8], 0x1 ;  /* 0x0000720003120a11 */ /* 0x000fe400078c08ff */
[----:B------:R-:W-:Y:S02]  /*b100*/  @P0 IADD3.X R28, R178, UR22, RZ, P4, !PT ;  /* 0x00000016b21c0c10 */ /* 0x000fe4000a7fe4ff */
[----:B------:R-:W-:Y:S02]  /*b110*/  @P0 IADD3 R27, P5, R177, UR24, RZ ;  /* 0x00000018b11b0c10 */ /* 0x000fe4000ffbe0ff */
[----:B------:R-:W-:Y:S02]  /*b120*/  @P0 LEA.HI.X R19, R3, c[0x0][0x1cc], R28, 0x1, P6 ;  /* 0x0000730003130a11 */ /* 0x000fe400030f0c1c */
[----:B------:R-:W-:Y:S02]  /*b130*/  @P0 SHF.L.U32 R3, R29, 0x1, RZ ;  /* 0x000000011d030819 */ /* 0x000fe400000006ff */
[C---:B------:R-:W-:Y:S01]  /*b140*/  @P0 LEA R26, P4, R27.reuse, c[0x0][0x1c8], 0x1 ;  /* 0x000072001b1a0a11 */ /* 0x040fe200078808ff */
[C---:B-1----:R-:W-:Y:S02]  /*b150*/  HMMA.16816.F32 R92, R12.reuse, R8, R92 ;  /* 0x000000080c5c723c */ /* 0x042fe4000000185c */
[----:B------:R-:W-:Y:S01]  /*b160*/  @!PT LDS RZ, [RZ] ;  /* 0x00000000fffff984 */ /* 0x000fe20000000800 */
[----:B------:R-:W-:Y:S01]  /*b170*/  @!PT LDS RZ, [RZ] ;  /* 0x00000000fffff984 */ /* 0x000fe20000000800 */
[----:B------:R-:W-:Y:S01]  /*b180*/  @!PT LDS RZ, [RZ] ;  /* 0x00000000fffff984 */ /* 0x000fe20000000800 */
[----:B------:R1:W-:Y:S01]  /*b190*/  @P0 LDGSTS.E.BYPASS.LTC128B.128 [R3+0xc100], [R22.64], !P3 ;  /* 0x0c10000016030fae */ /* 0x0003e2000d901d52 */
[----:B------:R-:W-:Y:S04]  /*b1a0*/  @P0 IADD3.X R30, R176, UR22, RZ, P5, !PT ;  /* 0x00000016b01e0c10 */ /* 0x000fe8000affe4ff */
[----:B------:R-:W-:Y:S01]  /*b1b0*/  @P0 LEA.HI.X R27, R27, c[0x0][0x1cc], R30, 0x1, P4 ;  /* 0x000073001b1b0a11 */ /* 0x000fe200020f0c1e */
[----:B------:R-:W-:Y:S02]  /*b1c0*/  HMMA.16816.F32 R96, R12, R10, R96 ;  /* 0x0000000a0c60723c */ /* 0x000fe40000001860 */
        /* <DEDUP_REMOVED lines=9> */
.L_x_818:
[----:B------:R-:W-:-:S06]  /*b260*/  UISETP.GE.AND UP0, UPT, UR17, UR10, UPT ;  /* 0x0000000a1100728c */ /* 0x000fcc000bf06270 */
[----:B------:R-:W-:-:S13]  /*b270*/  PLOP3.LUT P0, PT, PT, PT, UP0, 0x80, 0x0 ;  /* 0x000000000000781c */ /* 0x000fda0003f0f008 */
[----:B------:R-:W-:Y:S05]  /*b280*/  @!P0 BRA `(.L_x_820) ;  /* 0x0000369000008947 */ /* 0x000fea0003800000 */
[----:B------:R-:W-:Y:S01]  /*b290*/  PLOP3.LUT P5, PT, PT, PT, UP3, 0x80, 0x0 ;  /* 0x000000000000781c */ /* 0x000fe20003faf038 */
[----:B------:R-:W-:Y:S01]  /*b2a0*/  IMAD.MOV.U32 R133, RZ, RZ, 0x40 ;  /* 0x00000040ff857424 */ /* 0x000fe200078e00ff */
[----:B------:R-:W-:Y:S01]  /*b2b0*/  PLOP3.LUT P4, PT, PT, PT, UP3, 0x80, 0x0 ;  /* 0x000000000000781c */ /* 0x000fe20003f8f038 */
[----:B------:R-:W-:Y:S01]  /*b2c0*/  IMAD.MOV.U32 R3, RZ, RZ, R0 ;  /* 0x000000ffff037224 */ /* 0x000fe200078e0000 */
[----:B------:R-:W-:Y:S01]  /*b2d0*/  LOP3.LUT P0, RZ, R203, 0x4, RZ, 0xc0, !PT ;  /* 0x00000004cbff7812 */ /* 0x000fe2000780c0ff */
[----:B------:R-:W-:Y:S01]  /*b2e0*/  IMAD.MOV.U32 R132, RZ, RZ, R2 ;  /* 0x000000ffff847224 */ /* 0x000fe200078e0002 */
[C---:B------:R-:W-:Y:S01]  /*b2f0*/  IADD3 R203, P6, R190.reuse, 0x40, RZ ;  /* 0x00000040becb7810 */ /* 0x040fe20007fde0ff */
[----:B------:R-:W-:Y:S01]  /*b300*/  ULDC.64 UR8, c[0x0][0x208] ;  /* 0x0000820000087ab9 */ /* 0x000fe20000000a00 */
[----:B------:R-:W-:Y:S02]  /*b310*/  SEL R133, R133, 0xffffffc0, !P0 ;  /* 0xffffffc085857807 */ /* 0x000fe40004000000 */
[----:B------:R-:W-:Y:S01]  /*b320*/  IADD3 R210, P0, R190, 0x80, RZ ;  /* 0x00000080bed27810 */ /* 0x000fe20007f1e0ff */
[----:B------:R-:W-:Y:S01]  /*b330*/  IMAD.X R211, RZ, RZ, R195, P6 ;  /* 0x000000ffffd37224 */ /* 0x000fe200030e06c3 */
[----:B------:R-:W-:Y:S01]  /*b340*/  IADD3 R206, P6, R192, 0x80, RZ ;  /* 0x00000080c0ce7810 */ /* 0x000fe20007fde0ff */
[----:B------:R-:W-:Y:S01]  /*b350*/  @P5 IMAD.HI.U32 R204, R196, c[0x0][0x2c8], RZ ;  /* 0x0000b200c4cc5a27 */ /* 0x000fe200078e00ff */
[----:B------:R-:W-:-:S03]  /*b360*/  IADD3 R208, P5, R192, 0x40, RZ ;  /* 0x00000040c0d07810 */ /* 0x000fc60007fbe0ff */
[----:B------:R-:W-:Y:S01]  /*b370*/  IMAD.X R209, RZ, RZ, R195, P0 ;  /* 0x000000ffffd17224 */ /* 0x000fe200000e06c3 */
[----:B------:R-:W-:Y:S01]  /*b380*/  @P4 SHF.R.U32.HI R204, RZ, c[0x0][0x2cc], R204 ;  /* 0x0000b300ffcc4a19 */ /* 0x000fe200000116cc */
[--C-:B------:R-:W-:Y:S02]  /*b390*/  IMAD.X R207, RZ, RZ, R199.reuse, P5 ;  /* 0x000000ffffcf7224 */ /* 0x100fe400028e06c7 */
[----:B------:R-:W-:Y:S02]  /*b3a0*/  IMAD.X R205, RZ, RZ, R199, P6 ;  /* 0x000000ffffcd7224 */ /* 0x000fe400030e06c7 */
.L_x_829:
[----:B------:R-:W-:Y:S04]  /*b3b0*/  DEPBAR.LE SB0, 0x2 ;  /* 0x000080800000791a */ /* 0x000fe80000000000 */
[----:B------:R-:W-:Y:S01]  /*b3c0*/  BAR.SYNC.DEFER_BLOCKING 0x0 ;  /* 0x0000000000007b1d */ /* 0x000fe20000010000 */
[----:B------:R-:W-:Y:S01]  /*b3d0*/  UIMAD UR4, UR5, 0x6000, URZ ;  /* 0x00006000050478a4 */ /* 0x000fe2000f8e023f */
[----:B------:R-:W-:Y:S01]  /*b3e0*/  IMAD.U32 R29, RZ, RZ, UR15 ;  /* 0x0000000fff1d7e24 */ /* 0x000fe2000f8e00ff */
[----:B------:R-:W-:Y:S06]  /*b3f0*/  UISETP.GE.AND UP1, UPT, UR10, UR17, UPT ;  /* 0x000000110a00728c */ /* 0x000fec000bf26270 */
[----:B------:R-:W-:Y:S05]  /*b400*/  PLOP3.LUT P0, PT, PT, PT, UP1, 0x80, 0x0 ;  /* 0x000000000000781c */ /* 0x000fea0003f0f018 */
[----:B------:R-:W-:Y:S04]  /*b410*/  @!UP1 UIADD3 UR7, UR17, -0x1, URZ ;  /* 0xffffffff11079890 */ /* 0x000fe8000fffe03f */
[----:B------:R-:W-:Y:S02]  /*b420*/  @!UP1 USHF.R.S32.HI UR6, URZ, 0x1f, UR7 ;  /* 0x0000001f3f069899 */ /* 0x000fe40008011407 */
[----:B------:R-:W-:Y:S02]  /*b430*/  @!UP1 UIMAD.WIDE.U32 UR20, UR7, UR8, URZ ;  /* 0x00000008071492a5 */ /* 0x000fe4000f8e003f */
[----:B------:R-:W-:Y:S01]  /*b440*/  @!UP1 UIMAD UR6, UR6, UR8, URZ ;  /* 0x00000008060692a4 */ /* 0x000fe2000f8e023f */
[----:B------:R-:W-:Y:S01]  /*b450*/  @!P0 IMAD R168, R29, 0x6000, R200 ;  /* 0x000060001da88824 */ /* 0x000fe200078e02c8 */
[----:B------:R-:W-:Y:S02]  /*b460*/  LDSM.16.M88.4 R32, [R186] ;  /* 0x00000000ba20783b */ /* 0x000fe40000000200 */
        /* <DEDUP_REMOVED lines=11> */
[----:B------:R-:W4:Y:S05]  /*b520*/  LDSM.16.M88.4 R136, [R184+UR4+0xd900] ;  /* 0x00d90004b888783b */ /* 0x000f2a0008000200 */
[----:B------:R-:W-:Y:S01]  /*b530*/  LDSM.16.M88.4 R140, [R182] ;  /* 0x00000000b68c783b */ /* 0x000fe20000000200 */
[C---:B-1----:R-:W-:Y:S07]  /*b540*/  HMMA.16816.F32 R4, R32.reuse, R8, RZ ;  /* 0x000000082004723c */ /* 0x042fee00000018ff */
[----:B------:R-:W-:Y:S02]  /*b550*/  @!P0 IADD3.X R9, R195, UR6, RZ, P5, !PT ;  /* 0x00000006c3098c10 */ /* 0x000fe4000affe4ff */
[C---:B------:R-:W-:Y:S03]  /*b560*/  @!P0 LEA R170, P5, R13.reuse, c[0x0][0x1f8], 0x1 ;  /* 0x00007e000daa8a11 */ /* 0x040fe600078a08ff */
[----:B------:R-:W-:Y:S02]  /*b570*/  @!P0 LEA.HI.X R173, R0, c[0x0][0x1fc], R9, 0x1, P4 ;  /* 0x00007f0000ad8a11 */ /* 0x000fe400020f0c09 */
[C---:B------:R-:W-:Y:S01]  /*b580*/  HMMA.16816.F32 R8, R32.reuse, R10, RZ ;  /* 0x0000000a2008723c */ /* 0x040fe200000018ff */
[----:B------:R-:W-:Y:S02]  /*b590*/  @!P0 LEA.HI.X R171, R13, c[0x0][0x1fc], R12, 0x1, P5 ;  /* 0x00007f000dab8a11 */ /* 0x000fe400028f0c0c */
[----:B------:R-:W-:Y:S02]  /*b5a0*/  IADD3 R0, R184, UR4, RZ ;  /* 0x00000004b8007c10 */ /* 0x000fe4000fffe0ff */
[----:B------:R-:W-:Y:S01]  /*b5b0*/  @!P0 IADD3 R2, P4, R210, UR7, RZ ;  /* 0x00000007d2028c10 */ /* 0x000fe2000ff9e0ff */
[----:B------:R-:W-:Y:S02]  /*b5c0*/  @!UP1 UIADD3 UR7, UP0, UR12, UR7, URZ ;  /* 0x000000070c079290 */ /* 0x000fe4000ff1e03f */
[C---:B--2---:R-:W-:Y:S01]  /*b5d0*/  HMMA.16816.F32 R12, R32.reuse, R16, RZ ;  /* 0x00000010200c723c */ /* 0x044fe200000018ff */
[--C-:B------:R-:W-:Y:S03]  /*b5e0*/  IMAD.IADD R188, R185, 0x1, R0.reuse ;  /* 0x00000001b9bc7824 */ /* 0x100fe600078e0200 */
[C---:B------:R-:W-:Y:S01]  /*b5f0*/  @!P0 LEA R178, P5, R2.reuse, c[0x0][0x1f8], 0x1 ;  /* 0x00007e0002b28a11 */ /* 0x040fe200078a08ff */
[----:B------:R-:W-:Y:S01]  /*b600*/  IMAD.IADD R0, R133, 0x1, R0 ;  /* 0x0000000185007824 */ /* 0x000fe200078e0200 */
[----:B------:R-:W1:Y:S01]  /*b610*/  LDSM.16.M88.4 R144, [R188+0xc100] ;  /* 0x00c10000bc90783b */ /* 0x000e620000000200 */
[----:B------:R-:W-:Y:S01]  /*b620*/  @!P0 IADD3.X R21, R209, UR6, RZ, P4, !PT ;  /* 0x00000006d1158c10 */ /* 0x000fe2000a7fe4ff */
[C---:B------:R-:W-:Y:S01]  /*b630*/  HMMA.16816.F32 R16, R32.reuse, R18, RZ ;  /* 0x000000122010723c */ /* 0x040fe200000018ff */
[----:B------:R-:W-:Y:S02]  /*b640*/  @!UP1 UIADD3.X UR6, UR11, UR6, URZ, UP0, !UPT ;  /* 0x000000060b069290 */ /* 0x000fe400087fe43f */
[----:B------:R-:W-:Y:S01]  /*b650*/  LDSM.16.M88.4 R156, [R188+0xd900] ;  /* 0x00d90000bc9c783b */ /* 0x000fe20000000200 */
[----:B------:R-:W-:Y:S01]  /*b660*/  @!P0 LEA.HI.X R179, R2, c[0x0][0x1fc], R21, 0x1, P5 ;  /* 0x00007f0002b38a11 */ /* 0x000fe200028f0c15 */
[----:B------:R-:W-:Y:S01]  /*b670*/  UISETP.GE.AND UP0, UPT, UR15, 0x1, UPT ;  /* 0x000000010f00788c */ /* 0x000fe2000bf06270 */
[----:B------:R-:W-:Y:S02]  /*b680*/  @!P0 IADD3 R30, P6, R190, UR7, RZ ;  /* 0x00000007be1e8c10 */ /* 0x000fe4000ffde0ff */
[C---:B---3--:R-:W-:Y:S01]  /*b690*/  HMMA.16816.F32 R20, R32.reuse, R24, RZ ;  /* 0x000000182014723c */ /* 0x048fe200000018ff */
[----:B------:R-:W-:Y:S03]  /*b6a0*/  @!P0 IADD3 R153, P4, R210, UR7, RZ ;  /* 0x00000007d2998c10 */ /* 0x000fe6000ff9e0ff */
[----:B------:R-:W-:Y:S02]  /*b6b0*/  @!P0 IADD3.X R149, R195, UR6, RZ, P6, !PT ;  /* 0x00000006c3958c10 */ /* 0x000fe4000b7fe4ff */
[C---:B------:R-:W-:Y:S02]  /*b6c0*/  @!P0 LEA R212, P6, R30.reuse, c[0x0][0x1f8], 0x1 ;  /* 0x00007e001ed48a11 */ /* 0x040fe400078c08ff */
[C---:B------:R-:W-:Y:S01]  /*b6d0*/  HMMA.16816.F32 R24, R32.reuse, R26, RZ ;  /* 0x0000001a2018723c */ /* 0x040fe200000018ff */
[----:B------:R-:W-:Y:S03]  /*b6e0*/  @!P0 IADD3 R2, P5, R203, UR7, RZ ;  /* 0x00000007cb028c10 */ /* 0x000fe6000ffbe0ff */
[----:B------:R-:W-:Y:S02]  /*b6f0*/  @!P0 LEA.HI.X R213, R30, c[0x0][0x1fc], R149, 0x1, P6 ;  /* 0x00007f001ed58a11 */ /* 0x000fe400030f0c95 */
[----:B------:R-:W2:Y:S01]  /*b700*/  LDSM.16.M88.4 R148, [R188+0xc900] ;  /* 0x00c90000bc94783b */ /* 0x000ea20000000200 */
[----:B------:R-:W-:Y:S02]  /*b710*/  @!P0 IADD3.X R31, R211, UR6, RZ, P5, !PT ;  /* 0x00000006d31f8c10 */ /* 0x000fe4000affe4ff */
[C---:B------:R-:W-:Y:S03]  /*b720*/  @!P0 LEA R176, P5, R2.reuse, c[0x0][0x1f8], 0x1 ;  /* 0x00007e0002b08a11 */ /* 0x040fe600078a08ff */
[----:B------:R-:W-:Y:S01]  /*b730*/  @!P0 IADD3.X R28, R209, UR6, RZ, P4, !PT ;  /* 0x00000006d11c8c10 */ /* 0x000fe2000a7fe4ff */
[----:B------:R-:W-:Y:S01]  /*b740*/  USHF.L.U32 UR6, UR17, 0x6, URZ ;  /* 0x0000000611067899 */ /* 0x000fe2000800063f */
[----:B------:R-:W-:Y:S02]  /*b750*/  @!P0 LEA R174, P4, R153, c[0x0][0x1f8], 0x1 ;  /* 0x00007e0099ae8a11 */ /* 0x000fe400078808ff */
[----:B------:R-:W-:Y:S01]  /*b760*/  @!P0 LEA.HI.X R177, R2, c[0x0][0x1fc], R31, 0x1, P5 ;  /* 0x00007f0002b18a11 */ /* 0x000fe200028f0c1f */
[----:B------:R-:W-:Y:S01]  /*b770*/  IMAD.IADD R2, R133, 0x1, R188 ;  /* 0x0000000185027824 */ /* 0x000fe200078e02bc */
[----:B------:R-:W-:Y:S02]  /*b780*/  @!P0 LEA.HI.X R175, R153, c[0x0][0x1fc], R28, 0x1, P4 ;  /* 0x00007f0099af8a11 */ /* 0x000fe400020f0c1c */
[C---:B----4-:R-:W-:Y:S01]  /*b790*/  HMMA.16816.F32 R28, R32.reuse, R136, RZ ;  /* 0x00000088201c723c */ /* 0x050fe200000018ff */
[----:B------:R-:W3:Y:S05]  /*b7a0*/  LDSM.16.M88.4 R152, [R188+0xd100] ;  /* 0x00d10000bc98783b */ /* 0x000eea0000000200 */
[----:B------:R-:W-:Y:S01]  /*b7b0*/  @!PT LDS RZ, [RZ] ;  /* 0x00000000fffff984 */ /* 0x000fe20000000800 */
[----:B------:R-:W-:Y:S01]  /*b7c0*/  @!PT LDS RZ, [RZ] ;  /* 0x00000000fffff984 */ /* 0x000fe20000000800 */
[----:B------:R-:W-:Y:S01]  /*b7d0*/  @!PT LDS RZ, [RZ] ;  /* 0x00000000fffff984 */ /* 0x000fe20000000800 */
[----:B------:R4:W-:Y:S02]  /*b7e0*/  @!P0 LDGSTS.E.BYPASS.LTC128B.128 [R168], [R172.64], !P3 ;  /* 0x00000000aca88fae */ /* 0x0009e4000d901d52 */
[----:B------:R-:W-:Y:S03]  /*b7f0*/  HMMA.16816.F32 R32, R32, R138, RZ ;  /* 0x0000008a2020723c */ /* 0x000fe600000018ff */
[----:B------:R4:W-:Y:S05]  /*b800*/  @!P0 LDGSTS.E.BYPASS.LTC128B.128 [R168+0x2000], [R170.64], !P2 ;  /* 0x02000000aaa88fae */ /* 0x0009ea000d101d52 */
[C---:B-1----:R-:W-:Y:S01]  /*b810*/  HMMA.16816.F32 R4, R140.reuse, R144, R4 ;  /* 0x000000908c04723c */ /* 0x042fe20000001804 */
[----:B------:R4:W-:Y:S05]  /*b820*/  @!P0 LDGSTS.E.BYPASS.LTC128B.128 [R168+0x4000], [R178.64], !P1 ;  /* 0x04000000b2a88fae */ /* 0x0009ea000c901d52 */
[----:B------:R4:W-:Y:S02]  /*b830*/  @!P0 LDGSTS.E.BYPASS.LTC128B.128 [R168+0x1000], [R212.64], !P3 ;  /* 0x01000000d4a88fae */ /* 0x0009e4000d901d52 */
[C---:B------:R-:W-:Y:S03]  /*b840*/  HMMA.16816.F32 R8, R140.reuse, R146, R8 ;  /* 0x000000928c08723c */ /* 0x040fe60000001808 */
[----:B------:R4:W-:Y:S05]  /*b850*/  @!P0 LDGSTS.E.BYPASS.LTC128B.128 [R168+0x3000], [R176.64], !P2 ;  /* 0x03000000b0a88fae */ /* 0x0009ea000d101d52 */
[C---:B--2---:R-:W-:Y:S01]  /*b860*/  HMMA.16816.F32 R12, R140.reuse, R148, R12 ;  /* 0x000000948c0c723c */ /* 0x044fe2000000180c */
[----:B------:R4:W-:Y:S01]  /*b870*/  @!P0 LDGSTS.E.BYPASS.LTC128B.128 [R168+0x5000], [R174.64], !P1 ;  /* 0x05000000aea88fae */ /* 0x0009e2000c901d52 */
[----:B------:R-:W-:Y:S04]  /*b880*/  PLOP3.LUT P0, PT, PT, PT, UP3, 0x80, 0x0 ;  /* 0x000000000000781c */ /* 0x000fe80003f0f038 */
[----:B------:R-:W-:Y:S02]  /*b890*/  LDSM.16.M88.4 R160, [R181] ;  /* 0x00000000b5a0783b */ /* 0x000fe40000000200 */
[C---:B------:R-:W-:Y:S03]  /*b8a0*/  HMMA.16816.F32 R16, R140.reuse, R150, R16 ;  /* 0x000000968c10723c */ /* 0x040fe60000001810 */
[----:B------:R-:W1:Y:S05]  /*b8b0*/  LDSM.16.M88.4 R164, [R0+0xc100] ;  /* 0x00c1000000a4783b */ /* 0x000e6a0000000200 */
[C---:B---3--:R-:W-:Y:S01]  /*b8c0*/  HMMA.16816.F32 R20, R140.reuse, R152, R20 ;  /* 0x000000988c14723c */ /* 0x048fe20000001814 */
[----:B------:R-:W2:Y:S05]  /*b8d0*/  LDSM.16.M88.4 R136, [R0+0xc900] ;  /* 0x00c900000088783b */ /* 0x000eaa0000000200 */
[----:B------:R-:W3:Y:S02]  /*b8e0*/  LDSM.16.M88.4 R144, [R0+0xd100] ;  /* 0x00d100000090783b */ /* 0x000ee40000000200 */
[C---:B------:R-:W-:Y:S03]  /*b8f0*/  HMMA.16816.F32 R24, R140.reuse, R154, R24 ;  /* 0x0000009a8c18723c */ /* 0x040fe60000001818 */
[----:B------:R-:W5:Y:S05]  /*b900*/  LDSM.16.M88.4 R148, [R0+0xd900] ;  /* 0x00d900000094783b */ /* 0x000f6a0000000200 */
[C---:B------:R-:W-:Y:S01]  /*b910*/  HMMA.16816.F32 R28, R140.reuse, R156, R28 ;  /* 0x0000009c8c1c723c */ /* 0x040fe2000000181c */
[----:B----4-:R-:W-:Y:S05]  /*b920*/  LDSM.16.M88.4 R168, [R180] ;  /* 0x00000000b4a8783b */ /* 0x010fea0000000200 */
[----:B------:R-:W4:Y:S02]  /*b930*/  LDSM.16.M88.4 R172, [R2+0xc100] ;  /* 0x00c1000002ac783b */ /* 0x000f240000000200 */
[----:B------:R-:W-:Y:S03]  /*b940*/  HMMA.16816.F32 R32, R140, R158, R32 ;  /* 0x0000009e8c20723c */ /* 0x000fe60000001820 */
[----:B------:R-:W3:Y:S05]  /*b950*/  LDSM.16.M88.4 R176, [R2+0xc900] ;  /* 0x00c9000002b0783b */ /* 0x000eea0000000200 */
[----:B------:R-:W4:Y:S01]  /*b960*/  LDSM.16.M88.4 R140, [R2+0xd100] ;  /* 0x00d10000028c783b */ /* 0x000f220000000200 */
[C---:B-1----:R-:W-:Y:S04]  /*b970*/  HMMA.16816.F32 R4, R160.reuse, R164, R4 ;  /* 0x000000a4a004723c */ /* 0x042fe80000001804 */
[----:B------:R-:W-:Y:S05]  /*b980*/  LDSM.16.M88.4 R152, [R184+UR4+0xe900] ;  /* 0x00e90004b898783b */ /* 0x000fea0008000200 */
[----:B------:R-:W-:Y:S01]  /*b990*/  LDSM.16.M88.4 R156, [R184+UR4+0xf100] ;  /* 0x00f10004b89c783b */ /* 0x000fe20008000200 */
[C---:B------:R-:W-:Y:S04]  /*b9a0*/  HMMA.16816.F32 R8, R160.reuse, R166, R8 ;  /* 0x000000a6a008723c */ /* 0x040fe80000001808 */
[----:B------:R-:W-:Y:S04]  /*b9b0*/  LDSM.16.M88.4 R164, [R188+0xe100] ;  /* 0x00e10000bca4783b */ /* 0x000fe80000000200 */
[C---:B--2---:R-:W-:Y:S01]  /*b9c0*/  HMMA.16816.F32 R12, R160.reuse, R136, R12 ;  /* 0x00000088a00c723c */ /* 0x044fe2000000180c */
[----:B------:R-:W0:Y:S07]  /*b9d0*/  LDGDEPBAR ;  /* 0x00000000000079af */ /* 0x000e2e0000000000 */
[C---:B------:R-:W-:Y:S01]  /*b9e0*/  HMMA.16816.F32 R16, R160.reuse, R138, R16 ;  /* 0x0000008aa010723c */ /* 0x040fe20000001810 */
[----:B------:R-:W1:Y:S07]  /*b9f0*/  LDSM.16.M88.4 R136, [R2+0xd900] ;  /* 0x00d900000288783b */ /* 0x000e6e0000000200 */
[C---:B---3--:R-:W-:Y:S08]  /*ba00*/  HMMA.16816.F32 R20, R160.reuse, R144, R20 ;  /* 0x00000090a014723c */ /* 0x048ff00000001814 */
[C---:B------:R-:W-:Y:S01]  /*ba10*/  HMMA.16816.F32 R24, R160.reuse, R146, R24 ;  /* 0x00000092a018723c */ /* 0x040fe20000001818 */
[----:B------:R-:W-:Y:S07]  /*ba20*/  LDSM.16.M88.4 R144, [R186+0x4000] ;  /* 0x00400000ba90783b */ /* 0x000fee0000000200 */
[C---:B-----5:R-:W-:Y:S08]  /*ba30*/  HMMA.16816.F32 R28, R160.reuse, R148, R28 ;  /* 0x00000094a01c723c */ /* 0x060ff0000000181c */
[----:B------:R-:W-:Y:S01]  /*ba40*/  HMMA.16816.F32 R32, R160, R150, R32 ;  /* 0x00000096a020723c */ /* 0x000fe20000001820 */
[----:B------:R-:W2:Y:S05]  /*ba50*/  LDSM.16.M88.4 R148, [R184+UR4+0xe100] ;  /* 0x00e10004b894783b */ /* 0x000eaa0008000200 */
[----:B------:R-:W3:Y:S02]  /*ba60*/  LDSM.16.M88.4 R160, [R184+UR4+0xf900] ;  /* 0x00f90004b8a0783b */ /* 0x000ee40008000200 */
[C---:B----4-:R-:W-:Y:S08]  /*ba70*/  HMMA.16816.F32 R4, R168.reuse, R172, R4 ;  /* 0x000000aca804723c */ /* 0x050ff00000001804 */
[C---:B------:R-:W-:Y:S01]  /*ba80*/  HMMA.16816.F32 R8, R168.reuse, R174, R8 ;  /* 0x000000aea808723c */ /* 0x040fe20000001808 */
[----:B------:R-:W-:Y:S07]  /*ba90*/  LDSM.16.M88.4 R172, [R182+0x8000] ;  /* 0x00800000b6ac783b */ /* 0x000fee0000000200 */
[C---:B------:R-:W-:Y:S08]  /*baa0*/  HMMA.16816.F32 R12, R168.reuse, R176, R12 ;  /* 0x000000b0a80c723c */ /* 0x040ff0000000180c */
[C---:B------:R-:W-:Y:S01]  /*bab0*/  HMMA.16816.F32 R16, R168.reuse, R178, R16 ;  /* 0x000000b2a810723c */ /* 0x040fe20000001810 */
[----:B------:R-:W-:Y:S07]  /*bac0*/  LDSM.16.M88.4 R176, [R188+0x10100] ;  /* 0x01010000bcb0783b */ /* 0x000fee0000000200 */
[C---:B------:R-:W-:Y:S08]  /*bad0*/  HMMA.16816.F32 R20, R168.reuse, R140, R20 ;  /* 0x0000008ca814723c */ /* 0x040ff00000001814 */
[C---:B------:R-:W-:Y:S01]  /*bae0*/  HMMA.16816.F32 R24, R168.reuse, R142, R24 ;  /* 0x0000008ea818723c */ /* 0x040fe20000001818 */
[----:B------:R-:W4:Y:S07]  /*baf0*/  LDSM.16.M88.4 R140, [R182+0x4000] ;  /* 0x00400000b68c783b */ /* 0x000f2e0000000200 */
[C---:B-1----:R-:W-:Y:S08]  /*bb00*/  HMMA.16816.F32 R28, R168.reuse, R136, R28 ;  /* 0x00000088a81c723c */ /* 0x042ff0000000181c */
[----:B------:R-:W-:Y:S01]  /*bb10*/  HMMA.16816.F32 R32, R168, R138, R32 ;  /* 0x0000008aa820723c */ /* 0x000fe20000001820 */
[----:B------:R-:W1:Y:S05]  /*bb20*/  LDSM.16.M88.4 R136, [R188+0xe900] ;  /* 0x00e90000bc88783b */ /* 0x000e6a0000000200 */
[----:B------:R-:W-:Y:S02]  /*bb30*/  LDSM.16.M88.4 R168, [R188+0xf900] ;  /* 0x00f90000bca8783b */ /* 0x000fe40000000200 */
        /* <DEDUP_REMOVED lines=9> */
[C---:B---3--:R-:W-:Y:S08]  /*bbd0*/  HMMA.16816.F32 R28, R144.reuse, R160, R28 ;  /* 0x000000a0901c723c */ /* 0x048ff0000000181c */
[----:B------:R-:W-:Y:S01]  /*bbe0*/  HMMA.16816.F32 R32, R144, R162, R32 ;  /* 0x000000a29020723c */ /* 0x000fe20000001820 */
[----:B------:R-:W3:Y:S05]  /*bbf0*/  LDSM.16.M88.4 R144, [R181+0x4000] ;  /* 0x00400000b590783b */ /* 0x000eea0000000200 */
[----:B------:R-:W5:Y:S02]  /*bc00*/  LDSM.16.M88.4 R160, [R0+0xf100] ;  /* 0x00f1000000a0783b */ /* 0x000f640000000200 */
[C---:B----4-:R-:W-:Y:S08]  /*bc10*/  HMMA.16816.F32 R4, R140.reuse, R164, R4 ;  /* 0x000000a48c04723c */ /* 0x050ff00000001804 */
[C---:B------:R-:W-:Y:S01]  /*bc20*/  HMMA.16816.F32 R8, R140.reuse, R166, R8 ;  /* 0x000000a68c08723c */ /* 0x040fe20000001808 */
[----:B------:R-:W4:Y:S07]  /*bc30*/  LDSM.16.M88.4 R164, [R0+0xf900] ;  /* 0x00f9000000a4783b */ /* 0x000f2e0000000200 */
        /* <DEDUP_REMOVED lines=8> */
[----:B------:R-:W-:Y:S06]  /*bcc0*/  LDSM.16.M88.4 R168, [R184+UR4+0x11900] ;  /* 0x01190004b8a8783b */ /* 0x000fec0008000200 */
[----:B------:R-:W-:Y:S01]  /*bcd0*/  IADD3 R140, R133, UR4, R184 ;  /* 0x00000004858c7c10 */ /* 0x000fe2000fffe0b8 */
[C---:B---3--:R-:W-:Y:S05]  /*bce0*/  HMMA.16816.F32 R4, R144.reuse, R152, R4 ;  /* 0x000000989004723c */ /* 0x048fea0000001804 */
[----:B------:R-:W-:Y:S03]  /*bcf0*/  IMAD.IADD R187, R185, 0x1, R140 ;  /* 0x00000001b9bb7824 */ /* 0x000fe600078e028c */
[C---:B------:R-:W-:Y:S02]  /*bd00*/  HMMA.16816.F32 R8, R144.reuse, R154, R8 ;  /* 0x0000009a9008723c */ /* 0x040fe40000001808 */
[----:B------:R-:W2:Y:S05]  /*bd10*/  LDSM.16.M88.4 R140, [R187+0xe900] ;  /* 0x00e90000bb8c783b */ /* 0x000eaa0000000200 */
[----:B------:R-:W3:Y:S01]  /*bd20*/  LDSM.16.M88.4 R152, [R187+0xf100] ;  /* 0x00f10000bb98783b */ /* 0x000ee20000000200 */
[C---:B------:R-:W-:Y:S08]  /*bd30*/  HMMA.16816.F32 R12, R144.reuse, R156, R12 ;  /* 0x0000009c900c723c */ /* 0x040ff0000000180c */
[C---:B------:R-:W-:Y:S01]  /*bd40*/  HMMA.16816.F32 R16, R144.reuse, R158, R16 ;  /* 0x0000009e9010723c */ /* 0x040fe20000001810 */
[----:B------:R-:W-:Y:S07]  /*bd50*/  LDSM.16.M88.4 R156, [R186+0x8000] ;  /* 0x00800000ba9c783b */ /* 0x000fee0000000200 */
[C---:B-----5:R-:W-:Y:S08]  /*bd60*/  HMMA.16816.F32 R20, R144.reuse, R160, R20 ;  /* 0x000000a09014723c */ /* 0x060ff00000001814 */
[C---:B------:R-:W-:Y:S01]  /*bd70*/  HMMA.16816.F32 R24, R144.reuse, R162, R24 ;  /* 0x000000a29018723c */ /* 0x040fe20000001818 */
[----:B------:R-:W-:Y:S07]  /*bd80*/  LDSM.16.M88.4 R160, [R184+UR4+0x10100] ;  /* 0x01010004b8a0783b */ /* 0x000fee0008000200 */
[C---:B----4-:R-:W-:Y:S08]  /*bd90*/  HMMA.16816.F32 R28, R144.reuse, R164, R28 ;  /* 0x000000a4901c723c */ /* 0x050ff0000000181c */
[----:B------:R-:W-:Y:S01]  /*bda0*/  HMMA.16816.F32 R32, R144, R166, R32 ;  /* 0x000000a69020723c */ /* 0x000fe20000001820 */
[----:B------:R-:W4:Y:S05]  /*bdb0*/  LDSM.16.M88.4 R144, [R187+0xf900] ;  /* 0x00f90000bb90783b */ /* 0x000f2a0000000200 */
[----:B------:R-:W5:Y:S02]  /*bdc0*/  LDSM.16.M88.4 R164, [R184+UR4+0x10900] ;  /* 0x01090004b8a4783b */ /* 0x000f640008000200 */
[C---:B-1----:R-:W-:Y:S08]  /*bdd0*/  HMMA.16816.F32 R4, R136.reuse, R148, R4 ;  /* 0x000000948804723c */ /* 0x042ff00000001804 */
[C---:B------:R-:W-:Y:S01]  /*bde0*/  HMMA.16816.F32 R8, R136.reuse, R150, R8 ;  /* 0x000000968808723c */ /* 0x040fe20000001808 */
[----:B------:R-:W1:Y:S07]  /*bdf0*/  LDSM.16.M88.4 R148, [R184+UR4+0x11100] ;  /* 0x01110004b894783b */ /* 0x000e6e0008000200 */
[C---:B--2---:R-:W-:Y:S08]  /*be00*/  HMMA.16816.F32 R12, R136.reuse, R140, R12 ;  /* 0x0000008c880c723c */ /* 0x044ff0000000180c */
[C---:B------:R-:W-:Y:S01]  /*be10*/  HMMA.16816.F32 R16, R136.reuse, R142, R16 ;  /* 0x0000008e8810723c */ /* 0x040fe20000001810 */
[----:B------:R-:W-:Y:S07]  /*be20*/  LDSM.16.M88.4 R140, [R188+0x11100] ;  /* 0x01110000bc8c783b */ /* 0x000fee0000000200 */
[C---:B---3--:R-:W-:Y:S08]  /*be30*/  HMMA.16816.F32 R20, R136.reuse, R152, R20 ;  /* 0x000000988814723c */ /* 0x048ff00000001814 */
[C---:B------:R-:W-:Y:S01]  /*be40*/  HMMA.16816.F32 R24, R136.reuse, R154, R24 ;  /* 0x0000009a8818723c */ /* 0x040fe20000001818 */
[----:B------:R-:W-:Y:S07]  /*be50*/  LDSM.16.M88.4 R152, [R181+0x8000] ;  /* 0x00800000b598783b */ /* 0x000fee0000000200 */
[C---:B----4-:R-:W-:Y:S08]  /*be60*/  HMMA.16816.F32 R28, R136.reuse, R144, R28 ;  /* 0x00000090881c723c */ /* 0x050ff0000000181c */
[----:B------:R-:W-:Y:S01]  /*be70*/  HMMA.16816.F32 R32, R136, R146, R32 ;  /* 0x000000928820723c */ /* 0x000fe20000001820 */
[----:B------:R-:W2:Y:S05]  /*be80*/  LDSM.16.M88.4 R136, [R188+0x10900] ;  /* 0x01090000bc88783b */ /* 0x000eaa0000000200 */
[----:B------:R-:W3:Y:S02]  /*be90*/  LDSM.16.M88.4 R144, [R188+0x11900] ;  /* 0x01190000bc90783b */ /* 0x000ee40000000200 */
[C---:B------:R-:W-:Y:S08]  /*bea0*/  HMMA.16816.F32 R4, R156.reuse, R160, R4 ;  /* 0x000000a09c04723c */ /* 0x040ff00000001804 */
[C---:B------:R-:W-:Y:S01]  /*beb0*/  HMMA.16816.F32 R8, R156.reuse, R162, R8 ;  /* 0x000000a29c08723c */ /* 0x040fe20000001808 */
[----:B------:R-:W4:Y:S07]  /*bec0*/  LDSM.16.M88.4 R160, [R0+0x10100] ;  /* 0x0101000000a0783b */ /* 0x000f2e0000000200 */
[C---:B-----5:R-:W-:Y:S08]  /*bed0*/  HMMA.16816.F32 R12, R156.reuse, R164, R12 ;  /* 0x000000a49c0c723c */ /* 0x060ff0000000180c */
        /* <DEDUP_REMOVED lines=18> */
[----:B------:R3:W2:Y:S07]  /*c000*/  LDSM.16.M88.4 R144, [R2+0x10100] ;  /* 0x010100000290783b */ /* 0x0006ae0000000200 */
[C---:B----4-:R-:W-:Y:S08]  /*c010*/  HMMA.16816.F32 R4, R152.reuse, R160, R4 ;  /* 0x000000a09804723c */ /* 0x050ff00000001804 */
[C---:B------:R-:W-:Y:S01]  /*c020*/  HMMA.16816.F32 R8, R152.reuse, R162, R8 ;  /* 0x000000a29808723c */ /* 0x040fe20000001808 */
[----:B------:R-:W4:Y:S07]  /*c030*/  LDSM.16.M88.4 R160, [R187+0x10900] ;  /* 0x01090000bba0783b */ /* 0x000f2e0000000200 */
[C---:B-1----:R-:W-:Y:S01]  /*c040*/  HMMA.16816.F32 R12, R152.reuse, R148, R12 ;  /* 0x00000094980c723c */ /* 0x042fe2000000180c */
[----:B---3--:R-:W-:Y:S01]  /*c050*/  IMAD.U32 R2, RZ, RZ, UR6 ;  /* 0x00000006ff027e24 */ /* 0x008fe2000f8e00ff */
[----:B------:R-:W-:Y:S04]  /*c060*/  UIADD3 UR6, UR15, 0x1, URZ ;  /* 0x000000010f067890 */ /* 0x000fe8000fffe03f */
[----:B------:R-:W-:Y:S02]  /*c070*/  USEL UR15, UR6, URZ, !UP0 ;  /* 0x0000003f060f7287 */ /* 0x000fe4000c000000 */
[C---:B------:R-:W-:Y:S01]  /*c080*/  HMMA.16816.F32 R16, R152.reuse, R150, R16 ;  /* 0x000000969810723c */ /* 0x040fe20000001810 */
[----:B------:R-:W1:Y:S07]  /*c090*/  LDSM.16.M88.4 R148, [R187+0x11900] ;  /* 0x01190000bb94783b */ /* 0x000e6e0000000200 */
[C---:B-----5:R-:W-:Y:S08]  /*c0a0*/  HMMA.16816.F32 R20, R152.reuse, R156, R20 ;  /* 0x0000009c9814723c */ /* 0x060ff00000001814 */
[C---:B------:R-:W-:Y:S08]  /*c0b0*/  HMMA.16816.F32 R24, R152.reuse, R158, R24 ;  /* 0x0000009e9818723c */ /* 0x040ff00000001818 */
[C---:B--2---:R-:W-:Y:S07]  /*c0c0*/  HMMA.16816.F32 R28, R152.reuse, R136, R28 ;  /* 0x00000088981c723c */ /* 0x044fee000000181c */
[----:B------:R-:W-:Y:S01]  /*c0d0*/  IADD3 R136, -R197, 0x1, -R2 ;  /* 0x00000001c5887810 */ /* 0x000fe20007ffe902 */
[----:B------:R-:W-:Y:S04]  /*c0e0*/  HMMA.16816.F32 R32, R152, R138, R32 ;  /* 0x0000008a9820723c */ /* 0x000fe80000001820 */
[----:B------:R-:W-:Y:S01]  /*c0f0*/  IMAD.MOV.U32 R137, RZ, RZ, R196 ;  /* 0x000000ffff897224 */ /* 0x000fe200078e00c4 */
[----:B------:R-:W-:Y:S01]  /*c100*/  IADD3 R136, R136, c[0x0][0x1d0], RZ ;  /* 0x0000740088887a10 */ /* 0x000fe20007ffe0ff */
[----:B------:R-:W-:Y:S01]  /*c110*/  @P0 IMAD.MOV.U32 R137, RZ, RZ, R204 ;  /* 0x000000ffff890224 */ /* 0x000fe200078e00cc */
[----:B------:R-:W-:Y:S01]  /*c120*/  PLOP3.LUT P0, PT, PT, PT, UP2, 0x40, 0x0 ;  /* 0x000000000000781c */ /* 0x000fe20003f0e828 */
[C---:B------:R-:W-:Y:S03]  /*c130*/  HMMA.16816.F32 R4, R140.reuse, R144, R4 ;  /* 0x000000908c04723c */ /* 0x040fe60000001804 */
[----:B------:R-:W2:Y:S02]  /*c140*/  SHFL.IDX PT, R0, R137, RZ, 0x1c1f ;  /* 0x001c1fff89007589 */ /* 0x000ea400000e0000 */
[----:B------:R-:W-:Y:S03]  /*c150*/  IADD3 R139, R136, -c[0x0][0x168], RZ ;  /* 0x80005a00888b7a10 */ /* 0x000fe60007ffe0ff */
[C---:B------:R-:W-:Y:S08]  /*c160*/  HMMA.16816.F32 R8, R140.reuse, R146, R8 ;  /* 0x000000928c08723c */ /* 0x040ff00000001808 */
[C---:B----4-:R-:W-:Y:S08]  /*c170*/  HMMA.16816.F32 R12, R140.reuse, R160, R12 ;  /* 0x000000a08c0c723c */ /* 0x050ff0000000180c */
[C---:B------:R-:W-:Y:S08]  /*c180*/  HMMA.16816.F32 R16, R140.reuse, R162, R16 ;  /* 0x000000a28c10723c */ /* 0x040ff00000001810 */
[C---:B------:R-:W-:Y:S08]  /*c190*/  HMMA.16816.F32 R20, R140.reuse, R164, R20 ;  /* 0x000000a48c14723c */ /* 0x040ff00000001814 */
[C---:B------:R-:W-:Y:S08]  /*c1a0*/  HMMA.16816.F32 R24, R140.reuse, R166, R24 ;  /* 0x000000a68c18723c */ /* 0x040ff00000001818 */
[C---:B-1----:R-:W-:Y:S08]  /*c1b0*/  HMMA.16816.F32 R28, R140.reuse, R148, R28 ;  /* 0x000000948c1c723c */ /* 0x042ff0000000181c */
[----:B------:R-:W-:Y:S07]  /*c1c0*/  HMMA.16816.F32 R32, R140, R150, R32 ;  /* 0x000000968c20723c */ /* 0x000fee0000001820 */
        /* <DEDUP_REMOVED lines=19> */
.L_x_823:
[----:B------:R-:W-:Y:S04]  /*c300*/  MOV R0, c[0x0][0x32c] ;  /* 0x0000cb0000007a02 */ /* 0x000fe80000000f00 */
[----:B------:R-:W-:Y:S11]  /*c310*/  ISETP.NE.AND P0, PT, R0, 0x1, PT ;  /* 0x000000010000780c */ /* 0x000ff60003f05270 */
[----:B------:R-:W-:Y:S02]  /*c320*/  @!UPT UIADD3 URZ, URZ, URZ, URZ ;  /* 0x0000003f3f3ff290 */ /* 0x000fe4000fffe03f */
[----:B------:R-:W-:Y:S05]  /*c330*/  @P0 IMAD.HI.U32 R0, R143, c[0x0][0x330], RZ ;  /* 0x0000cc008f000a27 */ /* 0x000fea00078e00ff */
[----:B------:R-:W-:Y:S02]  /*c340*/  @P0 SHF.R.U32.HI R143, RZ, c[0x0][0x334], R0 ;  /* 0x0000cd00ff8f0a19 */ /* 0x000fe40000011600 */
.L_x_824:
[----:B------:R-:W-:Y:S05]  /*c350*/  BSYNC B0 ;  /* 0x0000000000007941 */ /* 0x000fea0003800000 */
.L_x_822:
[----:B------:R-:W-:Y:S04]  /*c360*/  IMAD R0, R143, c[0x0][0x32c], -R2 ;  /* 0x0000cb008f007a24 */ /* 0x000fe800078e0a02 */
[----:B------:R-:W-:Y:S05]  /*c370*/  IMAD.IADD R143, R0, 0x1, -R197 ;  /* 0x00000001008f7824 */ /* 0x000fea00078e0ac5 */
[----:B------:R-:W-:Y:S02]  /*c380*/  IADD3 R0, R143, c[0x0][0x32c], RZ ;  /* 0x0000cb008f007a10 */ /* 0x000fe40007ffe0ff */
[----:B------:R-:W-:Y:S02]  /*c390*/  IMNMX R144, R144, R143, !PT ;  /* 0x0000008f90907217 */ /* 0x000fe40007800200 */
[----:B------:R-:W-:Y:S02]  /*c3a0*/  IMNMX R145, R145, R0, PT ;  /* 0x0000000091917217 */ /* 0x000fe40003800200 */
.L_x_821:
[----:B------:R-:W-:Y:S06]  /*c3b0*/  UISETP.GT.AND UP0, UPT, UR17, -0x1, UPT ;  /* 0xffffffff1100788c */ /* 0x000fec000bf04270 */
[----:B------:R-:W-:Y:S04]  /*c3c0*/  PLOP3.LUT P0, PT, PT, PT, UP0, 0x80, 0x0 ;  /* 0x000000000000781c */ /* 0x000fe80003f0f008 */
[C---:B------:R-:W-:Y:S02]  /*c3d0*/  ISETP.GT.AND P5, PT, R144.reuse, RZ, P0 ;  /* 0x000000ff9000720c */ /* 0x040fe400007a4270 */
[----:B------:R-:W-:Y:S02]  /*c3e0*/  ISETP.GT.AND P4, PT, R144, 0x1, P0 ;  /* 0x000000019000780c */ /* 0x000fe40000784270 */
[C---:B------:R-:W-:Y:S02]  /*c3f0*/  ISETP.LT.OR P5, PT, R145.reuse, 0x1, P5 ;  /* 0x000000019100780c */ /* 0x040fe40002fa1670 */
[----:B------:R-:W-:Y:S02]  /*c400*/  ISETP.LT.OR P4, PT, R145, 0x2, P4 ;  /* 0x000000029100780c */ /* 0x000fe40002781670 */
[----:B------:R-:W-:Y:S02]  /*c410*/  FSEL R143, R4, -INF , !P5 ;  /* 0xff800000048f7808 */ /* 0x000fe40006800000 */
[----:B------:R-:W-:Y:S02]  /*c420*/  FSEL R4, R5, -INF , !P4 ;  /* 0xff80000005047808 */ /* 0x000fe40006000000 */
[C---:B------:R-:W-:Y:S02]  /*c430*/  ISETP.GT.AND P4, PT, R144.reuse, 0x10, P0 ;  /* 0x000000109000780c */ /* 0x040fe40000784270 */
[C---:B------:R-:W-:Y:S02]  /*c440*/  ISETP.GT.AND P5, PT, R144.reuse, 0x9, P0 ;  /* 0x000000099000780c */ /* 0x040fe400007a4270 */
[C---:B------:R-:W-:Y:S02]  /*c450*/  ISETP.LT.OR P4, PT, R145.reuse, 0x11, P4 ;  /* 0x000000119100780c */ /* 0x040fe40002781670 */
[----:B------:R-:W-:Y:S02]  /*c460*/  ISETP.GT.AND P6, PT, R144, 0x8, P0 ;  /* 0x000000089000780c */ /* 0x000fe400007c4270 */
        /* <DEDUP_REMOVED lines=15> */
[----:B------:R-:W-:Y:S01]  /*c560*/  FSEL R140, R13, -INF , !P6 ;  /* 0xff8000000d8c7808 */ /* 0x000fe20007000000 */
[----:B------:R-:W1:Y:S01]  /*c570*/  SHFL.IDX PT, R16, R137, 0x1, 0x1c1f ;  /* 0x003c1f0089107f89 */ /* 0x000e6200000e0000 */
[C---:B------:R-:W-:Y:S02]  /*c580*/  ISETP.GT.AND P6, PT, R144.reuse, 0x20, P0 ;  /* 0x000000209000780c */ /* 0x040fe400007c4270 */
        /* <DEDUP_REMOVED lines=10> */
[----:B------:R-:W-:Y:S01]  /*c630*/  FSEL R159, R29, -INF , !P4 ;  /* 0xff8000001d9f7808 */ /* 0x000fe20006000000 */
[--C-:B-1----:R-:W-:Y:S01]  /*c640*/  IMAD.IADD R5, R141, 0x1, R16.reuse ;  /* 0x000000018d057824 */ /* 0x102fe200078e0210 */
[----:B------:R-:W-:Y:S01]  /*c650*/  PLOP3.LUT P4, PT, PT, PT, UP2, 0x40, 0x0 ;  /* 0x000000000000781c */ /* 0x000fe20003f8e828 */
[----:B------:R-:W-:Y:S01]  /*c660*/  IMAD.IADD R12, R139, 0x1, R16 ;  /* 0x000000018b0c7824 */ /* 0x000fe200078e0210 */
        /* <DEDUP_REMOVED lines=25> */
.L_x_827:
[----:B------:R-:W-:Y:S04]  /*c800*/  MOV R9, c[0x0][0x32c] ;  /* 0x0000cb0000097a02 */ /* 0x000fe80000000f00 */
[----:B------:R-:W-:Y:S11]  /*c810*/  ISETP.NE.AND P4, PT, R9, 0x1, PT ;  /* 0x000000010900780c */ /* 0x000ff60003f85270 */
[----:B------:R-:W-:Y:S02]  /*c820*/  @!UPT UIADD3 URZ, URZ, URZ, URZ ;  /* 0x0000003f3f3ff290 */ /* 0x000fe4000fffe03f */
[----:B------:R-:W-:Y:S05]  /*c830*/  @P4 IMAD.HI.U32 R9, R13, c[0x0][0x330], RZ ;  /* 0x0000cc000d094a27 */ /* 0x000fea00078e00ff */
[----:B------:R-:W-:Y:S02]  /*c840*/  @P4 SHF.R.U32.HI R13, RZ, c[0x0][0x334], R9 ;  /* 0x0000cd00ff0d4a19 */ /* 0x000fe40000011609 */
.L_x_828:
[----:B------:R-:W-:Y:S05]  /*c850*/  BSYNC B0 ;  /* 0x0000000000007941 */ /* 0x000fea0003800000 */
.L_x_826:
[----:B------:R-:W-:Y:S04]  /*c860*/  IMAD R2, R13, c[0x0][0x32c], -R2 ;  /* 0x0000cb000d027a24 */ /* 0x000fe800078e0a02 */
[----:B------:R-:W-:Y:S05]  /*c870*/  IMAD.IADD R9, R2, 0x1, -R197 ;  /* 0x0000000102097824 */ /* 0x000fea00078e0ac5 */
[----:B------:R-:W-:Y:S02]  /*c880*/  IADD3 R2, R9, c[0x0][0x32c], RZ ;  /* 0x0000cb0009027a10 */ /* 0x000fe40007ffe0ff */
[----:B------:R-:W-:Y:S02]  /*c890*/  IMNMX R12, R12, R9, !PT ;  /* 0x000000090c0c7217 */ /* 0x000fe40007800200 */
[----:B------:R-:W-:Y:S02]  /*c8a0*/  IMNMX R5, R5, R2, PT ;  /* 0x0000000205057217 */ /* 0x000fe40003800200 */
.L_x_825:
[----:B------:R-:W-:Y:S01]  /*c8b0*/  FMNMX.FTZ R13, R143, R132, !PT ;  /* 0x000000848f0d7209 */ /* 0x000fe20007810000 */
[----:B------:R-:W-:Y:S04]  /*c8c0*/  DEPBAR.LE SB0, 0x2 ;  /* 0x000080800000791a */ /* 0x000fe80000000000 */
[----:B------:R-:W-:Y:S01]  /*c8d0*/  FMNMX.FTZ R13, R4, R13, !PT ;  /* 0x0000000d040d7209 */ /* 0x000fe20007810000 */
[----:B------:R-:W-:Y:S01]  /*c8e0*/  BAR.SYNC.DEFER_BLOCKING 0x0 ;  /* 0x0000000000007b1d */ /* 0x000fe20000010000 */
[----:B------:R-:W-:Y:S01]  /*c8f0*/  ISETP.GT.AND P6, PT, R12, RZ, P0 ;  /* 0x000000ff0c00720c */ /* 0x000fe200007c4270 */
[----:B------:R-:W-:Y:S01]  /*c900*/  UIADD3 UR20, UR17, -0x2, URZ ;  /* 0xfffffffe11147890 */ /* 0x000fe2000fffe03f */
[----:B------:R-:W-:Y:S02]  /*c910*/  FMNMX.FTZ R13, R8, R13, !PT ;  /* 0x0000000d080d7209 */ /* 0x000fe40007810000 */
[C---:B------:R-:W-:Y:S01]  /*c920*/  ISETP.LT.OR P6, PT, R5.reuse, 0x1, P6 ;  /* 0x000000010500780c */ /* 0x040fe200037c1670 */
[----:B------:R-:W-:Y:S01]  /*c930*/  UISETP.GE.AND UP1, UPT, UR20, UR10, UPT ;  /* 0x0000000a1400728c */ /* 0x000fe2000bf26270 */
[----:B------:R-:W-:Y:S02]  /*c940*/  FMNMX.FTZ R13, R0, R13, !PT ;  /* 0x0000000d000d7209 */ /* 0x000fe40007810000 */
[----:B------:R-:W-:Y:S02]  /*c950*/  ISETP.GT.AND P5, PT, R12, 0x1, P0 ;  /* 0x000000010c00780c */ /* 0x000fe400007a4270 */
[----:B------:R-:W-:Y:S02]  /*c960*/  FMNMX.FTZ R13, R142, R13, !PT ;  /* 0x0000000d8e0d7209 */ /* 0x000fe40007810000 */
[----:B------:R-:W-:Y:S02]  /*c970*/  FSEL R6, R6, -INF , !P6 ;  /* 0xff80000006067808 */ /* 0x000fe40007000000 */
[----:B------:R-:W-:Y:S02]  /*c980*/  FMNMX.FTZ R13, R140, R13, !PT ;  /* 0x0000000d8c0d7209 */ /* 0x000fe40007810000 */
[----:B------:R-:W-:Y:S01]  /*c990*/  ISETP.LT.OR P5, PT, R5, 0x2, P5 ;  /* 0x000000020500780c */ /* 0x000fe20002fa1670 */
[----:B------:R-:W-:Y:S01]  /*c9a0*/  @UP1 USHF.R.S32.HI UR21, URZ, 0x1f, UR20 ;  /* 0x0000001f3f151899 */ /* 0x000fe20008011414 */
        /* <DEDUP_REMOVED lines=10> */
[C---:B------:R-:W-:Y:S02]  /*ca50*/  ISETP.GT.AND P5, PT, R12.reuse, 0x10, P0 ;  /* 0x000000100c00780c */ /* 0x040fe400007a4270 */
[----:B------:R-:W-:Y:S02]  /*ca60*/  ISETP.LT.OR P6, PT, R5, 0xa, P6 ;  /* 0x0000000a0500780c */ /* 0x000fe400037c1670 */
        /* <DEDUP_REMOVED lines=10> */
[----:B------:R-:W-:Y:S02]  /*cb10*/  FMNMX.FTZ R13, R168, R13, !PT ;  /* 0x0000000da80d7209 */ /* 0x000fe40007810000 */
[C---:B------:R-:W-:Y:S02]  /*cb20*/  ISETP.GT.AND P5, PT, R12.reuse, 0x18, P0 ;  /* 0x000000180c00780c */ /* 0x040fe400007a4270 */
[----:B------:R-:W-:Y:S02]  /*cb30*/  ISETP.GT.AND P4, PT, R12, 0x19, P0 ;  /* 0x000000190c00780c */ /* 0x000fe40000784270 */
[----:B------:R-:W-:Y:S02]  /*cb40*/  FMNMX.FTZ R2, R141, R2, !PT ;  /* 0x000000028d027209 */ /* 0x000fe40007810000 */
[----:B------:R-:W-:Y:S02]  /*cb50*/  FMNMX.FTZ R10, R160, R13, !PT ;  /* 0x0000000da00a7209 */ /* 0x000fe40007810000 */
[C---:B------:R-:W-:Y:S02]  /*cb60*/  ISETP.LT.OR P5, PT, R5.reuse, 0x19, P5 ;  /* 0x000000190500780c */ /* 0x040fe40002fa1670 */
[----:B------:R-:W-:Y:S02]  /*cb70*/  ISETP.LT.OR P4, PT, R5, 0x1a, P4 ;  /* 0x0000001a0500780c */ /* 0x000fe40002781670 */
[----:B------:R-:W-:Y:S02]  /*cb80*/  FSEL R33, R18, -INF , !P5 ;  /* 0xff80000012217808 */ /* 0x000fe40006800000 */
[----:B------:R-:W-:Y:S02]  /*cb90*/  FSEL R137, R19, -INF , !P4 ;  /* 0xff80000013897808 */ /* 0x000fe40006000000 */
[----:B------:R-:W-:Y:S02]  /*cba0*/  FMNMX.FTZ R13, R159, R10, !PT ;  /* 0x0000000a9f0d7209 */ /* 0x000fe40007810000 */
[----:B------:R-:W-:Y:S02]  /*cbb0*/  FMNMX.FTZ R10, R139, R2, !PT ;  /* 0x000000028b0a7209 */ /* 0x000fe40007810000 */
[C---:B------:R-:W-:Y:S02]  /*cbc0*/  ISETP.GT.AND P4, PT, R12.reuse, 0x20, P0 ;  /* 0x000000200c00780c */ /* 0x040fe40000784270 */
[----:B------:R-:W-:Y:S02]  /*cbd0*/  FMNMX.FTZ R10, R33, R10, !PT ;  /* 0x0000000a210a7209 */ /* 0x000fe40007810000 */
[----:B------:R-:W-:Y:S02]  /*cbe0*/  ISETP.LT.OR P4, PT, R5, 0x21, P4 ;  /* 0x000000210500780c */ /* 0x000fe40002781670 */
[----:B------:R-:W-:Y:S02]  /*cbf0*/  ISETP.GT.AND P6, PT, R12, 0x21, P0 ;  /* 0x000000210c00780c */ /* 0x000fe400007c4270 */
[----:B------:R-:W-:Y:S02]  /*cc00*/  FSEL R177, R22, -INF , !P4 ;  /* 0xff80000016b17808 */ /* 0x000fe40006000000 */
[----:B------:R-:W-:Y:S02]  /*cc10*/  FMNMX.FTZ R10, R137, R10, !PT ;  /* 0x0000000a890a7209 */ /* 0x000fe40007810000 */
[----:B------:R-:W-:Y:S02]  /*cc20*/  ISETP.LT.OR P6, PT, R5, 0x22, P6 ;  /* 0x000000220500780c */ /* 0x000fe400037c1670 */
[C---:B------:R-:W-:Y:S02]  /*cc30*/  ISETP.GT.AND P5, PT, R12.reuse, 0x28, P0 ;  /* 0x000000280c00780c */ /* 0x040fe400007a4270 */
[----:B------:R-:W-:Y:S02]  /*cc40*/  FSEL R175, R23, -INF , !P6 ;  /* 0xff80000017af7808 */ /* 0x000fe40007000000 */
[----:B------:R-:W-:Y:S01]  /*cc50*/  ISETP.LT.OR P5, PT, R5, 0x29, P5 ;  /* 0x000000290500780c */ /* 0x000fe20002fa1670 */
[----:B------:R-:W-:Y:S01]  /*cc60*/  LDSM.16.MT88.4 R20, [R135+UR4+0x100] ;  /* 0x000100048714783b */ /* 0x000fe20008004200 */
[----:B------:R-:W-:Y:S01]  /*cc70*/  ISETP.GT.AND P4, PT, R12, 0x29, P0 ;  /* 0x000000290c00780c */ /* 0x000fe20000784270 */
[----:B------:R-:W-:Y:S01]  /*cc80*/  ULDC.64 UR6, c[0x0][0x1e0] ;  /* 0x0000780000067ab9 */ /* 0x000fe20000000a00 */
[----:B------:R-:W-:Y:S02]  /*cc90*/  FMNMX.FTZ R10, R177, R10, !PT ;  /* 0x0000000ab10a7209 */ /* 0x000fe40007810000 */
[----:B------:R-:W-:Y:S02]  /*cca0*/  FSEL R173, R26, -INF , !P5 ;  /* 0xff8000001aad7808 */ /* 0x000fe40006800000 */
[----:B------:R-:W-:Y:S01]  /*ccb0*/  ISETP.LT.OR P4, PT, R5, 0x2a, P4 ;  /* 0x0000002a0500780c */ /* 0x000fe20002781670 */
[----:B------:R-:W-:Y:S01]  /*ccc0*/  @UP1 UIMAD UR21, UR21, UR6, URZ ;  /* 0x00000006151512a4 */ /* 0x000fe2000f8e023f */
[C---:B------:R-:W-:Y:S01]  /*ccd0*/  ISETP.GT.AND P6, PT, R12.reuse, 0x30, P0 ;  /* 0x000000300c00780c */ /* 0x040fe200007c4270 */
[----:B------:R-:W-:Y:S01]  /*cce0*/  @UP1 UIMAD.WIDE.U32 UR22, UR20, UR6, URZ ;  /* 0x00000006141612a5 */ /* 0x000fe2000f8e003f */
[----:B------:R-:W-:Y:S01]  /*ccf0*/  FMNMX.FTZ R10, R175, R10, !PT ;  /* 0x0000000aaf0a7209 */ /* 0x000fe20007810000 */
[----:B------:R-:W-:Y:S01]  /*cd00*/  @UP1 UIMAD UR21, UR20, UR7, UR21 ;  /* 0x00000007141512a4 */ /* 0x000fe2000f8e0215 */
[----:B------:R-:W-:Y:S01]  /*cd10*/  FSEL R171, R27, -INF , !P4 ;  /* 0xff8000001bab7808 */ /* 0x000fe20006000000 */
[----:B------:R-:W-:Y:S01]  /*cd20*/  @UP1 USHF.L.U32 UR6, UR22, 0x6, URZ ;  /* 0x0000000616061899 */ /* 0x000fe2000800063f */
[----:B------:R-:W-:Y:S01]  /*cd30*/  ISETP.LT.OR P6, PT, R5, 0x31, P6 ;  /* 0x000000310500780c */ /* 0x000fe200037c1670 */
[----:B------:R-:W-:Y:S01]  /*cd40*/  @UP1 UIADD3 UR21, UR23, UR21, URZ ;  /* 0x0000001517151290 */ /* 0x000fe2000fffe03f */
[----:B------:R-:W-:Y:S01]  /*cd50*/  ISETP.GT.AND P5, PT, R12, 0x31, P0 ;  /* 0x000000310c00780c */ /* 0x000fe200007a4270 */
[----:B------:R-:W-:Y:S01]  /*cd60*/  @UP1 UIADD3 UR7, UP0, UR14, UR6, URZ ;  /* 0x000000060e071290 */ /* 0x000fe2000ff1e03f */
[----:B------:R-:W-:Y:S01]  /*cd70*/  FMNMX.FTZ R10, R173, R10, !PT ;  /* 0x0000000aad0a7209 */ /* 0x000fe20007810000 */
[----:B------:R-:W-:Y:S01]  /*cd80*/  @UP1 USHF.L.U64.HI UR21, UR22, 0x6, UR21 ;  /* 0x0000000616151899 */ /* 0x000fe20008010215 */
[----:B------:R-:W-:Y:S02]  /*cd90*/  FMNMX.FTZ R15, R158, R13, !PT ;  /* 0x0000000d9e0f7209 */ /* 0x000fe40007810000 */
[----:B------:R-:W-:Y:S02]  /*cda0*/  FSEL R157, R30, -INF , !P6 ;  /* 0xff8000001e9d7808 */ /* 0x000fe40007000000 */
[----:B------:R-:W-:Y:S02]  /*cdb0*/  ISETP.LT.OR P5, PT, R5, 0x32, P5 ;  /* 0x000000320500780c */ /* 0x000fe40002fa1670 */
[----:B------:R-:W-:Y:S02]  /*cdc0*/  ISETP.GT.AND P4, PT, R12, 0x38, P0 ;  /* 0x000000380c00780c */ /* 0x000fe40000784270 */
[----:B------:R-:W-:Y:S02]  /*cdd0*/  FMNMX.FTZ R10, R171, R10, !PT ;  /* 0x0000000aab0a7209 */ /* 0x000fe40007810000 */
[----:B------:R-:W-:Y:S02]  /*cde0*/  FMNMX.FTZ R13, R154, R15, !PT ;  /* 0x0000000f9a0d7209 */ /* 0x000fe40007810000 */
[----:B------:R-:W-:Y:S02]  /*cdf0*/  FSEL R155, R31, -INF , !P5 ;  /* 0xff8000001f9b7808 */ /* 0x000fe40006800000 */
[----:B------:R-:W-:Y:S01]  /*ce00*/  ISETP.LT.OR P4, PT, R5, 0x39, P4 ;  /* 0x000000390500780c */ /* 0x000fe20002781670 */
[----:B------:R-:W1:Y:S01]  /*ce10*/  SHFL.BFLY PT, R2, R13, 0x2, 0x1f ;  /* 0x0c401f000d027f89 */ /* 0x000e6200000e0000 */
[----:B------:R-:W-:Y:S02]  /*ce20*/  ISETP.GT.AND P0, PT, R12, 0x39, P0 ;  /* 0x000000390c00780c */ /* 0x000fe40000704270 */
[----:B------:R-:W-:Y:S02]  /*ce30*/  FMNMX.FTZ R10, R157, R10, !PT ;  /* 0x0000000a9d0a7209 */ /* 0x000fe40007810000 */
[----:B------:R-:W-:Y:S02]  /*ce40*/  FSEL R153, R34, -INF , !P4 ;  /* 0xff80000022997808 */ /* 0x000fe40006000000 */
[----:B------:R-:W-:Y:S01]  /*ce50*/  ISETP.LT.OR P0, PT, R5, 0x3a, P0 ;  /* 0x0000003a0500780c */ /* 0x000fe20000701670 */
[----:B------:R-:W-:Y:S01]  /*ce60*/  LDSM.16.MT88.4 R28, [R134+UR4+0x100] ;  /* 0x00010004861c783b */ /* 0x000fe20008004200 */
        /* <DEDUP_REMOVED lines=13> */
[----:B------:R-:W-:Y:S05]  /*cf40*/  FSEL R161, R161, RZ, P0 ;  /* 0x000000ffa1a17208 */ /* 0x000fea0000000000 */
[--C-:B------:R-:W-:Y:S02]  /*cf50*/  FFMA.FTZ R145, R0, c[0x0][0x2d0], -R161.reuse ;  /* 0x0000b40000917a23 */ /* 0x100fe400000108a1 */
[--C-:B------:R-:W-:Y:S02]  /*cf60*/  FFMA.FTZ R149, R4, c[0x0][0x2d0], -R161.reuse ;  /* 0x0000b40004957a23 */ /* 0x100fe400000108a1 */
[----:B------:R-:W-:Y:S01]  /*cf70*/  FADD.FTZ R4, -R5, R132 ;  /* 0x0000008405047221 */ /* 0x000fe20000010100 */
[----:B------:R-:W-:Y:S01]  /*cf80*/  MOV R132, R2 ;  /* 0x0000000200847202 */ /* 0x000fe20000000f00 */
[--C-:B------:R-:W-:Y:S01]  /*cf90*/  FFMA.FTZ R150, R143, c[0x0][0x2d0], -R161.reuse ;  /* 0x0000b4008f967a23 */ /* 0x100fe200000108a1 */
[----:B--2---:R-:W-:Y:S01]  /*cfa0*/  FMNMX.FTZ R0, R13, R10, !PT ;  /* 0x0000000a0d007209 */ /* 0x004fe20007810000 */
[----:B------:R-:W-:Y:S01]  /*cfb0*/  FMUL.FTZ R12, R4, c[0x0][0x2d0] ;  /* 0x0000b400040c7a20 */ /* 0x000fe20000410000 */
[----:B------:R-:W-:Y:S01]  /*cfc0*/  MUFU.EX2 R149, R149 ;  /* 0x0000009500957308 */ /* 0x000fe20000000800 */
[--C-:B------:R-:W-:Y:S01]  /*cfd0*/  FFMA.FTZ R144, R8, c[0x0][0x2d0], -R161.reuse ;  /* 0x0000b40008907a23 */ /* 0x100fe200000108a1 */
[C---:B------:R-:W-:Y:S01]  /*cfe0*/  FSETP.NEU.FTZ.AND P0, PT, R0.reuse, -INF , PT ;  /* 0xff8000000000780b */ /* 0x040fe20003f1d000 */
[----:B------:R-:W-:Y:S02]  /*cff0*/  FMUL.FTZ R152, R0, c[0x0][0x2d0] ;  /* 0x0000b40000987a20 */ /* 0x000fe40000410000 */
[--C-:B------:R-:W-:Y:S01]  /*d000*/  FFMA.FTZ R156, R142, c[0x0][0x2d0], -R161.reuse ;  /* 0x0000b4008e9c7a23 */ /* 0x100fe200000108a1 */
[----:B------:R-:W-:Y:S01]  /*d010*/  FSEL R4, R0, RZ, P0 ;  /* 0x000000ff00047208 */ /* 0x000fe20000000000 */
[--C-:B------:R-:W-:Y:S01]  /*d020*/  FFMA.FTZ R163, R140, c[0x0][0x2d0], -R161.reuse ;  /* 0x0000b4008ca37a23 */ /* 0x100fe200000108a1 */
[----:B------:R-:W-:Y:S01]  /*d030*/  FSEL R152, R152, RZ, P0 ;  /* 0x000000ff98987208 */ /* 0x000fe20000000000 */
[----:B------:R-:W-:Y:S01]  /*d040*/  FFMA.FTZ R162, R138, c[0x0][0x2d0], -R161 ;  /* 0x0000b4008aa27a23 */ /* 0x000fe200000108a1 */
[----:B------:R-:W1:Y:S01]  /*d050*/  MUFU.EX2 R12, R12 ;  /* 0x0000000c000c7308 */ /* 0x000e620000000800 */
[----:B------:R-:W-:Y:S01]  /*d060*/  FADD.FTZ R4, -R4, R3 ;  /* 0x0000000304047221 */ /* 0x000fe20000010100 */
[----:B------:R-:W-:Y:S01]  /*d070*/  PLOP3.LUT P0, PT, PT, PT, UP1, 0x80, 0x0 ;  /* 0x000000000000781c */ /* 0x000fe20003f0f018 */
[--C-:B------:R-:W-:Y:S02]  /*d080*/  FFMA.FTZ R148, R6, c[0x0][0x2d0], -R152.reuse ;  /* 0x0000b40006947a23 */ /* 0x100fe40000010898 */
[--C-:B------:R-:W-:Y:S02]  /*d090*/  FFMA.FTZ R147, R9, c[0x0][0x2d0], -R152.reuse ;  /* 0x0000b40009937a23 */ /* 0x100fe40000010898 */
[--C-:B------:R-:W-:Y:S02]  /*d0a0*/  FFMA.FTZ R15, R7, c[0x0][0x2d0], -R152.reuse ;  /* 0x0000b400070f7a23 */ /* 0x100fe40000010898 */
[--C-:B------:R-:W-:Y:S01]  /*d0b0*/  FFMA.FTZ R146, R11, c[0x0][0x2d0], -R152.reuse ;  /* 0x0000b4000b927a23 */ /* 0x100fe20000010898 */
[----:B------:R-:W-:Y:S01]  /*d0c0*/  MUFU.EX2 R144, R144 ;  /* 0x0000009000907308 */ /* 0x000fe20000000800 */
[----:B------:R-:W-:Y:S01]  /*d0d0*/  FMUL.FTZ R3, R4, c[0x0][0x2d0] ;  /* 0x0000b40004037a20 */ /* 0x000fe20000410000 */
[----:B------:R-:W-:Y:S01]  /*d0e0*/  IADD3 R4, R135, UR4, RZ ;  /* 0x0000000487047c10 */ /* 0x000fe2000fffe0ff */
[--C-:B------:R-:W-:Y:S02]  /*d0f0*/  FFMA.FTZ R165, R136, c[0x0][0x2d0], -R161.reuse ;  /* 0x0000b40088a57a23 */ /* 0x100fe400000108a1 */
[--C-:B------:R-:W-:Y:S01]  /*d100*/  FFMA.FTZ R164, R141, c[0x0][0x2d0], -R152.reuse ;  /* 0x0000b4008da47a23 */ /* 0x100fe20000010898 */
[----:B------:R-:W-:Y:S01]  /*d110*/  IADD3 R13, R183, R4, RZ ;  /* 0x00000004b70d7210 */ /* 0x000fe20007ffe0ff */
[----:B------:R-:W-:Y:S01]  /*d120*/  LDSM.16.MT88.4 R140, [R134+UR4+0x2900] ;  /* 0x00290004868c783b */ /* 0x000fe20008004200 */
[--C-:B------:R-:W-:Y:S02]  /*d130*/  FFMA.FTZ R167, R139, c[0x0][0x2d0], -R152.reuse ;  /* 0x0000b4008ba77a23 */ /* 0x100fe40000010898 */
[----:B------:R-:W2:Y:S01]  /*d140*/  MUFU.EX2 R3, R3 ;  /* 0x0000000300037308 */ /* 0x000ea20000000800 */
[--C-:B------:R-:W-:Y:S02]  /*d150*/  FFMA.FTZ R166, R33, c[0x0][0x2d0], -R152.reuse ;  /* 0x0000b40021a67a23 */ /* 0x100fe40000010898 */
[----:B------:R-:W-:Y:S02]  /*d160*/  FFMA.FTZ R169, R137, c[0x0][0x2d0], -R152 ;  /* 0x0000b40089a97a23 */ /* 0x000fe40000010898 */
[----:B------:R-:W3:Y:S01]  /*d170*/  LDSM.16.MT88.4 R24, [R13+0x100] ;  /* 0x000100000d18783b */ /* 0x000ee20000004200 */
[C---:B-1----:R-:W-:Y:S02]  /*d180*/  FMUL.FTZ R4, R12.reuse, R128 ;  /* 0x000000800c047220 */ /* 0x042fe40000410000 */
[C---:B------:R-:W-:Y:S02]  /*d190*/  FMUL.FTZ R5, R12.reuse, R129 ;  /* 0x000000810c057220 */ /* 0x040fe40000410000 */
[----:B------:R-:W1:Y:S01]  /*d1a0*/  MUFU.EX2 R150, R150 ;  /* 0x0000009600967308 */ /* 0x000e620000000800 */
[C---:B------:R-:W-:Y:S02]  /*d1b0*/  FMUL.FTZ R8, R12.reuse, R124 ;  /* 0x0000007c0c087220 */ /* 0x040fe40000410000 */
[C---:B------:R-:W-:Y:S01]  /*d1c0*/  FMUL.FTZ R9, R12.reuse, R125 ;  /* 0x0000007d0c097220 */ /* 0x040fe20000410000 */
[----:B------:R-:W-:Y:S01]  /*d1d0*/  LDSM.16.MT88.4 R32, [R13+0x900] ;  /* 0x000900000d20783b */ /* 0x000fe20000004200 */
[C---:B------:R-:W-:Y:S02]  /*d1e0*/  FMUL.FTZ R100, R12.reuse, R100 ;  /* 0x000000640c647220 */ /* 0x040fe40000410000 */
[C---:B------:R-:W-:Y:S02]  /*d1f0*/  FMUL.FTZ R101, R12.reuse, R101 ;  /* 0x000000650c657220 */ /* 0x040fe40000410000 */
[C---:B------:R-:W-:Y:S01]  /*d200*/  FMUL.FTZ R104, R12.reuse, R104 ;  /* 0x000000680c687220 */ /* 0x040fe20000410000 */
[----:B------:R-:W4:Y:S01]  /*d210*/  MUFU.EX2 R145, R145 ;  /* 0x0000009100917308 */ /* 0x000f220000000800 */
[C---:B------:R-:W-:Y:S01]  /*d220*/  FMUL.FTZ R105, R12.reuse, R105 ;  /* 0x000000690c697220 */ /* 0x040fe20000410000 */
[----:B------:R-:W-:Y:S01]  /*d230*/  LDSM.16.MT88.4 R136, [R13+0x2900] ;  /* 0x002900000d88783b */ /* 0x000fe20000004200 */
[C---:B------:R-:W-:Y:S02]  /*d240*/  FMUL.FTZ R108, R12.reuse, R108 ;  /* 0x0000006c0c6c7220 */ /* 0x040fe40000410000 */
[C---:B--2---:R-:W-:Y:S02]  /*d250*/  FMUL.FTZ R6, R3.reuse, R130 ;  /* 0x0000008203067220 */ /* 0x044fe40000410000 */
[C---:B------:R-:W-:Y:S02]  /*d260*/  FMUL.FTZ R7, R3.reuse, R131 ;  /* 0x0000008303077220 */ /* 0x040fe40000410000 */
[C---:B------:R-:W-:Y:S01]  /*d270*/  FMUL.FTZ R10, R3.reuse, R126 ;  /* 0x0000007e030a7220 */ /* 0x040fe20000410000 */
[----:B------:R-:W-:Y:S01]  /*d280*/  MUFU.EX2 R146, R146 ;  /* 0x0000009200927308 */ /* 0x000fe20000000800 */
[C---:B------:R-:W-:Y:S01]  /*d290*/  FMUL.FTZ R11, R3.reuse, R127 ;  /* 0x0000007f030b7220 */ /* 0x040fe20000410000 */
[----:B------:R-:W-:Y:S01]  /*d2a0*/  LDSM.16.MT88.4 R128, [R135+UR4+0x2900] ;  /* 0x002900048780783b */ /* 0x000fe20008004200 */
[----:B------:R-:W-:Y:S01]  /*d2b0*/  FMUL.FTZ R102, R3, R102 ;  /* 0x0000006603667220 */ /* 0x000fe20000410000 */
[----:B-1----:R-:W-:Y:S01]  /*d2c0*/  F2FP.PACK_AB R16, R149, R150 ;  /* 0x000000969510723e */ /* 0x002fe200000000ff */
[C---:B------:R-:W-:Y:S02]  /*d2d0*/  FMUL.FTZ R103, R3.reuse, R103 ;  /* 0x0000006703677220 */ /* 0x040fe40000410000 */
[C---:B------:R-:W-:Y:S02]  /*d2e0*/  FMUL.FTZ R106, R3.reuse, R106 ;  /* 0x0000006a036a7220 */ /* 0x040fe40000410000 */
[C---:B------:R-:W-:Y:S01]  /*d2f0*/  FMUL.FTZ R107, R3.reuse, R107 ;  /* 0x0000006b036b7220 */ /* 0x040fe20000410000 */
[----:B------:R-:W-:Y:S01]  /*d300*/  MUFU.EX2 R148, R148 ;  /* 0x0000009400947308 */ /* 0x000fe20000000800 */
[C---:B------:R-:W-:Y:S02]  /*d310*/  FMUL.FTZ R109, R12.reuse, R109 ;  /* 0x0000006d0c6d7220 */ /* 0x040fe40000410000 */
[----:B------:R-:W-:Y:S01]  /*d320*/  FMUL.FTZ R110, R3, R110 ;  /* 0x0000006e036e7220 */ /* 0x000fe20000410000 */
[----:B----4-:R-:W-:Y:S01]  /*d330*/  F2FP.PACK_AB R18, R145, R144 ;  /* 0x000000909112723e */ /* 0x010fe200000000ff */
[C---:B------:R-:W-:Y:S02]  /*d340*/  FMUL.FTZ R111, R3.reuse, R111 ;  /* 0x0000006f036f7220 */ /* 0x040fe40000410000 */
[C---:B------:R-:W-:Y:S02]  /*d350*/  FMUL.FTZ R112, R12.reuse, R112 ;  /* 0x000000700c707220 */ /* 0x040fe40000410000 */
[C---:B------:R-:W-:Y:S01]  /*d360*/  FMUL.FTZ R114, R3.reuse, R114 ;  /* 0x0000007203727220 */ /* 0x040fe20000410000 */
[----:B------:R-:W1:Y:S01]  /*d370*/  MUFU.EX2 R147, R147 ;  /* 0x0000009300937308 */ /* 0x000e620000000800 */
[C---:B------:R-:W-:Y:S02]  /*d380*/  FMUL.FTZ R113, R12.reuse, R113 ;  /* 0x000000710c717220 */ /* 0x040fe40000410000 */
[C---:B------:R-:W-:Y:S02]  /*d390*/  FMUL.FTZ R115, R3.reuse, R115 ;  /* 0x0000007303737220 */ /* 0x040fe40000410000 */
[C---:B------:R-:W-:Y:S02]  /*d3a0*/  FMUL.FTZ R116, R12.reuse, R116 ;  /* 0x000000740c747220 */ /* 0x040fe40000410000 */
[C---:B------:R-:W-:Y:S02]  /*d3b0*/  FMUL.FTZ R118, R3.reuse, R118 ;  /* 0x0000007603767220 */ /* 0x040fe40000410000 */
[C---:B------:R-:W-:Y:S01]  /*d3c0*/  FMUL.FTZ R117, R12.reuse, R117 ;  /* 0x000000750c757220 */ /* 0x040fe20000410000 */
[----:B------:R-:W2:Y:S01]  /*d3d0*/  MUFU.EX2 R15, R15 ;  /* 0x0000000f000f7308 */ /* 0x000ea20000000800 */
[C---:B------:R-:W-:Y:S02]  /*d3e0*/  FMUL.FTZ R119, R3.reuse, R119 ;  /* 0x0000007703777220 */ /* 0x040fe40000410000 */
[C---:B------:R-:W-:Y:S02]  /*d3f0*/  FMUL.FTZ R120, R12.reuse, R120 ;  /* 0x000000780c787220 */ /* 0x040fe40000410000 */
[C---:B------:R-:W-:Y:S02]  /*d400*/  FMUL.FTZ R122, R3.reuse, R122 ;  /* 0x0000007a037a7220 */ /* 0x040fe40000410000 */
[C---:B------:R-:W-:Y:S02]  /*d410*/  FMUL.FTZ R121, R12.reuse, R121 ;  /* 0x000000790c797220 */ /* 0x040fe40000410000 */
[C---:B------:R-:W-:Y:S01]  /*d420*/  FMUL.FTZ R123, R3.reuse, R123 ;  /* 0x0000007b037b7220 */ /* 0x040fe20000410000 */
[----:B------:R-:W-:Y:S01]  /*d430*/  MUFU.EX2 R164, R164 ;  /* 0x000000a400a47308 */ /* 0x000fe20000000800 */
[C---:B------:R-:W-:Y:S02]  /*d440*/  FMUL.FTZ R36, R12.reuse, R36 ;  /* 0x000000240c247220 */ /* 0x040fe40000410000 */
        /* <DEDUP_REMOVED lines=8> */
[----:B--2---:R-:W-:Y:S01]  /*d4d0*/  F2FP.PACK_AB R19, R146, R15 ;  /* 0x0000000f9213723e */ /* 0x004fe200000000ff */
[C---:B------:R-:W-:Y:S02]  /*d4e0*/  FMUL.FTZ R43, R3.reuse, R43 ;  /* 0x0000002b032b7220 */ /* 0x040fe40000410000 */
[C---:B------:R-:W-:Y:S02]  /*d4f0*/  FMUL.FTZ R44, R12.reuse, R44 ;  /* 0x0000002c0c2c7220 */ /* 0x040fe40000410000 */
[----:B------:R-:W-:Y:S01]  /*d500*/  FMUL.FTZ R46, R3, R46 ;  /* 0x0000002e032e7220 */ /* 0x000fe20000410000 */
[----:B------:R-:W1:Y:S01]  /*d510*/  MUFU.EX2 R163, R163 ;  /* 0x000000a300a37308 */ /* 0x000e620000000800 */
[C---:B------:R-:W-:Y:S05]  /*d520*/  HMMA.16816.F32 R4, R16.reuse, R20, R4 ;  /* 0x000000141004723c */ /* 0x040fea0000001804 */
[----:B------:R-:W-:Y:S02]  /*d530*/  FMUL.FTZ R45, R12, R45 ;  /* 0x0000002d0c2d7220 */ /* 0x000fe40000410000 */
[----:B------:R-:W-:Y:S01]  /*d540*/  IADD3 R20, R134, UR4, RZ ;  /* 0x0000000486147c10 */ /* 0x000fe2000fffe0ff */
[C---:B------:R-:W-:Y:S01]  /*d550*/  HMMA.16816.F32 R8, R16.reuse, R22, R8 ;  /* 0x000000161008723c */ /* 0x040fe20000001808 */
[----:B------:R-:W-:Y:S03]  /*d560*/  MUFU.EX2 R162, R162 ;  /* 0x000000a200a27308 */ /* 0x000fe60000000800 */
[----:B------:R-:W-:Y:S01]  /*d570*/  IADD3 R14, R183, R20, RZ ;  /* 0x00000014b70e7210 */ /* 0x000fe20007ffe0ff */
[C---:B------:R-:W-:Y:S02]  /*d580*/  FMUL.FTZ R47, R3.reuse, R47 ;  /* 0x0000002f032f7220 */ /* 0x040fe40000410000 */
[C---:B------:R-:W-:Y:S01]  /*d590*/  FMUL.FTZ R48, R12.reuse, R48 ;  /* 0x000000300c307220 */ /* 0x040fe20000410000 */
[C---:B---3--:R-:W-:Y:S01]  /*d5a0*/  HMMA.16816.F32 R100, R16.reuse, R24, R100 ;  /* 0x000000181064723c */ /* 0x048fe20000001864 */
[----:B------:R-:W2:Y:S02]  /*d5b0*/  LDSM.16.MT88.4 R20, [R14+0x100] ;  /* 0x000100000e14783b */ /* 0x000ea40000004200 */
[----:B------:R-:W3:Y:S01]  /*d5c0*/  MUFU.EX2 R165, R165 ;  /* 0x000000a500a57308 */ /* 0x000ee20000000800 */
[C---:B------:R-:W-:Y:S02]  /*d5d0*/  FMUL.FTZ R50, R3.reuse, R50 ;  /* 0x0000003203327220 */ /* 0x040fe40000410000 */
[C---:B------:R-:W-:Y:S02]  /*d5e0*/  FMUL.FTZ R49, R12.reuse, R49 ;  /* 0x000000310c317220 */ /* 0x040fe40000410000 */
[C---:B------:R-:W-:Y:S01]  /*d5f0*/  HMMA.16816.F32 R104, R16.reuse, R26, R104 ;  /* 0x0000001a1068723c */ /* 0x040fe20000001868 */
[----:B------:R-:W4:Y:S03]  /*d600*/  LDSM.16.MT88.4 R24, [R135+UR4+0x2100] ;  /* 0x002100048718783b */ /* 0x000f260008004200 */
[C---:B------:R-:W-:Y:S01]  /*d610*/  FMUL.FTZ R51, R3.reuse, R51 ;  /* 0x0000003303337220 */ /* 0x040fe20000410000 */
[----:B------:R-:W5:Y:S01]  /*d620*/  MUFU.EX2 R167, R167 ;  /* 0x000000a700a77308 */ /* 0x000f620000000800 */
[C---:B------:R-:W-:Y:S02]  /*d630*/  FMUL.FTZ R52, R12.reuse, R52 ;  /* 0x000000340c347220 */ /* 0x040fe40000410000 */
[C---:B------:R-:W-:Y:S01]  /*d640*/  HMMA.16816.F32 R108, R16.reuse, R28, R108 ;  /* 0x0000001c106c723c */ /* 0x040fe2000000186c */
[----:B------:R-:W-:Y:S03]  /*d650*/  LDSM.16.MT88.4 R124, [R14+0x900] ;  /* 0x000900000e7c783b */ /* 0x000fe60000004200 */
[C---:B------:R-:W-:Y:S02]  /*d660*/  FMUL.FTZ R54, R3.reuse, R54 ;  /* 0x0000003603367220 */ /* 0x040fe40000410000 */
[C---:B------:R-:W-:Y:S01]  /*d670*/  FMUL.FTZ R53, R12.reuse, R53 ;  /* 0x000000350c357220 */ /* 0x040fe20000410000 */
[----:B------:R-:W-:Y:S01]  /*d680*/  MUFU.EX2 R166, R166 ;  /* 0x000000a600a67308 */ /* 0x000fe20000000800 */
[C---:B------:R-:W-:Y:S01]  /*d690*/  HMMA.16816.F32 R112, R16.reuse, R30, R112 ;  /* 0x0000001e1070723c */ /* 0x040fe20000001870 */
[----:B------:R-:W1:Y:S03]  /*d6a0*/  LDSM.16.MT88.4 R28, [R13+0x2100] ;  /* 0x002100000d1c783b */ /* 0x000e660000004200 */
[C---:B------:R-:W-:Y:S02]  /*d6b0*/  FMUL.FTZ R55, R3.reuse, R55 ;  /* 0x0000003703377220 */ /* 0x040fe40000410000 */
[C---:B------:R-:W-:Y:S02]  /*d6c0*/  FMUL.FTZ R56, R12.reuse, R56 ;  /* 0x000000380c387220 */ /* 0x040fe40000410000 */
[C---:B------:R-:W-:Y:S01]  /*d6d0*/  FMUL.FTZ R58, R3.reuse, R58 ;  /* 0x0000003a033a7220 */ /* 0x040fe20000410000 */
[----:B------:R-:W1:Y:S03]  /*d6e0*/  MUFU.EX2 R169, R169 ;  /* 0x000000a900a97308 */ /* 0x000e660000000800 */
[C---:B------:R-:W-:Y:S02]  /*d6f0*/  FMUL.FTZ R57, R12.reuse, R57 ;  /* 0x000000390c397220 */ /* 0x040fe40000410000 */
[C---:B------:R-:W-:Y:S02]  /*d700*/  FMUL.FTZ R59, R3.reuse, R59 ;  /* 0x0000003b033b7220 */ /* 0x040fe40000410000 */
[C---:B------:R-:W-:Y:S01]  /*d710*/  FMUL.FTZ R60, R12.reuse, R60 ;  /* 0x0000003c0c3c7220 */ /* 0x040fe20000410000 */
[C---:B--2---:R-:W-:Y:S03]  /*d720*/  HMMA.16816.F32 R116, R16.reuse, R20, R116 ;  /* 0x000000141074723c */ /* 0x044fe60000001874 */
[C---:B------:R-:W-:Y:S02]  /*d730*/  FMUL.FTZ R62, R3.reuse, R62 ;  /* 0x0000003e033e7220 */ /* 0x040fe40000410000 */
[C---:B------:R-:W-:Y:S02]  /*d740*/  FMUL.FTZ R61, R12.reuse, R61 ;  /* 0x0000003d0c3d7220 */ /* 0x040fe40000410000 */
[C---:B------:R-:W-:Y:S01]  /*d750*/  FMUL.FTZ R63, R3.reuse, R63 ;  /* 0x0000003f033f7220 */ /* 0x040fe20000410000 */
[C---:B------:R-:W-:Y:S01]  /*d760*/  HMMA.16816.F32 R120, R16.reuse, R22, R120 ;  /* 0x000000161078723c */ /* 0x040fe20000001878 */
[----:B------:R-:W2:Y:S03]  /*d770*/  LDSM.16.MT88.4 R20, [R134+UR4+0x2100] ;  /* 0x002100048614783b */ /* 0x000ea60008004200 */
        /* <DEDUP_REMOVED lines=9> */
[C---:B-1----:R-:W-:Y:S04]  /*d810*/  HMMA.16816.F32 R44, R16.reuse, R28, R44 ;  /* 0x0000001c102c723c */ /* 0x042fe8000000182c */
[C---:B------:R-:W-:Y:S02]  /*d820*/  FMUL.FTZ R69, R12.reuse, R69 ;  /* 0x000000450c457220 */ /* 0x040fe40000410000 */
[C---:B------:R-:W-:Y:S02]  /*d830*/  FMUL.FTZ R71, R3.reuse, R71 ;  /* 0x0000004703477220 */ /* 0x040fe40000410000 */
[C---:B------:R-:W-:Y:S01]  /*d840*/  HMMA.16816.F32 R48, R16.reuse, R30, R48 ;  /* 0x0000001e1030723c */ /* 0x040fe20000001830 */
[----:B------:R-:W1:Y:S03]  /*d850*/  LDSM.16.MT88.4 R28, [R135+UR4+0x4100] ;  /* 0x00410004871c783b */ /* 0x000e660008004200 */
        /* <DEDUP_REMOVED lines=8> */
[----:B------:R-:W2:Y:S03]  /*d8e0*/  LDSM.16.MT88.4 R20, [R13+0x4100] ;  /* 0x004100000d14783b */ /* 0x000ea60000004200 */
        /* <DEDUP_REMOVED lines=35> */
[----:B------:R-:W-:Y:S04]  /*db20*/  FFMA.FTZ R150, R12, R201, R150 ;  /* 0x000000c90c967223 */ /* 0x000fe80000010096 */
[----:B------:R-:W-:Y:S01]  /*db30*/  FFMA.FTZ R148, R3, R202, R148 ;  /* 0x000000ca03947223 */ /* 0x000fe20000010094 */
[----:B------:R-:W-:Y:S01]  /*db40*/  HMMA.16816.F32 R96, R16, R30, R96 ;  /* 0x0000001e1060723c */ /* 0x000fe20000001860 */
[----:B------:R-:W-:Y:S02]  /*db50*/  LDSM.16.MT88.4 R28, [R13+0x4900] ;  /* 0x004900000d1c783b */ /* 0x000fe40000004200 */
[--C-:B------:R-:W-:Y:S02]  /*db60*/  FFMA.FTZ R174, R174, c[0x0][0x2d0], -R161.reuse ;  /* 0x0000b400aeae7a23 */ /* 0x100fe400000108a1 */
[--C-:B------:R-:W-:Y:S02]  /*db70*/  FFMA.FTZ R179, R172, c[0x0][0x2d0], -R161.reuse ;  /* 0x0000b400acb37a23 */ /* 0x100fe400000108a1 */
[----:B------:R-:W-:Y:S01]  /*db80*/  F2FP.PACK_AB R16, R163, R156 ;  /* 0x0000009ca310723e */ /* 0x000fe200000000ff */
[--C-:B------:R-:W-:Y:S01]  /*db90*/  FFMA.FTZ R170, R170, c[0x0][0x2d0], -R161.reuse ;  /* 0x0000b400aaaa7a23 */ /* 0x100fe200000108a1 */
[----:B---3--:R-:W-:Y:S01]  /*dba0*/  F2FP.PACK_AB R18, R165, R162 ;  /* 0x000000a2a512723e */ /* 0x008fe200000000ff */
[----:B------:R-:W-:Y:S02]  /*dbb0*/  MUFU.EX2 R174, R174 ;  /* 0x000000ae00ae7308 */ /* 0x000fe40000000800 */
[----:B-----5:R-:W-:Y:S01]  /*dbc0*/  F2FP.PACK_AB R17, R167, R164 ;  /* 0x000000a4a711723e */ /* 0x020fe200000000ff */
[--C-:B------:R-:W-:Y:S01]  /*dbd0*/  FFMA.FTZ R187, R168, c[0x0][0x2d0], -R161.reuse ;  /* 0x0000b400a8bb7a23 */ /* 0x100fe200000108a1 */
[----:B------:R-:W-:Y:S01]  /*dbe0*/  F2FP.PACK_AB R19, R169, R166 ;  /* 0x000000a6a913723e */ /* 0x000fe200000000ff */
[--C-:B------:R-:W-:Y:S02]  /*dbf0*/  FFMA.FTZ R168, R177, c[0x0][0x2d0], -R152.reuse ;  /* 0x0000b400b1a87a23 */ /* 0x100fe40000010898 */
[--C-:B------:R-:W-:Y:S02]  /*dc00*/  FFMA.FTZ R175, R175, c[0x0][0x2d0], -R152.reuse ;  /* 0x0000b400afaf7a23 */ /* 0x100fe40000010898 */
[--C-:B------:R-:W-:Y:S01]  /*dc10*/  FFMA.FTZ R172, R173, c[0x0][0x2d0], -R152.reuse ;  /* 0x0000b400adac7a23 */ /* 0x100fe20000010898 */
[----:B------:R-:W1:Y:S01]  /*dc20*/  MUFU.EX2 R179, R179 ;  /* 0x000000b300b37308 */ /* 0x000e620000000800 */
[C---:B--2---:R-:W-:Y:S03]  /*dc30*/  HMMA.16816.F32 R4, R16.reuse, R20, R4 ;  /* 0x000000141004723c */ /* 0x044fe60000001804 */
[--C-:B------:R-:W-:Y:S02]  /*dc40*/  FFMA.FTZ R171, R171, c[0x0][0x2d0], -R152.reuse ;  /* 0x0000b400abab7a23 */ /* 0x100fe40000010898 */
[--C-:B------:R-:W-:Y:S02]  /*dc50*/  FFMA.FTZ R160, R160, c[0x0][0x2d0], -R161.reuse ;  /* 0x0000b400a0a07a23 */ /* 0x100fe400000108a1 */
[--C-:B------:R-:W-:Y:S01]  /*dc60*/  FFMA.FTZ R159, R159, c[0x0][0x2d0], -R161.reuse ;  /* 0x0000b4009f9f7a23 */ /* 0x100fe200000108a1 */
[C---:B------:R-:W-:Y:S01]  /*dc70*/  HMMA.16816.F32 R8, R16.reuse, R22, R8 ;  /* 0x000000161008723c */ /* 0x040fe20000001808 */
[----:B------:R-:W2:Y:S01]  /*dc80*/  LDSM.16.MT88.4 R20, [R14+0x2900] ;  /* 0x002900000e14783b */ /* 0x000ea20000004200 */
[----:B------:R-:W-:Y:S02]  /*dc90*/  MUFU.EX2 R170, R170 ;  /* 0x000000aa00aa7308 */ /* 0x000fe40000000800 */
[--C-:B------:R-:W-:Y:S02]  /*dca0*/  FFMA.FTZ R158, R158, c[0x0][0x2d0], -R161.reuse ;  /* 0x0000b4009e9e7a23 */ /* 0x100fe400000108a1 */
[----:B------:R-:W-:Y:S02]  /*dcb0*/  FFMA.FTZ R161, R154, c[0x0][0x2d0], -R161 ;  /* 0x0000b4009aa17a23 */ /* 0x000fe400000108a1 */
[C---:B------:R-:W-:Y:S04]  /*dcc0*/  HMMA.16816.F32 R100, R16.reuse, R32, R100 ;  /* 0x000000201064723c */ /* 0x040fe80000001864 */
[----:B------:R-:W3:Y:S01]  /*dcd0*/  MUFU.EX2 R187, R187 ;  /* 0x000000bb00bb7308 */ /* 0x000ee20000000800 */
[--C-:B------:R-:W-:Y:S02]  /*dce0*/  FFMA.FTZ R154, R157, c[0x0][0x2d0], -R152.reuse ;  /* 0x0000b4009d9a7a23 */ /* 0x100fe40000010898 */
[--C-:B------:R-:W-:Y:S01]  /*dcf0*/  FFMA.FTZ R155, R155, c[0x0][0x2d0], -R152.reuse ;  /* 0x0000b4009b9b7a23 */ /* 0x100fe20000010898 */
[C---:B------:R-:W-:Y:S01]  /*dd00*/  HMMA.16816.F32 R104, R16.reuse, R34, R104 ;  /* 0x000000221068723c */ /* 0x040fe20000001868 */
[----:B------:R-:W-:Y:S03]  /*dd10*/  LDSM.16.MT88.4 R32, [R134+UR4+0x4900] ;  /* 0x004900048620783b */ /* 0x000fe60008004200 */
[--C-:B------:R-:W-:Y:S02]  /*dd20*/  FFMA.FTZ R153, R153, c[0x0][0x2d0], -R152.reuse ;  /* 0x0000b40099997a23 */ /* 0x100fe40000010898 */
[----:B------:R-:W-:Y:S01]  /*dd30*/  MUFU.EX2 R168, R168 ;  /* 0x000000a800a87308 */ /* 0x000fe20000000800 */
[----:B------:R-:W-:Y:S01]  /*dd40*/  FFMA.FTZ R152, R151, c[0x0][0x2d0], -R152 ;  /* 0x0000b40097987a23 */ /* 0x000fe20000010898 */
[C---:B----4-:R-:W-:Y:S04]  /*dd50*/  HMMA.16816.F32 R108, R16.reuse, R24, R108 ;  /* 0x00000018106c723c */ /* 0x050fe8000000186c */
[----:B------:R-:W-:Y:S02]  /*dd60*/  FADD.FTZ R148, R147, R148 ;  /* 0x0000009493947221 */ /* 0x000fe40000010000 */
[----:B------:R-:W-:Y:S02]  /*dd70*/  FADD.FTZ R149, R149, R150 ;  /* 0x0000009695957221 */ /* 0x000fe40000010000 */
[C---:B------:R-:W-:Y:S01]  /*dd80*/  HMMA.16816.F32 R112, R16.reuse, R26, R112 ;  /* 0x0000001a1070723c */ /* 0x040fe20000001870 */
[----:B------:R-:W4:Y:S01]  /*dd90*/  LDSM.16.MT88.4 R24, [R135+UR4+0x4900] ;  /* 0x004900048718783b */ /* 0x000f220008004200 */
[----:B------:R-:W5:Y:S02]  /*dda0*/  MUFU.EX2 R175, R175 ;  /* 0x000000af00af7308 */ /* 0x000f640000000800 */
[----:B------:R-:W-:Y:S02]  /*ddb0*/  FADD.FTZ R15, R15, R148 ;  /* 0x000000940f0f7221 */ /* 0x000fe40000010000 */
[----:B------:R-:W-:Y:S02]  /*ddc0*/  FADD.FTZ R144, R144, R149 ;  /* 0x0000009590907221 */ /* 0x000fe40000010000 */
[C---:B------:R-:W-:Y:S04]  /*ddd0*/  HMMA.16816.F32 R116, R16.reuse, R124, R116 ;  /* 0x0000007c1074723c */ /* 0x040fe80000001874 */
[----:B------:R-:W-:Y:S01]  /*dde0*/  FADD.FTZ R15, R146, R15 ;  /* 0x0000000f920f7221 */ /* 0x000fe20000010000 */
[----:B------:R-:W-:Y:S01]  /*ddf0*/  MUFU.EX2 R172, R172 ;  /* 0x000000ac00ac7308 */ /* 0x000fe20000000800 */
[----:B------:R-:W-:Y:S02]  /*de00*/  FADD.FTZ R145, R145, R144 ;  /* 0x0000009091917221 */ /* 0x000fe40000010000 */
[C---:B------:R-:W-:Y:S01]  /*de10*/  HMMA.16816.F32 R120, R16.reuse, R126, R120 ;  /* 0x0000007e1078723c */ /* 0x040fe20000001878 */
[----:B------:R-:W-:Y:S03]  /*de20*/  LDSM.16.MT88.4 R124, [R13+0x1100] ;  /* 0x001100000d7c783b */ /* 0x000fe60000004200 */
[----:B------:R-:W-:Y:S02]  /*de30*/  FADD.FTZ R164, R164, R15 ;  /* 0x0000000fa4a47221 */ /* 0x000fe40000010000 */
[----:B------:R-:W-:Y:S01]  /*de40*/  FADD.FTZ R156, R156, R145 ;  /* 0x000000919c9c7221 */ /* 0x000fe20000010000 */
[----:B------:R-:W1:Y:S01]  /*de50*/  MUFU.EX2 R171, R171 ;  /* 0x000000ab00ab7308 */ /* 0x000e620000000800 */
[C---:B------:R-:W-:Y:S04]  /*de60*/  HMMA.16816.F32 R36, R16.reuse, R128, R36 ;  /* 0x000000801024723c */ /* 0x040fe80000001824 */
[----:B------:R-:W-:Y:S02]  /*de70*/  FADD.FTZ R163, R163, R156 ;  /* 0x0000009ca3a37221 */ /* 0x000fe40000010000 */
[----:B------:R-:W-:Y:S02]  /*de80*/  FADD.FTZ R167, R167, R164 ;  /* 0x000000a4a7a77221 */ /* 0x000fe40000010000 */
[C---:B------:R-:W-:Y:S01]  /*de90*/  HMMA.16816.F32 R40, R16.reuse, R130, R40 ;  /* 0x000000821028723c */ /* 0x040fe20000001828 */
[----:B------:R-:W-:Y:S01]  /*dea0*/  LDSM.16.MT88.4 R128, [R14+0x1100] ;  /* 0x001100000e80783b */ /* 0x000fe20000004200 */
[----:B------:R-:W-:Y:S02]  /*deb0*/  MUFU.EX2 R160, R160 ;  /* 0x000000a000a07308 */ /* 0x000fe40000000800 */
[----:B------:R-:W-:Y:S02]  /*dec0*/  FADD.FTZ R162, R162, R163 ;  /* 0x000000a3a2a27221 */ /* 0x000fe40000010000 */
[----:B------:R-:W-:Y:S02]  /*ded0*/  FADD.FTZ R166, R166, R167 ;  /* 0x000000a7a6a67221 */ /* 0x000fe40000010000 */
[C---:B------:R-:W-:Y:S04]  /*dee0*/  HMMA.16816.F32 R44, R16.reuse, R136, R44 ;  /* 0x00000088102c723c */ /* 0x040fe8000000182c */
[----:B------:R-:W1:Y:S01]  /*def0*/  MUFU.EX2 R159, R159 ;  /* 0x0000009f009f7308 */ /* 0x000e620000000800 */
[----:B------:R-:W-:Y:S02]  /*df00*/  FADD.FTZ R165, R165, R162 ;  /* 0x000000a2a5a57221 */ /* 0x000fe40000010000 */
[----:B------:R-:W-:Y:S01]  /*df10*/  FADD.FTZ R169, R169, R166 ;  /* 0x000000a6a9a97221 */ /* 0x000fe20000010000 */
[C---:B------:R-:W-:Y:S01]  /*df20*/  HMMA.16816.F32 R48, R16.reuse, R138, R48 ;  /* 0x0000008a1030723c */ /* 0x040fe20000001830 */
[----:B------:R-:W-:Y:S05]  /*df30*/  LDSM.16.MT88.4 R136, [R134+UR4+0x1900] ;  /* 0x001900048688783b */ /* 0x000fea0008004200 */
[----:B------:R-:W-:Y:S02]  /*df40*/  MUFU.EX2 R158, R158 ;  /* 0x0000009e009e7308 */ /* 0x000fe40000000800 */
[C---:B------:R-:W-:Y:S08]  /*df50*/  HMMA.16816.F32 R52, R16.reuse, R140, R52 ;  /* 0x0000008c1034723c */ /* 0x040ff00000001834 */
[C---:B------:R-:W-:Y:S01]  /*df60*/  HMMA.16816.F32 R56, R16.reuse, R142, R56 ;  /* 0x0000008e1038723c */ /* 0x040fe20000001838 */
[----:B------:R-:W-:Y:S01]  /*df70*/  LDSM.16.MT88.4 R140, [R14+0x1900] ;  /* 0x001900000e8c783b */ /* 0x000fe20000004200 */
[----:B------:R-:W1:Y:S06]  /*df80*/  MUFU.EX2 R161, R161 ;  /* 0x000000a100a17308 */ /* 0x000e6c0000000800 */
[C---:B--2---:R-:W-:Y:S04]  /*df90*/  HMMA.16816.F32 R60, R16.reuse, R20, R60 ;  /* 0x00000014103c723c */ /* 0x044fe8000000183c */
[----:B------:R-:W-:Y:S04]  /*dfa0*/  MUFU.EX2 R154, R154 ;  /* 0x0000009a009a7308 */ /* 0x000fe80000000800 */
[C---:B------:R-:W-:Y:S01]  /*dfb0*/  HMMA.16816.F32 R64, R16.reuse, R22, R64 ;  /* 0x000000161040723c */ /* 0x040fe20000001840 */
[----:B------:R-:W2:Y:S05]  /*dfc0*/  LDSM.16.MT88.4 R20, [R14+0x4900] ;  /* 0x004900000e14783b */ /* 0x000eaa0000004200 */
[----:B------:R-:W1:Y:S02]  /*dfd0*/  MUFU.EX2 R155, R155 ;  /* 0x0000009b009b7308 */ /* 0x000e640000000800 */
[C---:B----4-:R-:W-:Y:S08]  /*dfe0*/  HMMA.16816.F32 R68, R16.reuse, R24, R68 ;  /* 0x000000181044723c */ /* 0x050ff00000001844 */
[C---:B------:R-:W-:Y:S01]  /*dff0*/  HMMA.16816.F32 R72, R16.reuse, R26, R72 ;  /* 0x0000001a1048723c */ /* 0x040fe20000001848 */
[----:B------:R-:W4:Y:S01]  /*e000*/  LDSM.16.MT88.4 R24, [R135+UR4+0x1100] ;  /* 0x001100048718783b */ /* 0x000f220008004200 */
[----:B------:R-:W-:Y:S06]  /*e010*/  MUFU.EX2 R153, R153 ;  /* 0x0000009900997308 */ /* 0x000fec0000000800 */
[C---:B------:R-:W-:Y:S04]  /*e020*/  HMMA.16816.F32 R76, R16.reuse, R28, R76 ;  /* 0x0000001c104c723c */ /* 0x040fe8000000184c */
[----:B------:R-:W1:Y:S04]  /*e030*/  MUFU.EX2 R152, R152 ;  /* 0x0000009800987308 */ /* 0x000e680000000800 */
        /* <DEDUP_REMOVED lines=8> */
[----:B-1----:R-:W-:Y:S01]  /*e0c0*/  F2FP.PACK_AB R16, R179, R174 ;  /* 0x000000aeb310723e */ /* 0x002fe200000000ff */
[----:B------:R-:W-:Y:S01]  /*e0d0*/  FADD.FTZ R174, R174, R165 ;  /* 0x000000a5aeae7221 */ /* 0x000fe20000010000 */
[----:B---3--:R-:W-:Y:S03]  /*e0e0*/  F2FP.PACK_AB R18, R187, R170 ;  /* 0x000000aabb12723e */ /* 0x008fe600000000ff */
[----:B-----5:R-:W-:Y:S01]  /*e0f0*/  F2FP.PACK_AB R17, R175, R168 ;  /* 0x000000a8af11723e */ /* 0x020fe200000000ff */
[----:B------:R-:W-:Y:S01]  /*e100*/  FADD.FTZ R168, R168, R169 ;  /* 0x000000a9a8a87221 */ /* 0x000fe20000010000 */
[----:B------:R-:W-:Y:S01]  /*e110*/  F2FP.PACK_AB R19, R171, R172 ;  /* 0x000000acab13723e */ /* 0x000fe200000000ff */
[----:B------:R-:W-:Y:S02]  /*e120*/  FADD.FTZ R179, R179, R174 ;  /* 0x000000aeb3b37221 */ /* 0x000fe40000010000 */
[----:B------:R-:W-:Y:S02]  /*e130*/  FADD.FTZ R175, R175, R168 ;  /* 0x000000a8afaf7221 */ /* 0x000fe40000010000 */
[----:B------:R-:W-:Y:S02]  /*e140*/  FADD.FTZ R170, R170, R179 ;  /* 0x000000b3aaaa7221 */ /* 0x000fe40000010000 */
[C---:B----4-:R-:W-:Y:S03]  /*e150*/  HMMA.16816.F32 R4, R16.reuse, R24, R4 ;  /* 0x000000181004723c */ /* 0x050fe60000001804 */
[----:B------:R-:W-:Y:S02]  /*e160*/  FADD.FTZ R172, R172, R175 ;  /* 0x000000afacac7221 */ /* 0x000fe40000010000 */
[----:B------:R-:W-:Y:S02]  /*e170*/  FADD.FTZ R187, R187, R170 ;  /* 0x000000aabbbb7221 */ /* 0x000fe40000010000 */
[----:B------:R-:W-:Y:S01]  /*e180*/  FADD.FTZ R171, R171, R172 ;  /* 0x000000acabab7221 */ /* 0x000fe20000010000 */
[C---:B------:R-:W-:Y:S01]  /*e190*/  HMMA.16816.F32 R8, R16.reuse, R26, R8 ;  /* 0x0000001a1008723c */ /* 0x040fe20000001808 */
[----:B------:R-:W1:Y:S07]  /*e1a0*/  LDSM.16.MT88.4 R24, [R134+UR4+0x3100] ;  /* 0x003100048618783b */ /* 0x000e6e0008004200 */
[C---:B------:R-:W-:Y:S08]  /*e1b0*/  HMMA.16816.F32 R100, R16.reuse, R124, R100 ;  /* 0x0000007c1064723c */ /* 0x040ff00000001864 */
[C---:B------:R-:W-:Y:S01]  /*e1c0*/  HMMA.16816.F32 R104, R16.reuse, R126, R104 ;  /* 0x0000007e1068723c */ /* 0x040fe20000001868 */
[----:B------:R-:W-:Y:S07]  /*e1d0*/  LDSM.16.MT88.4 R124, [R135+UR4+0x1900] ;  /* 0x00190004877c783b */ /* 0x000fee0008004200 */
[C---:B------:R-:W-:Y:S08]  /*e1e0*/  HMMA.16816.F32 R108, R16.reuse, R28, R108 ;  /* 0x0000001c106c723c */ /* 0x040ff0000000186c */
[C---:B------:R-:W-:Y:S01]  /*e1f0*/  HMMA.16816.F32 R112, R16.reuse, R30, R112 ;  /* 0x0000001e1070723c */ /* 0x040fe20000001870 */
[----:B------:R-:W3:Y:S07]  /*e200*/  LDSM.16.MT88.4 R28, [R14+0x3100] ;  /* 0x003100000e1c783b */ /* 0x000eee0000004200 */
[C---:B------:R-:W-:Y:S08]  /*e210*/  HMMA.16816.F32 R116, R16.reuse, R128, R116 ;  /* 0x000000801074723c */ /* 0x040ff00000001874 */
[C---:B------:R-:W-:Y:S08]  /*e220*/  HMMA.16816.F32 R120, R16.reuse, R130, R120 ;  /* 0x000000821078723c */ /* 0x040ff00000001878 */
[C---:B------:R-:W-:Y:S08]  /*e230*/  HMMA.16816.F32 R36, R16.reuse, R32, R36 ;  /* 0x000000201024723c */ /* 0x040ff00000001824 */
        /* <DEDUP_REMOVED lines=15> */
[C---:B------:R-:W-:Y:S01]  /*e330*/  HMMA.16816.F32 R80, R16.reuse, R22, R80 ;  /* 0x000000161050723c */ /* 0x040fe20000001850 */
[----:B------:R-:W2:Y:S07]  /*e340*/  LDSM.16.MT88.4 R20, [R135+UR4+0x3900] ;  /* 0x003900048714783b */ /* 0x000eae0008004200 */
[C---:B-1----:R-:W-:Y:S08]  /*e350*/  HMMA.16816.F32 R84, R16.reuse, R24, R84 ;  /* 0x000000181054723c */ /* 0x042ff00000001854 */
[C---:B------:R-:W-:Y:S01]  /*e360*/  HMMA.16816.F32 R88, R16.reuse, R26, R88 ;  /* 0x0000001a1058723c */ /* 0x040fe20000001858 */
[----:B------:R-:W1:Y:S07]  /*e370*/  LDSM.16.MT88.4 R24, [R13+0x3900] ;  /* 0x003900000d18783b */ /* 0x000e6e0000004200 */
[C---:B---3--:R-:W-:Y:S08]  /*e380*/  HMMA.16816.F32 R92, R16.reuse, R28, R92 ;  /* 0x0000001c105c723c */ /* 0x048ff0000000185c */
[----:B------:R-:W-:Y:S01]  /*e390*/  HMMA.16816.F32 R96, R16, R30, R96 ;  /* 0x0000001e1060723c */ /* 0x000fe20000001860 */
[----:B------:R-:W3:Y:S06]  /*e3a0*/  LDSM.16.MT88.4 R28, [R134+UR4+0x3900] ;  /* 0x00390004861c783b */ /* 0x000eec0008004200 */
        /* <DEDUP_REMOVED lines=10> */
[----:B------:R-:W5:Y:S02]  /*e450*/  LDSM.16.MT88.4 R4, [R14+0x3900] ;  /* 0x003900000e04783b */ /* 0x000f640000004200 */
[----:B------:R-:W-:Y:S02]  /*e460*/  FADD.FTZ R153, R153, R154 ;  /* 0x0000009a99997221 */ /* 0x000fe40000010000 */
[----:B------:R-:W-:Y:S02]  /*e470*/  FADD.FTZ R201, R161, R158 ;  /* 0x0000009ea1c97221 */ /* 0x000fe40000010000 */
[----:B------:R-:W-:Y:S01]  /*e480*/  FADD.FTZ R202, R152, R153 ;  /* 0x0000009998ca7221 */ /* 0x000fe20000010000 */
[C---:B------:R-:W-:Y:S01]  /*e490*/  HMMA.16816.F32 R124, R16.reuse, R126, R8 ;  /* 0x0000007e107c723c */ /* 0x040fe20000001808 */
[----:B------:R-:W1:Y:S07]  /*e4a0*/  LDSM.16.MT88.4 R8, [R135+UR4+0x5900] ;  /* 0x005900048708783b */ /* 0x000e6e0008004200 */
[C---:B----4-:R-:W-:Y:S08]  /*e4b0*/  HMMA.16816.F32 R100, R16.reuse, R32, R100 ;  /* 0x000000201064723c */ /* 0x050ff00000001864 */
[C---:B------:R-:W-:Y:S08]  /*e4c0*/  HMMA.16816.F32 R104, R16.reuse, R34, R104 ;  /* 0x000000221068723c */ /* 0x040ff00000001868 */
[C---:B------:R-:W-:Y:S08]  /*e4d0*/  HMMA.16816.F32 R108, R16.reuse, R136, R108 ;  /* 0x00000088106c723c */ /* 0x040ff0000000186c */
[C---:B------:R-:W-:Y:S08]  /*e4e0*/  HMMA.16816.F32 R112, R16.reuse, R138, R112 ;  /* 0x0000008a1070723c */ /* 0x040ff00000001870 */
[C---:B------:R-:W-:Y:S08]  /*e4f0*/  HMMA.16816.F32 R116, R16.reuse, R140, R116 ;  /* 0x0000008c1074723c */ /* 0x040ff00000001874 */
[C---:B------:R-:W-:Y:S08]  /*e500*/  HMMA.16816.F32 R120, R16.reuse, R142, R120 ;  /* 0x0000008e1078723c */ /* 0x040ff00000001878 */
[C---:B--2---:R-:W-:Y:S08]  /*e510*/  HMMA.16816.F32 R36, R16.reuse, R20, R36 ;  /* 0x000000141024723c */ /* 0x044ff00000001824 */
[C---:B------:R-:W-:Y:S01]  /*e520*/  HMMA.16816.F32 R40, R16.reuse, R22, R40 ;  /* 0x000000161028723c */ /* 0x040fe20000001828 */
[----:B------:R2:W4:Y:S07]  /*e530*/  LDSM.16.MT88.4 R20, [R13+0x5900] ;  /* 0x005900000d14783b */ /* 0x00052e0000004200 */
[C---:B-1----:R-:W-:Y:S08]  /*e540*/  HMMA.16816.F32 R44, R16.reuse, R24, R44 ;  /* 0x00000018102c723c */ /* 0x042ff0000000182c */
[C---:B------:R-:W-:Y:S08]  /*e550*/  HMMA.16816.F32 R48, R16.reuse, R26, R48 ;  /* 0x0000001a1030723c */ /* 0x040ff00000001830 */
[C---:B---3--:R-:W-:Y:S08]  /*e560*/  HMMA.16816.F32 R52, R16.reuse, R28, R52 ;  /* 0x0000001c1034723c */ /* 0x048ff00000001834 */
[C---:B------:R-:W-:Y:S08]  /*e570*/  HMMA.16816.F32 R56, R16.reuse, R30, R56 ;  /* 0x0000001e1038723c */ /* 0x040ff00000001838 */
[C---:B-----5:R-:W-:Y:S07]  /*e580*/  HMMA.16816.F32 R60, R16.reuse, R4, R60 ;  /* 0x00000004103c723c */ /* 0x060fee000000183c */
[----:B------:R-:W-:Y:S01]  /*e590*/  @P0 IADD3 R4, P5, R192, UR6, RZ ;  /* 0x00000006c0040c10 */ /* 0x000fe2000ffbe0ff */
[C---:B------:R-:W-:Y:S04]  /*e5a0*/  HMMA.16816.F32 R64, R16.reuse, R6, R64 ;  /* 0x000000061040723c */ /* 0x040fe80000001840 */
[C---:B------:R-:W-:Y:S02]  /*e5b0*/  @P0 LEA R12, P4, R4.reuse, c[0x0][0x1c8], 0x1 ;  /* 0x00007200040c0a11 */ /* 0x040fe400078808ff */
[----:B------:R-:W-:Y:S02]  /*e5c0*/  @P0 IADD3.X R5, R199, UR21, RZ, P5, !PT ;  /* 0x00000015c7050c10 */ /* 0x000fe4000affe4ff */
[C---:B------:R-:W-:Y:S04]  /*e5d0*/  HMMA.16816.F32 R68, R16.reuse, R8, R68 ;  /* 0x000000081044723c */ /* 0x040fe80000001844 */
[----:B--2---:R-:W-:Y:S02]  /*e5e0*/  @P0 LEA.HI.X R13, R4, c[0x0][0x1cc], R5, 0x1, P4 ;  /* 0x00007300040d0a11 */ /* 0x004fe400020f0c05 */
[----:B------:R-:W1:Y:S01]  /*e5f0*/  LDSM.16.MT88.4 R4, [R134+UR4+0x5900] ;  /* 0x005900048604783b */ /* 0x000e620008004200 */
[----:B------:R-:W-:Y:S01]  /*e600*/  @P0 IADD3 R8, P5, R208, UR6, RZ ;  /* 0x00000006d0080c10 */ /* 0x000fe2000ffbe0ff */
[C---:B------:R-:W-:Y:S04]  /*e610*/  HMMA.16816.F32 R72, R16.reuse, R10, R72 ;  /* 0x0000000a1048723c */ /* 0x040fe80000001848 */
[C---:B------:R-:W-:Y:S02]  /*e620*/  @P0 LEA R24, P4, R8.reuse, c[0x0][0x1c8], 0x1 ;  /* 0x0000720008180a11 */ /* 0x040fe400078808ff */
[----:B------:R-:W-:Y:S02]  /*e630*/  @P0 IADD3.X R9, R207, UR21, RZ, P5, !PT ;  /* 0x00000015cf090c10 */ /* 0x000fe4000affe4ff */
[C---:B----4-:R-:W-:Y:S04]  /*e640*/  HMMA.16816.F32 R76, R16.reuse, R20, R76 ;  /* 0x00000014104c723c */ /* 0x050fe8000000184c */
[----:B------:R-:W-:Y:S02]  /*e650*/  @P0 LEA.HI.X R25, R8, c[0x0][0x1cc], R9, 0x1, P4 ;  /* 0x0000730008190a11 */ /* 0x000fe400020f0c09 */
[----:B------:R2:W3:Y:S01]  /*e660*/  LDSM.16.MT88.4 R8, [R14+0x5900] ;  /* 0x005900000e08783b */ /* 0x0004e20000004200 */
[----:B------:R-:W-:Y:S01]  /*e670*/  @P0 IADD3 R3, P4, R206, UR6, RZ ;  /* 0x00000006ce030c10 */ /* 0x000fe2000ff9e0ff */
[----:B------:R-:W-:Y:S01]  /*e680*/  @UP1 UIADD3.X UR6, UR13, UR21, URZ, UP0, !UPT ;  /* 0x000000150d061290 */ /* 0x000fe200087fe43f */
[----:B------:R-:W-:Y:S01]  /*e690*/  @P0 IADD3 R26, P5, R192, UR7, RZ ;  /* 0x00000007c01a0c10 */ /* 0x000fe2000ffbe0ff */
[C---:B------:R-:W-:Y:S01]  /*e6a0*/  HMMA.16816.F32 R80, R16.reuse, R22, R80 ;  /* 0x000000161050723c */ /* 0x040fe20000001850 */
[----:B------:R-:W-:Y:S02]  /*e6b0*/  UISETP.GE.AND UP0, UPT, UR10, UR17, UPT ;  /* 0x000000110a00728c */ /* 0x000fe4000bf06270 */
[----:B------:R-:W-:Y:S01]  /*e6c0*/  @P0 IADD3.X R30, R205, UR21, RZ, P4, !PT ;  /* 0x00000015cd1e0c10 */ /* 0x000fe2000a7fe4ff */
[----:B------:R-:W-:Y:S01]  /*e6d0*/  UISETP.GE.AND UP1, UPT, UR5, 0x1, UPT ;  /* 0x000000010500788c */ /* 0x000fe2000bf26270 */
[C---:B------:R-:W-:Y:S01]  /*e6e0*/  @P0 LEA R20, P4, R26.reuse, c[0x0][0x1c8], 0x1 ;  /* 0x000072001a140a11 */ /* 0x040fe200078808ff */
[----:B------:R-:W-:Y:S01]  /*e6f0*/  UIADD3 UR17, UR17, -0x1, URZ ;  /* 0xffffffff11117890 */ /* 0x000fe2000fffe03f */
[----:B------:R-:W-:Y:S02]  /*e700*/  @P0 IADD3.X R21, R199, UR6, RZ, P5, !PT ;  /* 0x00000006c7150c10 */ /* 0x000fe4000affe4ff */
[C---:B------:R-:W-:Y:S03]  /*e710*/  @P0 LEA R28, P6, R3.reuse, c[0x0][0x1c8], 0x1 ;  /* 0x00007200031c0a11 */ /* 0x040fe600078c08ff */
[----:B------:R-:W-:Y:S02]  /*e720*/  @P0 LEA.HI.X R21, R26, c[0x0][0x1cc], R21, 0x1, P4 ;  /* 0x000073001a150a11 */ /* 0x000fe400020f0c15 */
[----:B------:R-:W-:Y:S02]  /*e730*/  MOV R26, UR15 ;  /* 0x0000000f001a7c02 */ /* 0x000fe40008000f00 */
[----:B------:R-:W-:Y:S02]  /*e740*/  @P0 LEA.HI.X R29, R3, c[0x0][0x1cc], R30, 0x1, P6 ;  /* 0x00007300031d0a11 */ /* 0x000fe400030f0c1e */
[----:B------:R-:W-:Y:S01]  /*e750*/  @P0 IADD3 R3, P4, R208, UR7, RZ ;  /* 0x00000007d0030c10 */ /* 0x000fe2000ff9e0ff */
[----:B------:R-:W-:Y:S01]  /*e760*/  @P0 IMAD R26, R26, 0x3000, R189 ;  /* 0x000030001a1a0824 */ /* 0x000fe200078e02bd */
[----:B------:R-:W-:Y:S01]  /*e770*/  @P0 IADD3 R27, P5, R206, UR7, RZ ;  /* 0x00000007ce1b0c10 */ /* 0x000fe2000ffbe0ff */
[C---:B-1----:R-:W-:Y:S03]  /*e780*/  HMMA.16816.F32 R84, R16.reuse, R4, R84 ;  /* 0x000000041054723c */ /* 0x042fe60000001854 */
[----:B------:R-:W-:Y:S02]  /*e790*/  @P0 LEA R22, P6, R3, c[0x0][0x1c8], 0x1 ;  /* 0x0000720003160a11 */ /* 0x000fe400078c08ff */
[----:B------:R-:W-:Y:S02]  /*e7a0*/  @P0 IADD3.X R30, R207, UR6, RZ, P4, !PT ;  /* 0x00000006cf1e0c10 */ /* 0x000fe4000a7fe4ff */
[----:B--2---:R-:W-:Y:S01]  /*e7b0*/  @P0 LEA R14, P4, R27, c[0x0][0x1c8], 0x1 ;  /* 0x000072001b0e0a11 */ /* 0x004fe200078808ff */
[C---:B------:R-:W-:Y:S04]  /*e7c0*/  HMMA.16816.F32 R88, R16.reuse, R6, R88 ;  /* 0x000000061058723c */ /* 0x040fe80000001858 */
[----:B------:R-:W-:Y:S02]  /*e7d0*/  @P0 LEA.HI.X R23, R3, c[0x0][0x1cc], R30, 0x1, P6 ;  /* 0x0000730003170a11 */ /* 0x000fe400030f0c1e */
[----:B------:R-:W-:Y:S02]  /*e7e0*/  @P0 SHF.L.U32 R3, R26, 0x1, RZ ;  /* 0x000000011a030819 */ /* 0x000fe400000006ff */
[----:B------:R-:W-:Y:S01]  /*e7f0*/  @P0 IADD3.X R32, R205, UR6, RZ, P5, !PT ;  /* 0x00000006cd200c10 */ /* 0x000fe2000affe4ff */
[C---:B---3--:R-:W-:Y:S01]  /*e800*/  HMMA.16816.F32 R92, R16.reuse, R8, R92 ;  /* 0x00000008105c723c */ /* 0x048fe2000000185c */
[----:B------:R-:W-:Y:S01]  /*e810*/  UIADD3 UR6, UR5, 0x1, URZ ;  /* 0x0000000105067890 */ /* 0x000fe2000fffe03f */
[----:B------:R-:W-:Y:S01]  /*e820*/  @!PT LDS RZ, [RZ] ;  /* 0x00000000fffff984 */ /* 0x000fe20000000800 */
[----:B------:R-:W-:Y:S01]  /*e830*/  @!PT LDS RZ, [RZ] ;  /* 0x00000000fffff984 */ /* 0x000fe20000000800 */
[----:B------:R-:W-:Y:S01]  /*e840*/  @!PT LDS RZ, [RZ] ;  /* 0x00000000fffff984 */ /* 0x000fe20000000800 */
[----:B------:R1:W-:Y:S01]  /*e850*/  @P0 LDGSTS.E.BYPASS.LTC128B.128 [R3+0xc100], [R12.64], !P3 ;  /* 0x0c1000000c030fae */ /* 0x0003e2000d901d52 */
[----:B------:R-:W-:Y:S02]  /*e860*/  @P0 LEA.HI.X R15, R27, c[0x0][0x1cc], R32, 0x1, P4 ;  /* 0x000073001b0f0a11 */ /* 0x000fe400020f0c20 */
[----:B------:R-:W-:Y:S03]  /*e870*/  USEL UR5, UR6, URZ, !UP1 ;  /* 0x0000003f06057287 */ /* 0x000fe6000c800000 */
        /* <DEDUP_REMOVED lines=9> */
[----:B------:R-:W-:-:S05]  /*e910*/  @!P0 BRA `(.L_x_829) ;  /* 0xffffca9000008947 */ /* 0x000fca000383ffff */
.L_x_820:
[----:B------:R-:W1:Y:S01]  /*e920*/  SHFL.BFLY PT, R4, R201, 0x2, 0x1f ;  /* 0x0c401f00c9047f89 */ /* 0x000e6200000e0000 */
[----:B------:R-:W-:-:S02]  /*e930*/  MOV R6, RZ ;  /* 0x000000ff00067202 */ /* 0x000fc40000000f00 */
[----:B------:R-:W-:Y:S01]  /*e940*/  MOV R5, RZ ;  /* 0x000000ff00057202 */ /* 0x000fe20000000f00 */
[----:B------:R-:W2:Y:S01]  /*e950*/  SHFL.BFLY PT, R3, R202, 0x2, 0x1f ;  /* 0x0c401f00ca037f89 */ /* 0x000ea200000e0000 */
[----:B------:R-:W-:Y:S01]  /*e960*/  PLOP3.LUT P2, PT, PT, PT, PT, 0x8, 0x0 ;  /* 0x000000000000781c */ /* 0x000fe20003f4e170 */
[----:B-1----:R-:W-:Y:S02]  /*e970*/  FADD.FTZ R7, R4, R201 ;  /* 0x000000c904077221 */ /* 0x002fe40000010000 */
        /* <DEDUP_REMOVED lines=117> */
.L_x_793:
        /* <DEDUP_REMOVED lines=223> */
[----:B-1----:R-:W-:-:S03]  /*fec0*/  IMAD.IADD R5, R17, 0x1, R2 ;  /* 0x0000000111057824 */ /* 0x002fc600078e0202 */
[----:B------:R-:W-:Y:S02]  /*fed0*/  STS [R29+0x8000], R96 ;  /* 0x008000601d007388 */ /* 0x000fe40000000800 */
[----:B------:R-:W-:Y:S02]  /*fee0*/  LEA.HI.X R2, R16, c[0x0][0x384], R5, 0x1, P0 ;  /* 0x0000e10010027a11 */ /* 0x000fe400000f0c05 */
[----:B------:R-:W-:Y:S04]  /*fef0*/  STS [R29+0x8400], R98 ;  /* 0x008400621d007388 */ /* 0x000fe80000000800 */
[----:B------:R-:W-:Y:S01]  /*ff00*/  BAR.SYNC.DEFER_BLOCKING 0x1, 0x100 ;  /* 0x0044000000007b1d */ /* 0x000fe20000010000 */
[----:B------:R-:W-:-:S05]  /*ff10*/  ISETP.GE.AND P0, PT, R57, R10, PT ;  /* 0x0000000a3900720c */ /* 0x000fca0003f06270 */
[----:B------:R-:W-:Y:S04]  /*ff20*/  SHFL.IDX PT, R30, R12, RZ, 0x1c1f ;  /* 0x001c1fff0c1e7589 */ /* 0x000fe800000e0000 */
[----:B------:R-:W1:Y:S04]  /*ff30*/  SHFL.IDX PT, R31, R23, RZ, 0x1c1f ;  /* 0x001c1fff171f7589 */ /* 0x000e6800000e0000 */
[----:B------:R-:W-:Y:S04]  /*ff40*/  SHFL.IDX PT, R100, R12, 0x1, 0x1c1f ;  /* 0x003c1f000c647f89 */ /* 0x000fe800000e0000 */
[----:B------:R-:W2:Y:S04]  /*ff50*/  SHFL.IDX PT, R101, R23, 0x1, 0x1c1f ;  /* 0x003c1f0017657f89 */ /* 0x000ea800000e0000 */
[----:B------:R3:W4:Y:S04]  /*ff60*/  SHFL.IDX PT, R60, R0, RZ, 0x181f ;  /* 0x00181fff003c7589 */ /* 0x00072800000e0000 */
[----:B------:R3:W3:Y:S04]  /*ff70*/  SHFL.IDX PT, R61, R2, RZ, 0x181f ;  /* 0x00181fff023d7589 */ /* 0x0006e800000e0000 */
[----:B-1----:R1:W-:Y:S04]  /*ff80*/  @!P5 ST.E [R30.64], R6 ;  /* 0x000000061e00d985 */ /* 0x0023e8000c101912 */
[----:B--2---:R1:W-:Y:S04]  /*ff90*/  @!P4 ST.E [R100.64], R7 ;  /* 0x000000076400c985 */ /* 0x0043e8000c101912 */
[----:B------:R1:W2:Y:S04]  /*ffa0*/  LDS.128 R52, [R58+0x1080] ;  /* 0x001080003a347984 */ /* 0x0002a80000000c00 */
        /* <DEDUP_REMOVED lines=9> */
[----:B-1-34-:R-:W1:Y:S01]  /*10040*/  LDS.128 R28, [R58+0x80] ;  /* 0x000080003a1c7984 */ /* 0x01ae620000000c00 */
[----:B------:R-:W-:-:S02]  /*10050*/  IADD3 R56, R3, 0x40, RZ ;  /* 0x0000004003387810 */ /* 0x000fc40007ffe0ff */
[----:B------:R-:W-:Y:S01]  /*10060*/  IADD3 R9, R3, 0x80, RZ ;  /* 0x0000008003097810 */ /* 0x000fe20007ffe0ff */
[----:B------:R-:W3:Y:S01]  /*10070*/  LDS.128 R16, [R58+0x4080] ;  /* 0x004080003a107984 */ /* 0x000ee20000000c00 */
        /* <DEDUP_REMOVED lines=13> */
[----:B-1----:R1:W-:Y:S04]  /*10150*/  @!P2 ST.E.128 [R58.64], R28 ;  /* 0x0000001c3a00a985 */ /* 0x0023e8000c101d12 */
[----:B---3--:R1:W-:Y:S04]  /*10160*/  @!P1 ST.E.128 [R62.64], R16 ;  /* 0x000000103e009985 */ /* 0x0083e8000c101d12 */
[----:B-----5:R1:W-:Y:S02]  /*10170*/  @!P0 ST.E.128 [R8.64], R4 ;  /* 0x0000000408008985 */ /* 0x0203e4000c101d12 */
.L_x_832:
[----:B---34-:R-:W-:Y:S05]  /*10180*/  BSYNC B0 ;  /* 0x0000000000007941 */ /* 0x018fea0003800000 */
.L_x_831:
[----:B-1----:R-:W-:Y:S01]  /*10190*/  IADD3 R5, R57, 0x20, RZ ;  /* 0x0000002039057810 */ /* 0x002fe20007ffe0ff */
[----:B------:R1:W3:Y:S01]  /*101a0*/  SHFL.IDX PT, R9, R2, 0x1, 0x181f ;  /* 0x00381f0002097f89 */ /* 0x0002e200000e0000 */
        /* <DEDUP_REMOVED lines=16> */
[----:B--2---:R2:W-:Y:S02]  /*102b0*/  @!P2 ST.E.128 [R16.64], R52 ;  /* 0x000000341000a985 */ /* 0x0045e4000c101d12 */
[----:B------:R-:W-:-:S04]  /*102c0*/  @!P1 IMAD.WIDE R6, R6, 0x2, R8 ;  /* 0x0000000206069825 */ /* 0x000fc800078e0208 */
[----:B------:R-:W-:Y:S01]  /*102d0*/  @!P0 IMAD.WIDE R4, R4, 0x2, R8 ;  /* 0x0000000204048825 */ /* 0x000fe200078e0208 */
[----:B------:R2:W-:Y:S04]  /*102e0*/  @!P1 ST.E.128 [R6.64], R40 ;  /* 0x0000002806009985 */ /* 0x0005e8000c101d12 */
[----:B------:R2:W-:Y:S02]  /*102f0*/  @!P0 ST.E.128 [R4.64], R24 ;  /* 0x0000001804008985 */ /* 0x0005e4000c101d12 */
.L_x_834:
[----:B------:R-:W-:Y:S05]  /*10300*/  BSYNC B0 ;  /* 0x0000000000007941 */ /* 0x000fea0003800000 */
.L_x_833:
[----:B--2---:R-:W-:Y:S01]  /*10310*/  IADD3 R5, R57, 0x40, RZ ;  /* 0x0000004039057810 */ /* 0x004fe20007ffe0ff */
[----:B---3--:R2:W3:Y:S01]  /*10320*/  SHFL.IDX PT, R9, R2, 0x2, 0x181f ;  /* 0x00581f0002097f89 */ /* 0x0084e200000e0000 */
        /* <DEDUP_REMOVED lines=21> */
.L_x_836:
[----:B------:R-:W-:Y:S05]  /*10480*/  BSYNC B0 ;  /* 0x0000000000007941 */ /* 0x000fea0003800000 */
.L_x_835:
[----:B------:R-:W-:Y:S01]  /*10490*/  IADD3 R57, R57, 0x60, RZ ;  /* 0x0000006039397810 */ /* 0x000fe20007ffe0ff */
[----:B---3--:R3:W1:Y:S03]  /*104a0*/  SHFL.IDX PT, R7, R2, 0x3, 0x181f ;  /* 0x00781f0002077f89 */ /* 0x00866600000e0000 */
[----:B------:R-:W-:Y:S01]  /*104b0*/  ISETP.GE.AND P0, PT, R57, R10, PT ;  /* 0x0000000a3900720c */ /* 0x000fe20003f06270 */
[----:B------:R3:W2:-:S12]  /*104c0*/  SHFL.IDX PT, R6, R0, 0x3, 0x181f ;  /* 0x00781f0000067f89 */ /* 0x00069800000e0000 */
        /* <DEDUP_REMOVED lines=20> */
.L_x_830:
        /* <DEDUP_REMOVED lines=40> */
.L_x_838:
[----:B------:R-:W-:Y:S05]  /*10890*/  BSYNC B0 ;  /* 0x0000000000007941 */ /* 0x000fea0003800000 */
.L_x_837:
        /* <DEDUP_REMOVED lines=62> */
.L_x_840:
[----:B------:R-:W-:Y:S05]  /*10c80*/  BSYNC B0 ;  /* 0x0000000000007941 */ /* 0x000fea0003800000 */
.L_x_839:
        /* <DEDUP_REMOVED lines=21> */
.L_x_842:
[----:B------:R-:W-:Y:S05]  /*10de0*/  BSYNC B0 ;  /* 0x0000000000007941 */ /* 0x000fea0003800000 */
.L_x_841:
        /* <DEDUP_REMOVED lines=21> */
.L_x_844:
[----:B------:R-:W-:Y:S05]  /*10f40*/  BSYNC B0 ;  /* 0x0000000000007941 */ /* 0x000fea0003800000 */
.L_x_843:
        /* <DEDUP_REMOVED lines=22> */
.L_x_845:
        /* <DEDUP_REMOVED lines=13> */
.L_x_1297:


//--------------------- .text._ZN7cutlass13device_kernelIN5flash19enable_sm80_to_sm89INS1_16FlashAttnFwdSm80INS1_25CollectiveMainloopFwdSm80ILi8ELi2ELb0EN4cute5tupleIJNS5_1CILi128EEENS7_ILi64EEENS7_ILi192EEEEEELi192ENS_6half_tEfNS_4arch4Sm80ELb0ELb1ELb0ELb1ELb0ELb0ELb1ELb0EEENS1_21CollectiveEpilogueFwdINS6_IJS8_SA_S9_EEENS6_IJNS7_ILi1EEESI_SI_EEESC_SE_Li256ELb1ELb1ELb0ELb0EEENS1_19SingleTileSchedulerILb1ELb0ELb1ELi128EEEEEEEEEvNT_6ParamsE --------------------------
	.section	.text._ZN7cutlass13device_kernelIN5flash19enable_sm80_to_sm89INS1_16FlashAttnFwdSm80INS1_25CollectiveMainloopFwdSm80ILi8ELi2ELb0EN4cute5tupleIJNS5_1CILi128EEENS7_ILi64EEENS7_ILi192EEEEEELi192ENS_6half_tEfNS_4arch4Sm80ELb0ELb1ELb0ELb1ELb0ELb0ELb1ELb0EEENS1_21CollectiveEpilogueFwdINS6_IJS8_SA_S9_EEENS6_IJNS7_ILi1EEESI_SI_EEESC_SE_Li256ELb1ELb1ELb0ELb0EEENS1_19SingleTileSchedulerILb1ELb0ELb1ELi128EEEEEEEEEvNT_6ParamsE,"ax",@progbits
	.sectioninfo	@"SHI_REGISTERS=240"
	.align	128
.text._ZN7cutlass13device_kernelIN5flash19enable_sm80_to_sm89INS1_16FlashAttnFwdSm80INS1_25CollectiveMainloopFwdSm80ILi8ELi2ELb0EN4cute5tupleIJNS5_1CILi128EEENS7_ILi64EEENS7_ILi192EEEEEELi192ENS_6half_tEfNS_4arch4Sm80ELb0ELb1ELb0ELb1ELb0ELb0ELb1ELb0EEENS1_21CollectiveEpilogueFwdINS6_IJS8_SA_S9_EEENS6_IJNS7_ILi1EEESI_SI_EEESC_SE_Li256ELb1ELb1ELb0ELb0EEENS1_19SingleTileSchedulerILb1ELb0ELb1ELi128EEEEEEEEEvNT_6ParamsE:
        .type           _ZN7cutlass13device_kernelIN5flash19enable_sm80_to_sm89INS1_16FlashAttnFwdSm80INS1_25CollectiveMainloopFwdSm80ILi8ELi2ELb0EN4cute5tupleIJNS5_1CILi128EEENS7_ILi64EEENS7_ILi192EEEEEELi192ENS_6half_tEfNS_4arch4Sm80ELb0ELb1ELb0ELb1ELb0ELb0ELb1ELb0EEENS1_21CollectiveEpilogueFwdINS6_IJS8_SA_S9_EEENS6_IJNS7_ILi1EEESI_SI_EEESC_SE_Li256ELb1ELb1ELb0ELb0EEENS1_19SingleTileSchedulerILb1ELb0ELb1ELi128EEEEEEEEEvNT_6ParamsE,@function
        .size           _ZN7cutlass13device_kernelIN5flash19enable_sm80_to_sm89INS1_16FlashAttnFwdSm80INS1_25CollectiveMainloopFwdSm80ILi8ELi2ELb0EN4cute5tupleIJNS5_1CILi128EEENS7_ILi64EEENS7_ILi192EEEEEELi192ENS_6half_tEfNS_4arch4Sm80ELb0ELb1ELb0ELb1ELb0ELb0ELb1ELb0EEENS1_21CollectiveEpilogueFwdINS6_IJS8_SA_S9_EEENS6_IJNS7_ILi1EEESI_SI_EEESC_SE_Li256ELb1ELb1ELb0ELb0EEENS1_19SingleTileSchedulerILb1ELb0ELb1ELi128EEEEEEEEEvNT_6ParamsE,(.L_x_1298 - _ZN7cutlass13device_kernelIN5flash19enable_sm80_to_sm89INS1_16FlashAttnFwdSm80INS1_25CollectiveMainloopFwdSm80ILi8ELi2ELb0EN4cute5tupleIJNS5_1CILi128EEENS7_ILi64EEENS7_ILi192EEEEEELi192ENS_6half_tEfNS_4arch4Sm80ELb0ELb1ELb0ELb1ELb0ELb0ELb1ELb0EEENS1_21CollectiveEpilogueFwdINS6_IJS8_SA_S9_EEENS6_IJNS7_ILi1EEESI_SI_EEESC_SE_Li256ELb1ELb1ELb0ELb0EEENS1_19SingleTileSchedulerILb1ELb0ELb1ELi128EEEEEEEEEvNT_6ParamsE)
        .other          _ZN7cutlass13device_kernelIN5flash19enable_sm80_to_sm89INS1_16FlashAttnFwdSm80INS1_25CollectiveMainloopFwdSm80ILi8ELi2ELb0EN4cute5tupleIJNS5_1CILi128EEENS7_ILi64EEENS7_ILi192EEEEEELi192ENS_6half_tEfNS_4arch4Sm80ELb0ELb1ELb0ELb1ELb0ELb0ELb1ELb0EEENS1_21CollectiveEpilogueFwdINS6_IJS8_SA_S9_EEENS6_IJNS7_ILi1EEESI_SI_EEESC_SE_Li256ELb1ELb1ELb0ELb0EEENS1_19SingleTileSchedulerILb1ELb0ELb1ELi128EEEEEEEEEvNT_6ParamsE,@"STO_CUDA_ENTRY STV_DEFAULT"
_ZN7cutlass13device_kernelIN5flash19enable_sm80_to_sm89INS1_16FlashAttnFwdSm80INS1_25CollectiveMainloopFwdSm80ILi8ELi2ELb0EN4cute5tupleIJNS5_1CILi128EEENS7_ILi64EEENS7_ILi192EEEEEELi192ENS_6half_tEfNS_4arch4Sm80ELb0ELb1ELb0ELb1ELb0ELb0ELb1ELb0EEENS1_21CollectiveEpilogueFwdINS6_IJS8_SA_S9_EEENS6_IJNS7_ILi1EEESI_SI_EEESC_SE_Li256ELb1ELb1ELb0ELb0EEENS1_19SingleTileSchedulerILb1ELb0ELb1ELi128EEEEEEEEEvNT_6ParamsE:
        /* <DEDUP_REMOVED lines=16> */
.L_x_847:
        /* <DEDUP_REMOVED lines=8> */
.L_x_849:
[----:B------:R-:W-:-:S05]  /*0180*/  MOV R0, c[0x0][0x54c] ;  /* 0x0001530000007a02 */ /* 0x000fca0000000f00 */
.L_x_848:
[----:B-----5:R-:W-:Y:S01]  /*0190*/  IMAD R0, R0, c[0x0][0x548], RZ ;  /* 0x0001520000007a24 */ /* 0x020fe200078e02ff */
[----:B------:R-:W-:-:S04]  /*01a0*/  SHF.L.U32 R135, R220, 0x7, RZ ;  /* 0x00000007dc877819 */ /* 0x000fc800000006ff */
[----:B------:R-:W-:-:S04]  /*01b0*/  ISETP.GE.AND P0, PT, R135, R0, PT ;  /* 0x000000008700720c */ /* 0x000fc80003f06270 */
[----:B------:R-:W-:Y:S01]  /*01c0*/  SEL R203, R203, 0xffffffff, !P0 ;  /* 0xffffffffcbcb7807 */ /* 0x000fe20004000000 */
[----:B------:R-:W-:Y:S05]  /*01d0*/  BRA `(.L_x_850) ;  /* 0x0000012000007947 */ /* 0x000fea0003800000 */
.L_x_846:
[----:B---3--:R-:W-:-:S04]  /*01e0*/  ISETP.NE.U32.AND P0, PT, RZ, c[0x0][0x568], PT ;  /* 0x00015a00ff007a0c */ /* 0x008fc80003f05070 */
[----:B------:R-:W-:-:S13]  /*01f0*/  ISETP.NE.AND.EX P0, PT, RZ, c[0x0][0x56c], PT, P0 ;  /* 0x00015b00ff007a0c */ /* 0x000fda0003f05300 */
[----:B------:R-:W-:Y:S05]  /*0200*/  @!P0 BRA `(.L_x_851) ;  /* 0x0000002000008947 */ /* 0x000fea0003800000 */
[----:B------:R1:W5:Y:S01]  /*0210*/  LDG.E R0, [R2.64] ;  /* 0x0000000802007981 */ /* 0x000362000c1e1900 */
[----:B------:R-:W-:Y:S05]  /*0220*/  BRA `(.L_x_852) ;  /* 0x0000009000007947 */ /* 0x000fea0003800000 */
.L_x_851:
        /* <DEDUP_REMOVED lines=8> */
.L_x_853:
[----:B------:R-:W-:-:S05]  /*02b0*/  MOV R0, c[0x0][0x54c] ;  /* 0x0001530000007a02 */ /* 0x000fca0000000f00 */
.L_x_852:
[----:B-----5:R-:W-:Y:S01]  /*02c0*/  IMAD R0, R0, c[0x0][0x548], RZ ;  /* 0x0001520000007a24 */ /* 0x020fe200078e02ff */
[----:B------:R-:W-:-:S04]  /*02d0*/  SHF.L.U32 R135, R220, 0x7, RZ ;  /* 0x00000007dc877819 */ /* 0x000fc800000006ff */
[----:B------:R-:W-:-:S04]  /*02e0*/  ISETP.GE.AND P0, PT, R135, R0, PT ;  /* 0x000000008700720c */ /* 0x000fc80003f06270 */
[----:B------:R-:W-:-:S04]  /*02f0*/  SEL R203, R203, 0xffffffff, !P0 ;  /* 0xffffffffcbcb7807 */ /* 0x000fc80004000000 */
.L_x_850:
[----:B------:R-:W-:-:S13]  /*0300*/  ISETP.GE.AND P0, PT, R203, RZ, PT ;  /* 0x000000ffcb00720c */ /* 0x000fda0003f06270 */
[----:B------:R-:W-:Y:S05]  /*0310*/  @!P0 EXIT ;  /* 0x000000000000894d */ /* 0x000fea0003800000 */
[----:B------:R-:W-:Y:S01]  /*0320*/  ISETP.NE.U32.AND P0, PT, RZ, c[0x0][0x370], PT ;  /* 0x0000dc00ff007a0c */ /* 0x000fe20003f05070 */
[----:B------:R-:W-:Y:S01]  /*0330*/  IMAD.MOV.U32 R8, RZ, RZ, RZ ;  /* 0x000000ffff087224 */ /* 0x000fe200078e00ff */
        /* <DEDUP_REMOVED lines=8> */
[----:B-1----:R-:W-:Y:S01]  /*03c0*/  IMAD.WIDE R2, R203, R6, c[0x0][0x350] ;  /* 0x0000d400cb027625 */ /* 0x002fe200078e0206 */
[----:B------:R-:W-:-:S02]  /*03d0*/  ISETP.NE.AND.EX P3, PT, RZ, c[0x0][0x34c], PT, P3 ;  /* 0x0000d300ff007a0c */ /* 0x000fc40003f65330 */
[----:B------:R-:W-:Y:S02]  /*03e0*/  ISETP.NE.AND.EX P4, PT, RZ, c[0x0][0x354], PT, P4 ;  /* 0x0000d500ff007a0c */ /* 0x000fe40003f85340 */
[----:B------:R-:W-:Y:S01]  /*03f0*/  MOV R4, RZ ;  /* 0x000000ff00047202 */ /* 0x000fe20000000f00 */
[----:B------:R-:W-:-:S04]  /*0400*/  @P1 IMAD.WIDE R14, R203, R6, c[0x0][0x370] ;  /* 0x0000dc00cb0e1625 */ /* 0x000fc800078e0206 */
[----:B------:R-:W-:Y:S01]  /*0410*/  @P0 IMAD.WIDE R12, R203, R6, c[0x0][0x360] ;  /* 0x0000d800cb0c0625 */ /* 0x000fe200078e0206 */
[----:B------:R1:W5:Y:S04]  /*0420*/  @P1 LDG.E R8, [R14.64] ;  /* 0x000000080e081981 */ /* 0x000368000c1e1900 */
[----:B------:R1:W5:Y:S04]  /*0430*/  @P0 LDG.E R204, [R12.64] ;  /* 0x000000080ccc0981 */ /* 0x000368000c1e1900 */
[----:B------:R1:W5:Y:S04]  /*0440*/  @P3 LDG.E R4, [R10.64] ;  /* 0x000000080a043981 */ /* 0x000368000c1e1900 */
[----:B------:R1:W5:Y:S01]  /*0450*/  @P4 LDG.E R7, [R2.64] ;  /* 0x0000000802074981 */ /* 0x000362000c1e1900 */
[----:B------:R-:W-:Y:S01]  /*0460*/  MOV R195, c[0x0][0x1d0] ;  /* 0x0000740000c37a02 */ /* 0x000fe20000000f00 */
[----:B------:R-:W-:Y:S05]  /*0470*/  @P0 BRA `(.L_x_854) ;  /* 0x0000004000000947 */ /* 0x000fea0003800000 */
[----:B------:R-:W-:Y:S05]  /*0480*/  @!P3 BRA `(.L_x_854) ;  /* 0x000000300000b947 */ /* 0x000fea0003800000 */
[----:B-----5:R-:W2:Y:S04]  /*0490*/  LDG.E R204, [R10.64] ;  /* 0x000000080acc7981 */ /* 0x020ea8000c1e1900 */
[----:B------:R-:W2:Y:S02]  /*04a0*/  LDG.E R5, [R10.64+0x4] ;  /* 0x000004080a057981 */ /* 0x000ea4000c1e1900 */
[----:B--2---:R-:W-:-:S02]  /*04b0*/  IADD3 R204, -R204, R5, RZ ;  /* 0x00000005cccc7210 */ /* 0x004fc40007ffe1ff */
.L_x_854:
[----:B------:R-:W-:-:S04]  /*04c0*/  ISETP.NE.U32.AND P0, PT, RZ, c[0x0][0x368], PT ;  /* 0x0000da00ff007a0c */ /* 0x000fc80003f05070 */
[----:B------:R-:W-:-:S13]  /*04d0*/  ISETP.NE.AND.EX P0, PT, RZ, c[0x0][0x36c], PT, P0 ;  /* 0x0000db00ff007a0c */ /* 0x000fda0003f05300 */
[----:B------:R-:W-:Y:S05]  /*04e0*/  @!P0 BRA `(.L_x_855) ;  /* 0x0000003000008947 */ /* 0x000fea0003800000 */
[----:B-1----:R-:W-:-:S05]  /*04f0*/  IMAD.WIDE R2, R203, R6, c[0x0][0x368] ;  /* 0x0000da00cb027625 */ /* 0x002fca00078e0206 */
[----:B------:R1:W5:Y:S01]  /*0500*/  LDG.E R195, [R2.64] ;  /* 0x0000000802c37981 */ /* 0x000362000c1e1900 */
[----:B------:R-:W-:Y:S05]  /*0510*/  BRA `(.L_x_856) ;  /* 0x0000004000007947 */ /* 0x000fea0003800000 */
.L_x_855:
[----:B------:R-:W-:Y:S05]  /*0520*/  @!P4 BRA `(.L_x_856) ;  /* 0x000000300000c947 */ /* 0x000fea0003800000 */
[----:B------:R-:W2:Y:S04]  /*0530*/  LDG.E R195, [R2.64] ;  /* 0x0000000802c37981 */ /* 0x000ea8000c1e1900 */
[----:B------:R-:W2:Y:S02]  /*0540*/  LDG.E R0, [R2.64+0x4] ;  /* 0x0000040802007981 */ /* 0x000ea4000c1e1900 */
[----:B--2---:R-:W-:Y:S02]  /*0550*/  IADD3 R195, -R195, R0, RZ ;  /* 0x00000000c3c37210 */ /* 0x004fe40007ffe1ff */
.L_x_856:
[----:B------:R-:W-:Y:S01]  /*0560*/  IMAD.MOV.U32 R197, RZ, RZ, c[0x0][0x2c4] ;  /* 0x0000b100ffc57624 */ /* 0x000fe200078e00ff */
[----:B------:R-:W-:Y:S01]  /*0570*/  LOP3.LUT R0, R0, 0xfffffff7, RZ, 0xc0, !PT ;  /* 0xfffffff700007812 */ /* 0x000fe200078ec0ff */
[----:B------:R-:W-:Y:S01]  /*0580*/  IMAD.MOV.U32 R196, RZ, RZ, c[0x0][0x32c] ;  /* 0x0000cb00ffc47624 */ /* 0x000fe200078e00ff */
[----:B------:R-:W-:Y:S01]  /*0590*/  IADD3 R5, R135, 0x7f, RZ ;  /* 0x0000007f87057810 */ /* 0x000fe20007ffe0ff */
[----:B-----5:R-:W-:Y:S01]  /*05a0*/  IMAD.IADD R195, R195, 0x1, -R8 ;  /* 0x00000001c3c37824 */ /* 0x020fe200078e0a08 */
[----:B------:R-:W-:-:S02]  /*05b0*/  ISETP.NE.AND P2, PT, R197, 0x1, PT ;  /* 0x00000001c500780c */ /* 0x000fc40003f45270 */
[----:B------:R-:W-:Y:S02]  /*05c0*/  ISETP.GE.AND P1, PT, R196, 0x1, PT ;  /* 0x00000001c400780c */ /* 0x000fe40003f26270 */
[----:B-1----:R-:W-:-:S09]  /*05d0*/  IADD3 R2, R195, 0x1, -R204 ;  /* 0x00000001c3027810 */ /* 0x002fd20007ffe8cc */
[----:B------:R-:W-:Y:S02]  /*05e0*/  @P2 IADD3 R3, R135, 0x7f, RZ ;  /* 0x0000007f87032810 */ /* 0x000fe40007ffe0ff */
[----:B------:R-:W-:-:S03]  /*05f0*/  @P2 LOP3.LUT R0, R0, 0x8, RZ, 0xfc, !PT ;  /* 0x0000000800002812 */ /* 0x000fc600078efcff */
[----:B------:R-:W-:Y:S01]  /*0600*/  @P2 IMAD.HI.U32 R3, R3, c[0x0][0x2c8], RZ ;  /* 0x0000b20003032a27 */ /* 0x000fe200078e00ff */
[----:B------:R-:W-:-:S04]  /*0610*/  LOP3.LUT R0, R0, 0xfffffffb, RZ, 0xc0, !PT ;  /* 0xfffffffb00007812 */ /* 0x000fc800078ec0ff */
[----:B------:R-:W-:Y:S02]  /*0620*/  @P2 SHF.R.U32.HI R5, RZ, c[0x0][0x2cc], R3 ;  /* 0x0000b300ff052a19 */ /* 0x000fe40000011603 */
[----:B------:R-:W-:-:S03]  /*0630*/  @P1 LOP3.LUT R0, R0, 0x4, RZ, 0xfc, !PT ;  /* 0x0000000400001812 */ /* 0x000fc600078efcff */
[----:B------:R-:W-:Y:S02]  /*0640*/  IMAD.IADD R5, R2, 0x1, R5 ;  /* 0x0000000102057824 */ /* 0x000fe400078e0205 */
[----:B------:R-:W-:-:S03]  /*0650*/  IMAD.IADD R2, R7, 0x1, R8 ;  /* 0x0000000107027824 */ /* 0x000fc600078e0208 */
[----:B------:R-:W-:Y:S01]  /*0660*/  IADD3 R8, R5, c[0x0][0x328], RZ ;  /* 0x0000ca0005087a10 */ /* 0x000fe20007ffe0ff */
[----:B------:R-:W-:Y:S05]  /*0670*/  @!P1 BRA `(.L_x_857) ;  /* 0x000000e000009947 */ /* 0x000fea0003800000 */
[C---:B------:R-:W-:Y:S02]  /*0680*/  ISETP.GT.AND P0, PT, R5.reuse, RZ, PT ;  /* 0x000000ff0500720c */ /* 0x040fe40003f04270 */
[----:B------:R-:W-:-:S11]  /*0690*/  IADD3 R3, R5, -0x1, RZ ;  /* 0xffffffff05037810 */ /* 0x000fd60007ffe0ff */
[----:B------:R-:W-:Y:S05]  /*06a0*/  @P0 BRA `(.L_x_858) ;  /* 0x0000006000000947 */ /* 0x000fea0003800000 */
[----:B------:R-:W-:Y:S01]  /*06b0*/  ISETP.NE.AND P0, PT, R196, 0x1, PT ;  /* 0x00000001c400780c */ /* 0x000fe20003f05270 */
[----:B------:R-:W-:-:S12]  /*06c0*/  IMAD.MOV R5, RZ, RZ, -R5 ;  /* 0x000000ffff057224 */ /* 0x000fd800078e0a05 */
[----:B------:R-:W-:-:S05]  /*06d0*/  @P0 IMAD.HI.U32 R3, R5, c[0x0][0x330], RZ ;  /* 0x0000cc0005030a27 */ /* 0x000fca00078e00ff */
[----:B------:R-:W-:-:S04]  /*06e0*/  @P0 SHF.R.U32.HI R5, RZ, c[0x0][0x334], R3 ;  /* 0x0000cd00ff050a19 */ /* 0x000fc80000011603 */
[----:B------:R-:W-:Y:S01]  /*06f0*/  LOP3.LUT R3, RZ, R5, RZ, 0x33, !PT ;  /* 0x00000005ff037212 */ /* 0x000fe200078e33ff */
[----:B------:R-:W-:Y:S05]  /*0700*/  BRA `(.L_x_859) ;  /* 0x0000003000007947 */ /* 0x000fea0003800000 */
.L_x_858:
[----:B------:R-:W-:-:S13]  /*0710*/  ISETP.NE.AND P0, PT, R196, 0x1, PT ;  /* 0x00000001c400780c */ /* 0x000fda0003f05270 */
[----:B------:R-:W-:-:S05]  /*0720*/  @P0 IMAD.HI.U32 R5, R3, c[0x0][0x330], RZ ;  /* 0x0000cc0003050a27 */ /* 0x000fca00078e00ff */
[----:B------:R-:W-:-:S05]  /*0730*/  @P0 SHF.R.U32.HI R3, RZ, c[0x0][0x334], R5 ;  /* 0x0000cd00ff030a19 */ /* 0x000fca0000011605 */
.L_x_859:
[----:B------:R-:W-:-:S05]  /*0740*/  IMAD R3, R3, R196, c[0x0][0x32c] ;  /* 0x0000cb0003037624 */ /* 0x000fca00078e02c4 */
[----:B------:R-:W-:-:S04]  /*0750*/  IMNMX R8, R8, R3, PT ;  /* 0x0000000308087217 */ /* 0x000fc80003800200 */
.L_x_857:
[----:B------:R-:W-:Y:S01]  /*0760*/  IADD3 R8, R8, 0x3f, RZ ;  /* 0x0000003f08087810 */ /* 0x000fe20007ffe0ff */
[----:B------:R-:W-:Y:S01]  /*0770*/  @P2 IMAD.HI.U32 R9, R135, c[0x0][0x2c8], RZ ;  /* 0x0000b20087092a27 */ /* 0x000fe200078e00ff */
[C---:B------:R-:W-:Y:S02]  /*0780*/  IADD3 R10, R195.reuse, 0x3f, RZ ;  /* 0x0000003fc30a7810 */ /* 0x040fe40007ffe0ff */
[----:B------:R-:W-:Y:S01]  /*0790*/  SHF.R.S32.HI R5, RZ, 0x1f, R8 ;  /* 0x0000001fff057819 */ /* 0x000fe20000011408 */
[----:B------:R-:W-:Y:S01]  /*07a0*/  IMAD.MOV.U32 R3, RZ, RZ, R135 ;  /* 0x000000ffff037224 */ /* 0x000fe200078e0087 */
[----:B------:R-:W-:Y:S01]  /*07b0*/  SHF.R.S32.HI R7, RZ, 0x1f, R10 ;  /* 0x0000001fff077819 */ /* 0x000fe2000001140a */
[----:B------:R-:W-:Y:S01]  /*07c0*/  IMAD.IADD R132, R195, 0x1, -R204 ;  /* 0x00000001c3847824 */ /* 0x000fe200078e0acc */
[----:B------:R-:W-:Y:S02]  /*07d0*/  @P2 SHF.R.U32.HI R3, RZ, c[0x0][0x2cc], R9 ;  /* 0x0000b300ff032a19 */ /* 0x000fe40000011609 */
[----:B------:R-:W-:-:S02]  /*07e0*/  LEA.HI R5, R5, R8, RZ, 0x6 ;  /* 0x0000000805057211 */ /* 0x000fc400078f30ff */
[----:B------:R-:W-:Y:S01]  /*07f0*/  LEA.HI R10, R7, R10, RZ, 0x6 ;  /* 0x0000000a070a7211 */ /* 0x000fe200078f30ff */
[----:B------:R-:W-:Y:S01]  /*0800*/  IMAD.IADD R7, R132, 0x1, R3 ;  /* 0x0000000184077824 */ /* 0x000fe200078e0203 */
[----:B------:R-:W-:Y:S02]  /*0810*/  SHF.R.S32.HI R5, RZ, 0x6, R5 ;  /* 0x00000006ff057819 */ /* 0x000fe40000011405 */
[----:B------:R-:W-:Y:S02]  /*0820*/  SHF.R.S32.HI R10, RZ, 0x6, R10 ;  /* 0x00000006ff0a7819 */ /* 0x000fe4000001140a */
[----:B------:R-:W-:Y:S02]  /*0830*/  IADD3 R3, R7, -c[0x0][0x324], RZ ;  /* 0x8000c90007037a10 */ /* 0x000fe40007ffe0ff */
[----:B------:R-:W-:Y:S01]  /*0840*/  IMNMX R133, R10, R5, PT ;  /* 0x000000050a857217 */ /* 0x000fe20003800200 */
[----:B------:R-:W-:Y:S05]  /*0850*/  @!P1 BRA `(.L_x_860) ;  /* 0x000000d000009947 */ /* 0x000fea0003800000 */
[----:B------:R-:W-:-:S13]  /*0860*/  ISETP.GT.AND P0, PT, R7, -0x1, PT ;  /* 0xffffffff0700780c */ /* 0x000fda0003f04270 */
[----:B------:R-:W-:Y:S05]  /*0870*/  @P0 BRA `(.L_x_861) ;  /* 0x0000006000000947 */ /* 0x000fea0003800000 */
[----:B------:R-:W-:Y:S02]  /*0880*/  ISETP.NE.AND P0, PT, R196, 0x1, PT ;  /* 0x00000001c400780c */ /* 0x000fe40003f05270 */
[----:B------:R-:W-:-:S11]  /*0890*/  LOP3.LUT R7, RZ, R7, RZ, 0x33, !PT ;  /* 0x00000007ff077212 */ /* 0x000fd600078e33ff */
[----:B------:R-:W-:-:S05]  /*08a0*/  @P0 IMAD.HI.U32 R5, R7, c[0x0][0x330], RZ ;  /* 0x0000cc0007050a27 */ /* 0x000fca00078e00ff */
[----:B------:R-:W-:-:S04]  /*08b0*/  @P0 SHF.R.U32.HI R7, RZ, c[0x0][0x334], R5 ;  /* 0x0000cd00ff070a19 */ /* 0x000fc80000011605 */
[----:B------:R-:W-:Y:S01]  /*08c0*/  LOP3.LUT R7, RZ, R7, RZ, 0x33, !PT ;  /* 0x00000007ff077212 */ /* 0x000fe200078e33ff */
[----:B------:R-:W-:Y:S05]  /*08d0*/  BRA `(.L_x_862) ;  /* 0x0000003000007947 */ /* 0x000fea0003800000 */
.L_x_861:
[----:B------:R-:W-:-:S13]  /*08e0*/  ISETP.NE.AND P0, PT, R196, 0x1, PT ;  /* 0x00000001c400780c */ /* 0x000fda0003f05270 */
[----:B------:R-:W-:-:S05]  /*08f0*/  @P0 IMAD.HI.U32 R5, R7, c[0x0][0x330], RZ ;  /* 0x0000cc0007050a27 */ /* 0x000fca00078e00ff */
[----:B------:R-:W-:-:S05]  /*0900*/  @P0 SHF.R.U32.HI R7, RZ, c[0x0][0x334], R5 ;  /* 0x0000cd00ff070a19 */ /* 0x000fca0000011605 */
.L_x_862:
[----:B------:R-:W-:-:S05]  /*0910*/  IMAD R8, R7, c[0x0][0x32c], RZ ;  /* 0x0000cb0007087a24 */ /* 0x000fca00078e02ff */
[----:B------:R-:W-:-:S04]  /*0920*/  IMNMX R3, R3, R8, !PT ;  /* 0x0000000803037217 */ /* 0x000fc80007800200 */
.L_x_860:
[----:B------:R-:W-:Y:S01]  /*0930*/  SHF.R.S32.HI R194, RZ, 0x1f, R3 ;  /* 0x0000001fffc27819 */ /* 0x000fe20000011403 */
[----:B------:R-:W-:Y:S01]  /*0940*/  CS2R R98, SRZ ;  /* 0x0000000000627805 */ /* 0x000fe2000001ff00 */
[----:B------:R-:W-:Y:S01]  /*0950*/  PLOP3.LUT P2, PT, PT, PT, PT, 0x80, 0x0 ;  /* 0x000000000000781c */ /* 0x000fe20003f4f070 */
[----:B------:R-:W-:Y:S01]  /*0960*/  IMAD.MOV.U32 R5, RZ, RZ, RZ ;  /* 0x000000ffff057224 */ /* 0x000fe200078e00ff */
[----:B------:R-:W-:Y:S01]  /*0970*/  LEA.HI R194, R194, R3, RZ, 0x6 ;  /* 0x00000003c2c27211 */ /* 0x000fe200078f30ff */
[----:B------:R-:W-:Y:S01]  /*0980*/  IMAD.MOV.U32 R96, RZ, RZ, RZ ;  /* 0x000000ffff607224 */ /* 0x000fe200078e00ff */
[----:B------:R-:W-:Y:S01]  /*0990*/  CS2R R94, SRZ ;  /* 0x00000000005e7805 */ /* 0x000fe2000001ff00 */
[----:B------:R-:W-:Y:S01]  /*09a0*/  CS2R R92, SRZ ;  /* 0x00000000005c7805 */ /* 0x000fe2000001ff00 */
[----:B------:R-:W-:Y:S01]  /*09b0*/  SHF.R.S32.HI R194, RZ, 0x6, R194 ;  /* 0x00000006ffc27819 */ /* 0x000fe200000114c2 */
[----:B------:R-:W-:Y:S01]  /*09c0*/  CS2R R90, SRZ ;  /* 0x00000000005a7805 */ /* 0x000fe2000001ff00 */
[----:B------:R-:W-:Y:S01]  /*09d0*/  CS2R R88, SRZ ;  /* 0x0000000000587805 */ /* 0x000fe2000001ff00 */
[----:B------:R-:W-:Y:S01]  /*09e0*/  CS2R R86, SRZ ;  /* 0x0000000000567805 */ /* 0x000fe2000001ff00 */
[----:B------:R-:W-:Y:S01]  /*09f0*/  IMNMX R194, RZ, R194, !PT ;  /* 0x000000c2ffc27217 */ /* 0x000fe20007800200 */
[----:B------:R-:W-:Y:S01]  /*0a00*/  CS2R R84, SRZ ;  /* 0x0000000000547805 */ /* 0x000fe2000001ff00 */
[----:B------:R-:W-:Y:S01]  /*0a10*/  CS2R R82, SRZ ;  /* 0x0000000000527805 */ /* 0x000fe2000001ff00 */
[----:B------:R-:W-:Y:S01]  /*0a20*/  CS2R R8, SRZ ;  /* 0x0000000000087805 */ /* 0x000fe2000001ff00 */
[----:B------:R-:W-:Y:S01]  /*0a30*/  ISETP.GT.AND P0, PT, R133, R194, PT ;  /* 0x000000c28500720c */ /* 0x000fe20003f04270 */
[----:B------:R-:W-:Y:S01]  /*0a40*/  IMAD.MOV.U32 R7, RZ, RZ, RZ ;  /* 0x000000ffff077224 */ /* 0x000fe200078e00ff */
        /* <DEDUP_REMOVED lines=42> */
[----:B------:R-:W-:-:S05]  /*0cf0*/  @P0 IMAD.WIDE R12, R203, R6, c[0x0][0x340] ;  /* 0x0000d000cb0c0625 */ /* 0x000fca00078e0206 */
[----:B------:R1:W2:Y:S01]  /*0d00*/  @P0 LDG.E R6, [R12.64] ;  /* 0x000000080c060981 */ /* 0x0002a2000c1e1900 */
[----:B------:R-:W-:Y:S01]  /*0d10*/  SHF.R.S32.HI R83, RZ, 0x1f, R80 ;  /* 0x0000001fff537819 */ /* 0x000fe20000011450 */
[C---:B------:R-:W-:Y:S01]  /*0d20*/  IMAD.WIDE.U32 R24, R4.reuse, c[0x0][0x178], RZ ;  /* 0x00005e0004187a25 */ /* 0x040fe200078e00ff */
[----:B------:R-:W-:Y:S01]  /*0d30*/  SHF.R.S32.HI R5, RZ, 0x1f, R4 ;  /* 0x0000001fff057819 */ /* 0x000fe20000011404 */
[----:B------:R-:W3:Y:S01]  /*0d40*/  S2R R3, SR_CTAID.Y ;  /* 0x0000000000037919 */ /* 0x000ee20000002600 */
[CC--:B------:R-:W-:Y:S01]  /*0d50*/  LEA.HI R7, R83.reuse, R80.reuse, RZ, 0x3 ;  /* 0x0000005053077211 */ /* 0x0c0fe200078f18ff */
[----:B------:R-:W-:Y:S01]  /*0d60*/  BSSY B0, `(.L_x_864) ;  /* 0x000009c000007945 */ /* 0x000fe20003800000 */
[----:B------:R-:W-:Y:S01]  /*0d70*/  LEA.HI R11, R83, R80, RZ, 0x4 ;  /* 0x00000050530b7211 */ /* 0x000fe200078f20ff */
[----:B------:R-:W-:Y:S01]  /*0d80*/  IMAD R5, R5, c[0x0][0x178], RZ ;  /* 0x00005e0005057a24 */ /* 0x000fe200078e02ff */
[----:B------:R-:W-:Y:S02]  /*0d90*/  SHF.R.S32.HI R14, RZ, 0x3, R7 ;  /* 0x00000003ff0e7819 */ /* 0x000fe40000011407 */
[----:B------:R-:W-:Y:S01]  /*0da0*/  LOP3.LUT R193, R7, 0xfffffff8, RZ, 0xc0, !PT ;  /* 0xfffffff807c17812 */ /* 0x000fe200078ec0ff */
[----:B------:R-:W-:Y:S01]  /*0db0*/  IMAD R5, R4, c[0x0][0x17c], R5 ;  /* 0x00005f0004057a24 */ /* 0x000fe200078e0205 */
[----:B------:R-:W-:-:S02]  /*0dc0*/  SHF.R.S32.HI R8, RZ, 0x4, R11 ;  /* 0x00000004ff087819 */ /* 0x000fc4000001140b */
[----:B------:R-:W-:Y:S01]  /*0dd0*/  IADD3 R27, P1, R2, R14, RZ ;  /* 0x0000000e021b7210 */ /* 0x000fe20007f3e0ff */
[----:B------:R-:W-:Y:S01]  /*0de0*/  IMAD.IADD R193, R80, 0x1, -R193 ;  /* 0x0000000150c17824 */ /* 0x000fe200078e0ac1 */
[----:B------:R-:W-:Y:S01]  /*0df0*/  LEA.HI R9, R11, R8, RZ, 0x1 ;  /* 0x000000080b097211 */ /* 0x000fe200078f08ff */
[----:B------:R-:W-:Y:S01]  /*0e00*/  IMAD.IADD R25, R25, 0x1, R5 ;  /* 0x0000000119197824 */ /* 0x000fe200078e0205 */
[----:B------:R-:W-:Y:S01]  /*0e10*/  ISETP.NE.AND P5, PT, R197, 0x1, PT ;  /* 0x00000001c500780c */ /* 0x000fe20003fa5270 */
[----:B------:R-:W-:Y:S01]  /*0e20*/  IMAD.SHL.U32 R16, R193, 0x8, RZ ;  /* 0x00000008c1107824 */ /* 0x000fe200078e00ff */
[----:B------:R-:W-:Y:S01]  /*0e30*/  LOP3.LUT R9, R9, 0xfffffffe, RZ, 0xc0, !PT ;  /* 0xfffffffe09097812 */ /* 0x000fe200078ec0ff */
[----:B------:R-:W-:Y:S01]  /*0e40*/  IMAD.SHL.U32 R20, R193, 0x40, RZ ;  /* 0x00000040c1147824 */ /* 0x000fe200078e00ff */
[----:B------:R-:W-:Y:S01]  /*0e50*/  LOP3.LUT R11, R11, 0xfffffff0, RZ, 0xc0, !PT ;  /* 0xfffffff00b0b7812 */ /* 0x000fe200078ec0ff */
[----:B-1----:R-:W-:Y:S01]  /*0e60*/  IMAD.SHL.U32 R13, R14, 0x40, RZ ;  /* 0x000000400e0d7824 */ /* 0x002fe200078e00ff */
[----:B------:R-:W-:Y:S01]  /*0e70*/  SHF.R.S32.HI R18, RZ, 0x1f, R203 ;  /* 0x0000001fff127819 */ /* 0x000fe200000114cb */
[----:B------:R-:W-:Y:S01]  /*0e80*/  IMAD.IADD R4, R8, 0x1, -R9 ;  /* 0x0000000108047824 */ /* 0x000fe200078e0a09 */
[----:B------:R-:W-:Y:S01]  /*0e90*/  SHF.R.S32.HI R9, RZ, 0x1f, R2 ;  /* 0x0000001fff097819 */ /* 0x000fe20000011402 */
[----:B------:R-:W-:Y:S01]  /*0ea0*/  IMAD.IADD R22, R80, 0x1, -R11 ;  /* 0x0000000150167824 */ /* 0x000fe200078e0a0b */
[----:B------:R-:W-:Y:S01]  /*0eb0*/  LOP3.LUT R13, R13, 0x1c0, RZ, 0xc0, !PT ;  /* 0x000001c00d0d7812 */ /* 0x000fe200078ec0ff */
[----:B---3--:R-:W-:Y:S01]  /*0ec0*/  IMAD.WIDE.U32 R24, R3, c[0x0][0x1b8], R24 ;  /* 0x00006e0003187a25 */ /* 0x008fe200078e0018 */
[----:B------:R-:W-:-:S02]  /*0ed0*/  IADD3 R8, R16, 0x80, RZ ;  /* 0x0000008010087810 */ /* 0x000fc40007ffe0ff */
[----:B------:R-:W-:Y:S02]  /*0ee0*/  LOP3.LUT R5, R13, 0x38, R16, 0xf8, !PT ;  /* 0x000000380d057812 */ /* 0x000fe400078ef810 */
[----:B------:R-:W-:Y:S02]  /*0ef0*/  SHF.R.U32.HI R202, RZ, 0x3, R13 ;  /* 0x00000003ffca7819 */ /* 0x000fe4000001160d */
[----:B------:R-:W-:Y:S02]  /*0f00*/  LEA.HI.X.SX32 R10, R14, R9, 0x1, P1 ;  /* 0x000000090e0a7211 */ /* 0x000fe400008f0eff */
[----:B------:R-:W-:Y:S02]  /*0f10*/  LOP3.LUT R202, R5, R202, RZ, 0x3c, !PT ;  /* 0x000000ca05ca7212 */ /* 0x000fe400078e3cff */
[----:B------:R-:W-:Y:S01]  /*0f20*/  SHF.R.S32.HI R5, RZ, 0x1f, R3 ;  /* 0x0000001fff057819 */ /* 0x000fe20000011403 */
[----:B------:R-:W-:Y:S01]  /*0f30*/  IMAD R12, R10, c[0x0][0x1e0], RZ ;  /* 0x000078000a0c7a24 */ /* 0x000fe200078e02ff */
[----:B------:R-:W-:Y:S01]  /*0f40*/  ISETP.GE.AND P6, PT, R8, c[0x0][0x1d4], PT ;  /* 0x0000750008007a0c */ /* 0x000fe20003fc6270 */
[----:B------:R-:W-:Y:S01]  /*0f50*/  IMAD R10, R10, c[0x0][0x208], RZ ;  /* 0x000082000a0a7a24 */ /* 0x000fe200078e02ff */
[----:B------:R-:W-:Y:S01]  /*0f60*/  ISETP.GE.AND P1, PT, R8, c[0x0][0x198], PT ;  /* 0x0000660008007a0c */ /* 0x000fe20003f26270 */
[----:B------:R-:W-:Y:S01]  /*0f70*/  IMAD R8, R193, 0x20, R14 ;  /* 0x00000020c1087824 */ /* 0x000fe200078e020e */
[----:B------:R-:W-:Y:S01]  /*0f80*/  SHF.R.S32.HI R15, RZ, 0x1f, R22 ;  /* 0x0000001fff0f7819 */ /* 0x000fe20000011416 */
[----:B------:R-:W-:Y:S01]  /*0f90*/  IMAD R2, R5, c[0x0][0x1b8], RZ ;  /* 0x00006e0005027a24 */ /* 0x000fe200078e02ff */
[----:B------:R-:W-:Y:S01]  /*0fa0*/  SHF.R.S32.HI R17, RZ, 0x1f, R16 ;  /* 0x0000001fff117819 */ /* 0x000fe20000011410 */
[----:B------:R-:W-:Y:S01]  /*0fb0*/  IMAD.IADD R8, R135, 0x1, R8 ;  /* 0x0000000187087824 */ /* 0x000fe200078e0208 */
[----:B------:R-:W-:Y:S01]  /*0fc0*/  LOP3.LUT R20, R20, 0x1c0, RZ, 0xc0, !PT ;  /* 0x000001c014147812 */ /* 0x000fe200078ec0ff */
[----:B------:R-:W-:Y:S01]  /*0fd0*/  IMAD R9, R3, c[0x0][0x1bc], R2 ;  /* 0x00006f0003097a24 */ /* 0x000fe200078e0202 */
[----:B------:R-:W-:Y:S01]  /*0fe0*/  LOP3.LUT R0, R0, 0xffffffef, RZ, 0xc0, !PT ;  /* 0xffffffef00007812 */ /* 0x000fe200078ec0ff */
[----:B------:R-:W-:Y:S01]  /*0ff0*/  @P5 IMAD.HI.U32 R2, R8, c[0x0][0x2c8], RZ ;  /* 0x0000b20008025a27 */ /* 0x000fe200078e00ff */
[----:B------:R-:W-:-:S02]  /*1000*/  LOP3.LUT R7, R20, 0x8, R7, 0xf8, !PT ;  /* 0x0000000814077812 */ /* 0x000fc400078ef807 */
[----:B------:R-:W-:Y:S01]  /*1010*/  SHF.R.U32.HI R20, RZ, 0x3, R20 ;  /* 0x00000003ff147819 */ /* 0x000fe20000011614 */
[----:B------:R-:W-:Y:S01]  /*1020*/  IMAD.MOV.U32 R13, RZ, RZ, R8 ;  /* 0x000000ffff0d7224 */ /* 0x000fe200078e0008 */
[----:B------:R-:W-:Y:S01]  /*1030*/  @P5 SHF.R.U32.HI R13, RZ, c[0x0][0x2cc], R2 ;  /* 0x0000b300ff0d5a19 */ /* 0x000fe20000011602 */
[----:B------:R-:W-:Y:S01]  /*1040*/  IMAD.IADD R25, R25, 0x1, R9 ;  /* 0x0000000119197824 */ /* 0x000fe200078e0209 */
[----:B------:R-:W-:Y:S01]  /*1050*/  LEA.HI R2, R15, R22, RZ, 0x3 ;  /* 0x000000160f027211 */ /* 0x000fe200078f18ff */
[C---:B------:R-:W-:Y:S01]  /*1060*/  IMAD R12, R27.reuse, c[0x0][0x1e4], R12 ;  /* 0x000079001b0c7a24 */ /* 0x040fe200078e020c */
[----:B------:R-:W-:Y:S01]  /*1070*/  SEL R15, R18, RZ, !P3 ;  /* 0x000000ff120f7207 */ /* 0x000fe20005800000 */
[C---:B------:R-:W-:Y:S01]  /*1080*/  IMAD R10, R27.reuse, c[0x0][0x20c], R10 ;  /* 0x000083001b0a7a24 */ /* 0x040fe200078e020a */
[----:B------:R-:W-:Y:S01]  /*1090*/  LOP3.LUT R19, R2, 0xfffffff8, RZ, 0xc0, !PT ;  /* 0xfffffff802137812 */ /* 0x000fe200078ec0ff */
[----:B------:R-:W-:Y:S01]  /*10a0*/  IMAD.WIDE.U32 R28, R27, c[0x0][0x1e0], R16 ;  /* 0x000078001b1c7a25 */ /* 0x000fe200078e0010 */
[----:B------:R-:W-:-:S02]  /*10b0*/  SEL R9, R203, RZ, !P3 ;  /* 0x000000ffcb097207 */ /* 0x000fc40005800000 */
[----:B------:R-:W-:Y:S01]  /*10c0*/  IADD3 R19, R22, -R19, RZ ;  /* 0x8000001316137210 */ /* 0x000fe20007ffe0ff */
[----:B------:R-:W-:Y:S01]  /*10d0*/  IMAD R22, R15, c[0x0][0x1c0], RZ ;  /* 0x000070000f167a24 */ /* 0x000fe200078e02ff */
[----:B------:R-:W-:Y:S01]  /*10e0*/  LOP3.LUT R7, R7, R20, RZ, 0x3c, !PT ;  /* 0x0000001407077212 */ /* 0x000fe200078e3cff */
[----:B------:R-:W-:Y:S01]  /*10f0*/  IMAD.WIDE.U32 R24, R9, c[0x0][0x1c0], R24 ;  /* 0x0000700009187a25 */ /* 0x000fe200078e0018 */
[----:B------:R-:W-:Y:S02]  /*1100*/  LOP3.LUT P3, RZ, R19, 0x4, RZ, 0xc0, !PT ;  /* 0x0000000413ff7812 */ /* 0x000fe4000786c0ff */
[----:B------:R-:W-:Y:S01]  /*1110*/  LEA R190, R4, R7, 0x9 ;  /* 0x0000000704be7211 */ /* 0x000fe200078e48ff */
[----:B------:R-:W-:Y:S01]  /*1120*/  IMAD R22, R9, c[0x0][0x1c4], R22 ;  /* 0x0000710009167a24 */ /* 0x000fe200078e0216 */
[----:B------:R-:W-:Y:S01]  /*1130*/  SHF.R.S32.HI R9, RZ, 0x1f, R13 ;  /* 0x0000001fff097819 */ /* 0x000fe2000001140d */
[----:B------:R-:W-:Y:S01]  /*1140*/  IMAD.WIDE.U32 R26, R27, c[0x0][0x208], R16 ;  /* 0x000082001b1a7a25 */ /* 0x000fe200078e0010 */
[----:B------:R-:W-:-:S02]  /*1150*/  LOP3.LUT P2, RZ, R19, 0x2, RZ, 0xc0, !PT ;  /* 0x0000000213ff7812 */ /* 0x000fc4000784c0ff */
[CC--:B------:R-:W-:Y:S01]  /*1160*/  LEA.HI R21, R83.reuse, R80.reuse, RZ, 0x6 ;  /* 0x0000005053157211 */ /* 0x0c0fe200078f30ff */
[----:B------:R-:W-:Y:S01]  /*1170*/  IMAD.MOV R15, RZ, RZ, -R13 ;  /* 0x000000ffff0f7224 */ /* 0x000fe200078e0a0d */
[----:B------:R-:W-:Y:S01]  /*1180*/  LEA.HI R82, R83, R80, RZ, 0x5 ;  /* 0x0000005053527211 */ /* 0x000fe200078f28ff */
[----:B------:R-:W-:Y:S01]  /*1190*/  IMAD.IADD R27, R27, 0x1, R10 ;  /* 0x000000011b1b7824 */ /* 0x000fe200078e020a */
[----:B------:R-:W-:Y:S01]  /*11a0*/  P2R R11, PR, RZ, 0x2 ;  /* 0x00000002ff0b7803 */ /* 0x000fe20000000000 */
[----:B------:R-:W-:Y:S01]  /*11b0*/  IMAD R10, R9, c[0x0][0x1b0], RZ ;  /* 0x00006c00090a7a24 */ /* 0x000fe200078e02ff */
[----:B------:R-:W-:Y:S01]  /*11c0*/  SHF.R.S32.HI R81, RZ, 0x5, R82 ;  /* 0x00000005ff517819 */ /* 0x000fe20000011452 */
[----:B------:R-:W-:Y:S01]  /*11d0*/  IMAD R15, R15, c[0x0][0x2c4], R8 ;  /* 0x0000b1000f0f7a24 */ /* 0x000fe200078e0208 */
[----:B------:R-:W-:Y:S01]  /*11e0*/  LOP3.LUT P1, RZ, R193, 0x4, RZ, 0xc0, !PT ;  /* 0x00000004c1ff7812 */ /* 0x000fe2000782c0ff */
[----:B------:R-:W-:Y:S01]  /*11f0*/  IMAD.IADD R29, R29, 0x1, R12 ;  /* 0x000000011d1d7824 */ /* 0x000fe200078e020c */
[----:B------:R-:W-:Y:S01]  /*1200*/  ISETP.GE.AND P5, PT, R16, c[0x0][0x1d4], PT ;  /* 0x0000750010007a0c */ /* 0x000fe20003fa6270 */
[----:B------:R-:W-:-:S02]  /*1210*/  IMAD.IADD R25, R25, 0x1, R22 ;  /* 0x0000000119197824 */ /* 0x000fc400078e0216 */
[----:B------:R-:W-:Y:S02]  /*1220*/  IMAD R12, R5, c[0x0][0x210], RZ ;  /* 0x00008400050c7a24 */ /* 0x000fe400078e02ff */
[----:B------:R-:W-:-:S04]  /*1230*/  IMAD.WIDE.U32 R208, R3, c[0x0][0x1e8], R28 ;  /* 0x00007a0003d07a25 */ /* 0x000fc800078e001c */
[C---:B------:R-:W-:Y:S02]  /*1240*/  IMAD R10, R13.reuse, c[0x0][0x1b4], R10 ;  /* 0x00006d000d0a7a24 */ /* 0x040fe400078e020a */
[----:B------:R-:W-:-:S04]  /*1250*/  IMAD.WIDE.U32 R24, R13, c[0x0][0x1b0], R24 ;  /* 0x00006c000d187a25 */ /* 0x000fc800078e0018 */
[----:B------:R-:W-:Y:S02]  /*1260*/  IMAD.IADD R25, R25, 0x1, R10 ;  /* 0x0000000119197824 */ /* 0x000fe400078e020a */
[----:B------:R-:W-:Y:S02]  /*1270*/  IMAD R12, R3, c[0x0][0x214], R12 ;  /* 0x00008500030c7a24 */ /* 0x000fe400078e020c */
[----:B------:R-:W-:-:S04]  /*1280*/  IMAD.WIDE.U32 R24, R15, c[0x0][0x1a8], R24 ;  /* 0x00006a000f187a25 */ /* 0x000fc800078e0018 */
[----:B------:R-:W-:-:S04]  /*1290*/  IMAD.WIDE.U32 R26, R3, c[0x0][0x210], R26 ;  /* 0x00008400031a7a25 */ /* 0x000fc800078e001a */
[----:B------:R-:W-:Y:S02]  /*12a0*/  IMAD.SHL.U32 R19, R19, 0x40, RZ ;  /* 0x0000004013137824 */ /* 0x000fe400078e00ff */
[----:B------:R-:W-:Y:S02]  /*12b0*/  IMAD.SHL.U32 R4, R4, 0x8, RZ ;  /* 0x0000000804047824 */ /* 0x000fe400078e00ff */
[----:B------:R-:W-:Y:S01]  /*12c0*/  IMAD.IADD R13, R27, 0x1, R12 ;  /* 0x000000011b0d7824 */ /* 0x000fe200078e020c */
[----:B------:R-:W-:Y:S01]  /*12d0*/  LOP3.LUT R19, R19, 0x1c0, RZ, 0xc0, !PT ;  /* 0x000001c013137812 */ /* 0x000fe200078ec0ff */
[----:B------:R-:W-:Y:S02]  /*12e0*/  IMAD.MOV.U32 R12, RZ, RZ, R26 ;  /* 0x000000ffff0c7224 */ /* 0x000fe400078e001a */
[----:B------:R-:W-:Y:S01]  /*12f0*/  IMAD.SHL.U32 R21, R21, 0x8, RZ ;  /* 0x0000000815157824 */ /* 0x000fe200078e00ff */
[----:B------:R-:W-:Y:S02]  /*1300*/  LOP3.LUT R4, R19, 0x8, R4, 0xf8, !PT ;  /* 0x0000000813047812 */ /* 0x000fe400078ef804 */
[----:B------:R-:W-:-:S02]  /*1310*/  SHF.R.U32.HI R19, RZ, 0x3, R19 ;  /* 0x00000003ff137819 */ /* 0x000fc40000011613 */
[----:B------:R-:W-:Y:S02]  /*1320*/  LOP3.LUT R202, R202, 0xfffffe00, R21, 0xf8, !PT ;  /* 0xfffffe00caca7812 */ /* 0x000fe400078ef815 */
[----:B------:R-:W-:Y:S02]  /*1330*/  LOP3.LUT R4, R4, R19, RZ, 0x3c, !PT ;  /* 0x0000001304047212 */ /* 0x000fe400078e3cff */
[--C-:B--2---:R-:W-:Y:S01]  /*1340*/  @P0 SHF.R.S32.HI R9, RZ, 0x1f, R6.reuse ;  /* 0x0000001fff090819 */ /* 0x104fe20000011406 */
[----:B------:R-:W-:Y:S02]  /*1350*/  @P0 IMAD.MOV.U32 R8, RZ, RZ, R6 ;  /* 0x000000ffff080224 */ /* 0x000fe400078e0006 */
[----:B------:R-:W-:Y:S01]  /*1360*/  IMAD R6, R5, c[0x0][0x1e8], RZ ;  /* 0x00007a0005067a24 */ /* 0x000fe200078e02ff */
[----:B------:R-:W-:Y:S01]  /*1370*/  SHF.R.S32.HI R5, RZ, 0x1f, R15 ;  /* 0x0000001fff057819 */ /* 0x000fe2000001140f */
[----:B------:R-:W-:Y:S02]  /*1380*/  @!P0 IMAD.MOV.U32 R8, RZ, RZ, R203 ;  /* 0x000000ffff088224 */ /* 0x000fe400078e00cb */
[----:B------:R-:W-:-:S02]  /*1390*/  IMAD R6, R3, c[0x0][0x1ec], R6 ;  /* 0x00007b0003067a24 */ /* 0x000fc400078e0206 */
[----:B------:R-:W-:Y:S01]  /*13a0*/  @!P0 IMAD.MOV.U32 R9, RZ, RZ, R18 ;  /* 0x000000ffff098224 */ /* 0x000fe200078e0012 */
[----:B------:R-:W-:Y:S01]  /*13b0*/  SEL R207, R8, RZ, !P4 ;  /* 0x000000ff08cf7207 */ /* 0x000fe20006000000 */
[----:B------:R-:W-:Y:S02]  /*13c0*/  IMAD.IADD R209, R209, 0x1, R6 ;  /* 0x00000001d1d17824 */ /* 0x000fe400078e0206 */
[----:B------:R-:W-:Y:S01]  /*13d0*/  IMAD R6, R5, c[0x0][0x1a8], RZ ;  /* 0x00006a0005067a24 */ /* 0x000fe200078e02ff */
[----:B------:R-:W-:Y:S01]  /*13e0*/  SEL R8, R9, RZ, !P4 ;  /* 0x000000ff09087207 */ /* 0x000fe20006000000 */
[----:B------:R-:W-:Y:S01]  /*13f0*/  IMAD.SHL.U32 R3, R2, 0x40, RZ ;  /* 0x0000004002037824 */ /* 0x000fe200078e00ff */
[----:B------:R-:W-:Y:S01]  /*1400*/  LEA R9, P0, R24, c[0x0][0x160], 0x1 ;  /* 0x0000580018097a11 */ /* 0x000fe200078008ff */
[----:B------:R-:W-:Y:S01]  /*1410*/  IMAD R6, R15, c[0x0][0x1ac], R6 ;  /* 0x00006b000f067a24 */ /* 0x000fe200078e0206 */
[----:B------:R-:W-:Y:S01]  /*1420*/  LEA.HI R2, R83, R80, RZ, 0x3 ;  /* 0x0000005053027211 */ /* 0x000fe200078f18ff */
[----:B------:R-:W-:Y:S01]  /*1430*/  IMAD.WIDE.U32 R208, R207, c[0x0][0x1f0], R208 ;  /* 0x00007c00cfd07a25 */ /* 0x000fe200078e00d0 */
[----:B------:R-:W-:Y:S01]  /*1440*/  LOP3.LUT R4, R4, 0xfffffe00, R3, 0xf8, !PT ;  /* 0xfffffe0004047812 */ /* 0x000fe200078ef803 */
[----:B------:R1:W2:Y:S01]  /*1450*/  SHFL.IDX PT, R18, R9, RZ, 0x181f ;  /* 0x00181fff09127589 */ /* 0x0002a200000e0000 */
[----:B------:R-:W-:Y:S01]  /*1460*/  LOP3.LUT R5, R2, 0xfffffff8, RZ, 0xc0, !PT ;  /* 0xfffffff802057812 */ /* 0x000fe200078ec0ff */
[----:B------:R-:W-:Y:S01]  /*1470*/  IMAD.IADD R7, R25, 0x1, R6 ;  /* 0x0000000119077824 */ /* 0x000fe200078e0206 */
[----:B------:R-:W-:Y:S01]  /*1480*/  MOV R2, 0x10 ;  /* 0x0000001000027802 */ /* 0x000fe20000000f00 */
[----:B------:R-:W-:Y:S01]  /*1490*/  IMAD R6, R8, c[0x0][0x1f0], RZ ;  /* 0x00007c0008067a24 */ /* 0x000fe200078e02ff */
[----:B------:R-:W-:Y:S01]  /*14a0*/  IADD3 R15, R16, 0x40, RZ ;  /* 0x00000040100f7810 */ /* 0x000fe20007ffe0ff */
[----:B------:R-:W-:Y:S01]  /*14b0*/  IMAD.IADD R10, R80, 0x1, -R5 ;  /* 0x00000001500a7824 */ /* 0x000fe200078e0a05 */
[----:B------:R-:W-:Y:S01]  /*14c0*/  LEA.HI.X R7, R24, c[0x0][0x164], R7, 0x1, P0 ;  /* 0x0000590018077a11 */ /* 0x000fe200000f0c07 */
[----:B------:R-:W-:Y:S01]  /*14d0*/  IMAD R213, R207, c[0x0][0x1f4], R6 ;  /* 0x00007d00cfd57a24 */ /* 0x000fe200078e0206 */
[----:B------:R-:W-:Y:S01]  /*14e0*/  LOP3.LUT P0, RZ, R193, 0x2, RZ, 0xc0, !PT ;  /* 0x00000002c1ff7812 */ /* 0x000fe2000780c0ff */
[----:B------:R-:W-:Y:S01]  /*14f0*/  IMAD R6, R204, c[0x0][0x2c4], RZ ;  /* 0x0000b100cc067a24 */ /* 0x000fe200078e02ff */
[----:B------:R-:W-:Y:S01]  /*1500*/  SEL R2, R2, 0xfffffff0, !P2 ;  /* 0xfffffff002027807 */ /* 0x000fe20005000000 */
[----:B------:R-:W-:Y:S01]  /*1510*/  IMAD.IADD R5, R135, 0x1, R14 ;  /* 0x0000000187057824 */ /* 0x000fe200078e020e */
[----:B------:R1:W3:Y:S01]  /*1520*/  SHFL.IDX PT, R19, R7, RZ, 0x181f ;  /* 0x00181fff07137589 */ /* 0x0002e200000e0000 */
[----:B------:R-:W-:Y:S01]  /*1530*/  IMAD R8, R8, c[0x0][0x218], RZ ;  /* 0x0000860008087a24 */ /* 0x000fe200078e02ff */
[----:B------:R-:W-:Y:S01]  /*1540*/  ISETP.GE.AND P4, PT, R15, c[0x0][0x1d4], PT ;  /* 0x000075000f007a0c */ /* 0x000fe20003f86270 */
[----:B------:R-:W-:-:S02]  /*1550*/  IMAD.MOV.U32 R3, RZ, RZ, 0x20 ;  /* 0x00000020ff037424 */ /* 0x000fc400078e00ff */
[----:B------:R-:W-:Y:S02]  /*1560*/  IMAD R211, R207, c[0x0][0x21c], R8 ;  /* 0x00008700cfd37a24 */ /* 0x000fe400078e0208 */
[----:B------:R-:W-:Y:S01]  /*1570*/  IMAD.SHL.U32 R10, R10, 0x8, RZ ;  /* 0x000000080a0a7824 */ /* 0x000fe200078e00ff */
[----:B------:R-:W-:Y:S01]  /*1580*/  SEL R3, R3, 0xffffffe0, !P3 ;  /* 0xffffffe003037807 */ /* 0x000fe20005800000 */
[----:B------:R-:W-:Y:S01]  /*1590*/  IMAD.WIDE.U32 R206, R207, c[0x0][0x218], R12 ;  /* 0x00008600cfce7a25 */ /* 0x000fe200078e000c */
[----:B------:R-:W-:Y:S02]  /*15a0*/  @P0 LOP3.LUT R0, R0, 0x10, RZ, 0xfc, !PT ;  /* 0x0000001000000812 */ /* 0x000fe400078efcff */
[----:B------:R-:W-:Y:S01]  /*15b0*/  ISETP.GE.AND P0, PT, R5, R6, PT ;  /* 0x000000060500720c */ /* 0x000fe20003f06270 */
[----:B------:R-:W-:Y:S01]  /*15c0*/  IMAD.IADD R213, R209, 0x1, R213 ;  /* 0x00000001d1d57824 */ /* 0x000fe200078e02d5 */
[----:B------:R-:W-:Y:S01]  /*15d0*/  ISETP.GE.AND P2, PT, R10, c[0x0][0x198], PT ;  /* 0x000066000a007a0c */ /* 0x000fe20003f46270 */
[----:B------:R-:W-:Y:S01]  /*15e0*/  IMAD.IADD R211, R207, 0x1, R211 ;  /* 0x00000001cfd37824 */ /* 0x000fe200078e02d3 */
[----:B------:R-:W-:-:S09]  /*15f0*/  ISETP.GE.AND P3, PT, R15, c[0x0][0x198], PT ;  /* 0x000066000f007a0c */ /* 0x000fd20003f66270 */
[----:B------:R-:W-:Y:S05]  /*1600*/  @P0 BRA `(.L_x_865) ;  /* 0x0000011000000947 */ /* 0x000fea0003800000 */
[C---:B-123--:R-:W-:Y:S02]  /*1610*/  IADD3 R0, R10.reuse, 0x80, RZ ;  /* 0x000000800a007810 */ /* 0x04efe40007ffe0ff */
[----:B------:R-:W-:Y:S02]  /*1620*/  SHF.R.S32.HI R8, RZ, 0x1f, R15 ;  /* 0x0000001fff087819 */ /* 0x000fe4000001140f */
[----:B------:R-:W-:Y:S02]  /*1630*/  LEA R20, P0, R10, R18, 0x1 ;  /* 0x000000120a147211 */ /* 0x000fe400078008ff */
[----:B------:R-:W-:Y:S02]  /*1640*/  SHF.R.S32.HI R13, RZ, 0x1f, R0 ;  /* 0x0000001fff0d7819 */ /* 0x000fe40000011400 */
[----:B------:R-:W-:Y:S02]  /*1650*/  LEA.HI R8, R8, R15, RZ, 0x3 ;  /* 0x0000000f08087211 */ /* 0x000fe400078f18ff */
[----:B------:R-:W-:-:S02]  /*1660*/  LEA.HI.X R21, R10, R19, R17, 0x1, P0 ;  /* 0x000000130a157211 */ /* 0x000fc400000f0c11 */
        /* <DEDUP_REMOVED lines=11> */
.L_x_865:
[----:B-123--:R-:W-:Y:S05]  /*1720*/  BSYNC B0 ;  /* 0x0000000000007941 */ /* 0x00efea0003800000 */
.L_x_864:
[----:B------:R-:W-:Y:S01]  /*1730*/  IADD3 R13, R5, 0x20, RZ ;  /* 0x00000020050d7810 */ /* 0x000fe20007ffe0ff */
[----:B------:R1:W2:Y:S01]  /*1740*/  SHFL.IDX PT, R19, R7, 0x1, 0x181f ;  /* 0x00381f0007137f89 */ /* 0x0002a200000e0000 */
[----:B------:R-:W-:Y:S02]  /*1750*/  BSSY B0, `(.L_x_866) ;  /* 0x0000015000007945 */ /* 0x000fe40003800000 */
[----:B------:R-:W-:Y:S01]  /*1760*/  ISETP.GE.AND P0, PT, R13, R6, PT ;  /* 0x000000060d00720c */ /* 0x000fe20003f06270 */
[----:B------:R1:W3:-:S12]  /*1770*/  SHFL.IDX PT, R18, R9, 0x1, 0x181f ;  /* 0x00381f0009127f89 */ /* 0x0002d800000e0000 */
[----:B------:R-:W-:Y:S05]  /*1780*/  @P0 BRA `(.L_x_867) ;  /* 0x0000011000000947 */ /* 0x000fea0003800000 */
[----:B------:R-:W-:Y:S01]  /*1790*/  IADD3 R13, R10, 0x80, RZ ;  /* 0x000000800a0d7810 */ /* 0x000fe20007ffe0ff */
[----:B------:R-:W-:Y:S01]  /*17a0*/  IMAD.SHL.U32 R12, R202, 0x2, RZ ;  /* 0x00000002ca0c7824 */ /* 0x000fe200078e00ff */
[----:B------:R-:W-:Y:S02]  /*17b0*/  SHF.R.S32.HI R8, RZ, 0x1f, R15 ;  /* 0x0000001fff087819 */ /* 0x000fe4000001140f */
[----:B---3--:R-:W-:Y:S02]  /*17c0*/  LEA R20, P0, R10, R18, 0x1 ;  /* 0x000000120a147211 */ /* 0x008fe400078008ff */
[----:B------:R-:W-:Y:S02]  /*17d0*/  SHF.R.S32.HI R0, RZ, 0x1f, R13 ;  /* 0x0000001fff007819 */ /* 0x000fe4000001140d */
[----:B------:R-:W-:Y:S02]  /*17e0*/  LEA.HI R8, R8, R15, RZ, 0x3 ;  /* 0x0000000f08087211 */ /* 0x000fe400078f18ff */
[----:B--2---:R-:W-:-:S02]  /*17f0*/  LEA.HI.X R21, R10, R19, R17, 0x1, P0 ;  /* 0x000000130a157211 */ /* 0x004fc400000f0c11 */
[----:B------:R-:W-:Y:S02]  /*1800*/  LEA.HI R0, R0, R13, RZ, 0x3 ;  /* 0x0000000d00007211 */ /* 0x000fe400078f18ff */
[----:B------:R-:W-:Y:S01]  /*1810*/  ISETP.NE.AND P0, PT, R11, RZ, PT ;  /* 0x000000ff0b00720c */ /* 0x000fe20003f05270 */
[----:B------:R-:W-:Y:S01]  /*1820*/  @!PT LDS RZ, [RZ] ;  /* 0x00000000fffff984 */ /* 0x000fe20000000800 */
[----:B------:R2:W-:Y:S01]  /*1830*/  LDGSTS.E.BYPASS.LTC128B.128 [R12+0x19100], [R20.64], !P2 ;  /* 0x19100000140c7fae */ /* 0x0005e2000d101d48 */
[----:B------:R-:W-:Y:S02]  /*1840*/  LOP3.LUT R8, R8, 0xfffffff8, RZ, 0xc0, !PT ;  /* 0xfffffff808087812 */ /* 0x000fe400078ec0ff */
[----:B------:R-:W-:-:S03]  /*1850*/  LOP3.LUT R0, R0, 0xfffffff8, RZ, 0xc0, !PT ;  /* 0xfffffff800007812 */ /* 0x000fc600078ec0ff */
[----:B------:R-:W-:-:S04]  /*1860*/  IMAD.WIDE R22, R8, 0x2, R18 ;  /* 0x0000000208167825 */ /* 0x000fc800078e0212 */
[----:B------:R-:W-:Y:S01]  /*1870*/  IMAD.WIDE R18, R0, 0x2, R18 ;  /* 0x0000000200127825 */ /* 0x000fe200078e0212 */
[----:B------:R2:W-:Y:S04]  /*1880*/  LDGSTS.E.BYPASS.LTC128B.128 [R12+0x1d100], [R22.64], !P3 ;  /* 0x1d100000160c7fae */ /* 0x0005e8000d901d48 */
[----:B------:R2:W-:Y:S02]  /*1890*/  LDGSTS.E.BYPASS.LTC128B.128 [R12+0x21100], [R18.64], !P0 ;  /* 0x21100000120c7fae */ /* 0x0005e4000c101d48 */
.L_x_867:
[----:B------:R-:W-:Y:S05]  /*18a0*/  BSYNC B0 ;  /* 0x0000000000007941 */ /* 0x000fea0003800000 */
.L_x_866:
[----:B------:R-:W-:Y:S01]  /*18b0*/  IADD3 R13, R5, 0x40, RZ ;  /* 0x00000040050d7810 */ /* 0x000fe20007ffe0ff */
[----:B--2---:R2:W4:Y:S01]  /*18c0*/  SHFL.IDX PT, R19, R7, 0x2, 0x181f ;  /* 0x00581f0007137f89 */ /* 0x00452200000e0000 */
[----:B------:R-:W-:Y:S02]  /*18d0*/  BSSY B0, `(.L_x_868) ;  /* 0x0000015000007945 */ /* 0x000fe40003800000 */
[----:B------:R-:W-:Y:S01]  /*18e0*/  ISETP.GE.AND P0, PT, R13, R6, PT ;  /* 0x000000060d00720c */ /* 0x000fe20003f06270 */
[----:B---3--:R2:W3:-:S12]  /*18f0*/  SHFL.IDX PT, R18, R9, 0x2, 0x181f ;  /* 0x00581f0009127f89 */ /* 0x0084d800000e0000 */
[----:B------:R-:W-:Y:S05]  /*1900*/  @P0 BRA `(.L_x_869) ;  /* 0x0000011000000947 */ /* 0x000fea0003800000 */
[----:B------:R-:W-:Y:S01]  /*1910*/  IADD3 R13, R10, 0x80, RZ ;  /* 0x000000800a0d7810 */ /* 0x000fe20007ffe0ff */
[----:B------:R-:W-:Y:S01]  /*1920*/  IMAD.SHL.U32 R12, R202, 0x2, RZ ;  /* 0x00000002ca0c7824 */ /* 0x000fe200078e00ff */
[----:B------:R-:W-:Y:S02]  /*1930*/  SHF.R.S32.HI R8, RZ, 0x1f, R15 ;  /* 0x0000001fff087819 */ /* 0x000fe4000001140f */
[----:B---3--:R-:W-:Y:S02]  /*1940*/  LEA R20, P0, R10, R18, 0x1 ;  /* 0x000000120a147211 */ /* 0x008fe400078008ff */
[----:B------:R-:W-:Y:S02]  /*1950*/  SHF.R.S32.HI R0, RZ, 0x1f, R13 ;  /* 0x0000001fff007819 */ /* 0x000fe4000001140d */
[----:B------:R-:W-:Y:S02]  /*1960*/  LEA.HI R8, R8, R15, RZ, 0x3 ;  /* 0x0000000f08087211 */ /* 0x000fe400078f18ff */
[----:B----4-:R-:W-:-:S02]  /*1970*/  LEA.HI.X R21, R10, R19, R17, 0x1, P0 ;  /* 0x000000130a157211 */ /* 0x010fc400000f0c11 */
        /* <DEDUP_REMOVED lines=10> */
.L_x_869:
[----:B------:R-:W-:Y:S05]  /*1a20*/  BSYNC B0 ;  /* 0x0000000000007941 */ /* 0x000fea0003800000 */
.L_x_868:
[----:B---3--:R3:W5:Y:S01]  /*1a30*/  SHFL.IDX PT, R18, R9, 0x3, 0x181f ;  /* 0x00781f0009127f89 */ /* 0x00876200000e0000 */
[----:B------:R-:W-:Y:S01]  /*1a40*/  IADD3 R5, R5, 0x60, RZ ;  /* 0x0000006005057810 */ /* 0x000fe20007ffe0ff */
[----:B------:R-:W-:Y:S01]  /*1a50*/  IMAD.SHL.U32 R144, R202, 0x2, RZ ;  /* 0x00000002ca907824 */ /* 0x000fe200078e00ff */
[----:B------:R-:W-:Y:S01]  /*1a60*/  P2R R0, PR, RZ, 0x40 ;  /* 0x00000040ff007803 */ /* 0x000fe20000000000 */
[----:B----4-:R-:W4:Y:S01]  /*1a70*/  SHFL.IDX PT, R19, R7, 0x3, 0x181f ;  /* 0x00781f0007137f89 */ /* 0x010f2200000e0000 */
[----:B------:R-:W-:Y:S01]  /*1a80*/  ISETP.GE.AND P0, PT, R5, R6, PT ;  /* 0x000000060500720c */ /* 0x000fe20003f06270 */
[----:B------:R-:W-:Y:S01]  /*1a90*/  IMAD.MOV.U32 R6, RZ, RZ, 0x6 ;  /* 0x00000006ff067424 */ /* 0x000fe200078e00ff */
[----:B------:R-:W-:Y:S01]  /*1aa0*/  IADD3 R12, R10, 0x80, RZ ;  /* 0x000000800a0c7810 */ /* 0x000fe20007ffe0ff */
[----:B------:R-:W-:Y:S01]  /*1ab0*/  IMAD.MOV.U32 R210, RZ, RZ, R206 ;  /* 0x000000ffffd27224 */ /* 0x000fe200078e00ce */
[----:B------:R-:W-:Y:S01]  /*1ac0*/  P2R R8, PR, RZ, 0x2 ;  /* 0x00000002ff087803 */ /* 0x000fe20000000000 */
[----:B------:R-:W-:Y:S01]  /*1ad0*/  IMAD.MOV.U32 R201, RZ, RZ, c[0x0][0x1e0] ;  /* 0x00007800ffc97624 */ /* 0x000fe200078e00ff */
[----:B------:R-:W-:Y:S01]  /*1ae0*/  ISETP.NE.AND P1, PT, R11, RZ, PT ;  /* 0x000000ff0b00720c */ /* 0x000fe20003f25270 */
[----:B------:R-:W-:Y:S01]  /*1af0*/  IMAD.MOV.U32 R11, RZ, RZ, c[0x0][0x208] ;  /* 0x00008200ff0b7624 */ /* 0x000fe200078e00ff */
[----:B------:R-:W-:Y:S01]  /*1b00*/  IADD3 R21, R133, -0x1, RZ ;  /* 0xffffffff85157810 */ /* 0x000fe20007ffe0ff */
[----:B------:R-:W-:Y:S01]  /*1b10*/  IMAD.MOV.U32 R212, RZ, RZ, R208 ;  /* 0x000000ffffd47224 */ /* 0x000fe200078e00d0 */
[----:B------:R-:W-:Y:S01]  /*1b20*/  ULDC UR6, c[0x0][0x324] ;  /* 0x0000c90000067ab9 */ /* 0x000fe20000000800 */
[----:B------:R-:W-:Y:S01]  /*1b30*/  IMAD.MOV.U32 R198, RZ, RZ, 0x5 ;  /* 0x00000005ffc67424 */ /* 0x000fe200078e00ff */
[----:B------:R-:W-:Y:S01]  /*1b40*/  ULOP3.LUT UR6, URZ, UR6, URZ, 0x33, !UPT ;  /* 0x000000063f067292 */ /* 0x000fe2000f8e333f */
[----:B------:R-:W-:Y:S01]  /*1b50*/  IMAD.SHL.U32 R199, R11, 0x20, RZ ;  /* 0x000000200bc77824 */ /* 0x000fe200078e00ff */
[----:B------:R-:W-:Y:S01]  /*1b60*/  IADD3 R215, R144, 0x100, RZ ;  /* 0x0000010090d77810 */ /* 0x000fe20007ffe0ff */
[----:B------:R-:W-:Y:S01]  /*1b70*/  IMAD.MOV.U32 R134, RZ, RZ, 0x40 ;  /* 0x00000040ff867424 */ /* 0x000fe200078e00ff */
[-C--:B------:R-:W-:Y:S01]  /*1b80*/  SHF.L.U64.HI R200, R201, R198.reuse, c[0x0][0x1e4] ;  /* 0x00007900c9c87619 */ /* 0x080fe200000102c6 */
[----:B------:R-:W-:Y:S01]  /*1b90*/  IMAD.SHL.U32 R77, R199, 0x2, RZ ;  /* 0x00000002c74d7824 */ /* 0x000fe200078e00ff */
[C---:B------:R-:W-:Y:S01]  /*1ba0*/  SHF.L.U64.HI R198, R11.reuse, R198, c[0x0][0x20c] ;  /* 0x000083000bc67619 */ /* 0x040fe200000102c6 */
[----:B-123--:R-:W-:Y:S01]  /*1bb0*/  IMAD.SHL.U32 R9, R11, 0x40, RZ ;  /* 0x000000400b097824 */ /* 0x00efe200078e00ff */
[----:B-----5:R-:W-:Y:S01]  /*1bc0*/  @!P0 LEA R16, P6, R10, R18, 0x1 ;  /* 0x000000120a108211 */ /* 0x020fe200078c08ff */
[----:B------:R-:W-:-:S02]  /*1bd0*/  IMAD.SHL.U32 R190, R190, 0x2, RZ ;  /* 0x00000002bebe7824 */ /* 0x000fc400078e00ff */
[----:B------:R-:W-:Y:S01]  /*1be0*/  IMAD.MOV.U32 R191, RZ, RZ, 0x20 ;  /* 0x00000020ffbf7424 */ /* 0x000fe200078e00ff */
[----:B----4-:R-:W-:Y:S01]  /*1bf0*/  @!P0 LEA.HI.X R17, R10, R19, R17, 0x1, P6 ;  /* 0x000000130a118211 */ /* 0x010fe200030f0c11 */
[----:B------:R-:W-:Y:S01]  /*1c00*/  IMAD.SHL.U32 R189, R2, 0x2, RZ ;  /* 0x0000000202bd7824 */ /* 0x000fe200078e00ff */
[----:B------:R-:W-:Y:S02]  /*1c10*/  ISETP.NE.AND P6, PT, R0, RZ, PT ;  /* 0x000000ff0000720c */ /* 0x000fe40003fc5270 */
[----:B------:R-:W-:Y:S01]  /*1c20*/  @!P0 SHF.R.S32.HI R0, RZ, 0x1f, R15 ;  /* 0x0000001fff008819 */ /* 0x000fe2000001140f */
[----:B------:R-:W-:Y:S01]  /*1c30*/  @!PT LDS RZ, [RZ] ;  /* 0x00000000fffff984 */ /* 0x000fe20000000800 */
[----:B------:R1:W-:Y:S03]  /*1c40*/  @!P0 LDGSTS.E.BYPASS.LTC128B.128 [R144+0x1b100], [R16.64], !P2 ;  /* 0x1b10000010908fae */ /* 0x0003e6000d101d48 */
[----:B------:R-:W-:Y:S02]  /*1c50*/  @!P0 LEA.HI R5, R0, R15, RZ, 0x3 ;  /* 0x0000000f00058211 */ /* 0x000fe400078f18ff */
[----:B------:R-:W-:-:S02]  /*1c60*/  SHF.R.S32.HI R0, RZ, 0x1f, R21 ;  /* 0x0000001fff007819 */ /* 0x000fc40000011415 */
[----:B------:R-:W-:-:S05]  /*1c70*/  @!P0 LOP3.LUT R5, R5, 0xfffffff8, RZ, 0xc0, !PT ;  /* 0xfffffff805058812 */ /* 0x000fca00078ec0ff */
[----:B------:R-:W-:Y:S01]  /*1c80*/  @!P0 IMAD.WIDE R22, R5, 0x2, R18 ;  /* 0x0000000205168825 */ /* 0x000fe200078e0212 */
[----:B------:R-:W-:-:S04]  /*1c90*/  @!P0 SHF.R.S32.HI R5, RZ, 0x1f, R12 ;  /* 0x0000001fff058819 */ /* 0x000fc8000001140c */
[----:B------:R-:W-:Y:S01]  /*1ca0*/  @!P0 LEA.HI R5, R5, R12, RZ, 0x3 ;  /* 0x0000000c05058211 */ /* 0x000fe200078f18ff */
[----:B------:R2:W-:Y:S03]  /*1cb0*/  @!P0 LDGSTS.E.BYPASS.LTC128B.128 [R144+0x1f100], [R22.64], !P3 ;  /* 0x1f10000016908fae */ /* 0x0005e6000d901d48 */
[----:B------:R-:W-:-:S05]  /*1cc0*/  @!P0 LOP3.LUT R5, R5, 0xfffffff8, RZ, 0xc0, !PT ;  /* 0xfffffff805058812 */ /* 0x000fca00078ec0ff */
[----:B------:R-:W-:Y:S01]  /*1cd0*/  @!P0 IMAD.WIDE R18, R5, 0x2, R18 ;  /* 0x0000000205128825 */ /* 0x000fe200078e0212 */
[----:B-1----:R-:W-:Y:S02]  /*1ce0*/  SHF.L.U64.HI R16, R11, R6, c[0x0][0x20c] ;  /* 0x000083000b107619 */ /* 0x002fe40000010206 */
[----:B------:R-:W-:Y:S02]  /*1cf0*/  SHF.L.U64.HI R11, R199, 0x1, R198 ;  /* 0x00000001c70b7819 */ /* 0x000fe400000102c6 */
[----:B------:R1:W-:Y:S01]  /*1d00*/  @!P0 LDGSTS.E.BYPASS.LTC128B.128 [R144+0x23100], [R18.64], !P1 ;  /* 0x2310000012908fae */ /* 0x0003e2000c901d48 */
[----:B------:R-:W-:-:S03]  /*1d10*/  IMAD R5, R16, R21, RZ ;  /* 0x0000001510057224 */ /* 0x000fc600078e02ff */
[----:B------:R-:W0:Y:S01]  /*1d20*/  LDGDEPBAR ;  /* 0x00000000000079af */ /* 0x000e220000000000 */
[-C--:B------:R-:W-:Y:S02]  /*1d30*/  IMAD R5, R0, R9.reuse, R5 ;  /* 0x0000000900057224 */ /* 0x080fe400078e0205 */
[----:B--2---:R-:W-:-:S04]  /*1d40*/  IMAD.WIDE.U32 R22, R21, R9, R210 ;  /* 0x0000000915167225 */ /* 0x004fc800078e00d2 */
[----:B------:R-:W-:Y:S01]  /*1d50*/  IMAD.IADD R5, R23, 0x1, R5 ;  /* 0x0000000117057824 */ /* 0x000fe200078e0205 */
[----:B------:R-:W-:Y:S01]  /*1d60*/  BAR.SYNC.DEFER_BLOCKING 0x0 ;  /* 0x0000000000007b1d */ /* 0x000fe20000010000 */
[----:B-1----:R-:W-:-:S04]  /*1d70*/  LEA R18, P0, R22, c[0x0][0x1f8], 0x1 ;  /* 0x00007e0016127a11 */ /* 0x002fc800078008ff */
[----:B------:R-:W-:Y:S02]  /*1d80*/  LEA.HI.X R19, R22, c[0x0][0x1fc], R5, 0x1, P0 ;  /* 0x00007f0016137a11 */ /* 0x000fe400000f0c05 */
[----:B------:R-:W-:-:S13]  /*1d90*/  ISETP.GT.AND P0, PT, R21, R194, PT ;  /* 0x000000c21500720c */ /* 0x000fda0003f04270 */
[----:B------:R-:W-:-:S04]  /*1da0*/  @P0 IADD3 R7, R133, -0x2, RZ ;  /* 0xfffffffe85070810 */ /* 0x000fc80007ffe0ff */
[----:B------:R-:W-:Y:S01]  /*1db0*/  @P0 SHF.R.S32.HI R5, RZ, 0x1f, R7 ;  /* 0x0000001fff050819 */ /* 0x000fe20000011407 */
[----:B------:R-:W-:Y:S02]  /*1dc0*/  @P0 IMAD R16, R16, R7, RZ ;  /* 0x0000000710100224 */ /* 0x000fe400078e02ff */
[----:B------:R-:W-:-:S04]  /*1dd0*/  @P0 IMAD.WIDE.U32 R22, R7, R9, R210 ;  /* 0x0000000907160225 */ /* 0x000fc800078e00d2 */
[----:B------:R-:W-:Y:S01]  /*1de0*/  @P0 IMAD R5, R5, R9, R16 ;  /* 0x0000000905050224 */ /* 0x000fe200078e0210 */
[----:B------:R-:W-:Y:S01]  /*1df0*/  @P0 LEA R48, P2, R22, c[0x0][0x1f8], 0x1 ;  /* 0x00007e0016300a11 */ /* 0x000fe200078408ff */
[----:B------:R-:W-:Y:S01]  /*1e00*/  IMAD.SHL.U32 R7, R201, 0x40, RZ ;  /* 0x00000040c9077824 */ /* 0x000fe200078e00ff */
[----:B------:R-:W-:Y:S01]  /*1e10*/  @P0 IADD3 R16, R133, -0x2, RZ ;  /* 0xfffffffe85100810 */ /* 0x000fe20007ffe0ff */
[----:B------:R-:W-:-:S03]  /*1e20*/  @P0 IMAD.IADD R5, R23, 0x1, R5 ;  /* 0x0000000117050824 */ /* 0x000fc600078e0205 */
[----:B------:R-:W-:Y:S02]  /*1e30*/  @P0 SHF.R.S32.HI R9, RZ, 0x1f, R16 ;  /* 0x0000001fff090819 */ /* 0x000fe40000011410 */
[----:B------:R-:W-:Y:S01]  /*1e40*/  @P0 LEA.HI.X R49, R22, c[0x0][0x1fc], R5, 0x1, P2 ;  /* 0x00007f0016310a11 */ /* 0x000fe200010f0c05 */
[----:B------:R-:W-:Y:S01]  /*1e50*/  @P0 IMAD.WIDE.U32 R22, R16, R7, R212 ;  /* 0x0000000710160225 */ /* 0x000fe200078e00d4 */
[----:B------:R-:W-:-:S03]  /*1e60*/  SHF.L.U64.HI R5, R201, R6, c[0x0][0x1e4] ;  /* 0x00007900c9057619 */ /* 0x000fc60000010206 */
[----:B------:R-:W-:Y:S02]  /*1e70*/  IMAD.SHL.U32 R201, R201, 0x20, RZ ;  /* 0x00000020c9c97824 */ /* 0x000fe400078e00ff */
[C---:B------:R-:W-:Y:S01]  /*1e80*/  @P0 IMAD R6, R5.reuse, R16, RZ ;  /* 0x0000001005060224 */ /* 0x040fe200078e02ff */
[----:B------:R-:W-:Y:S01]  /*1e90*/  @P0 LEA R16, P2, R22, c[0x0][0x1c8], 0x1 ;  /* 0x0000720016100a11 */ /* 0x000fe200078408ff */
[----:B------:R-:W-:Y:S02]  /*1ea0*/  IMAD R13, R5, R21, RZ ;  /* 0x00000015050d7224 */ /* 0x000fe400078e02ff */
[-C--:B------:R-:W-:Y:S01]  /*1eb0*/  @P0 IMAD R6, R9, R7.reuse, R6 ;  /* 0x0000000709060224 */ /* 0x080fe200078e0206 */
[----:B------:R-:W-:Y:S01]  /*1ec0*/  P2R R9, PR, RZ, 0x1 ;  /* 0x00000001ff097803 */ /* 0x000fe20000000000 */
[----:B------:R-:W-:Y:S02]  /*1ed0*/  IMAD R13, R0, R7, R13 ;  /* 0x00000007000d7224 */ /* 0x000fe400078e020d */
[----:B------:R-:W-:-:S05]  /*1ee0*/  @P0 IMAD.IADD R6, R23, 0x1, R6 ;  /* 0x0000000117060824 */ /* 0x000fca00078e0206 */
[----:B------:R-:W-:Y:S01]  /*1ef0*/  @P0 LEA.HI.X R17, R22, c[0x0][0x1cc], R6, 0x1, P2 ;  /* 0x0000730016110a11 */ /* 0x000fe200010f0c06 */
[C---:B------:R-:W-:Y:S02]  /*1f00*/  IMAD.SHL.U32 R6, R21.reuse, 0x40, RZ ;  /* 0x0000004015067824 */ /* 0x040fe400078e00ff */
[----:B------:R-:W-:-:S03]  /*1f10*/  IMAD.WIDE.U32 R20, R21, R7, R212 ;  /* 0x0000000715147225 */ /* 0x000fc600078e00d4 */
[----:B------:R-:W-:Y:S01]  /*1f20*/  IADD3 R0, -R6, R195, -R14 ;  /* 0x000000c306007210 */ /* 0x000fe20007ffe90e */
[----:B------:R-:W-:-:S03]  /*1f30*/  IMAD.IADD R13, R21, 0x1, R13 ;  /* 0x00000001150d7824 */ /* 0x000fc600078e020d */
[----:B------:R-:W-:-:S13]  /*1f40*/  ISETP.GE.AND P3, PT, R0, 0x1, PT ;  /* 0x000000010000780c */ /* 0x000fda0003f66270 */
[----:B------:R-:W-:-:S04]  /*1f50*/  @P3 LEA R22, P2, R20, c[0x0][0x1c8], 0x1 ;  /* 0x0000720014163a11 */ /* 0x000fc800078408ff */
[----:B------:R-:W-:Y:S02]  /*1f60*/  @P3 LEA.HI.X R23, R20, c[0x0][0x1cc], R13, 0x1, P2 ;  /* 0x0000730014173a11 */ /* 0x000fe400010f0c0d */
[----:B------:R-:W-:-:S03]  /*1f70*/  ISETP.GT.AND P2, PT, R0, 0x20, PT ;  /* 0x000000200000780c */ /* 0x000fc60003f44270 */
[----:B------:R-:W-:Y:S01]  /*1f80*/  @!PT LDS RZ, [RZ] ;  /* 0x00000000fffff984 */ /* 0x000fe20000000800 */
[----:B------:R-:W-:Y:S01]  /*1f90*/  @!PT LDS RZ, [RZ] ;  /* 0x00000000fffff984 */ /* 0x000fe20000000800 */
[----:B------:R-:W-:Y:S01]  /*1fa0*/  @!PT LDS RZ, [RZ] ;  /* 0x00000000fffff984 */ /* 0x000fe20000000800 */
[----:B------:R1:W-:Y:S04]  /*1fb0*/  @P3 LDGSTS.E.BYPASS.LTC128B.128 [R144+0xc100], [R22.64], !P5 ;  /* 0x0c10000016903fae */ /* 0x0003e8000e901d48 */
[----:B------:R1:W-:Y:S04]  /*1fc0*/  @P3 LDGSTS.E.BYPASS.LTC128B.128 [R144+0xe100], [R22.64+0x80], !P4 ;  /* 0x0e10008016903fae */ /* 0x0003e8000e101d48 */
[----:B------:R1:W-:Y:S01]  /*1fd0*/  @P3 LDGSTS.E.BYPASS.LTC128B.128 [R144+0x10100], [R22.64+0x100], !P6 ;  /* 0x1010010016903fae */ /* 0x0003e2000f101d48 */
[----:B------:R-:W-:Y:S02]  /*1fe0*/  ISETP.GE.AND P3, PT, R15, c[0x0][0x1d4], PT ;  /* 0x000075000f007a0c */ /* 0x000fe40003f66270 */
[----:B------:R-:W-:-:S04]  /*1ff0*/  @P2 IADD3 R14, P1, R201, R20, RZ ;  /* 0x00000014c90e2210 */ /* 0x000fc80007f3e0ff */
[----:B------:R-:W-:Y:S01]  /*2000*/  @P2 LEA R20, P0, R14, c[0x0][0x1c8], 0x1 ;  /* 0x000072000e142a11 */ /* 0x000fe200078008ff */
[----:B------:R-:W-:Y:S01]  /*2010*/  @P2 IMAD.X R13, R200, 0x1, R13, P1 ;  /* 0x00000001c80d2824 */ /* 0x000fe200008e060d */
[----:B------:R-:W-:-:S04]  /*2020*/  ISETP.GE.AND P1, PT, R10, c[0x0][0x1d4], PT ;  /* 0x000075000a007a0c */ /* 0x000fc80003f26270 */
[----:B------:R-:W-:-:S05]  /*2030*/  @P2 LEA.HI.X R21, R14, c[0x0][0x1cc], R13, 0x1, P0 ;  /* 0x000073000e152a11 */ /* 0x000fca00000f0c0d */
[----:B------:R1:W-:Y:S04]  /*2040*/  @P2 LDGSTS.E.BYPASS.LTC128B.128 [R144+0xd100], [R20.64], !P5 ;  /* 0x0d10000014902fae */ /* 0x0003e8000e901d48 */
[----:B------:R1:W-:Y:S04]  /*2050*/  @P2 LDGSTS.E.BYPASS.LTC128B.128 [R144+0xf100], [R20.64+0x80], !P4 ;  /* 0x0f10008014902fae */ /* 0x0003e8000e101d48 */
[----:B------:R1:W-:Y:S01]  /*2060*/  @P2 LDGSTS.E.BYPASS.LTC128B.128 [R144+0x11100], [R20.64+0x100], !P6 ;  /* 0x1110010014902fae */ /* 0x0003e2000f101d48 */
[C---:B------:R-:W-:Y:S02]  /*2070*/  ISETP.LT.OR P2, PT, R0.reuse, 0x1, P1 ;  /* 0x000000010000780c */ /* 0x040fe40000f41670 */
[C---:B------:R-:W-:Y:S01]  /*2080*/  ISETP.LT.OR P1, PT, R0.reuse, 0x21, P1 ;  /* 0x000000210000780c */ /* 0x040fe20000f21670 */
[----:B------:R-:W0:Y:S10]  /*2090*/  LDGDEPBAR ;  /* 0x00000000000079af */ /* 0x000e340000000000 */
[----:B------:R2:W-:Y:S01]  /*20a0*/  LDGSTS.E.BYPASS.LTC128B.128 [R144+0x100], [R18.64], !P2 ;  /* 0x0010000012907fae */ /* 0x0005e2000d101d48 */
[----:B------:R-:W-:-:S02]  /*20b0*/  ISETP.LT.OR P2, PT, R0, 0x1, P3 ;  /* 0x000000010000780c */ /* 0x000fc40001f41670 */
[----:B------:R-:W-:-:S11]  /*20c0*/  ISETP.LT.OR P3, PT, R0, 0x21, P3 ;  /* 0x000000210000780c */ /* 0x000fd60001f61670 */
[----:B------:R2:W-:Y:S01]  /*20d0*/  LDGSTS.E.BYPASS.LTC128B.128 [R144+0x2100], [R18.64+0x80], !P2 ;  /* 0x0210008012907fae */ /* 0x0005e2000d101d48 */
[----:B------:R-:W-:-:S04]  /*20e0*/  ISETP.GE.AND P2, PT, R12, c[0x0][0x1d4], PT ;  /* 0x000075000c007a0c */ /* 0x000fc80003f46270 */
[C---:B------:R-:W-:Y:S02]  /*20f0*/  ISETP.LT.OR P0, PT, R0.reuse, 0x1, P2 ;  /* 0x000000010000780c */ /* 0x040fe40001701670 */
[----:B------:R-:W-:Y:S01]  /*2100*/  ISETP.LT.OR P2, PT, R0, 0x21, P2 ;  /* 0x000000210000780c */ /* 0x000fe20001741670 */
[----:B------:R-:W-:-:S04]  /*2110*/  IMAD R0, R81, 0x400, R4 ;  /* 0x0000040051007824 */ /* 0x000fc800078e0204 */
[C---:B------:R-:W-:Y:S01]  /*2120*/  IMAD.SHL.U32 R56, R0.reuse, 0x2, RZ ;  /* 0x0000000200387824 */ /* 0x040fe200078e00ff */
[----:B------:R-:W-:-:S05]  /*2130*/  LEA R192, R0, 0x18100, 0x1 ;  /* 0x0001810000c07811 */ /* 0x000fca00078e08ff */
[----:B------:R2:W-:Y:S01]  /*2140*/  LDGSTS.E.BYPASS.LTC128B.128 [R144+0x4100], [R18.64+0x100], !P0 ;  /* 0x0410010012907fae */ /* 0x0005e2000c101d48 */
[----:B------:R-:W-:Y:S01]  /*2150*/  IADD3 R12, P0, R77, R18, RZ ;  /* 0x000000124d0c7210 */ /* 0x000fe20007f1e0ff */
[----:B------:R-:W-:Y:S02]  /*2160*/  IMAD.IADD R188, R192, 0x1, R189 ;  /* 0x00000001c0bc7824 */ /* 0x000fe400078e02bd */
[----:B------:R-:W-:Y:S02]  /*2170*/  IMAD R187, R3, 0x2, R192 ;  /* 0x0000000203bb7824 */ /* 0x000fe400078e02c0 */
[----:B------:R-:W-:Y:S01]  /*2180*/  IMAD.X R13, R11, 0x1, R19, P0 ;  /* 0x000000010b0d7824 */ /* 0x000fe200000e0613 */
[----:B------:R-:W-:Y:S01]  /*2190*/  ISETP.NE.AND P0, PT, R9, RZ, PT ;  /* 0x000000ff0900720c */ /* 0x000fe20003f05270 */
[----:B------:R-:W-:-:S03]  /*21a0*/  IMAD R186, R3, 0x2, R188 ;  /* 0x0000000203ba7824 */ /* 0x000fc600078e02bc */
[----:B------:R3:W-:Y:S01]  /*21b0*/  LDGSTS.E.BYPASS.LTC128B.128 [R144+0x1100], [R12.64], !P1 ;  /* 0x011000000c907fae */ /* 0x0007e2000c901d48 */
[----:B------:R-:W-:-:S03]  /*21c0*/  ISETP.NE.AND P1, PT, R8, RZ, PT ;  /* 0x000000ff0800720c */ /* 0x000fc60003f25270 */
[----:B------:R3:W-:Y:S01]  /*21d0*/  LDGSTS.E.BYPASS.LTC128B.128 [R144+0x3100], [R12.64+0x80], !P3 ;  /* 0x031000800c907fae */ /* 0x0007e2000d901d48 */
[----:B------:R-:W-:Y:S02]  /*21e0*/  SEL R134, R134, 0xffffffc0, !P1 ;  /* 0xffffffc086867807 */ /* 0x000fe40004800000 */
[----:B------:R-:W-:Y:S01]  /*21f0*/  LOP3.LUT P3, RZ, R193, 0x2, RZ, 0xc0, !PT ;  /* 0x00000002c1ff7812 */ /* 0x000fe2000786c0ff */
[----:B------:R3:W-:Y:S01]  /*2200*/  LDGSTS.E.BYPASS.LTC128B.128 [R144+0x5100], [R12.64+0x100], !P2 ;  /* 0x051001000c907fae */ /* 0x0007e2000d101d48 */
[----:B------:R-:W-:Y:S01]  /*2210*/  @P0 IADD3 R76, P1, R77, R48, RZ ;  /* 0x000000304d4c0210 */ /* 0x000fe20007f3e0ff */
[C---:B------:R-:W-:Y:S01]  /*2220*/  IMAD.IADD R2, R190.reuse, 0x1, R134 ;  /* 0x00000001be027824 */ /* 0x040fe200078e0286 */
[----:B------:R-:W-:Y:S01]  /*2230*/  SEL R191, R191, 0xffffffe0, !P3 ;  /* 0xffffffe0bfbf7807 */ /* 0x000fe20005800000 */
[----:B------:R-:W0:Y:S01]  /*2240*/  LDGDEPBAR ;  /* 0x00000000000079af */ /* 0x000e220000000000 */
[----:B------:R-:W-:Y:S01]  /*2250*/  ISETP.NE.AND P2, PT, R197, 0x1, PT ;  /* 0x00000001c500780c */ /* 0x000fe20003f45270 */
[----:B------:R-:W-:Y:S01]  /*2260*/  @P0 IMAD.X R77, R11, 0x1, R49, P1 ;  /* 0x000000010b4d0824 */ /* 0x000fe200008e0631 */
[----:B------:R-:W-:Y:S01]  /*2270*/  @P0 LEA R8, P1, R201, R16, 0x1 ;  /* 0x00000010c9080211 */ /* 0x000fe200078208ff */
[----:B------:R2:W-:Y:S01]  /*2280*/  @P0 LDGSTS.E.BYPASS.LTC128B.128 [R144+0x12100], [R16.64], !P5 ;  /* 0x1210000010900fae */ /* 0x0005e2000e901d48 */
[----:B------:R-:W-:Y:S01]  /*2290*/  IMAD.IADD R85, R190, 0x1, R191 ;  /* 0x00000001be557824 */ /* 0x000fe200078e02bf */
[----:B------:R-:W-:-:S02]  /*22a0*/  ISETP.GE.AND P3, PT, R196, 0x1, PT ;  /* 0x00000001c400780c */ /* 0x000fc40003f66270 */
[----:B------:R-:W-:Y:S01]  /*22b0*/  @P0 LEA.HI.X R9, R201, R17, R200, 0x1, P1 ;  /* 0x00000011c9090211 */ /* 0x000fe200008f0cc8 */
[----:B------:R2:W-:Y:S01]  /*22c0*/  @P0 LDGSTS.E.BYPASS.LTC128B.128 [R144+0x14100], [R16.64+0x80], !P4 ;  /* 0x1410008010900fae */ /* 0x0005e2000e101d48 */
[----:B------:R-:W-:-:S03]  /*22d0*/  IMAD.IADD R0, R134, 0x1, R85 ;  /* 0x0000000186007824 */ /* 0x000fc600078e0255 */
[----:B------:R2:W-:Y:S04]  /*22e0*/  @P0 LDGSTS.E.BYPASS.LTC128B.128 [R144+0x16100], [R16.64+0x100], !P6 ;  /* 0x1610010010900fae */ /* 0x0005e8000f101d48 */
[----:B------:R4:W-:Y:S04]  /*22f0*/  @P0 LDGSTS.E.BYPASS.LTC128B.128 [R144+0x13100], [R8.64], !P5 ;  /* 0x1310000008900fae */ /* 0x0009e8000e901d48 */
[----:B------:R4:W-:Y:S04]  /*2300*/  @P0 LDGSTS.E.BYPASS.LTC128B.128 [R144+0x15100], [R8.64+0x80], !P4 ;  /* 0x1510008008900fae */ /* 0x0009e8000e101d48 */
[----:B------:R4:W-:Y:S04]  /*2310*/  @P0 LDGSTS.E.BYPASS.LTC128B.128 [R144+0x17100], [R8.64+0x100], !P6 ;  /* 0x1710010008900fae */ /* 0x0009e8000f101d48 */
[----:B------:R-:W0:Y:S01]  /*2320*/  LDGDEPBAR ;  /* 0x00000000000079af */ /* 0x000e220000000000 */
[----:B------:R-:W-:-:S04]  /*2330*/  DEPBAR.LE SB0, 0x3 ;  /* 0x000080c00000791a */ /* 0x000fc80000000000 */
[----:B------:R-:W-:-:S04]  /*2340*/  DEPBAR.LE SB0, 0x2 ;  /* 0x000080800000791a */ /* 0x000fc80000000000 */
[----:B------:R-:W-:Y:S06]  /*2350*/  BAR.SYNC.DEFER_BLOCKING 0x0 ;  /* 0x0000000000007b1d */ /* 0x000fec0000010000 */
[----:B------:R-:W-:Y:S04]  /*2360*/  LDSM.16.M88.4 R56, [R56+0x18100] ;  /* 0x018100003838783b */ /* 0x000fe80000000200 */
[----:B------:R-:W5:Y:S04]  /*2370*/  LDSM.16.M88.4 R28, [R190+0xc100] ;  /* 0x00c10000be1c783b */ /* 0x000f680000000200 */
[----:B-1----:R-:W1:Y:S04]  /*2380*/  LDSM.16.M88.4 R20, [R190+0xc900] ;  /* 0x00c90000be14783b */ /* 0x002e680000000200 */
[----:B------:R-:W2:Y:S04]  /*2390*/  LDSM.16.M88.4 R64, [R190+0xd100] ;  /* 0x00d10000be40783b */ /* 0x000ea80000000200 */
[----:B------:R-:W1:Y:S04]  /*23a0*/  LDSM.16.M88.4 R40, [R190+0xd900] ;  /* 0x00d90000be28783b */ /* 0x000e680000000200 */
[----:B---3--:R-:W-:Y:S04]  /*23b0*/  LDSM.16.M88.4 R12, [R188] ;  /* 0x00000000bc0c783b */ /* 0x008fe80000000200 */
[----:B----4-:R-:W3:Y:S04]  /*23c0*/  LDSM.16.M88.4 R8, [R85+0xc100] ;  /* 0x00c100005508783b */ /* 0x010ee80000000200 */
[----:B------:R-:W4:Y:S04]  /*23d0*/  LDSM.16.M88.4 R44, [R85+0xc900] ;  /* 0x00c90000552c783b */ /* 0x000f280000000200 */
[----:B------:R-:W3:Y:S01]  /*23e0*/  LDSM.16.M88.4 R36, [R85+0xd100] ;  /* 0x00d100005524783b */ /* 0x000ee20000000200 */
[C---:B-----5:R-:W-:Y:S08]  /*23f0*/  HMMA.16816.F32 R32, R56.reuse, R28, RZ ;  /* 0x0000001c3820723c */ /* 0x060ff000000018ff */
[C---:B------:R-:W-:Y:S08]  /*2400*/  HMMA.16816.F32 R28, R56.reuse, R30, RZ ;  /* 0x0000001e381c723c */ /* 0x040ff000000018ff */
[C---:B-1----:R-:W-:Y:S08]  /*2410*/  HMMA.16816.F32 R24, R56.reuse, R20, RZ ;  /* 0x000000143818723c */ /* 0x042ff000000018ff */
[C---:B--2---:R-:W-:Y:S08]  /*2420*/  HMMA.16816.F32 R16, R56.reuse, R64, RZ ;  /* 0x000000403810723c */ /* 0x044ff000000018ff */
[C---:B------:R-:W-:Y:S08]  /*2430*/  HMMA.16816.F32 R20, R56.reuse, R22, RZ ;  /* 0x000000163814723c */ /* 0x040ff000000018ff */
[C---:B------:R-:W-:Y:S08]  /*2440*/  HMMA.16816.F32 R64, R56.reuse, R66, RZ ;  /* 0x000000423840723c */ /* 0x040ff000000018ff */
[C---:B------:R-:W-:Y:S08]  /*2450*/  HMMA.16816.F32 R60, R56.reuse, R40, RZ ;  /* 0x00000028383c723c */ /* 0x040ff000000018ff */
[----:B------:R-:W-:Y:S01]  /*2460*/  HMMA.16816.F32 R56, R56, R42, RZ ;  /* 0x0000002a3838723c */ /* 0x000fe200000018ff */
[----:B------:R-:W1:Y:S04]  /*2470*/  LDSM.16.M88.4 R40, [R85+0xd900] ;  /* 0x00d900005528783b */ /* 0x000e680000000200 */
[----:B------:R-:W-:Y:S01]  /*2480*/  @!PT LDS RZ, [RZ] ;  /* 0x00000000fffff984 */ /* 0x000fe20000000800 */
[----:B------:R-:W-:Y:S01]  /*2490*/  @!PT LDS RZ, [RZ] ;  /* 0x00000000fffff984 */ /* 0x000fe20000000800 */
[----:B------:R-:W-:Y:S01]  /*24a0*/  @!PT LDS RZ, [RZ] ;  /* 0x00000000fffff984 */ /* 0x000fe20000000800 */
[----:B------:R2:W-:Y:S03]  /*24b0*/  @P0 LDGSTS.E.BYPASS.LTC128B.128 [R144+0x6100], [R48.64], !P5 ;  /* 0x0610000030900fae */ /* 0x0005e6000e901d48 */
[C---:B---3--:R-:W-:Y:S01]  /*24c0*/  HMMA.16816.F32 R32, R12.reuse, R8, R32 ;  /* 0x000000080c20723c */ /* 0x048fe20000001820 */
[----:B------:R2:W-:Y:S04]  /*24d0*/  @P0 LDGSTS.E.BYPASS.LTC128B.128 [R144+0x8100], [R48.64+0x80], !P4 ;  /* 0x0810008030900fae */ /* 0x0005e8000e101d48 */
[----:B------:R2:W-:Y:S03]  /*24e0*/  @P0 LDGSTS.E.BYPASS.LTC128B.128 [R144+0xa100], [R48.64+0x100], !P6 ;  /* 0x0a10010030900fae */ /* 0x0005e6000f101d48 */
[C---:B------:R-:W-:Y:S01]  /*24f0*/  HMMA.16816.F32 R28, R12.reuse, R10, R28 ;  /* 0x0000000a0c1c723c */ /* 0x040fe2000000181c */
[----:B------:R3:W-:Y:S04]  /*2500*/  @P0 LDGSTS.E.BYPASS.LTC128B.128 [R144+0x7100], [R76.64], !P5 ;  /* 0x071000004c900fae */ /* 0x0007e8000e901d48 */
[----:B------:R3:W-:Y:S03]  /*2510*/  @P0 LDGSTS.E.BYPASS.LTC128B.128 [R144+0x9100], [R76.64+0x80], !P4 ;  /* 0x091000804c900fae */ /* 0x0007e6000e101d48 */
[C---:B----4-:R-:W-:Y:S01]  /*2520*/  HMMA.16816.F32 R24, R12.reuse, R44, R24 ;  /* 0x0000002c0c18723c */ /* 0x050fe20000001818 */
[----:B------:R3:W-:Y:S04]  /*2530*/  @P0 LDGSTS.E.BYPASS.LTC128B.128 [R144+0xb100], [R76.64+0x100], !P6 ;  /* 0x0b1001004c900fae */ /* 0x0007e8000f101d48 */
[----:B------:R-:W-:Y:S03]  /*2540*/  LDSM.16.M88.4 R8, [R187] ;  /* 0x00000000bb08783b */ /* 0x000fe60000000200 */
[C---:B------:R-:W-:Y:S01]  /*2550*/  HMMA.16816.F32 R20, R12.reuse, R46, R20 ;  /* 0x0000002e0c14723c */ /* 0x040fe20000001814 */
[----:B------:R-:W4:Y:S04]  /*2560*/  LDSM.16.M88.4 R72, [R2+0xc100] ;  /* 0x00c100000248783b */ /* 0x000f280000000200 */
[----:B------:R-:W5:Y:S03]  /*2570*/  LDSM.16.M88.4 R68, [R2+0xc900] ;  /* 0x00c900000244783b */ /* 0x000f660000000200 */
[C---:B------:R-:W-:Y:S01]  /*2580*/  HMMA.16816.F32 R16, R12.reuse, R36, R16 ;  /* 0x000000240c10723c */ /* 0x040fe20000001810 */
[----:B------:R-:W5:Y:S04]  /*2590*/  LDSM.16.M88.4 R52, [R2+0xd100] ;  /* 0x00d100000234783b */ /* 0x000f680000000200 */
[----:B--2---:R-:W2:Y:S03]  /*25a0*/  LDSM.16.M88.4 R48, [R2+0xd900] ;  /* 0x00d900000230783b */ /* 0x004ea60000000200 */
[C---:B------:R-:W-:Y:S01]  /*25b0*/  HMMA.16816.F32 R64, R12.reuse, R38, R64 ;  /* 0x000000260c40723c */ /* 0x040fe20000001840 */
[----:B------:R-:W-:Y:S04]  /*25c0*/  LDSM.16.M88.4 R36, [R186] ;  /* 0x00000000ba24783b */ /* 0x000fe80000000200 */
[----:B------:R-:W2:Y:S03]  /*25d0*/  LDSM.16.M88.4 R44, [R0+0xc100] ;  /* 0x00c10000002c783b */ /* 0x000ea60000000200 */
[C---:B-1----:R-:W-:Y:S01]  /*25e0*/  HMMA.16816.F32 R60, R12.reuse, R40, R60 ;  /* 0x000000280c3c723c */ /* 0x042fe2000000183c */
[----:B---3--:R-:W-:Y:S04]  /*25f0*/  LDSM.16.M88.4 R76, [R85+0x11100] ;  /* 0x01110000554c783b */ /* 0x008fe80000000200 */
[----:B------:R-:W0:Y:S03]  /*2600*/  LDGDEPBAR ;  /* 0x00000000000079af */ /* 0x000e260000000000 */
[----:B------:R-:W-:Y:S01]  /*2610*/  HMMA.16816.F32 R56, R12, R42, R56 ;  /* 0x0000002a0c38723c */ /* 0x000fe20000001838 */
[----:B------:R-:W1:Y:S04]  /*2620*/  LDSM.16.M88.4 R40, [R0+0xc900] ;  /* 0x00c900000028783b */ /* 0x000e680000000200 */
[----:B------:R-:W3:Y:S03]  /*2630*/  LDSM.16.M88.4 R12, [R0+0xd100] ;  /* 0x00d10000000c783b */ /* 0x000ee60000000200 */
[C---:B----4-:R-:W-:Y:S08]  /*2640*/  HMMA.16816.F32 R32, R8.reuse, R72, R32 ;  /* 0x000000480820723c */ /* 0x050ff00000001820 */
[C---:B------:R-:W-:Y:S01]  /*2650*/  HMMA.16816.F32 R28, R8.reuse, R74, R28 ;  /* 0x0000004a081c723c */ /* 0x040fe2000000181c */
[----:B------:R-:W4:Y:S07]  /*2660*/  LDSM.16.M88.4 R72, [R0+0xd900] ;  /* 0x00d900000048783b */ /* 0x000f2e0000000200 */
[C---:B-----5:R-:W-:Y:S08]  /*2670*/  HMMA.16816.F32 R24, R8.reuse, R68, R24 ;  /* 0x000000440818723c */ /* 0x060ff00000001818 */
[C---:B------:R-:W-:Y:S01]  /*2680*/  HMMA.16816.F32 R20, R8.reuse, R70, R20 ;  /* 0x000000460814723c */ /* 0x040fe20000001814 */
[----:B------:R-:W-:Y:S07]  /*2690*/  LDSM.16.M88.4 R68, [R190+0xe900] ;  /* 0x00e90000be44783b */ /* 0x000fee0000000200 */
[C---:B------:R-:W-:Y:S08]  /*26a0*/  HMMA.16816.F32 R16, R8.reuse, R52, R16 ;  /* 0x000000340810723c */ /* 0x040ff00000001810 */
[C---:B------:R-:W-:Y:S01]  /*26b0*/  HMMA.16816.F32 R64, R8.reuse, R54, R64 ;  /* 0x000000360840723c */ /* 0x040fe20000001840 */
[----:B------:R-:W-:Y:S07]  /*26c0*/  LDSM.16.M88.4 R52, [R190+0xf900] ;  /* 0x00f90000be34783b */ /* 0x000fee0000000200 */
[C---:B--2---:R-:W-:Y:S08]  /*26d0*/  HMMA.16816.F32 R60, R8.reuse, R48, R60 ;  /* 0x00000030083c723c */ /* 0x044ff0000000183c */
[----:B------:R-:W-:Y:S01]  /*26e0*/  HMMA.16816.F32 R56, R8, R50, R56 ;  /* 0x000000320838723c */ /* 0x000fe20000001838 */
[----:B------:R-:W-:Y:S04]  /*26f0*/  LDSM.16.M88.4 R48, [R192+0x4000] ;  /* 0x00400000c030783b */ /* 0x000fe80000000200 */
[----:B------:R-:W2:Y:S03]  /*2700*/  LDSM.16.M88.4 R8, [R190+0xe100] ;  /* 0x00e10000be08783b */ /* 0x000ea60000000200 */
[C---:B------:R-:W-:Y:S08]  /*2710*/  HMMA.16816.F32 R32, R36.reuse, R44, R32 ;  /* 0x0000002c2420723c */ /* 0x040ff00000001820 */
[C---:B------:R-:W-:Y:S01]  /*2720*/  HMMA.16816.F32 R28, R36.reuse, R46, R28 ;  /* 0x0000002e241c723c */ /* 0x040fe2000000181c */
[----:B------:R-:W5:Y:S07]  /*2730*/  LDSM.16.M88.4 R44, [R190+0xf100] ;  /* 0x00f10000be2c783b */ /* 0x000f6e0000000200 */
[C---:B-1----:R-:W-:Y:S08]  /*2740*/  HMMA.16816.F32 R24, R36.reuse, R40, R24 ;  /* 0x000000282418723c */ /* 0x042ff00000001818 */
[C---:B------:R-:W-:Y:S01]  /*2750*/  HMMA.16816.F32 R20, R36.reuse, R42, R20 ;  /* 0x0000002a2414723c */ /* 0x040fe20000001814 */
[----:B------:R-:W-:Y:S07]  /*2760*/  LDSM.16.M88.4 R40, [R188+0x4000] ;  /* 0x00400000bc28783b */ /* 0x000fee0000000200 */
[C---:B---3--:R-:W-:Y:S08]  /*2770*/  HMMA.16816.F32 R16, R36.reuse, R12, R16 ;  /* 0x0000000c2410723c */ /* 0x048ff00000001810 */
[C---:B------:R-:W-:Y:S01]  /*2780*/  HMMA.16816.F32 R64, R36.reuse, R14, R64 ;  /* 0x0000000e2440723c */ /* 0x040fe20000001840 */
[----:B------:R-:W1:Y:S07]  /*2790*/  LDSM.16.M88.4 R12, [R85+0xe100] ;  /* 0x00e10000550c783b */ /* 0x000e6e0000000200 */
[C---:B----4-:R-:W-:Y:S08]  /*27a0*/  HMMA.16816.F32 R60, R36.reuse, R72, R60 ;  /* 0x00000048243c723c */ /* 0x050ff0000000183c */
[----:B------:R-:W-:Y:S01]  /*27b0*/  HMMA.16816.F32 R56, R36, R74, R56 ;  /* 0x0000004a2438723c */ /* 0x000fe20000001838 */
[----:B------:R-:W3:Y:S04]  /*27c0*/  LDSM.16.M88.4 R36, [R85+0xe900] ;  /* 0x00e900005524783b */ /* 0x000ee80000000200 */
[----:B------:R-:W-:Y:S03]  /*27d0*/  LDSM.16.M88.4 R72, [R85+0xf900] ;  /* 0x00f900005548783b */ /* 0x000fe60000000200 */
[C---:B--2---:R-:W-:Y:S08]  /*27e0*/  HMMA.16816.F32 R32, R48.reuse, R8, R32 ;  /* 0x000000083020723c */ /* 0x044ff00000001820 */
[C---:B------:R-:W-:Y:S01]  /*27f0*/  HMMA.16816.F32 R28, R48.reuse, R10, R28 ;  /* 0x0000000a301c723c */ /* 0x040fe2000000181c */
[----:B------:R-:W2:Y:S07]  /*2800*/  LDSM.16.M88.4 R8, [R85+0xf100] ;  /* 0x00f100005508783b */ /* 0x000eae0000000200 */
[C---:B------:R-:W-:Y:S08]  /*2810*/  HMMA.16816.F32 R24, R48.reuse, R68, R24 ;  /* 0x000000443018723c */ /* 0x040ff00000001818 */
[C---:B------:R-:W-:Y:S01]  /*2820*/  HMMA.16816.F32 R20, R48.reuse, R70, R20 ;  /* 0x000000463014723c */ /* 0x040fe20000001814 */
[----:B------:R-:W-:Y:S07]  /*2830*/  LDSM.16.M88.4 R68, [R2+0xe100] ;  /* 0x00e100000244783b */ /* 0x000fee0000000200 */
[C---:B-----5:R-:W-:Y:S08]  /*2840*/  HMMA.16816.F32 R16, R48.reuse, R44, R16 ;  /* 0x0000002c3010723c */ /* 0x060ff00000001810 */
[----:B------:R-:W-:Y:S01]  /*2850*/  HMMA.16816.F32 R64, R48, R46, R64 ;  /* 0x0000002e3040723c */ /* 0x000fe20000001840 */
[----:B------:R-:W4:Y:S07]  /*2860*/  LDSM.16.M88.4 R44, [R187+0x4000] ;  /* 0x00400000bb2c783b */ /* 0x000f2e0000000200 */
[C---:B-1----:R-:W-:Y:S08]  /*2870*/  HMMA.16816.F32 R32, R40.reuse, R12, R32 ;  /* 0x0000000c2820723c */ /* 0x042ff00000001820 */
[----:B------:R-:W-:Y:S01]  /*2880*/  HMMA.16816.F32 R28, R40, R14, R28 ;  /* 0x0000000e281c723c */ /* 0x000fe2000000181c */
[----:B------:R-:W1:Y:S07]  /*2890*/  LDSM.16.M88.4 R12, [R2+0xe900] ;  /* 0x00e90000020c783b */ /* 0x000e6e0000000200 */
[C---:B------:R-:W-:Y:S08]  /*28a0*/  HMMA.16816.F32 R60, R48.reuse, R52, R60 ;  /* 0x00000034303c723c */ /* 0x040ff0000000183c */
[----:B------:R-:W-:Y:S01]  /*28b0*/  HMMA.16816.F32 R56, R48, R54, R56 ;  /* 0x000000363038723c */ /* 0x000fe20000001838 */
[----:B------:R-:W5:Y:S04]  /*28c0*/  LDSM.16.M88.4 R52, [R2+0xf100] ;  /* 0x00f100000234783b */ /* 0x000f680000000200 */
[----:B------:R-:W-:Y:S03]  /*28d0*/  LDSM.16.M88.4 R48, [R2+0xf900] ;  /* 0x00f900000230783b */ /* 0x000fe60000000200 */
[C---:B---3--:R-:W-:Y:S08]  /*28e0*/  HMMA.16816.F32 R24, R40.reuse, R36, R24 ;  /* 0x000000242818723c */ /* 0x048ff00000001818 */
[C---:B------:R-:W-:Y:S01]  /*28f0*/  HMMA.16816.F32 R20, R40.reuse, R38, R20 ;  /* 0x000000262814723c */ /* 0x040fe20000001814 */
[----:B------:R-:W-:Y:S07]  /*2900*/  LDSM.16.M88.4 R36, [R0+0xe100] ;  /* 0x00e100000024783b */ /* 0x000fee0000000200 */
[C---:B--2---:R-:W-:Y:S08]  /*2910*/  HMMA.16816.F32 R16, R40.reuse, R8, R16 ;  /* 0x000000082810723c */ /* 0x044ff00000001810 */
[----:B------:R-:W-:Y:S01]  /*2920*/  HMMA.16816.F32 R64, R40, R10, R64 ;  /* 0x0000000a2840723c */ /* 0x000fe20000001840 */
[----:B------:R-:W2:Y:S07]  /*2930*/  LDSM.16.M88.4 R8, [R186+0x4000] ;  /* 0x00400000ba08783b */ /* 0x000eae0000000200 */
[C---:B----4-:R-:W-:Y:S08]  /*2940*/  HMMA.16816.F32 R32, R44.reuse, R68, R32 ;  /* 0x000000442c20723c */ /* 0x050ff00000001820 */
[----:B------:R-:W-:Y:S01]  /*2950*/  HMMA.16816.F32 R28, R44, R70, R28 ;  /* 0x000000462c1c723c */ /* 0x000fe2000000181c */
[----:B------:R-:W-:Y:S07]  /*2960*/  LDSM.16.M88.4 R68, [R0+0xf900] ;  /* 0x00f900000044783b */ /* 0x000fee0000000200 */
[C---:B------:R-:W-:Y:S08]  /*2970*/  HMMA.16816.F32 R60, R40.reuse, R72, R60 ;  /* 0x00000048283c723c */ /* 0x040ff0000000183c */
[----:B------:R-:W-:Y:S01]  /*2980*/  HMMA.16816.F32 R56, R40, R74, R56 ;  /* 0x0000004a2838723c */ /* 0x000fe20000001838 */
[----:B------:R-:W3:Y:S04]  /*2990*/  LDSM.16.M88.4 R40, [R0+0xe900] ;  /* 0x00e900000028783b */ /* 0x000ee80000000200 */
[----:B------:R-:W-:Y:S03]  /*29a0*/  LDSM.16.M88.4 R72, [R188+0x8000] ;  /* 0x00800000bc48783b */ /* 0x000fe60000000200 */
[C---:B-1----:R-:W-:Y:S08]  /*29b0*/  HMMA.16816.F32 R24, R44.reuse, R12, R24 ;  /* 0x0000000c2c18723c */ /* 0x042ff00000001818 */
[C---:B------:R-:W-:Y:S01]  /*29c0*/  HMMA.16816.F32 R20, R44.reuse, R14, R20 ;  /* 0x0000000e2c14723c */ /* 0x040fe20000001814 */
[----:B------:R-:W1:Y:S07]  /*29d0*/  LDSM.16.M88.4 R12, [R0+0xf100] ;  /* 0x00f10000000c783b */ /* 0x000e6e0000000200 */
[C---:B-----5:R-:W-:Y:S08]  /*29e0*/  HMMA.16816.F32 R16, R44.reuse, R52, R16 ;  /* 0x000000342c10723c */ /* 0x060ff00000001810 */
[----:B------:R-:W-:Y:S01]  /*29f0*/  HMMA.16816.F32 R64, R44, R54, R64 ;  /* 0x000000362c40723c */ /* 0x000fe20000001840 */
[----:B------:R-:W-:Y:S07]  /*2a00*/  LDSM.16.M88.4 R52, [R190+0x10100] ;  /* 0x01010000be34783b */ /* 0x000fee0000000200 */
[C---:B--2---:R-:W-:Y:S08]  /*2a10*/  HMMA.16816.F32 R32, R8.reuse, R36, R32 ;  /* 0x000000240820723c */ /* 0x044ff00000001820 */
[----:B------:R-:W-:Y:S01]  /*2a20*/  HMMA.16816.F32 R28, R8, R38, R28 ;  /* 0x00000026081c723c */ /* 0x000fe2000000181c */
[----:B------:R-:W2:Y:S07]  /*2a30*/  LDSM.16.M88.4 R36, [R192+0x8000] ;  /* 0x00800000c024783b */ /* 0x000eae0000000200 */
[C---:B------:R-:W-:Y:S08]  /*2a40*/  HMMA.16816.F32 R60, R44.reuse, R48, R60 ;  /* 0x000000302c3c723c */ /* 0x040ff0000000183c */
[----:B------:R-:W-:Y:S01]  /*2a50*/  HMMA.16816.F32 R56, R44, R50, R56 ;  /* 0x000000322c38723c */ /* 0x000fe20000001838 */
[----:B------:R-:W4:Y:S04]  /*2a60*/  LDSM.16.M88.4 R48, [R190+0x10900] ;  /* 0x01090000be30783b */ /* 0x000f280000000200 */
[----:B------:R-:W-:Y:S03]  /*2a70*/  LDSM.16.M88.4 R44, [R190+0x11100] ;  /* 0x01110000be2c783b */ /* 0x000fe60000000200 */
[C---:B---3--:R-:W-:Y:S08]  /*2a80*/  HMMA.16816.F32 R24, R8.reuse, R40, R24 ;  /* 0x000000280818723c */ /* 0x048ff00000001818 */
[C---:B------:R-:W-:Y:S01]  /*2a90*/  HMMA.16816.F32 R20, R8.reuse, R42, R20 ;  /* 0x0000002a0814723c */ /* 0x040fe20000001814 */
[----:B------:R-:W-:Y:S07]  /*2aa0*/  LDSM.16.M88.4 R40, [R190+0x11900] ;  /* 0x01190000be28783b */ /* 0x000fee0000000200 */
[C---:B-1----:R-:W-:Y:S08]  /*2ab0*/  HMMA.16816.F32 R16, R8.reuse, R12, R16 ;  /* 0x0000000c0810723c */ /* 0x042ff00000001810 */
[C---:B------:R-:W-:Y:S01]  /*2ac0*/  HMMA.16816.F32 R64, R8.reuse, R14, R64 ;  /* 0x0000000e0840723c */ /* 0x040fe20000001840 */
[----:B------:R-:W1:Y:S07]  /*2ad0*/  LDSM.16.M88.4 R12, [R85+0x10100] ;  /* 0x01010000550c783b */ /* 0x000e6e0000000200 */
[C---:B------:R-:W-:Y:S08]  /*2ae0*/  HMMA.16816.F32 R60, R8.reuse, R68, R60 ;  /* 0x00000044083c723c */ /* 0x040ff0000000183c */
[----:B------:R-:W-:Y:S01]  /*2af0*/  HMMA.16816.F32 R56, R8, R70, R56 ;  /* 0x000000460838723c */ /* 0x000fe20000001838 */
[----:B------:R-:W3:Y:S04]  /*2b00*/  LDSM.16.M88.4 R8, [R85+0x10900] ;  /* 0x010900005508783b */ /* 0x000ee80000000200 */
[----:B------:R-:W-:Y:S03]  /*2b10*/  LDSM.16.M88.4 R68, [R85+0x11900] ;  /* 0x011900005544783b */ /* 0x000fe60000000200 */
[C---:B--2---:R-:W-:Y:S08]  /*2b20*/  HMMA.16816.F32 R32, R36.reuse, R52, R32 ;  /* 0x000000342420723c */ /* 0x044ff00000001820 */
[C---:B------:R-:W-:Y:S01]  /*2b30*/  HMMA.16816.F32 R28, R36.reuse, R54, R28 ;  /* 0x00000036241c723c */ /* 0x040fe2000000181c */
[----:B------:R-:W-:Y:S07]  /*2b40*/  LDSM.16.M88.4 R52, [R187+0x8000] ;  /* 0x00800000bb34783b */ /* 0x000fee0000000200 */
[C---:B----4-:R-:W-:Y:S08]  /*2b50*/  HMMA.16816.F32 R24, R36.reuse, R48, R24 ;  /* 0x000000302418723c */ /* 0x050ff00000001818 */
[----:B------:R-:W-:Y:S01]  /*2b60*/  HMMA.16816.F32 R20, R36, R50, R20 ;  /* 0x000000322414723c */ /* 0x000fe20000001814 */
[----:B------:R-:W2:Y:S07]  /*2b70*/  LDSM.16.M88.4 R48, [R2+0x10100] ;  /* 0x010100000230783b */ /* 0x000eae0000000200 */
[----:B-1----:R-:W-:Y:S08]  /*2b80*/  HMMA.16816.F32 R32, R72, R12, R32 ;  /* 0x0000000c4820723c */ /* 0x002ff00000001820 */
[C---:B------:R-:W-:Y:S08]  /*2b90*/  HMMA.16816.F32 R16, R36.reuse, R44, R16 ;  /* 0x0000002c2410723c */ /* 0x040ff00000001810 */
[----:B------:R-:W-:Y:S01]  /*2ba0*/  HMMA.16816.F32 R64, R36, R46, R64 ;  /* 0x0000002e2440723c */ /* 0x000fe20000001840 */
[----:B------:R-:W1:Y:S07]  /*2bb0*/  LDSM.16.M88.4 R44, [R2+0x10900] ;  /* 0x01090000022c783b */ /* 0x000e6e0000000200 */
[C---:B------:R-:W-:Y:S01]  /*2bc0*/  HMMA.16816.F32 R28, R72.reuse, R14, R28 ;  /* 0x0000000e481c723c */ /* 0x040fe2000000181c */
[----:B------:R-:W-:Y:S07]  /*2bd0*/  LDSM.16.M88.4 R12, [R0+0x10100] ;  /* 0x01010000000c783b */ /* 0x000fee0000000200 */
[C---:B---3--:R-:W-:Y:S08]  /*2be0*/  HMMA.16816.F32 R24, R72.reuse, R8, R24 ;  /* 0x000000084818723c */ /* 0x048ff00000001818 */
[----:B------:R-:W-:Y:S01]  /*2bf0*/  HMMA.16816.F32 R20, R72, R10, R20 ;  /* 0x0000000a4814723c */ /* 0x000fe20000001814 */
[----:B------:R-:W3:Y:S07]  /*2c00*/  LDSM.16.M88.4 R8, [R186+0x8000] ;  /* 0x00800000ba08783b */ /* 0x000eee0000000200 */
[C---:B------:R-:W-:Y:S08]  /*2c10*/  HMMA.16816.F32 R60, R36.reuse, R40, R60 ;  /* 0x00000028243c723c */ /* 0x040ff0000000183c */
[----:B------:R-:W-:Y:S01]  /*2c20*/  HMMA.16816.F32 R56, R36, R42, R56 ;  /* 0x0000002a2438723c */ /* 0x000fe20000001838 */
[----:B------:R-:W4:Y:S04]  /*2c30*/  LDSM.16.M88.4 R40, [R2+0x11100] ;  /* 0x011100000228783b */ /* 0x000f280000000200 */
[----:B------:R5:W1:Y:S03]  /*2c40*/  LDSM.16.M88.4 R36, [R2+0x11900] ;  /* 0x011900000224783b */ /* 0x000a660000000200 */
[C---:B--2---:R-:W-:Y:S08]  /*2c50*/  HMMA.16816.F32 R32, R52.reuse, R48, R32 ;  /* 0x000000303420723c */ /* 0x044ff00000001820 */
[----:B------:R-:W-:Y:S08]  /*2c60*/  HMMA.16816.F32 R28, R52, R50, R28 ;  /* 0x00000032341c723c */ /* 0x000ff0000000181c */
[C---:B------:R-:W-:Y:S08]  /*2c70*/  HMMA.16816.F32 R16, R72.reuse, R76, R16 ;  /* 0x0000004c4810723c */ /* 0x040ff00000001810 */
[C---:B------:R-:W-:Y:S08]  /*2c80*/  HMMA.16816.F32 R64, R72.reuse, R78, R64 ;  /* 0x0000004e4840723c */ /* 0x040ff00000001840 */
[C---:B------:R-:W-:Y:S08]  /*2c90*/  HMMA.16816.F32 R60, R72.reuse, R68, R60 ;  /* 0x00000044483c723c */ /* 0x040ff0000000183c */
[----:B------:R-:W-:Y:S01]  /*2ca0*/  HMMA.16816.F32 R56, R72, R70, R56 ;  /* 0x000000464838723c */ /* 0x000fe20000001838 */
[----:B------:R-:W2:Y:S07]  /*2cb0*/  LDSM.16.M88.4 R68, [R0+0x10900] ;  /* 0x010900000044783b */ /* 0x000eae0000000200 */
[----:B-1----:R-:W-:Y:S07]  /*2cc0*/  HMMA.16816.F32 R24, R52, R44, R24 ;  /* 0x0000002c3418723c */ /* 0x002fee0000001818 */
[----:B------:R-:W-:Y:S01]  /*2cd0*/  LOP3.LUT R45, R82, 0xffffffe0, RZ, 0xc0, !PT ;  /* 0xffffffe0522d7812 */ /* 0x000fe200078ec0ff */
[----:B---3--:R-:W-:Y:S04]  /*2ce0*/  HMMA.16816.F32 R32, R8, R12, R32 ;  /* 0x0000000c0820723c */ /* 0x008fe80000001820 */
[----:B-----5:R-:W-:-:S03]  /*2cf0*/  IMAD.IADD R2, R80, 0x1, -R45 ;  /* 0x0000000150027824 */ /* 0x020fc600078e0a2d */
[----:B------:R-:W-:Y:S01]  /*2d00*/  LEA.HI R13, R83, R80, RZ, 0x2 ;  /* 0x00000050530d7211 */ /* 0x000fe200078f10ff */
[----:B------:R-:W-:Y:S01]  /*2d10*/  HMMA.16816.F32 R28, R8, R14, R28 ;  /* 0x0000000e081c723c */ /* 0x000fe2000000181c */
[----:B------:R-:W-:Y:S02]  /*2d20*/  SHF.R.S32.HI R12, RZ, 0x1f, R81 ;  /* 0x0000001fff0c7819 */ /* 0x000fe40000011451 */
[----:B------:R-:W-:Y:S02]  /*2d30*/  LOP3.LUT R13, R13, 0xfffffffc, RZ, 0xc0, !PT ;  /* 0xfffffffc0d0d7812 */ /* 0x000fe400078ec0ff */
[----:B------:R-:W-:Y:S02]  /*2d40*/  LEA.HI R12, R12, R81, RZ, 0x3 ;  /* 0x000000510c0c7211 */ /* 0x000fe400078f18ff */
[----:B------:R-:W-:Y:S01]  /*2d50*/  SHF.R.S32.HI R15, RZ, 0x1f, R2 ;  /* 0x0000001fff0f7819 */ /* 0x000fe20000011402 */
[----:B------:R-:W-:Y:S01]  /*2d60*/  IMAD.IADD R13, R80, 0x1, -R13 ;  /* 0x00000001500d7824 */ /* 0x000fe200078e0a0d */
[----:B----4-:R-:W-:Y:S01]  /*2d70*/  HMMA.16816.F32 R16, R52, R40, R16 ;  /* 0x000000283410723c */ /* 0x010fe20000001810 */
[----:B------:R-:W-:-:S02]  /*2d80*/  LOP3.LUT R44, R12, 0xffffff8, RZ, 0xc0, !PT ;  /* 0x0ffffff80c2c7812 */ /* 0x000fc400078ec0ff */
[----:B------:R-:W-:Y:S02]  /*2d90*/  LEA.HI R12, R15, R2, RZ, 0x2 ;  /* 0x000000020f0c7211 */ /* 0x000fe400078f10ff */
[----:B------:R-:W-:Y:S01]  /*2da0*/  LEA.HI R14, R13, R13, RZ, 0x1 ;  /* 0x0000000d0d0e7211 */ /* 0x000fe200078f08ff */
[----:B------:R-:W-:Y:S01]  /*2db0*/  IMAD.IADD R81, R81, 0x1, -R44 ;  /* 0x0000000151517824 */ /* 0x000fe200078e0a2c */
[----:B------:R-:W-:Y:S01]  /*2dc0*/  LOP3.LUT R15, R12, 0x7ffffffc, RZ, 0xc0, !PT ;  /* 0x7ffffffc0c0f7812 */ /* 0x000fe200078ec0ff */
[----:B------:R-:W-:Y:S01]  /*2dd0*/  HMMA.16816.F32 R64, R52, R42, R64 ;  /* 0x0000002a3440723c */ /* 0x000fe20000001840 */
[----:B------:R-:W1:Y:S01]  /*2de0*/  LDSM.16.M88.4 R40, [R0+0x11100] ;  /* 0x011100000028783b */ /* 0x000e620000000200 */
[----:B------:R-:W-:Y:S02]  /*2df0*/  LOP3.LUT R14, R14, 0x1ffffffe, RZ, 0xc0, !PT ;  /* 0x1ffffffe0e0e7812 */ /* 0x000fe400078ec0ff */
[----:B------:R-:W-:-:S04]  /*2e00*/  IMAD.IADD R214, R2, 0x1, -R15 ;  /* 0x0000000102d67824 */ /* 0x000fc800078e0a0f */
[----:B------:R-:W-:Y:S01]  /*2e10*/  HMMA.16816.F32 R60, R52, R36, R60 ;  /* 0x00000024343c723c */ /* 0x000fe2000000183c */
[----:B------:R-:W-:-:S05]  /*2e20*/  IMAD.SHL.U32 R214, R214, 0x2, RZ ;  /* 0x00000002d6d67824 */ /* 0x000fca00078e00ff */
[----:B------:R-:W-:Y:S02]  /*2e30*/  IADD3 R2, -R214, R195, -R6 ;  /* 0x000000c3d6027210 */ /* 0x000fe40007ffe906 */
[C---:B------:R-:W-:Y:S01]  /*2e40*/  HMMA.16816.F32 R56, R52.reuse, R38, R56 ;  /* 0x000000263438723c */ /* 0x040fe20000001838 */
[----:B------:R3:W4:Y:S07]  /*2e50*/  LDSM.16.M88.4 R36, [R0+0x11900] ;  /* 0x011900000024783b */ /* 0x00072e0000000200 */
[----:B------:R-:W-:Y:S08]  /*2e60*/  HMMA.16816.F32 R20, R52, R46, R20 ;  /* 0x0000002e3414723c */ /* 0x000ff00000001814 */
[----:B--2---:R-:W-:Y:S01]  /*2e70*/  HMMA.16816.F32 R24, R8, R68, R24 ;  /* 0x000000440818723c */ /* 0x004fe20000001818 */
[----:B---3--:R-:W-:-:S07]  /*2e80*/  LEA.HI.SX32 R0, R12, R135, 0x1e ;  /* 0x000000870c007211 */ /* 0x008fce00078ff2ff */
[----:B-1----:R-:W-:Y:S01]  /*2e90*/  HMMA.16816.F32 R16, R8, R40, R16 ;  /* 0x000000280810723c */ /* 0x002fe20000001810 */
[----:B------:R-:W-:Y:S02]  /*2ea0*/  IMAD R81, R81, 0x10, R0 ;  /* 0x0000001051517824 */ /* 0x000fe400078e0200 */
[----:B------:R-:W-:-:S05]  /*2eb0*/  IMAD.IADD R0, R13, 0x1, -R14 ;  /* 0x000000010d007824 */ /* 0x000fca00078e0a0e */
[----:B------:R-:W-:Y:S01]  /*2ec0*/  HMMA.16816.F32 R20, R8, R70, R20 ;  /* 0x000000460814723c */ /* 0x000fe20000001814 */
[----:B------:R-:W-:-:S04]  /*2ed0*/  IMAD R205, R0, 0x8, R81 ;  /* 0x0000000800cd7824 */ /* 0x000fc800078e0251 */
[----:B------:R-:W-:-:S03]  /*2ee0*/  @P2 IMAD.HI.U32 R13, R205, c[0x0][0x2c8], RZ ;  /* 0x0000b200cd0d2a27 */ /* 0x000fc600078e00ff */
[----:B------:R-:W-:Y:S01]  /*2ef0*/  HMMA.16816.F32 R64, R8, R42, R64 ;  /* 0x0000002a0840723c */ /* 0x000fe20000001840 */
[----:B------:R-:W-:Y:S01]  /*2f00*/  IMAD.MOV.U32 R0, RZ, RZ, R205 ;  /* 0x000000ffff007224 */ /* 0x000fe200078e00cd */
[----:B------:R-:W-:-:S05]  /*2f10*/  @P2 SHF.R.U32.HI R0, RZ, c[0x0][0x2cc], R13 ;  /* 0x0000b300ff002a19 */ /* 0x000fca000001160d */
[----:B------:R-:W1:Y:S01]  /*2f20*/  SHFL.IDX PT, R13, R0, RZ, 0x1c1f ;  /* 0x001c1fff000d7589 */ /* 0x000e6200000e0000 */
[C---:B----4-:R-:W-:Y:S08]  /*2f30*/  HMMA.16816.F32 R60, R8.reuse, R36, R60 ;  /* 0x00000024083c723c */ /* 0x050ff0000000183c */
[----:B------:R-:W-:Y:S07]  /*2f40*/  HMMA.16816.F32 R56, R8, R38, R56 ;  /* 0x000000260838723c */ /* 0x000fee0000001838 */
[----:B------:R-:W-:-:S04]  /*2f50*/  IADD3 R9, R195, 0x1, -R6 ;  /* 0x00000001c3097810 */ /* 0x000fc80007ffe806 */
[----:B------:R-:W-:-:S04]  /*2f60*/  IADD3 R8, -R204, R9, -R214 ;  /* 0x00000009cc087210 */ /* 0x000fc80007ffe9d6 */
[C---:B------:R-:W-:Y:S02]  /*2f70*/  IADD3 R10, R8.reuse, c[0x0][0x328], RZ ;  /* 0x0000ca00080a7a10 */ /* 0x040fe40007ffe0ff */
[----:B------:R-:W-:-:S03]  /*2f80*/  IADD3 R8, R8, UR6, RZ ;  /* 0x0000000608087c10 */ /* 0x000fc6000fffe0ff */
[--C-:B-1----:R-:W-:Y:S02]  /*2f90*/  IMAD.IADD R9, R10, 0x1, R13.reuse ;  /* 0x000000010a097824 */ /* 0x102fe400078e020d */
[----:B------:R-:W-:-:S03]  /*2fa0*/  IMAD.IADD R12, R8, 0x1, R13 ;  /* 0x00000001080c7824 */ /* 0x000fc600078e020d */
[----:B------:R-:W-:Y:S01]  /*2fb0*/  IMNMX R14, R9, R2, PT ;  /* 0x00000002090e7217 */ /* 0x000fe20003800200 */
[----:B------:R-:W-:Y:S05]  /*2fc0*/  @!P3 BRA `(.L_x_870) ;  /* 0x000001500000b947 */ /* 0x000fea0003800000 */
[----:B------:R-:W-:Y:S01]  /*2fd0*/  IADD3 R13, -R204, R195, R13 ;  /* 0x000000c3cc0d7210 */ /* 0x000fe20007ffe10d */
[----:B------:R-:W-:Y:S03]  /*2fe0*/  BSSY B0, `(.L_x_871) ;  /* 0x000000e000007945 */ /* 0x000fe60003800000 */
        /* <DEDUP_REMOVED lines=9> */
.L_x_872:
[----:B------:R-:W-:-:S04]  /*3080*/  MOV R9, c[0x0][0x32c] ;  /* 0x0000cb0000097a02 */ /* 0x000fc80000000f00 */
[----:B------:R-:W-:-:S13]  /*3090*/  ISETP.NE.AND P0, PT, R9, 0x1, PT ;  /* 0x000000010900780c */ /* 0x000fda0003f05270 */
[----:B------:R-:W-:-:S05]  /*30a0*/  @P0 IMAD.HI.U32 R9, R13, c[0x0][0x330], RZ ;  /* 0x0000cc000d090a27 */ /* 0x000fca00078e00ff */
[----:B------:R-:W-:Y:S02]  /*30b0*/  @P0 SHF.R.U32.HI R13, RZ, c[0x0][0x334], R9 ;  /* 0x0000cd00ff0d0a19 */ /* 0x000fe40000011609 */
.L_x_873:
[----:B------:R-:W-:Y:S05]  /*30c0*/  BSYNC B0 ;  /* 0x0000000000007941 */ /* 0x000fea0003800000 */
.L_x_871:
[----:B------:R-:W-:-:S04]  /*30d0*/  IMAD R11, R13, c[0x0][0x32c], -R6 ;  /* 0x0000cb000d0b7a24 */ /* 0x000fc800078e0a06 */
[----:B------:R-:W-:-:S05]  /*30e0*/  IMAD.IADD R11, R11, 0x1, -R214 ;  /* 0x000000010b0b7824 */ /* 0x000fca00078e0ad6 */
[----:B------:R-:W-:Y:S02]  /*30f0*/  IADD3 R9, R11, c[0x0][0x32c], RZ ;  /* 0x0000cb000b097a10 */ /* 0x000fe40007ffe0ff */
[----:B------:R-:W-:Y:S02]  /*3100*/  IMNMX R12, R12, R11, !PT ;  /* 0x0000000b0c0c7217 */ /* 0x000fe40007800200 */
[----:B------:R-:W-:Y:S02]  /*3110*/  IMNMX R14, R14, R9, PT ;  /* 0x000000090e0e7217 */ /* 0x000fe40003800200 */
.L_x_870:
[----:B------:R-:W-:-:S04]  /*3120*/  ISETP.GT.AND P1, PT, R133, RZ, PT ;  /* 0x000000ff8500720c */ /* 0x000fc80003f24270 */
[----:B------:R-:W-:-:S04]  /*3130*/  ISETP.GT.AND P0, PT, R12, RZ, P1 ;  /* 0x000000ff0c00720c */ /* 0x000fc80000f04270 */
[----:B------:R-:W-:-:S04]  /*3140*/  ISETP.LT.OR P0, PT, R14, 0x1, P0 ;  /* 0x000000010e00780c */ /* 0x000fc80000701670 */
[----:B------:R-:W-:Y:S02]  /*3150*/  FSEL R32, R32, -INF , !P0 ;  /* 0xff80000020207808 */ /* 0x000fe40004000000 */
[----:B------:R-:W-:-:S04]  /*3160*/  ISETP.GT.AND P0, PT, R12, 0x1, P1 ;  /* 0x000000010c00780c */ /* 0x000fc80000f04270 */
        /* <DEDUP_REMOVED lines=26> */
[----:B------:R-:W-:Y:S01]  /*3310*/  ISETP.GT.AND P0, PT, R12, 0x28, P1 ;  /* 0x000000280c00780c */ /* 0x000fe20000f04270 */
[----:B------:R-:W1:Y:S03]  /*3320*/  SHFL.IDX PT, R17, R0, 0x1, 0x1c1f ;  /* 0x003c1f0000117f89 */ /* 0x000e6600000e0000 */
[----:B------:R-:W-:-:S04]  /*3330*/  ISETP.LT.OR P0, PT, R14, 0x29, P0 ;  /* 0x000000290e00780c */ /* 0x000fc80000701670 */
[----:B------:R-:W-:Y:S02]  /*3340*/  FSEL R171, R64, -INF , !P0 ;  /* 0xff80000040ab7808 */ /* 0x000fe40004000000 */
[----:B------:R-:W-:-:S04]  /*3350*/  ISETP.GT.AND P0, PT, R12, 0x29, P1 ;  /* 0x000000290c00780c */ /* 0x000fc80000f04270 */
[----:B------:R-:W-:-:S04]  /*3360*/  ISETP.LT.OR P0, PT, R14, 0x2a, P0 ;  /* 0x0000002a0e00780c */ /* 0x000fc80000701670 */
[----:B------:R-:W-:Y:S02]  /*3370*/  FSEL R167, R65, -INF , !P0 ;  /* 0xff80000041a77808 */ /* 0x000fe40004000000 */
[----:B------:R-:W-:-:S04]  /*3380*/  ISETP.GT.AND P0, PT, R12, 0x30, P1 ;  /* 0x000000300c00780c */ /* 0x000fc80000f04270 */
[----:B------:R-:W-:Y:S01]  /*3390*/  ISETP.LT.OR P0, PT, R14, 0x31, P0 ;  /* 0x000000310e00780c */ /* 0x000fe20000701670 */
[----:B-1----:R-:W-:-:S03]  /*33a0*/  IMAD.IADD R15, R10, 0x1, R17 ;  /* 0x000000010a0f7824 */ /* 0x002fc600078e0211 */
[----:B------:R-:W-:Y:S02]  /*33b0*/  FSEL R177, R60, -INF , !P0 ;  /* 0xff8000003cb17808 */ /* 0x000fe40004000000 */
[----:B------:R-:W-:Y:S02]  /*33c0*/  ISETP.GT.AND P0, PT, R12, 0x31, P1 ;  /* 0x000000310c00780c */ /* 0x000fe40000f04270 */
[----:B------:R-:W-:Y:S01]  /*33d0*/  IMNMX R2, R15, R2, PT ;  /* 0x000000020f027217 */ /* 0x000fe20003800200 */
[----:B------:R-:W-:Y:S01]  /*33e0*/  IMAD.IADD R15, R8, 0x1, R17 ;  /* 0x00000001080f7824 */ /* 0x000fe200078e0211 */
[----:B------:R-:W-:-:S04]  /*33f0*/  ISETP.LT.OR P0, PT, R14, 0x32, P0 ;  /* 0x000000320e00780c */ /* 0x000fc80000701670 */
[----:B------:R-:W-:Y:S02]  /*3400*/  FSEL R175, R61, -INF , !P0 ;  /* 0xff8000003daf7808 */ /* 0x000fe40004000000 */
[----:B------:R-:W-:-:S04]  /*3410*/  ISETP.GT.AND P0, PT, R12, 0x38, P1 ;  /* 0x000000380c00780c */ /* 0x000fc80000f04270 */
[----:B------:R-:W-:-:S04]  /*3420*/  ISETP.LT.OR P0, PT, R14, 0x39, P0 ;  /* 0x000000390e00780c */ /* 0x000fc80000701670 */
[----:B------:R-:W-:Y:S02]  /*3430*/  FSEL R143, R56, -INF , !P0 ;  /* 0xff800000388f7808 */ /* 0x000fe40004000000 */
[----:B------:R-:W-:-:S04]  /*3440*/  ISETP.GT.AND P0, PT, R12, 0x39, P1 ;  /* 0x000000390c00780c */ /* 0x000fc80000f04270 */
[----:B------:R-:W-:-:S04]  /*3450*/  ISETP.LT.OR P0, PT, R14, 0x3a, P0 ;  /* 0x0000003a0e00780c */ /* 0x000fc80000701670 */
[----:B------:R-:W-:Y:S01]  /*3460*/  FSEL R141, R57, -INF , !P0 ;  /* 0xff800000398d7808 */ /* 0x000fe20004000000 */
        /* <DEDUP_REMOVED lines=12> */
.L_x_876:
[----:B------:R-:W-:-:S04]  /*3530*/  MOV R0, c[0x0][0x32c] ;  /* 0x0000cb0000007a02 */ /* 0x000fc80000000f00 */
[----:B------:R-:W-:-:S13]  /*3540*/  ISETP.NE.AND P0, PT, R0, 0x1, PT ;  /* 0x000000010000780c */ /* 0x000fda0003f05270 */
[----:B------:R-:W-:-:S05]  /*3550*/  @P0 IMAD.HI.U32 R0, R17, c[0x0][0x330], RZ ;  /* 0x0000cc0011000a27 */ /* 0x000fca00078e00ff */
[----:B------:R-:W-:Y:S02]  /*3560*/  @P0 SHF.R.U32.HI R17, RZ, c[0x0][0x334], R0 ;  /* 0x0000cd00ff110a19 */ /* 0x000fe40000011600 */
.L_x_877:
[----:B------:R-:W-:Y:S05]  /*3570*/  BSYNC B0 ;  /* 0x0000000000007941 */ /* 0x000fea0003800000 */
.L_x_875:
[----:B------:R-:W-:-:S04]  /*3580*/  IMAD R17, R17, c[0x0][0x32c], -R6 ;  /* 0x0000cb0011117a24 */ /* 0x000fc800078e0a06 */
[----:B------:R-:W-:-:S05]  /*3590*/  IMAD.IADD R0, R17, 0x1, -R214 ;  /* 0x0000000111007824 */ /* 0x000fca00078e0ad6 */
[----:B------:R-:W-:Y:S02]  /*35a0*/  IADD3 R17, R0, c[0x0][0x32c], RZ ;  /* 0x0000cb0000117a10 */ /* 0x000fe40007ffe0ff */
[----:B------:R-:W-:Y:S02]  /*35b0*/  IMNMX R15, R15, R0, !PT ;  /* 0x000000000f0f7217 */ /* 0x000fe40007800200 */
[----:B------:R-:W-:Y:S02]  /*35c0*/  IMNMX R2, R2, R17, PT ;  /* 0x0000001102027217 */ /* 0x000fe40003800200 */
.L_x_874:
[----:B------:R-:W-:Y:S01]  /*35d0*/  ISETP.GT.AND P0, PT, R15, 0x8, P1 ;  /* 0x000000080f00780c */ /* 0x000fe20000f04270 */
[----:B------:R-:W-:-:S04]  /*35e0*/  DEPBAR.LE SB0, 0x2 ;  /* 0x000080800000791a */ /* 0x000fc80000000000 */
[----:B------:R-:W-:Y:S01]  /*35f0*/  BAR.SYNC.DEFER_BLOCKING 0x0 ;  /* 0x0000000000007b1d */ /* 0x000fe20000010000 */
[----:B------:R-:W-:Y:S01]  /*3600*/  ISETP.LT.OR P0, PT, R2, 0x9, P0 ;  /* 0x000000090200780c */ /* 0x000fe20000701670 */
[----:B------:R-:W-:Y:S01]  /*3610*/  IMAD.SHL.U32 R185, R4, 0x2, RZ ;  /* 0x0000000204b97824 */ /* 0x000fe200078e00ff */
[----:B------:R-:W-:Y:S02]  /*3620*/  IADD3 R0, R133, -0x3, RZ ;  /* 0xfffffffd85007810 */ /* 0x000fe40007ffe0ff */
[----:B------:R-:W-:Y:S01]  /*3630*/  FSEL R30, R30, -INF , !P0 ;  /* 0xff8000001e1e7808 */ /* 0x000fe20004000000 */
[--C-:B------:R-:W-:Y:S01]  /*3640*/  IMAD R184, R3, 0x2, R185.reuse ;  /* 0x0000000203b87824 */ /* 0x100fe200078e02b9 */
[----:B------:R-:W-:Y:S01]  /*3650*/  ISETP.GT.AND P0, PT, R15, 0x9, P1 ;  /* 0x000000090f00780c */ /* 0x000fe20000f04270 */
[----:B------:R-:W-:Y:S01]  /*3660*/  IMAD.IADD R172, R189, 0x1, R185 ;  /* 0x00000001bdac7824 */ /* 0x000fe200078e02b9 */
[----:B------:R-:W-:Y:S01]  /*3670*/  IADD3 R219, R133, -0x2, RZ ;  /* 0xfffffffe85db7810 */ /* 0x000fe20007ffe0ff */
[----:B------:R-:W-:Y:S01]  /*3680*/  IMAD.IADD R163, R189, 0x1, R184 ;  /* 0x00000001bda37824 */ /* 0x000fe200078e02b8 */
[----:B------:R-:W-:Y:S01]  /*3690*/  ISETP.LT.OR P0, PT, R2, 0xa, P0 ;  /* 0x0000000a0200780c */ /* 0x000fe20000701670 */
[----:B------:R-:W-:-:S03]  /*36a0*/  IMAD R3, R3, 0x2, R172 ;  /* 0x0000000203037824 */ /* 0x000fc600078e02ac */
[----:B------:R-:W-:Y:S02]  /*36b0*/  FSEL R6, R31, -INF , !P0 ;  /* 0xff8000001f067808 */ /* 0x000fe40004000000 */
[----:B------:R-:W-:-:S04]  /*36c0*/  ISETP.GT.AND P0, PT, R15, 0x10, P1 ;  /* 0x000000100f00780c */ /* 0x000fc80000f04270 */
[----:B------:R-:W-:Y:S01]  /*36d0*/  ISETP.LT.OR P0, PT, R2, 0x11, P0 ;  /* 0x000000110200780c */ /* 0x000fe20000701670 */
[----:B------:R-:W-:Y:S03]  /*36e0*/  LDSM.16.MT88.4 R40, [R185+0x2100] ;  /* 0x00210000b928783b */ /* 0x000fe60000004200 */
[----:B------:R-:W-:Y:S02]  /*36f0*/  FSEL R26, R26, -INF , !P0 ;  /* 0xff8000001a1a7808 */ /* 0x000fe40004000000 */
[----:B------:R-:W-:Y:S01]  /*3700*/  ISETP.GT.AND P0, PT, R15, 0x11, P1 ;  /* 0x000000110f00780c */ /* 0x000fe20000f04270 */
[----:B------:R-:W-:Y:S03]  /*3710*/  LDSM.16.MT88.4 R124, [R185+0x100] ;  /* 0x00010000b97c783b */ /* 0x000fe60000004200 */
[----:B------:R-:W-:Y:S01]  /*3720*/  ISETP.LT.OR P0, PT, R2, 0x12, P0 ;  /* 0x000000120200780c */ /* 0x000fe20000701670 */
[----:B------:R-:W-:Y:S03]  /*3730*/  LDSM.16.MT88.4 R104, [R172+0x100] ;  /* 0x00010000ac68783b */ /* 0x000fe60000004200 */
[----:B------:R-:W-:Y:S01]  /*3740*/  FSEL R12, R27, -INF , !P0 ;  /* 0xff8000001b0c7808 */ /* 0x000fe20004000000 */
[----:B------:R-:W-:Y:S01]  /*3750*/  LDSM.16.MT88.4 R112, [R184+0x100] ;  /* 0x00010000b870783b */ /* 0x000fe20000004200 */
[----:B------:R-:W-:-:S03]  /*3760*/  ISETP.GT.AND P0, PT, R15, 0x18, P1 ;  /* 0x000000180f00780c */ /* 0x000fc60000f04270 */
[----:B------:R-:W-:Y:S01]  /*3770*/  LDSM.16.MT88.4 R120, [R3+0x100] ;  /* 0x000100000378783b */ /* 0x000fe20000004200 */
[----:B------:R-:W-:-:S03]  /*3780*/  ISETP.LT.OR P0, PT, R2, 0x19, P0 ;  /* 0x000000190200780c */ /* 0x000fc60000701670 */
[----:B------:R-:W-:Y:S01]  /*3790*/  LDSM.16.MT88.4 R48, [R172+0x2100] ;  /* 0x00210000ac30783b */ /* 0x000fe20000004200 */
        /* <DEDUP_REMOVED lines=21> */
[----:B------:R-:W-:Y:S03]  /*38f0*/  LDSM.16.MT88.4 R64, [R163+0x2100] ;  /* 0x00210000a340783b */ /* 0x000fe60000004200 */
        /* <DEDUP_REMOVED lines=17> */
[----:B------:R-:W-:Y:S01]  /*3a10*/  ISETP.GE.AND P0, PT, R0, R194, PT ;  /* 0x000000c20000720c */ /* 0x000fe20003f06270 */
[----:B------:R-:W-:-:S12]  /*3a20*/  LDSM.16.MT88.4 R56, [R184+0x2100] ;  /* 0x00210000b838783b */ /* 0x000fd80000004200 */
[----:B------:R-:W-:Y:S01]  /*3a30*/  @P0 SHF.R.S32.HI R2, RZ, 0x1f, R0 ;  /* 0x0000001fff020819 */ /* 0x000fe20000011400 */
[----:B------:R-:W-:Y:S02]  /*3a40*/  @P0 IMAD R5, R5, R0, RZ ;  /* 0x0000000005050224 */ /* 0x000fe400078e02ff */
[----:B------:R-:W-:-:S04]  /*3a50*/  @P0 IMAD.WIDE.U32 R16, R0, R7, R212 ;  /* 0x0000000700100225 */ /* 0x000fc800078e00d4 */
[----:B------:R-:W-:Y:S01]  /*3a60*/  @P0 IMAD R0, R2, R7, R5 ;  /* 0x0000000702000224 */ /* 0x000fe200078e0205 */
[----:B------:R-:W-:Y:S02]  /*3a70*/  @P0 LEA R148, P1, R16, c[0x0][0x1c8], 0x1 ;  /* 0x0000720010940a11 */ /* 0x000fe400078208ff */
[----:B------:R-:W-:Y:S01]  /*3a80*/  FMNMX.FTZ R5, R34, R14, !PT ;  /* 0x0000000e22057209 */ /* 0x000fe20007810000 */
[----:B------:R-:W-:-:S03]  /*3a90*/  @P0 IMAD.IADD R0, R17, 0x1, R0 ;  /* 0x0000000111000824 */ /* 0x000fc600078e0200 */
[----:B------:R-:W-:Y:S02]  /*3aa0*/  FMNMX.FTZ R5, R30, R5, !PT ;  /* 0x000000051e057209 */ /* 0x000fe40007810000 */
[----:B------:R-:W-:Y:S02]  /*3ab0*/  @P0 LEA.HI.X R149, R16, c[0x0][0x1cc], R0, 0x1, P1 ;  /* 0x0000730010950a11 */ /* 0x000fe400008f0c00 */
[----:B------:R-:W-:Y:S02]  /*3ac0*/  FMNMX.FTZ R0, R32, R33, !PT ;  /* 0x0000002120007209 */ /* 0x000fe40007810000 */
[----:B------:R-:W-:Y:S02]  /*3ad0*/  FMNMX.FTZ R5, R6, R5, !PT ;  /* 0x0000000506057209 */ /* 0x000fe40007810000 */
[----:B------:R-:W-:Y:S02]  /*3ae0*/  FMNMX.FTZ R0, R13, R0, !PT ;  /* 0x000000000d007209 */ /* 0x000fe40007810000 */
[----:B------:R-:W-:-:S02]  /*3af0*/  FMNMX.FTZ R5, R26, R5, !PT ;  /* 0x000000051a057209 */ /* 0x000fc40007810000 */
[----:B------:R-:W-:Y:S02]  /*3b00*/  FMNMX.FTZ R0, R29, R0, !PT ;  /* 0x000000001d007209 */ /* 0x000fe40007810000 */
[----:B------:R-:W-:Y:S02]  /*3b10*/  FMNMX.FTZ R5, R12, R5, !PT ;  /* 0x000000050c057209 */ /* 0x000fe40007810000 */
        /* <DEDUP_REMOVED lines=21> */
[----:B------:R-:W-:Y:S01]  /*3c70*/  @P0 LEA R146, P1, R201, R148, 0x1 ;  /* 0x00000094c9920211 */ /* 0x000fe200078208ff */
[----:B------:R-:W1:Y:S01]  /*3c80*/  SHFL.BFLY PT, R5, R16, 0x2, 0x1f ;  /* 0x0c401f0010057f89 */ /* 0x000e6200000e0000 */
[----:B------:R-:W-:-:S02]  /*3c90*/  FMNMX.FTZ R0, R141, R0, !PT ;  /* 0x000000008d007209 */ /* 0x000fc40007810000 */
[----:B------:R-:W-:-:S03]  /*3ca0*/  @P0 LEA.HI.X R147, R201, R149, R200, 0x1, P1 ;  /* 0x00000095c9930211 */ /* 0x000fc600008f0cc8 */
[----:B------:R-:W2:Y:S01]  /*3cb0*/  SHFL.BFLY PT, R7, R0, 0x2, 0x1f ;  /* 0x0c401f0000077f89 */ /* 0x000ea200000e0000 */
[----:B-1----:R-:W-:-:S03]  /*3cc0*/  FMNMX.FTZ R5, R16, R5, !PT ;  /* 0x0000000510057209 */ /* 0x002fc60007810000 */
[----:B------:R-:W-:Y:S01]  /*3cd0*/  LDSM.16.MT88.4 R16, [R184+0x2900] ;  /* 0x00290000b810783b */ /* 0x000fe20000004200 */
[----:B--2---:R-:W-:-:S03]  /*3ce0*/  FMNMX.FTZ R7, R0, R7, !PT ;  /* 0x0000000700077209 */ /* 0x004fc60007810000 */
[----:B------:R-:W1:Y:S04]  /*3cf0*/  SHFL.BFLY PT, R0, R5, 0x1, 0x1f ;  /* 0x0c201f0005007f89 */ /* 0x000e6800000e0000 */
[----:B------:R-:W2:Y:S01]  /*3d00*/  SHFL.BFLY PT, R2, R7, 0x1, 0x1f ;  /* 0x0c201f0007027f89 */ /* 0x000ea200000e0000 */
[----:B-1----:R-:W-:Y:S02]  /*3d10*/  FMNMX.FTZ R0, R5, R0, !PT ;  /* 0x0000000005007209 */ /* 0x002fe40007810000 */
[----:B--2---:R-:W-:-:S03]  /*3d20*/  FMNMX.FTZ R2, R7, R2, !PT ;  /* 0x0000000207027209 */ /* 0x004fc60007810000 */
[----:B------:R-:W-:Y:S01]  /*3d30*/  FMUL.FTZ R169, R0, c[0x0][0x2d0] ;  /* 0x0000b40000a97a20 */ /* 0x000fe20000410000 */
[C---:B------:R-:W-:Y:S01]  /*3d40*/  FSETP.NEU.FTZ.AND P1, PT, R2.reuse, -INF , PT ;  /* 0xff8000000200780b */ /* 0x040fe20003f3d000 */
[----:B------:R-:W-:-:S05]  /*3d50*/  FMUL.FTZ R180, R2, c[0x0][0x2d0] ;  /* 0x0000b40002b47a20 */ /* 0x000fca0000410000 */
[----:B------:R-:W-:Y:S02]  /*3d60*/  FSEL R180, R180, RZ, P1 ;  /* 0x000000ffb4b47208 */ /* 0x000fe40000800000 */
[----:B------:R-:W-:-:S03]  /*3d70*/  FSETP.NEU.FTZ.AND P1, PT, R0, -INF , PT ;  /* 0xff8000000000780b */ /* 0x000fc60003f3d000 */
[--C-:B------:R-:W-:Y:S01]  /*3d80*/  FFMA.FTZ R160, R32, c[0x0][0x2d0], -R180.reuse ;  /* 0x0000b40020a07a23 */ /* 0x100fe200000108b4 */
[----:B------:R-:W-:Y:S01]  /*3d90*/  FSEL R169, R169, RZ, P1 ;  /* 0x000000ffa9a97208 */ /* 0x000fe20000800000 */
[--C-:B------:R-:W-:Y:S02]  /*3da0*/  FFMA.FTZ R159, R33, c[0x0][0x2d0], -R180.reuse ;  /* 0x0000b400219f7a23 */ /* 0x100fe400000108b4 */
[--C-:B------:R-:W-:Y:S02]  /*3db0*/  FFMA.FTZ R157, R13, c[0x0][0x2d0], -R180.reuse ;  /* 0x0000b4000d9d7a23 */ /* 0x100fe400000108b4 */
[----:B------:R-:W-:Y:S01]  /*3dc0*/  FFMA.FTZ R154, R29, c[0x0][0x2d0], -R180 ;  /* 0x0000b4001d9a7a23 */ /* 0x000fe200000108b4 */
[----:B------:R-:W-:Y:S01]  /*3dd0*/  MUFU.EX2 R160, R160 ;  /* 0x000000a000a07308 */ /* 0x000fe20000000800 */
[--C-:B------:R-:W-:Y:S02]  /*3de0*/  FFMA.FTZ R162, R34, c[0x0][0x2d0], -R169.reuse ;  /* 0x0000b40022a27a23 */ /* 0x100fe400000108a9 */
[--C-:B------:R-:W-:Y:S01]  /*3df0*/  FFMA.FTZ R161, R14, c[0x0][0x2d0], -R169.reuse ;  /* 0x0000b4000ea17a23 */ /* 0x100fe200000108a9 */
[----:B------:R-:W-:Y:S01]  /*3e00*/  LDSM.16.MT88.4 R32, [R184+0x900] ;  /* 0x00090000b820783b */ /* 0x000fe20000004200 */
[----:B------:R-:W-:-:S02]  /*3e10*/  FFMA.FTZ R164, R30, c[0x0][0x2d0], -R169 ;  /* 0x0000b4001ea47a23 */ /* 0x000fc400000108a9 */
[--C-:B------:R-:W-:Y:S01]  /*3e20*/  FFMA.FTZ R155, R6, c[0x0][0x2d0], -R169.reuse ;  /* 0x0000b400069b7a23 */ /* 0x100fe200000108a9 */
[----:B------:R-:W1:Y:S01]  /*3e30*/  MUFU.EX2 R159, R159 ;  /* 0x0000009f009f7308 */ /* 0x000e620000000800 */
[----:B------:R2:W3:Y:S01]  /*3e40*/  LDSM.16.MT88.4 R4, [R3+0x4100] ;  /* 0x004100000304783b */ /* 0x0004e20000004200 */
[--C-:B------:R-:W-:Y:S02]  /*3e50*/  FFMA.FTZ R158, R11, c[0x0][0x2d0], -R180.reuse ;  /* 0x0000b4000b9e7a23 */ /* 0x100fe400000108b4 */
[--C-:B------:R-:W-:Y:S01]  /*3e60*/  FFMA.FTZ R152, R9, c[0x0][0x2d0], -R180.reuse ;  /* 0x0000b40009987a23 */ /* 0x100fe200000108b4 */
[----:B------:R-:W-:Y:S01]  /*3e70*/  LDSM.16.MT88.4 R28, [R163+0x900] ;  /* 0x00090000a31c783b */ /* 0x000fe20000004200 */
[----:B------:R-:W-:Y:S02]  /*3e80*/  FFMA.FTZ R150, R10, c[0x0][0x2d0], -R169 ;  /* 0x0000b4000a967a23 */ /* 0x000fe400000108a9 */
[----:B------:R-:W-:Y:S01]  /*3e90*/  MUFU.EX2 R157, R157 ;  /* 0x0000009d009d7308 */ /* 0x000fe20000000800 */
[----:B------:R-:W-:-:S02]  /*3ea0*/  FFMA.FTZ R153, R25, c[0x0][0x2d0], -R180 ;  /* 0x0000b40019997a23 */ /* 0x000fc400000108b4 */
[--C-:B------:R-:W-:Y:S02]  /*3eb0*/  FFMA.FTZ R145, R21, c[0x0][0x2d0], -R180.reuse ;  /* 0x0000b40015917a23 */ /* 0x100fe400000108b4 */
[--C-:B------:R-:W-:Y:S01]  /*3ec0*/  FFMA.FTZ R156, R26, c[0x0][0x2d0], -R169.reuse ;  /* 0x0000b4001a9c7a23 */ /* 0x100fe200000108a9 */
[----:B------:R-:W-:Y:S01]  /*3ed0*/  LDSM.16.MT88.4 R20, [R185+0x900] ;  /* 0x00090000b914783b */ /* 0x000fe20000004200 */
[--C-:B------:R-:W-:Y:S01]  /*3ee0*/  FFMA.FTZ R151, R12, c[0x0][0x2d0], -R169.reuse ;  /* 0x0000b4000c977a23 */ /* 0x100fe200000108a9 */
[----:B------:R-:W4:Y:S01]  /*3ef0*/  MUFU.EX2 R154, R154 ;  /* 0x0000009a009a7308 */ /* 0x000f220000000800 */
[----:B-1----:R-:W-:Y:S01]  /*3f00*/  F2FP.PACK_AB R96, R159, R160 ;  /* 0x000000a09f60723e */ /* 0x002fe200000000ff */
[----:B------:R-:W-:Y:S01]  /*3f10*/  LDSM.16.MT88.4 R12, [R163+0x2900] ;  /* 0x00290000a30c783b */ /* 0x000fe20000004200 */
[--C-:B------:R-:W-:Y:S02]  /*3f20*/  FFMA.FTZ R168, R173, c[0x0][0x2d0], -R180.reuse ;  /* 0x0000b400ada87a23 */ /* 0x100fe400000108b4 */
[--C-:B------:R-:W-:Y:S01]  /*3f30*/  FFMA.FTZ R166, R171, c[0x0][0x2d0], -R180.reuse ;  /* 0x0000b400aba67a23 */ /* 0x100fe200000108b4 */
[----:B------:R-:W-:Y:S01]  /*3f40*/  LDSM.16.MT88.4 R24, [R172+0x2900] ;  /* 0x00290000ac18783b */ /* 0x000fe20000004200 */
[----:B------:R-:W-:Y:S01]  /*3f50*/  FFMA.FTZ R165, R165, c[0x0][0x2d0], -R180 ;  /* 0x0000b400a5a57a23 */ /* 0x000fe200000108b4 */
[----:B------:R-:W-:Y:S01]  /*3f60*/  MUFU.EX2 R162, R162 ;  /* 0x000000a200a27308 */ /* 0x000fe20000000800 */
[----:B--2---:R-:W-:-:S02]  /*3f70*/  FFMA.FTZ R3, R8, c[0x0][0x2d0], -R169 ;  /* 0x0000b40008037a23 */ /* 0x004fc400000108a9 */
[----:B------:R-:W1:Y:S01]  /*3f80*/  LDSM.16.MT88.4 R8, [R185+0x2900] ;  /* 0x00290000b908783b */ /* 0x000e620000004200 */
[----:B------:R-:W-:Y:S02]  /*3f90*/  FFMA.FTZ R167, R167, c[0x0][0x2d0], -R180 ;  /* 0x0000b400a7a77a23 */ /* 0x000fe400000108b4 */
[--C-:B------:R-:W-:Y:S02]  /*3fa0*/  FFMA.FTZ R171, R216, c[0x0][0x2d0], -R169.reuse ;  /* 0x0000b400d8ab7a23 */ /* 0x100fe400000108a9 */
[----:B------:R-:W2:Y:S01]  /*3fb0*/  MUFU.EX2 R161, R161 ;  /* 0x000000a100a17308 */ /* 0x000ea20000000800 */
[----:B----4-:R-:W-:Y:S01]  /*3fc0*/  F2FP.PACK_AB R98, R154, R157 ;  /* 0x0000009d9a62723e */ /* 0x010fe200000000ff */
[--C-:B------:R-:W-:Y:S02]  /*3fd0*/  FFMA.FTZ R174, R174, c[0x0][0x2d0], -R169.reuse ;  /* 0x0000b400aeae7a23 */ /* 0x100fe400000108a9 */
[--C-:B------:R-:W-:Y:S02]  /*3fe0*/  FFMA.FTZ R173, R182, c[0x0][0x2d0], -R169.reuse ;  /* 0x0000b400b6ad7a23 */ /* 0x100fe400000108a9 */
[----:B------:R-:W-:-:S02]  /*3ff0*/  FFMA.FTZ R178, R178, c[0x0][0x2d0], -R169 ;  /* 0x0000b400b2b27a23 */ /* 0x000fc400000108a9 */
        /* <DEDUP_REMOVED lines=65> */
[C---:B---3--:R-:W-:Y:S07]  /*4410*/  HMMA.16816.F32 R92, R96.reuse, R4, RZ ;  /* 0x00000004605c723c */ /* 0x048fee00000018ff */
        /* <DEDUP_REMOVED lines=8> */
[----:B-----5:R-:W-:Y:S01]  /*44a0*/  F2FP.PACK_AB R7, R3, R150 ;  /* 0x000000960307723e */ /* 0x020fe200000000ff */
[----:B------:R-:W-:Y:S02]  /*44b0*/  FADD.FTZ R152, R152, R153 ;  /* 0x0000009998987221 */ /* 0x000fe40000010000 */
[----:B------:R-:W-:Y:S02]  /*44c0*/  FADD.FTZ R150, R150, R151 ;  /* 0x0000009796967221 */ /* 0x000fe40000010000 */
[----:B------:R-:W-:-:S02]  /*44d0*/  FADD.FTZ R152, R145, R152 ;  /* 0x0000009891987221 */ /* 0x000fc40000010000 */
[----:B-1----:R-:W-:Y:S01]  /*44e0*/  HMMA.16816.F32 R36, R4, R8, R36 ;  /* 0x000000080424723c */ /* 0x002fe20000001824 */
[----:B------:R-:W-:Y:S02]  /*44f0*/  FADD.FTZ R150, R3, R150 ;  /* 0x0000009603967221 */ /* 0x000fe40000010000 */
[----:B------:R-:W-:-:S05]  /*4500*/  @P2 IMAD.HI.U32 R3, R135, c[0x0][0x2c8], RZ ;  /* 0x0000b20087032a27 */ /* 0x000fca00078e00ff */
[----:B------:R-:W-:Y:S01]  /*4510*/  HMMA.16816.F32 R40, R4, R10, R40 ;  /* 0x0000000a0428723c */ /* 0x000fe20000001828 */
[----:B------:R-:W1:Y:S01]  /*4520*/  LDSM.16.MT88.4 R8, [R172+0x4900] ;  /* 0x00490000ac08783b */ /* 0x000e620000004200 */
[----:B------:R-:W-:-:S05]  /*4530*/  @P2 SHF.R.U32.HI R135, RZ, c[0x0][0x2cc], R3 ;  /* 0x0000b300ff872a19 */ /* 0x000fca0000011603 */
[----:B------:R-:W-:Y:S01]  /*4540*/  IMAD.IADD R132, R132, 0x1, R135 ;  /* 0x0000000184847824 */ /* 0x000fe200078e0287 */
        /* <DEDUP_REMOVED lines=84> */
[C---:B------:R-:W-:Y:S01]  /*4a90*/  F2FP.PACK_AB R5, R179.reuse, R176 ;  /* 0x000000b0b305723e */ /* 0x040fe200000000ff */
        /* <DEDUP_REMOVED lines=16> */
[----:B------:R-:W2:Y:S04]  /*4ba0*/  LDSM.16.MT88.4 R16, [R163+0x5900] ;  /* 0x00590000a310783b */ /* 0x000ea80000004200 */
[----:B------:R-:W-:Y:S01]  /*4bb0*/  @!PT LDS RZ, [RZ] ;  /* 0x00000000fffff984 */ /* 0x000fe20000000800 */
[----:B------:R-:W-:Y:S01]  /*4bc0*/  @!PT LDS RZ, [RZ] ;  /* 0x00000000fffff984 */ /* 0x000fe20000000800 */
[----:B------:R-:W-:Y:S01]  /*4bd0*/  @!PT LDS RZ, [RZ] ;  /* 0x00000000fffff984 */ /* 0x000fe20000000800 */
[----:B------:R1:W-:Y:S03]  /*4be0*/  @P0 LDGSTS.E.BYPASS.LTC128B.128 [R144+0xc100], [R148.64], !P5 ;  /* 0x0c10000094900fae */ /* 0x0003e6000e901d48 */
[C---:B------:R-:W-:Y:S01]  /*4bf0*/  HMMA.16816.F32 R44, R4.reuse, R140, R44 ;  /* 0x0000008c042c723c */ /* 0x040fe2000000182c */
[----:B------:R1:W-:Y:S04]  /*4c00*/  @P0 LDGSTS.E.BYPASS.LTC128B.128 [R144+0xe100], [R148.64+0x80], !P4 ;  /* 0x0e10008094900fae */ /* 0x0003e8000e101d48 */
[----:B------:R1:W-:Y:S03]  /*4c10*/  @P0 LDGSTS.E.BYPASS.LTC128B.128 [R144+0x10100], [R148.64+0x100], !P6 ;  /* 0x1010010094900fae */ /* 0x0003e6000f101d48 */
[C---:B------:R-:W-:Y:S01]  /*4c20*/  HMMA.16816.F32 R48, R4.reuse, R142, R48 ;  /* 0x0000008e0430723c */ /* 0x040fe20000001830 */
[----:B------:R1:W-:Y:S04]  /*4c30*/  @P0 LDGSTS.E.BYPASS.LTC128B.128 [R144+0xd100], [R146.64], !P5 ;  /* 0x0d10000092900fae */ /* 0x0003e8000e901d48 */
[----:B------:R1:W-:Y:S03]  /*4c40*/  @P0 LDGSTS.E.BYPASS.LTC128B.128 [R144+0xf100], [R146.64+0x80], !P4 ;  /* 0x0f10008092900fae */ /* 0x0003e6000e101d48 */
[C---:B------:R-:W-:Y:S01]  /*4c50*/  HMMA.16816.F32 R76, R4.reuse, R136, R76 ;  /* 0x00000088044c723c */ /* 0x040fe2000000184c */
[----:B------:R1:W-:Y:S04]  /*4c60*/  @P0 LDGSTS.E.BYPASS.LTC128B.128 [R144+0x11100], [R146.64+0x100], !P6 ;  /* 0x1110010092900fae */ /* 0x0003e8000f101d48 */
[----:B------:R-:W0:Y:S03]  /*4c70*/  LDGDEPBAR ;  /* 0x00000000000079af */ /* 0x000e260000000000 */
        /* <DEDUP_REMOVED lines=14> */
[----:B------:R-:W-:Y:S07]  /*4d60*/  HMMA.16816.F32 R96, R4, R18, R96 ;  /* 0x000000120460723c */ /* 0x000fee0000001860 */
[----:B------:R-:W-:Y:S01]  /*4d70*/  IADD3 R4, R132, c[0x0][0x328], RZ ;  /* 0x0000ca0084047a10 */ /* 0x000fe20007ffe0ff */
[----:B------:R-:W-:Y:S05]  /*4d80*/  @!P3 BRA `(.L_x_878) ;  /* 0x000000f00000b947 */ /* 0x000fea0003800000 */
[C---:B------:R-:W-:Y:S01]  /*4d90*/  ISETP.GT.AND P0, PT, R132.reuse, RZ, PT ;  /* 0x000000ff8400720c */ /* 0x040fe20003f04270 */
[----:B------:R-:W-:Y:S01]  /*4da0*/  IMAD.MOV.U32 R3, RZ, RZ, c[0x0][0x32c] ;  /* 0x0000cb00ff037624 */ /* 0x000fe200078e00ff */
        /* <DEDUP_REMOVED lines=8> */
.L_x_879:
[----:B------:R-:W-:-:S13]  /*4e30*/  ISETP.NE.AND P0, PT, R3, 0x1, PT ;  /* 0x000000010300780c */ /* 0x000fda0003f05270 */
[----:B------:R-:W-:-:S05]  /*4e40*/  @P0 IMAD.HI.U32 R5, R6, c[0x0][0x330], RZ ;  /* 0x0000cc0006050a27 */ /* 0x000fca00078e00ff */
[----:B------:R-:W-:-:S05]  /*4e50*/  @P0 SHF.R.U32.HI R6, RZ, c[0x0][0x334], R5 ;  /* 0x0000cd00ff060a19 */ /* 0x000fca0000011605 */
.L_x_880:
[----:B------:R-:W-:-:S05]  /*4e60*/  IMAD R3, R6, R3, c[0x0][0x32c] ;  /* 0x0000cb0006037624 */ /* 0x000fca00078e0203 */
[----:B------:R-:W-:-:S04]  /*4e70*/  IMNMX R4, R4, R3, PT ;  /* 0x0000000304047217 */ /* 0x000fc80003800200 */
.L_x_878:
[----:B------:R-:W-:Y:S01]  /*4e80*/  SHF.R.S32.HI R3, RZ, 0x1f, R4 ;  /* 0x0000001fff037819 */ /* 0x000fe20000011404 */
[----:B------:R-:W-:Y:S01]  /*4e90*/  UMOV UR5, 0x1 ;  /* 0x0000000100057882 */ /* 0x000fe20000000000 */
[----:B------:R-:W-:Y:S02]  /*4ea0*/  IMAD.MOV.U32 R216, RZ, RZ, RZ ;  /* 0x000000ffffd87224 */ /* 0x000fe400078e00ff */
[----:B------:R-:W-:-:S04]  /*4eb0*/  LEA.HI R3, R3, R4, RZ, 0x6 ;  /* 0x0000000403037211 */ /* 0x000fc800078f30ff */
[----:B------:R-:W-:-:S04]  /*4ec0*/  SHF.R.S32.HI R3, RZ, 0x6, R3 ;  /* 0x00000006ff037819 */ /* 0x000fc80000011403 */
[----:B------:R-:W-:-:S04]  /*4ed0*/  IMNMX R230, R194, R3, !PT ;  /* 0x00000003c2e67217 */ /* 0x000fc80007800200 */
[----:B------:R-:W-:-:S13]  /*4ee0*/  ISETP.GE.AND P0, PT, R219, R230, PT ;  /* 0x000000e6db00720c */ /* 0x000fda0003f06270 */
[----:B------:R-:W-:Y:S05]  /*4ef0*/  @!P0 BRA `(.L_x_881) ;  /* 0x000035c000008947 */ /* 0x000fea0003800000 */
[----:B------:R-:W-:Y:S01]  /*4f00*/  ISETP.NE.AND P3, PT, R197, 0x1, PT ;  /* 0x00000001c500780c */ /* 0x000fe20003f65270 */
[----:B------:R-:W-:Y:S01]  /*4f10*/  IMAD.MOV.U32 R191, RZ, RZ, 0x20 ;  /* 0x00000020ffbf7424 */ /* 0x000fe200078e00ff */
[----:B------:R-:W-:Y:S01]  /*4f20*/  LOP3.LUT P1, RZ, R193, 0x2, RZ, 0xc0, !PT ;  /* 0x00000002c1ff7812 */ /* 0x000fe2000782c0ff */
[----:B------:R-:W-:Y:S01]  /*4f30*/  IMAD.MOV.U32 R3, RZ, RZ, R0 ;  /* 0x000000ffff037224 */ /* 0x000fe200078e0000 */
[C---:B------:R-:W-:Y:S01]  /*4f40*/  IADD3 R229, P0, R206.reuse, 0x40, RZ ;  /* 0x00000040cee57810 */ /* 0x040fe20007f1e0ff */
[----:B------:R-:W-:Y:S01]  /*4f50*/  IMAD.MOV.U32 R216, RZ, RZ, RZ ;  /* 0x000000ffffd87224 */ /* 0x000fe200078e00ff */
[----:B------:R-:W-:Y:S01]  /*4f60*/  SEL R191, R191, 0xffffffe0, !P1 ;  /* 0xffffffe0bfbf7807 */ /* 0x000fe20004800000 */
[----:B------:R-:W-:Y:S01]  /*4f70*/  UMOV UR5, 0x1 ;  /* 0x0000000100057882 */ /* 0x000fe20000000000 */
[----:B------:R-:W-:Y:S01]  /*4f80*/  IADD3 R227, P2, R206, 0x80, RZ ;  /* 0x00000080cee37810 */ /* 0x000fe20007f5e0ff */
[----:B------:R-:W-:Y:S01]  /*4f90*/  IMAD.X R228, RZ, RZ, R211, P0 ;  /* 0x000000ffffe47224 */ /* 0x000fe200000e06d3 */
[----:B------:R-:W-:-:S02]  /*4fa0*/  IADD3 R225, P1, R208, 0x40, RZ ;  /* 0x00000040d0e17810 */ /* 0x000fc40007f3e0ff */
[----:B------:R-:W-:Y:S01]  /*4fb0*/  IADD3 R223, P0, R208, 0x80, RZ ;  /* 0x00000080d0df7810 */ /* 0x000fe20007f1e0ff */
[----:B------:R-:W-:Y:S01]  /*4fc0*/  @P3 IMAD.HI.U32 R221, R205, c[0x0][0x2c8], RZ ;  /* 0x0000b200cddd3a27 */ /* 0x000fe200078e00ff */
[----:B------:R-:W-:Y:S02]  /*4fd0*/  MOV R132, R2 ;  /* 0x0000000200847202 */ /* 0x000fe40000000f00 */
[----:B------:R-:W-:Y:S01]  /*4fe0*/  IADD3.X R222, RZ, R213, RZ, P0, !PT ;  /* 0x000000d5ffde7210 */ /* 0x000fe200007fe4ff */
[----:B------:R-:W-:Y:S01]  /*4ff0*/  IMAD.X R226, RZ, RZ, R211, P2 ;  /* 0x000000ffffe27224 */ /* 0x000fe200010e06d3 */
[----:B------:R-:W-:Y:S01]  /*5000*/  @P3 SHF.R.U32.HI R221, RZ, c[0x0][0x2cc], R221 ;  /* 0x0000b300ffdd3a19 */ /* 0x000fe200000116dd */
[----:B------:R-:W-:Y:S02]  /*5010*/  IMAD.X R224, RZ, RZ, R213, P1 ;  /* 0x000000ffffe07224 */ /* 0x000fe400008e06d5 */
.L_x_890:
[----:B------:R-:W-:Y:S04]  /*5020*/  DEPBAR.LE SB0, 0x2 ;  /* 0x000080800000791a */ /* 0x000fe80000000000 */
[----:B------:R-:W-:Y:S01]  /*5030*/  BAR.SYNC.DEFER_BLOCKING 0x0 ;  /* 0x0000000000007b1d */ /* 0x000fe20000010000 */
[----:B------:R-:W-:Y:S01]  /*5040*/  UIMAD UR4, UR5, 0x6000, URZ ;  /* 0x00006000050478a4 */ /* 0x000fe2000f8e023f */
[----:B------:R-:W-:Y:S02]  /*5050*/  ISETP.GE.AND P0, PT, R194, R219, PT ;  /* 0x000000dbc200720c */ /* 0x000fe40003f06270 */
[----:B------:R-:W-:Y:S02]  /*5060*/  ISETP.NE.AND P2, PT, R197, 0x1, PT ;  /* 0x00000001c500780c */ /* 0x000fe40003f45270 */
[----:B------:R-:W-:Y:S02]  /*5070*/  ISETP.GE.AND P3, PT, R196, 0x1, PT ;  /* 0x00000001c400780c */ /* 0x000fe40003f66270 */
[----:B------:R-:W-:Y:S05]  /*5080*/  IADD3 R135, R190, UR4, RZ ;  /* 0x00000004be877c10 */ /* 0x000fea000fffe0ff */
[--C-:B------:R-:W-:Y:S02]  /*5090*/  IMAD.IADD R133, R191, 0x1, R135.reuse ;  /* 0x00000001bf857824 */ /* 0x100fe400078e0287 */
[----:B------:R-:W-:Y:S01]  /*50a0*/  @!P0 IADD3 R176, R219, -0x1, RZ ;  /* 0xffffffffdbb08810 */ /* 0x000fe20007ffe0ff */
[C---:B------:R-:W-:Y:S01]  /*50b0*/  IMAD.IADD R0, R134.reuse, 0x1, R135 ;  /* 0x0000000186007824 */ /* 0x040fe200078e0287 */
[----:B------:R-:W-:Y:S01]  /*50c0*/  IADD3 R135, R191, R135, R134 ;  /* 0x00000087bf877210 */ /* 0x000fe20007ffe086 */
[----:B------:R-:W-:Y:S01]  /*50d0*/  IMAD.IADD R2, R134, 0x1, R133 ;  /* 0x0000000186027824 */ /* 0x000fe200078e0285 */
[----:B------:R-:W-:Y:S01]  /*50e0*/  @!P0 SHF.R.S32.HI R183, RZ, 0x1f, R176 ;  /* 0x0000001fffb78819 */ /* 0x000fe200000114b0 */
[----:B------:R-:W-:Y:S04]  /*50f0*/  LDSM.16.M88.4 R136, [R192] ;  /* 0x00000000c088783b */ /* 0x000fe80000000200 */
[----:B------:R-:W-:Y:S01]  /*5100*/  @!P0 IMAD R183, R183, c[0x0][0x208], RZ ;  /* 0x00008200b7b78a24 */ /* 0x000fe200078e02ff */
[----:B------:R-:W1:Y:S03]  /*5110*/  LDSM.16.M88.4 R140, [R190+UR4+0xc100] ;  /* 0x00c10004be8c783b */ /* 0x000e660008000200 */
[C---:B------:R-:W-:Y:S02]  /*5120*/  @!P0 IMAD R183, R176.reuse, c[0x0][0x20c], R183 ;  /* 0x00008300b0b78a24 */ /* 0x040fe400078e02b7 */
[----:B------:R-:W-:Y:S01]  /*5130*/  @!P0 IMAD.WIDE.U32 R176, R176, c[0x0][0x208], RZ ;  /* 0x00008200b0b08a25 */ /* 0x000fe200078e00ff */
[----:B------:R-:W2:Y:S03]  /*5140*/  LDSM.16.M88.4 R144, [R190+UR4+0xc900] ;  /* 0x00c90004be90783b */ /* 0x000ea60008000200 */
[----:B------:R-:W-:Y:S02]  /*5150*/  @!P0 IMAD.SHL.U32 R182, R176, 0x40, RZ ;  /* 0x00000040b0b68824 */ /* 0x000fe400078e00ff */
[----:B------:R-:W-:Y:S01]  /*5160*/  @!P0 IMAD.IADD R183, R177, 0x1, R183 ;  /* 0x00000001b1b78824 */ /* 0x000fe200078e02b7 */
[----:B------:R-:W3:Y:S02]  /*5170*/  LDSM.16.M88.4 R148, [R190+UR4+0xd100] ;  /* 0x00d10004be94783b */ /* 0x000ee40008000200 */
[----:B------:R-:W-:Y:S02]  /*5180*/  @!P0 IADD3 R178, P1, R182, R206, RZ ;  /* 0x000000ceb6b28210 */ /* 0x000fe40007f3e0ff */
[----:B------:R-:W-:Y:S01]  /*5190*/  @!P0 SHF.L.U64.HI R183, R176, 0x6, R183 ;  /* 0x00000006b0b78819 */ /* 0x000fe200000102b7 */
[----:B------:R-:W4:Y:S04]  /*51a0*/  LDSM.16.M88.4 R152, [R190+UR4+0xd900] ;  /* 0x00d90004be98783b */ /* 0x000f280008000200 */
[C---:B------:R-:W-:Y:S01]  /*51b0*/  @!P0 IMAD.X R177, R183.reuse, 0x1, R211, P1 ;  /* 0x00000001b7b18824 */ /* 0x040fe200008e06d3 */
[C---:B------:R-:W-:Y:S01]  /*51c0*/  @!P0 LEA R176, P1, R178.reuse, c[0x0][0x1f8], 0x1 ;  /* 0x00007e00b2b08a11 */ /* 0x040fe200078208ff */
[----:B------:R-:W-:Y:S03]  /*51d0*/  LDSM.16.M88.4 R156, [R133+0xd100] ;  /* 0x00d10000859c783b */ /* 0x000fe60000000200 */
[----:B------:R-:W-:Y:S02]  /*51e0*/  @!P0 LEA.HI.X R177, R178, c[0x0][0x1fc], R177, 0x1, P1 ;  /* 0x00007f00b2b18a11 */ /* 0x000fe400008f0cb1 */
[----:B------:R-:W-:Y:S01]  /*51f0*/  LDSM.16.M88.4 R160, [R133+0xd900] ;  /* 0x00d9000085a0783b */ /* 0x000fe20000000200 */
[C---:B------:R-:W-:Y:S05]  /*5200*/  @!P0 IADD3 R179, P1, R182.reuse, R229, RZ ;  /* 0x000000e5b6b38210 */ /* 0x040fea0007f3e0ff */
[----:B------:R-:W-:Y:S01]  /*5210*/  @!P0 IMAD.X R180, R183, 0x1, R228, P1 ;  /* 0x00000001b7b48824 */ /* 0x000fe200008e06e4 */
[C---:B------:R-:W-:Y:S04]  /*5220*/  @!P0 LEA R178, P1, R179.reuse, c[0x0][0x1f8], 0x1 ;  /* 0x00007e00b3b28a11 */ /* 0x040fe800078208ff */
[----:B------:R-:W-:Y:S02]  /*5230*/  @!P0 LEA.HI.X R179, R179, c[0x0][0x1fc], R180, 0x1, P1 ;  /* 0x00007f00b3b38a11 */ /* 0x000fe400008f0cb4 */
[----:B------:R-:W-:Y:S01]  /*5240*/  @!P0 IADD3 R181, P1, R182, R227, RZ ;  /* 0x000000e3b6b58210 */ /* 0x000fe20007f3e0ff */
[C---:B-1----:R-:W-:Y:S04]  /*5250*/  HMMA.16816.F32 R4, R136.reuse, R140, RZ ;  /* 0x0000008c8804723c */ /* 0x042fe800000018ff */
[----:B------:R-:W-:Y:S01]  /*5260*/  @!P0 IMAD.X R232, R183, 0x1, R226, P1 ;  /* 0x00000001b7e88824 */ /* 0x000fe200008e06e2 */
[C---:B------:R-:W-:Y:S03]  /*5270*/  @!P0 LEA R180, P1, R181.reuse, c[0x0][0x1f8], 0x1 ;  /* 0x00007e00b5b48a11 */ /* 0x040fe600078208ff */
[C---:B------:R-:W-:Y:S01]  /*5280*/  HMMA.16816.F32 R8, R136.reuse, R142, RZ ;  /* 0x0000008e8808723c */ /* 0x040fe200000018ff */
[----:B------:R-:W-:Y:S03]  /*5290*/  LDSM.16.M88.4 R140, [R188] ;  /* 0x00000000bc8c783b */ /* 0x000fe60000000200 */
[----:B------:R-:W-:Y:S02]  /*52a0*/  @!P0 LEA.HI.X R181, R181, c[0x0][0x1fc], R232, 0x1, P1 ;  /* 0x00007f00b5b58a11 */ /* 0x000fe400008f0ce8 */
[----:B------:R-:W-:Y:S02]  /*52b0*/  @!P0 IADD3 R182, P1, R199, R182, RZ ;  /* 0x000000b6c7b68210 */ /* 0x000fe40007f3e0ff */
[C---:B--2---:R-:W-:Y:S04]  /*52c0*/  HMMA.16816.F32 R12, R136.reuse, R144, RZ ;  /* 0x00000090880c723c */ /* 0x044fe800000018ff */
[----:B------:R-:W-:Y:S01]  /*52d0*/  @!P0 IMAD.X R183, R198, 0x1, R183, P1 ;  /* 0x00000001c6b78824 */ /* 0x000fe200008e06b7 */
[C---:B------:R-:W-:Y:S03]  /*52e0*/  @!P0 IADD3 R231, P1, R182.reuse, R206, RZ ;  /* 0x000000ceb6e78210 */ /* 0x040fe60007f3e0ff */
[C---:B------:R-:W-:Y:S01]  /*52f0*/  HMMA.16816.F32 R16, R136.reuse, R146, RZ ;  /* 0x000000928810723c */ /* 0x040fe200000018ff */
[----:B------:R-:W1:Y:S03]  /*5300*/  LDSM.16.M88.4 R144, [R133+0xc100] ;  /* 0x00c100008590783b */ /* 0x000e660000000200 */
[----:B------:R-:W-:Y:S01]  /*5310*/  @!P0 IMAD.X R234, R183, 0x1, R211, P1 ;  /* 0x00000001b7ea8824 */ /* 0x000fe200008e06d3 */
[C---:B------:R-:W-:Y:S03]  /*5320*/  @!P0 LEA R232, P1, R231.reuse, c[0x0][0x1f8], 0x1 ;  /* 0x00007e00e7e88a11 */ /* 0x040fe600078208ff */
[C---:B---3--:R-:W-:Y:S01]  /*5330*/  HMMA.16816.F32 R20, R136.reuse, R148, RZ ;  /* 0x000000948814723c */ /* 0x048fe200000018ff */
[----:B------:R-:W-:Y:S03]  /*5340*/  @!P0 LEA.HI.X R233, R231, c[0x0][0x1fc], R234, 0x1, P1 ;  /* 0x00007f00e7e98a11 */ /* 0x000fe600008f0cea */
[C---:B------:R-:W-:Y:S04]  /*5350*/  @!P0 IADD3 R231, P1, R182.reuse, R229, RZ ;  /* 0x000000e5b6e78210 */ /* 0x040fe80007f3e0ff */
[C---:B------:R-:W-:Y:S01]  /*5360*/  HMMA.16816.F32 R24, R136.reuse, R150, RZ ;  /* 0x000000968818723c */ /* 0x040fe200000018ff */
[----:B------:R-:W2:Y:S03]  /*5370*/  LDSM.16.M88.4 R148, [R133+0xc900] ;  /* 0x00c900008594783b */ /* 0x000ea60000000200 */
[----:B------:R-:W-:Y:S01]  /*5380*/  @!P0 IMAD.X R236, R183, 0x1, R228, P1 ;  /* 0x00000001b7ec8824 */ /* 0x000fe200008e06e4 */
[C---:B------:R-:W-:Y:S03]  /*5390*/  @!P0 LEA R234, P1, R231.reuse, c[0x0][0x1f8], 0x1 ;  /* 0x00007e00e7ea8a11 */ /* 0x040fe600078208ff */
[C---:B----4-:R-:W-:Y:S01]  /*53a0*/  HMMA.16816.F32 R28, R136.reuse, R152, RZ ;  /* 0x00000098881c723c */ /* 0x050fe200000018ff */
[----:B------:R-:W-:Y:S03]  /*53b0*/  @!P0 LEA.HI.X R235, R231, c[0x0][0x1fc], R236, 0x1, P1 ;  /* 0x00007f00e7eb8a11 */ /* 0x000fe600008f0cec */
[----:B------:R-:W-:Y:S04]  /*53c0*/  @!P0 IADD3 R182, P1, R182, R227, RZ ;  /* 0x000000e3b6b68210 */ /* 0x000fe80007f3e0ff */
[----:B------:R-:W-:Y:S01]  /*53d0*/  HMMA.16816.F32 R32, R136, R154, RZ ;  /* 0x0000009a8820723c */ /* 0x000fe200000018ff */
[----:B------:R-:W-:Y:S03]  /*53e0*/  @!P0 IMAD.X R231, R183, 0x1, R226, P1 ;  /* 0x00000001b7e78824 */ /* 0x000fe600008e06e2 */
[----:B------:R-:W-:Y:S01]  /*53f0*/  @!P0 IMAD R183, R216, 0x6000, R215 ;  /* 0x00006000d8b78824 */ /* 0x000fe200078e02d7 */
[C---:B------:R-:W-:Y:S03]  /*5400*/  @!P0 LEA R236, P1, R182.reuse, c[0x0][0x1f8], 0x1 ;  /* 0x00007e00b6ec8a11 */ /* 0x040fe600078208ff */
[C---:B-1----:R-:W-:Y:S01]  /*5410*/  HMMA.16816.F32 R4, R140.reuse, R144, R4 ;  /* 0x000000908c04723c */ /* 0x042fe20000001804 */
[----:B------:R-:W-:Y:S01]  /*5420*/  @!PT LDS RZ, [RZ] ;  /* 0x00000000fffff984 */ /* 0x000fe20000000800 */
[----:B------:R-:W-:Y:S01]  /*5430*/  @!PT LDS RZ, [RZ] ;  /* 0x00000000fffff984 */ /* 0x000fe20000000800 */
[----:B------:R-:W-:Y:S01]  /*5440*/  @!PT LDS RZ, [RZ] ;  /* 0x00000000fffff984 */ /* 0x000fe20000000800 */
[----:B------:R1:W-:Y:S04]  /*5450*/  @!P0 LDGSTS.E.BYPASS.LTC128B.128 [R183], [R176.64], !P5 ;  /* 0x00000000b0b78fae */ /* 0x0003e8000e901d48 */
[----:B------:R-:W-:Y:S01]  /*5460*/  @!P0 LEA.HI.X R237, R182, c[0x0][0x1fc], R231, 0x1, P1 ;  /* 0x00007f00b6ed8a11 */ /* 0x000fe200008f0ce7 */
[----:B------:R1:W-:Y:S02]  /*5470*/  @!P0 LDGSTS.E.BYPASS.LTC128B.128 [R183+0x2000], [R178.64], !P4 ;  /* 0x02000000b2b78fae */ /* 0x0003e4000e101d48 */
[C---:B------:R-:W-:Y:S03]  /*5480*/  HMMA.16816.F32 R8, R140.reuse, R146, R8 ;  /* 0x000000928c08723c */ /* 0x040fe60000001808 */
[----:B------:R3:W-:Y:S05]  /*5490*/  @!P0 LDGSTS.E.BYPASS.LTC128B.128 [R183+0x4000], [R180.64], !P6 ;  /* 0x04000000b4b78fae */ /* 0x0007ea000f101d48 */
[C---:B--2---:R-:W-:Y:S01]  /*54a0*/  HMMA.16816.F32 R12, R140.reuse, R148, R12 ;  /* 0x000000948c0c723c */ /* 0x044fe2000000180c */
[----:B------:R3:W-:Y:S05]  /*54b0*/  @!P0 LDGSTS.E.BYPASS.LTC128B.128 [R183+0x1000], [R232.64], !P5 ;  /* 0x01000000e8b78fae */ /* 0x0007ea000e901d48 */
[----:B------:R3:W-:Y:S02]  /*54c0*/  @!P0 LDGSTS.E.BYPASS.LTC128B.128 [R183+0x3000], [R234.64], !P4 ;  /* 0x03000000eab78fae */ /* 0x0007e4000e101d48 */
[C---:B------:R-:W-:Y:S03]  /*54d0*/  HMMA.16816.F32 R16, R140.reuse, R150, R16 ;  /* 0x000000968c10723c */ /* 0x040fe60000001810 */
[----:B------:R3:W-:Y:S01]  /*54e0*/  @!P0 LDGSTS.E.BYPASS.LTC128B.128 [R183+0x5000], [R236.64], !P6 ;  /* 0x05000000ecb78fae */ /* 0x0007e2000f101d48 */
[C---:B------:R-:W-:Y:S02]  /*54f0*/  ISETP.GE.AND P0, PT, R216.reuse, 0x1, PT ;  /* 0x00000001d800780c */ /* 0x040fe40003f06270 */
[----:B------:R-:W-:Y:S02]  /*5500*/  IADD3 R216, R216, 0x1, RZ ;  /* 0x00000001d8d87810 */ /* 0x000fe40007ffe0ff */
[C---:B------:R-:W-:Y:S01]  /*5510*/  HMMA.16816.F32 R20, R140.reuse, R156, R20 ;  /* 0x0000009c8c14723c */ /* 0x040fe20000001814 */
[----:B------:R-:W-:Y:S03]  /*5520*/  LDSM.16.M88.4 R136, [R187] ;  /* 0x00000000bb88783b */ /* 0x000fe60000000200 */
[----:B------:R-:W-:Y:S02]  /*5530*/  SEL R216, R216, RZ, !P0 ;  /* 0x000000ffd8d87207 */ /* 0x000fe40004000000 */
[----:B------:R-:W2:Y:S02]  /*5540*/  LDSM.16.M88.4 R152, [R0+0xc100] ;  /* 0x00c100000098783b */ /* 0x000ea40000000200 */
[C---:B------:R-:W-:Y:S03]  /*5550*/  HMMA.16816.F32 R24, R140.reuse, R158, R24 ;  /* 0x0000009e8c18723c */ /* 0x040fe60000001818 */
[----:B------:R-:W4:Y:S05]  /*5560*/  LDSM.16.M88.4 R164, [R0+0xc900] ;  /* 0x00c9000000a4783b */ /* 0x000f2a0000000200 */
[C---:B------:R-:W-:Y:S01]  /*5570*/  HMMA.16816.F32 R28, R140.reuse, R160, R28 ;  /* 0x000000a08c1c723c */ /* 0x040fe2000000181c */
[----:B------:R-:W5:Y:S05]  /*5580*/  LDSM.16.M88.4 R168, [R0+0xd100] ;  /* 0x00d1000000a8783b */ /* 0x000f6a0000000200 */
[----:B------:R-:W4:Y:S02]  /*5590*/  LDSM.16.M88.4 R172, [R0+0xd900] ;  /* 0x00d9000000ac783b */ /* 0x000f240000000200 */
[----:B------:R-:W-:Y:S03]  /*55a0*/  HMMA.16816.F32 R32, R140, R162, R32 ;  /* 0x000000a28c20723c */ /* 0x000fe60000001820 */
[----:B------:R-:W-:Y:S05]  /*55b0*/  LDSM.16.M88.4 R144, [R186] ;  /* 0x00000000ba90783b */ /* 0x000fea0000000200 */
[----:B------:R-:W5:Y:S05]  /*55c0*/  LDSM.16.M88.4 R148, [R2+0xc100] ;  /* 0x00c100000294783b */ /* 0x000f6a0000000200 */
[----:B------:R-:W5:Y:S05]  /*55d0*/  LDSM.16.M88.4 R156, [R2+0xc900] ;  /* 0x00c90000029c783b */ /* 0x000f6a0000000200 */
[----:B-1----:R-:W1:Y:S01]  /*55e0*/  LDSM.16.M88.4 R176, [R2+0xd100] ;  /* 0x00d1000002b0783b */ /* 0x002e620000000200 */
[C---:B--2---:R-:W-:Y:S04]  /*55f0*/  HMMA.16816.F32 R4, R136.reuse, R152, R4 ;  /* 0x000000988804723c */ /* 0x044fe80000001804 */
[----:B---3--:R-:W2:Y:S05]  /*5600*/  LDSM.16.M88.4 R180, [R2+0xd900] ;  /* 0x00d9000002b4783b */ /* 0x008eaa0000000200 */
[----:B------:R-:W-:Y:S01]  /*5610*/  LDSM.16.M88.4 R140, [R192+0x4000] ;  /* 0x00400000c08c783b */ /* 0x000fe20000000200 */
[C---:B------:R-:W-:Y:S04]  /*5620*/  HMMA.16816.F32 R8, R136.reuse, R154, R8 ;  /* 0x0000009a8808723c */ /* 0x040fe80000001808 */
[----:B------:R-:W3:Y:S04]  /*5630*/  LDSM.16.M88.4 R152, [R190+UR4+0xe100] ;  /* 0x00e10004be98783b */ /* 0x000ee80008000200 */
[C---:B----4-:R-:W-:Y:S01]  /*5640*/  HMMA.16816.F32 R12, R136.reuse, R164, R12 ;  /* 0x000000a4880c723c */ /* 0x050fe2000000180c */
[----:B------:R-:W4:Y:S05]  /*5650*/  LDSM.16.M88.4 R160, [R190+UR4+0xe900] ;  /* 0x00e90004bea0783b */ /* 0x000f2a0008000200 */
[----:B------:R-:W0:Y:S02]  /*5660*/  LDGDEPBAR ;  /* 0x00000000000079af */ /* 0x000e240000000000 */
[C---:B------:R-:W-:Y:S03]  /*5670*/  HMMA.16816.F32 R16, R136.reuse, R166, R16 ;  /* 0x000000a68810723c */ /* 0x040fe60000001810 */
[----:B------:R-:W1:Y:S05]  /*5680*/  LDSM.16.M88.4 R164, [R190+UR4+0xf100] ;  /* 0x00f10004bea4783b */ /* 0x000e6a0008000200 */
[C---:B-----5:R-:W-:Y:S08]  /*5690*/  HMMA.16816.F32 R20, R136.reuse, R168, R20 ;  /* 0x000000a88814723c */ /* 0x060ff00000001814 */
[C---:B------:R-:W-:Y:S01]  /*56a0*/  HMMA.16816.F32 R24, R136.reuse, R170, R24 ;  /* 0x000000aa8818723c */ /* 0x040fe20000001818 */
[----:B------:R-:W5:Y:S07]  /*56b0*/  LDSM.16.M88.4 R168, [R190+UR4+0xf900] ;  /* 0x00f90004bea8783b */ /* 0x000f6e0008000200 */
[C---:B------:R-:W-:Y:S08]  /*56c0*/  HMMA.16816.F32 R28, R136.reuse, R172, R28 ;  /* 0x000000ac881c723c */ /* 0x040ff0000000181c */
[----:B------:R-:W-:Y:S01]  /*56d0*/  HMMA.16816.F32 R32, R136, R174, R32 ;  /* 0x000000ae8820723c */ /* 0x000fe20000001820 */
[----:B------:R-:W-:Y:S05]  /*56e0*/  LDSM.16.M88.4 R136, [R188+0x4000] ;  /* 0x00400000bc88783b */ /* 0x000fea0000000200 */
[----:B------:R-:W-:Y:S02]  /*56f0*/  LDSM.16.M88.4 R172, [R133+0xf100] ;  /* 0x00f1000085ac783b */ /* 0x000fe40000000200 */
[C---:B------:R-:W-:Y:S08]  /*5700*/  HMMA.16816.F32 R4, R144.reuse, R148, R4 ;  /* 0x000000949004723c */ /* 0x040ff00000001804 */
[C---:B------:R-:W-:Y:S01]  /*5710*/  HMMA.16816.F32 R8, R144.reuse, R150, R8 ;  /* 0x000000969008723c */ /* 0x040fe20000001808 */
[----:B------:R-:W3:Y:S07]  /*5720*/  LDSM.16.M88.4 R148, [R133+0xe100] ;  /* 0x00e100008594783b */ /* 0x000eee0000000200 */
[C---:B------:R-:W-:Y:S08]  /*5730*/  HMMA.16816.F32 R12, R144.reuse, R156, R12 ;  /* 0x0000009c900c723c */ /* 0x040ff0000000180c */
[C---:B------:R-:W-:Y:S01]  /*5740*/  HMMA.16816.F32 R16, R144.reuse, R158, R16 ;  /* 0x0000009e9010723c */ /* 0x040fe20000001810 */
[----:B------:R-:W4:Y:S07]  /*5750*/  LDSM.16.M88.4 R156, [R133+0xe900] ;  /* 0x00e90000859c783b */ /* 0x000f2e0000000200 */
[C---:B-1----:R-:W-:Y:S08]  /*5760*/  HMMA.16816.F32 R20, R144.reuse, R176, R20 ;  /* 0x000000b09014723c */ /* 0x042ff00000001814 */
[C---:B------:R-:W-:Y:S01]  /*5770*/  HMMA.16816.F32 R24, R144.reuse, R178, R24 ;  /* 0x000000b29018723c */ /* 0x040fe20000001818 */
[----:B------:R-:W1:Y:S07]  /*5780*/  LDSM.16.M88.4 R176, [R133+0xf900] ;  /* 0x00f9000085b0783b */ /* 0x000e6e0000000200 */
[C---:B--2---:R-:W-:Y:S08]  /*5790*/  HMMA.16816.F32 R28, R144.reuse, R180, R28 ;  /* 0x000000b4901c723c */ /* 0x044ff0000000181c */
[----:B------:R-:W-:Y:S01]  /*57a0*/  HMMA.16816.F32 R32, R144, R182, R32 ;  /* 0x000000b69020723c */ /* 0x000fe20000001820 */
[----:B------:R-:W-:Y:S05]  /*57b0*/  LDSM.16.M88.4 R144, [R187+0x4000] ;  /* 0x00400000bb90783b */ /* 0x000fea0000000200 */
[----:B------:R-:W-:Y:S02]  /*57c0*/  LDSM.16.M88.4 R180, [R0+0xf900] ;  /* 0x00f9000000b4783b */ /* 0x000fe40000000200 */
[C---:B---3--:R-:W-:Y:S08]  /*57d0*/  HMMA.16816.F32 R4, R140.reuse, R152, R4 ;  /* 0x000000988c04723c */ /* 0x048ff00000001804 */
[C---:B------:R-:W-:Y:S01]  /*57e0*/  HMMA.16816.F32 R8, R140.reuse, R154, R8 ;  /* 0x0000009a8c08723c */ /* 0x040fe20000001808 */
[----:B------:R-:W2:Y:S07]  /*57f0*/  LDSM.16.M88.4 R152, [R0+0xe100] ;  /* 0x00e100000098783b */ /* 0x000eae0000000200 */
[C---:B----4-:R-:W-:Y:S08]  /*5800*/  HMMA.16816.F32 R12, R140.reuse, R160, R12 ;  /* 0x000000a08c0c723c */ /* 0x050ff0000000180c */
[C---:B------:R-:W-:Y:S01]  /*5810*/  HMMA.16816.F32 R16, R140.reuse, R162, R16 ;  /* 0x000000a28c10723c */ /* 0x040fe20000001810 */
[----:B------:R-:W3:Y:S07]  /*5820*/  LDSM.16.M88.4 R160, [R0+0xe900] ;  /* 0x00e9000000a0783b */ /* 0x000eee0000000200 */
[C---:B------:R-:W-:Y:S08]  /*5830*/  HMMA.16816.F32 R20, R140.reuse, R164, R20 ;  /* 0x000000a48c14723c */ /* 0x040ff00000001814 */
[C---:B------:R-:W-:Y:S01]  /*5840*/  HMMA.16816.F32 R24, R140.reuse, R166, R24 ;  /* 0x000000a68c18723c */ /* 0x040fe20000001818 */
[----:B------:R-:W4:Y:S07]  /*5850*/  LDSM.16.M88.4 R164, [R0+0xf100] ;  /* 0x00f1000000a4783b */ /* 0x000f2e0000000200 */
[C---:B-----5:R-:W-:Y:S08]  /*5860*/  HMMA.16816.F32 R28, R140.reuse, R168, R28 ;  /* 0x000000a88c1c723c */ /* 0x060ff0000000181c */
[----:B------:R-:W-:Y:S01]  /*5870*/  HMMA.16816.F32 R32, R140, R170, R32 ;  /* 0x000000aa8c20723c */ /* 0x000fe20000001820 */
[----:B------:R-:W-:Y:S05]  /*5880*/  LDSM.16.M88.4 R140, [R186+0x4000] ;  /* 0x00400000ba8c783b */ /* 0x000fea0000000200 */
[----:B------:R-:W-:Y:S02]  /*5890*/  LDSM.16.M88.4 R168, [R135+0xf100] ;  /* 0x00f1000087a8783b */ /* 0x000fe40000000200 */
[C---:B------:R-:W-:Y:S08]  /*58a0*/  HMMA.16816.F32 R4, R136.reuse, R148, R4 ;  /* 0x000000948804723c */ /* 0x040ff00000001804 */
[C---:B------:R-:W-:Y:S01]  /*58b0*/  HMMA.16816.F32 R8, R136.reuse, R150, R8 ;  /* 0x000000968808723c */ /* 0x040fe20000001808 */
[----:B------:R-:W5:Y:S07]  /*58c0*/  LDSM.16.M88.4 R148, [R2+0xe100] ;  /* 0x00e100000294783b */ /* 0x000f6e0000000200 */
        /* <DEDUP_REMOVED lines=8> */
[----:B------:R-:W-:Y:S05]  /*5950*/  LDSM.16.M88.4 R136, [R192+0x8000] ;  /* 0x00800000c088783b */ /* 0x000fea0000000200 */
[----:B------:R-:W-:Y:S02]  /*5960*/  LDSM.16.M88.4 R176, [R190+UR4+0x11900] ;  /* 0x01190004beb0783b */ /* 0x000fe40008000200 */
[C---:B--2---:R-:W-:Y:S08]  /*5970*/  HMMA.16816.F32 R4, R144.reuse, R152, R4 ;  /* 0x000000989004723c */ /* 0x044ff00000001804 */
[C---:B------:R-:W-:Y:S01]  /*5980*/  HMMA.16816.F32 R8, R144.reuse, R154, R8 ;  /* 0x0000009a9008723c */ /* 0x040fe20000001808 */
[----:B------:R-:W1:Y:S07]  /*5990*/  LDSM.16.M88.4 R152, [R190+UR4+0x10100] ;  /* 0x01010004be98783b */ /* 0x000e6e0008000200 */
[C---:B---3--:R-:W-:Y:S08]  /*59a0*/  HMMA.16816.F32 R12, R144.reuse, R160, R12 ;  /* 0x000000a0900c723c */ /* 0x048ff0000000180c */
[C---:B------:R-:W-:Y:S01]  /*59b0*/  HMMA.16816.F32 R16, R144.reuse, R162, R16 ;  /* 0x000000a29010723c */ /* 0x040fe20000001810 */
[----:B------:R-:W2:Y:S07]  /*59c0*/  LDSM.16.M88.4 R160, [R190+UR4+0x10900] ;  /* 0x01090004bea0783b */ /* 0x000eae0008000200 */
[C---:B----4-:R-:W-:Y:S08]  /*59d0*/  HMMA.16816.F32 R20, R144.reuse, R164, R20 ;  /* 0x000000a49014723c */ /* 0x050ff00000001814 */
[C---:B------:R-:W-:Y:S01]  /*59e0*/  HMMA.16816.F32 R24, R144.reuse, R166, R24 ;  /* 0x000000a69018723c */ /* 0x040fe20000001818 */
[----:B------:R-:W3:Y:S07]  /*59f0*/  LDSM.16.M88.4 R164, [R190+UR4+0x11100] ;  /* 0x01110004bea4783b */ /* 0x000eee0008000200 */
[C---:B------:R-:W-:Y:S08]  /*5a00*/  HMMA.16816.F32 R28, R144.reuse, R180, R28 ;  /* 0x000000b4901c723c */ /* 0x040ff0000000181c */
[----:B------:R-:W-:Y:S01]  /*5a10*/  HMMA.16816.F32 R32, R144, R182, R32 ;  /* 0x000000b69020723c */ /* 0x000fe20000001820 */
[----:B------:R-:W-:Y:S05]  /*5a20*/  LDSM.16.M88.4 R144, [R188+0x8000] ;  /* 0x00800000bc90783b */ /* 0x000fea0000000200 */
[----:B------:R-:W-:Y:S02]  /*5a30*/  LDSM.16.M88.4 R180, [R133+0x11900] ;  /* 0x0119000085b4783b */ /* 0x000fe40000000200 */
[C---:B-----5:R-:W-:Y:S08]  /*5a40*/  HMMA.16816.F32 R4, R140.reuse, R148, R4 ;  /* 0x000000948c04723c */ /* 0x060ff00000001804 */
[C---:B------:R-:W-:Y:S01]  /*5a50*/  HMMA.16816.F32 R8, R140.reuse, R150, R8 ;  /* 0x000000968c08723c */ /* 0x040fe20000001808 */
[----:B------:R-:W4:Y:S07]  /*5a60*/  LDSM.16.M88.4 R148, [R133+0x10100] ;  /* 0x010100008594783b */ /* 0x000f2e0000000200 */
[C---:B------:R-:W-:Y:S08]  /*5a70*/  HMMA.16816.F32 R12, R140.reuse, R156, R12 ;  /* 0x0000009c8c0c723c */ /* 0x040ff0000000180c */
[C---:B------:R-:W-:Y:S01]  /*5a80*/  HMMA.16816.F32 R16, R140.reuse, R158, R16 ;  /* 0x0000009e8c10723c */ /* 0x040fe20000001810 */
[----:B------:R-:W5:Y:S07]  /*5a90*/  LDSM.16.M88.4 R156, [R133+0x10900] ;  /* 0x01090000859c783b */ /* 0x000f6e0000000200 */
        /* <DEDUP_REMOVED lines=15> */
[C---:B------:R-:W-:Y:S07]  /*5b90*/  HMMA.16816.F32 R28, R136.reuse, R176, R28 ;  /* 0x000000b0881c723c */ /* 0x040fee000000181c */
[----:B------:R-:W-:Y:S01]  /*5ba0*/  IMAD.MOV.U32 R176, RZ, RZ, R205 ;  /* 0x000000ffffb07224 */ /* 0x000fe200078e00cd */
[----:B------:R-:W-:Y:S01]  /*5bb0*/  HMMA.16816.F32 R32, R136, R178, R32 ;  /* 0x000000b28820723c */ /* 0x000fe20000001820 */
[----:B------:R-:W-:Y:S03]  /*5bc0*/  LDSM.16.M88.4 R136, [R0+0x11100] ;  /* 0x011100000088783b */ /* 0x000fe60000000200 */
[----:B------:R-:W-:Y:S02]  /*5bd0*/  @P2 IMAD.MOV.U32 R176, RZ, RZ, R221 ;  /* 0x000000ffffb02224 */ /* 0x000fe400078e00dd */
[----:B------:R-:W-:Y:S02]  /*5be0*/  IMAD.SHL.U32 R177, R219, 0x40, RZ ;  /* 0x00000040dbb17824 */ /* 0x000fe400078e00ff */
[C---:B----4-:R-:W-:Y:S05]  /*5bf0*/  HMMA.16816.F32 R4, R144.reuse, R148, R4 ;  /* 0x000000949004723c */ /* 0x050fea0000001804 */
[----:B------:R-:W-:Y:S03]  /*5c00*/  IADD3 R178, -R214, 0x1, -R177 ;  /* 0x00000001d6b27810 */ /* 0x000fe60007ffe9b1 */
[C---:B------:R-:W-:Y:S01]  /*5c10*/  HMMA.16816.F32 R8, R144.reuse, R150, R8 ;  /* 0x000000969008723c */ /* 0x040fe20000001808 */
[----:B------:R-:W-:Y:S03]  /*5c20*/  LDSM.16.M88.4 R148, [R186+0x8000] ;  /* 0x00800000ba94783b */ /* 0x000fe60000000200 */
[----:B------:R-:W-:Y:S04]  /*5c30*/  IADD3 R178, -R204, R178, R195 ;  /* 0x000000b2ccb27210 */ /* 0x000fe80007ffe1c3 */
[C---:B-----5:R-:W-:Y:S04]  /*5c40*/  HMMA.16816.F32 R12, R144.reuse, R156, R12 ;  /* 0x0000009c900c723c */ /* 0x060fe8000000180c */
[C---:B------:R-:W-:Y:S02]  /*5c50*/  IADD3 R179, R178.reuse, c[0x0][0x328], RZ ;  /* 0x0000ca00b2b37a10 */ /* 0x040fe40007ffe0ff */
[----:B------:R-:W-:Y:S02]  /*5c60*/  IADD3 R178, R178, UR6, RZ ;  /* 0x00000006b2b27c10 */ /* 0x000fe4000fffe0ff */
[C---:B------:R-:W-:Y:S01]  /*5c70*/  HMMA.16816.F32 R16, R144.reuse, R158, R16 ;  /* 0x0000009e9010723c */ /* 0x040fe20000001810 */
[----:B------:R-:W-:Y:S07]  /*5c80*/  LDSM.16.M88.4 R156, [R135+0x10900] ;  /* 0x01090000879c783b */ /* 0x000fee0000000200 */
[C---:B------:R-:W-:Y:S08]  /*5c90*/  HMMA.16816.F32 R20, R144.reuse, R168, R20 ;  /* 0x000000a89014723c */ /* 0x040ff00000001814 */
[C---:B------:R-:W-:Y:S08]  /*5ca0*/  HMMA.16816.F32 R24, R144.reuse, R170, R24 ;  /* 0x000000aa9018723c */ /* 0x040ff00000001818 */
[C---:B------:R-:W-:Y:S08]  /*5cb0*/  HMMA.16816.F32 R28, R144.reuse, R180, R28 ;  /* 0x000000b4901c723c */ /* 0x040ff0000000181c */
[----:B------:R-:W-:Y:S01]  /*5cc0*/  HMMA.16816.F32 R32, R144, R182, R32 ;  /* 0x000000b69020723c */ /* 0x000fe20000001820 */
[----:B------:R-:W-:Y:S05]  /*5cd0*/  LDSM.16.M88.4 R144, [R0+0x11900] ;  /* 0x011900000090783b */ /* 0x000fea0000000200 */
[----:B------:R-:W3:Y:S02]  /*5ce0*/  SHFL.IDX PT, R182, R176, RZ, 0x1c1f ;  /* 0x001c1fffb0b67589 */ /* 0x000ee400000e0000 */
[C---:B-1----:R-:W-:Y:S08]  /*5cf0*/  HMMA.16816.F32 R4, R140.reuse, R152, R4 ;  /* 0x000000988c04723c */ /* 0x042ff00000001804 */
[C---:B------:R-:W-:Y:S01]  /*5d00*/  HMMA.16816.F32 R8, R140.reuse, R154, R8 ;  /* 0x0000009a8c08723c */ /* 0x040fe20000001808 */
[----:B------:R-:W1:Y:S07]  /*5d10*/  LDSM.16.M88.4 R152, [R2+0x10100] ;  /* 0x010100000298783b */ /* 0x000e6e0000000200 */
[C---:B--2---:R-:W-:Y:S04]  /*5d20*/  HMMA.16816.F32 R12, R140.reuse, R160, R12 ;  /* 0x000000a08c0c723c */ /* 0x044fe8000000180c */
[--C-:B---3--:R-:W-:Y:S04]  /*5d30*/  IMAD.IADD R181, R179, 0x1, R182.reuse ;  /* 0x00000001b3b57824 */ /* 0x108fe800078e02b6 */
[C---:B------:R-:W-:Y:S01]  /*5d40*/  HMMA.16816.F32 R16, R140.reuse, R162, R16 ;  /* 0x000000a28c10723c */ /* 0x040fe20000001810 */
[----:B------:R-:W2:Y:S03]  /*5d50*/  LDSM.16.M88.4 R160, [R135+0x11900] ;  /* 0x0119000087a0783b */ /* 0x000ea60000000200 */
[----:B------:R-:W-:Y:S04]  /*5d60*/  IMAD.IADD R180, R178, 0x1, R182 ;  /* 0x00000001b2b47824 */ /* 0x000fe800078e02b6 */
[C---:B------:R-:W-:Y:S08]  /*5d70*/  HMMA.16816.F32 R20, R140.reuse, R136, R20 ;  /* 0x000000888c14723c */ /* 0x040ff00000001814 */
[C---:B------:R-:W-:Y:S08]  /*5d80*/  HMMA.16816.F32 R24, R140.reuse, R138, R24 ;  /* 0x0000008a8c18723c */ /* 0x040ff00000001818 */
[C---:B------:R-:W-:Y:S08]  /*5d90*/  HMMA.16816.F32 R28, R140.reuse, R144, R28 ;  /* 0x000000908c1c723c */ /* 0x040ff0000000181c */
[----:B------:R-:W-:Y:S08]  /*5da0*/  HMMA.16816.F32 R32, R140, R146, R32 ;  /* 0x000000928c20723c */ /* 0x000ff00000001820 */
[C---:B-1----:R-:W-:Y:S08]  /*5db0*/  HMMA.16816.F32 R4, R148.reuse, R152, R4 ;  /* 0x000000989404723c */ /* 0x042ff00000001804 */
[C---:B------:R-:W-:Y:S08]  /*5dc0*/  HMMA.16816.F32 R8, R148.reuse, R154, R8 ;  /* 0x0000009a9408723c */ /* 0x040ff00000001808 */
[C---:B------:R-:W-:Y:S08]  /*5dd0*/  HMMA.16816.F32 R12, R148.reuse, R156, R12 ;  /* 0x0000009c940c723c */ /* 0x040ff0000000180c */
[C---:B------:R-:W-:Y:S08]  /*5de0*/  HMMA.16816.F32 R16, R148.reuse, R158, R16 ;  /* 0x0000009e9410723c */ /* 0x040ff00000001810 */
[C---:B------:R-:W-:Y:S08]  /*5df0*/  HMMA.16816.F32 R20, R148.reuse, R164, R20 ;  /* 0x000000a49414723c */ /* 0x040ff00000001814 */
[C---:B------:R-:W-:Y:S08]  /*5e00*/  HMMA.16816.F32 R24, R148.reuse, R166, R24 ;  /* 0x000000a69418723c */ /* 0x040ff00000001818 */
[C---:B--2---:R-:W-:Y:S08]  /*5e10*/  HMMA.16816.F32 R28, R148.reuse, R160, R28 ;  /* 0x000000a0941c723c */ /* 0x044ff0000000181c */
[----:B------:R-:W-:Y:S01]  /*5e20*/  HMMA.16816.F32 R32, R148, R162, R32 ;  /* 0x000000a29420723c */ /* 0x000fe20000001820 */
[----:B------:R-:W-:-:S07]  /*5e30*/  @!P3 BRA `(.L_x_882) ;  /* 0x000001800000b947 */ /* 0x000fce0003800000 */
[----:B------:R-:W-:Y:S01]  /*5e40*/  IADD3 R182, -R204, R195, R182 ;  /* 0x000000c3ccb67210 */ /* 0x000fe20007ffe1b6 */
[----:B------:R-:W-:Y:S03]  /*5e50*/  BSSY B0, `(.L_x_883) ;  /* 0x0000011000007945 */ /* 0x000fe60003800000 */
        /* <DEDUP_REMOVED lines=11> */
.L_x_884:
[----:B------:R-:W-:Y:S04]  /*5f10*/  MOV R0, c[0x0][0x32c] ;  /* 0x0000cb0000007a02 */ /* 0x000fe80000000f00 */
[----:B------:R-:W-:Y:S11]  /*5f20*/  ISETP.NE.AND P0, PT, R0, 0x1, PT ;  /* 0x000000010000780c */ /* 0x000ff60003f05270 */
[----:B------:R-:W-:Y:S02]  /*5f30*/  @!UPT UIADD3 URZ, URZ, URZ, URZ ;  /* 0x0000003f3f3ff290 */ /* 0x000fe4000fffe03f */
[----:B------:R-:W-:Y:S05]  /*5f40*/  @P0 IMAD.HI.U32 R0, R182, c[0x0][0x330], RZ ;  /* 0x0000cc00b6000a27 */ /* 0x000fea00078e00ff */
[----:B------:R-:W-:Y:S02]  /*5f50*/  @P0 SHF.R.U32.HI R182, RZ, c[0x0][0x334], R0 ;  /* 0x0000cd00ffb60a19 */ /* 0x000fe40000011600 */
.L_x_885:
[----:B------:R-:W-:Y:S05]  /*5f60*/  BSYNC B0 ;  /* 0x0000000000007941 */ /* 0x000fea0003800000 */
.L_x_883:
[----:B------:R-:W-:Y:S04]  /*5f70*/  IMAD R133, R182, c[0x0][0x32c], -R177 ;  /* 0x0000cb00b6857a24 */ /* 0x000fe800078e0ab1 */
[----:B------:R-:W-:Y:S05]  /*5f80*/  IMAD.IADD R133, R133, 0x1, -R214 ;  /* 0x0000000185857824 */ /* 0x000fea00078e0ad6 */
[----:B------:R-:W-:Y:S02]  /*5f90*/  IADD3 R0, R133, c[0x0][0x32c], RZ ;  /* 0x0000cb0085007a10 */ /* 0x000fe40007ffe0ff */
[----:B------:R-:W-:Y:S02]  /*5fa0*/  IMNMX R180, R180, R133, !PT ;  /* 0x00000085b4b47217 */ /* 0x000fe40007800200 */
[----:B------:R-:W-:Y:S02]  /*5fb0*/  IMNMX R181, R181, R0, PT ;  /* 0x00000000b5b57217 */ /* 0x000fe40003800200 */
.L_x_882:
[----:B------:R-:W-:Y:S01]  /*5fc0*/  ISETP.GT.AND P2, PT, R219, -0x1, PT ;  /* 0xffffffffdb00780c */ /* 0x000fe20003f44270 */
[----:B------:R-:W1:Y:S03]  /*5fd0*/  SHFL.IDX PT, R2, R176, 0x1, 0x1c1f ;  /* 0x003c1f00b0027f89 */ /* 0x000e6600000e0000 */
[----:B------:R-:W-:Y:S04]  /*5fe0*/  ISETP.GT.AND P0, PT, R180, RZ, P2 ;  /* 0x000000ffb400720c */ /* 0x000fe80001704270 */
[C---:B------:R-:W-:Y:S04]  /*5ff0*/  ISETP.LT.OR P0, PT, R181.reuse, 0x1, P0 ;  /* 0x00000001b500780c */ /* 0x040fe80000701670 */
[----:B------:R-:W-:Y:S02]  /*6000*/  FSEL R135, R4, -INF , !P0 ;  /* 0xff80000004877808 */ /* 0x000fe40004000000 */
[C---:B------:R-:W-:Y:S04]  /*6010*/  ISETP.GT.AND P0, PT, R180.reuse, 0x1, P2 ;  /* 0x00000001b400780c */ /* 0x040fe80001704270 */
[----:B------:R-:W-:Y:S04]  /*6020*/  ISETP.LT.OR P0, PT, R181, 0x2, P0 ;  /* 0x00000002b500780c */ /* 0x000fe80000701670 */
[----:B------:R-:W-:Y:S02]  /*6030*/  FSEL R133, R5, -INF , !P0 ;  /* 0xff80000005857808 */ /* 0x000fe40004000000 */
[----:B------:R-:W-:Y:S01]  /*6040*/  ISETP.GT.AND P0, PT, R180, 0x8, P2 ;  /* 0x00000008b400780c */ /* 0x000fe20001704270 */
[--C-:B-1----:R-:W-:Y:S02]  /*6050*/  IMAD.IADD R179, R179, 0x1, R2.reuse ;  /* 0x00000001b3b37824 */ /* 0x102fe400078e0202 */
[----:B------:R-:W-:Y:S01]  /*6060*/  IMAD.IADD R0, R178, 0x1, R2 ;  /* 0x00000001b2007824 */ /* 0x000fe200078e0202 */
[C---:B------:R-:W-:Y:S04]  /*6070*/  ISETP.LT.OR P0, PT, R181.reuse, 0x9, P0 ;  /* 0x00000009b500780c */ /* 0x040fe80000701670 */
[----:B------:R-:W-:Y:S02]  /*6080*/  FSEL R5, R8, -INF , !P0 ;  /* 0xff80000008057808 */ /* 0x000fe40004000000 */
[C---:B------:R-:W-:Y:S04]  /*6090*/  ISETP.GT.AND P0, PT, R180.reuse, 0x9, P2 ;  /* 0x00000009b400780c */ /* 0x040fe80001704270 */
[----:B------:R-:W-:Y:S04]  /*60a0*/  ISETP.LT.OR P0, PT, R181, 0xa, P0 ;  /* 0x0000000ab500780c */ /* 0x000fe80000701670 */
[----:B------:R-:W-:Y:S02]  /*60b0*/  FSEL R9, R9, -INF , !P0 ;  /* 0xff80000009097808 */ /* 0x000fe40004000000 */
[----:B------:R-:W-:Y:S04]  /*60c0*/  ISETP.GT.AND P0, PT, R180, 0x10, P2 ;  /* 0x00000010b400780c */ /* 0x000fe80001704270 */
        /* <DEDUP_REMOVED lines=32> */
[----:B------:R-:W-:Y:S04]  /*62d0*/  ISETP.GT.AND P0, PT, R180, 0x39, P2 ;  /* 0x00000039b400780c */ /* 0x000fe80001704270 */
[----:B------:R-:W-:Y:S04]  /*62e0*/  ISETP.LT.OR P0, PT, R181, 0x3a, P0 ;  /* 0x0000003ab500780c */ /* 0x000fe80000701670 */
[----:B------:R-:W-:Y:S01]  /*62f0*/  FSEL R147, R33, -INF , !P0 ;  /* 0xff80000021937808 */ /* 0x000fe20004000000 */
[----:B------:R-:W-:-:S05]  /*6300*/  @!P3 BRA `(.L_x_886) ;  /* 0x000001800000b947 */ /* 0x000fca0003800000 */
        /* <DEDUP_REMOVED lines=13> */
.L_x_888:
[----:B------:R-:W-:Y:S04]  /*63e0*/  MOV R2, c[0x0][0x32c] ;  /* 0x0000cb0000027a02 */ /* 0x000fe80000000f00 */
[----:B------:R-:W-:Y:S11]  /*63f0*/  ISETP.NE.AND P0, PT, R2, 0x1, PT ;  /* 0x000000010200780c */ /* 0x000ff60003f05270 */
[----:B------:R-:W-:Y:S02]  /*6400*/  @!UPT UIADD3 URZ, URZ, URZ, URZ ;  /* 0x0000003f3f3ff290 */ /* 0x000fe4000fffe03f */
[----:B------:R-:W-:Y:S05]  /*6410*/  @P0 IMAD.HI.U32 R2, R4, c[0x0][0x330], RZ ;  /* 0x0000cc0004020a27 */ /* 0x000fea00078e00ff */
[----:B------:R-:W-:Y:S02]  /*6420*/  @P0 SHF.R.U32.HI R4, RZ, c[0x0][0x334], R2 ;  /* 0x0000cd00ff040a19 */ /* 0x000fe40000011602 */
.L_x_889:
[----:B------:R-:W-:Y:S05]  /*6430*/  BSYNC B0 ;  /* 0x0000000000007941 */ /* 0x000fea0003800000 */
.L_x_887:
[----:B------:R-:W-:Y:S04]  /*6440*/  IMAD R177, R4, c[0x0][0x32c], -R177 ;  /* 0x0000cb0004b17a24 */ /* 0x000fe800078e0ab1 */
[----:B------:R-:W-:Y:S05]  /*6450*/  IMAD.IADD R177, R177, 0x1, -R214 ;  /* 0x00000001b1b17824 */ /* 0x000fea00078e0ad6 */
[----:B------:R-:W-:Y:S02]  /*6460*/  IADD3 R2, R177, c[0x0][0x32c], RZ ;  /* 0x0000cb00b1027a10 */ /* 0x000fe40007ffe0ff */
[----:B------:R-:W-:Y:S02]  /*6470*/  IMNMX R0, R0, R177, !PT ;  /* 0x000000b100007217 */ /* 0x000fe40007800200 */
[----:B------:R-:W-:Y:S02]  /*6480*/  IMNMX R179, R179, R2, PT ;  /* 0x00000002b3b37217 */ /* 0x000fe40003800200 */
.L_x_886:
[----:B------:R-:W-:Y:S01]  /*6490*/  ISETP.GT.AND P0, PT, R0, RZ, P2 ;  /* 0x000000ff0000720c */ /* 0x000fe20001704270 */
[----:B------:R-:W-:Y:S04]  /*64a0*/  DEPBAR.LE SB0, 0x2 ;  /* 0x000080800000791a */ /* 0x000fe80000000000 */
[----:B------:R-:W-:Y:S01]  /*64b0*/  BAR.SYNC.DEFER_BLOCKING 0x0 ;  /* 0x0000000000007b1d */ /* 0x000fe20000010000 */
[----:B------:R-:W-:Y:S01]  /*64c0*/  ISETP.LT.OR P0, PT, R179, 0x1, P0 ;  /* 0x00000001b300780c */ /* 0x000fe20000701670 */
[----:B------:R-:W-:Y:S01]  /*64d0*/  UIADD3 UR7, UR5, 0x1, URZ ;  /* 0x0000000105077890 */ /* 0x000fe2000fffe03f */
[----:B------:R-:W-:Y:S01]  /*64e0*/  FMNMX.FTZ R2, R135, R132, !PT ;  /* 0x0000008487027209 */ /* 0x000fe20007810000 */
[----:B------:R-:W-:Y:S01]  /*64f0*/  UISETP.GE.AND UP0, UPT, UR5, 0x1, UPT ;  /* 0x000000010500788c */ /* 0x000fe2000bf06270 */
[----:B------:R-:W-:Y:S02]  /*6500*/  FSEL R12, R6, -INF , !P0 ;  /* 0xff800000060c7808 */ /* 0x000fe40004000000 */
[C---:B------:R-:W-:Y:S01]  /*6510*/  ISETP.GT.AND P0, PT, R0.reuse, 0x1, P2 ;  /* 0x000000010000780c */ /* 0x040fe20001704270 */
[----:B------:R-:W-:Y:S01]  /*6520*/  USEL UR5, UR7, URZ, !UP0 ;  /* 0x0000003f07057287 */ /* 0x000fe2000c000000 */
[----:B------:R-:W-:Y:S02]  /*6530*/  FMNMX.FTZ R2, R133, R2, !PT ;  /* 0x0000000285027209 */ /* 0x000fe40007810000 */
[----:B------:R-:W-:Y:S02]  /*6540*/  ISETP.LT.OR P0, PT, R179, 0x2, P0 ;  /* 0x00000002b300780c */ /* 0x000fe40000701670 */
[----:B------:R-:W-:Y:S02]  /*6550*/  FMNMX.FTZ R2, R5, R2, !PT ;  /* 0x0000000205027209 */ /* 0x000fe40007810000 */
[----:B------:R-:W-:Y:S02]  /*6560*/  FSEL R8, R7, -INF , !P0 ;  /* 0xff80000007087808 */ /* 0x000fe40004000000 */
[----:B------:R-:W-:Y:S02]  /*6570*/  ISETP.GT.AND P0, PT, R0, 0x8, P2 ;  /* 0x000000080000780c */ /* 0x000fe40001704270 */
[----:B------:R-:W-:Y:S02]  /*6580*/  FMNMX.FTZ R2, R9, R2, !PT ;  /* 0x0000000209027209 */ /* 0x000fe40007810000 */
[----:B------:R-:W-:Y:S02]  /*6590*/  ISETP.LT.OR P0, PT, R179, 0x9, P0 ;  /* 0x00000009b300780c */ /* 0x000fe40000701670 */
[----:B------:R-:W-:Y:S02]  /*65a0*/  FMNMX.FTZ R2, R161, R2, !PT ;  /* 0x00000002a1027209 */ /* 0x000fe40007810000 */
[----:B------:R-:W-:Y:S02]  /*65b0*/  FSEL R10, R10, -INF , !P0 ;  /* 0xff8000000a0a7808 */ /* 0x000fe40004000000 */
[C---:B------:R-:W-:Y:S02]  /*65c0*/  ISETP.GT.AND P0, PT, R0.reuse, 0x9, P2 ;  /* 0x000000090000780c */ /* 0x040fe40001704270 */
[----:B------:R-:W-:Y:S02]  /*65d0*/  FMNMX.FTZ R2, R163, R2, !PT ;  /* 0x00000002a3027209 */ /* 0x000fe40007810000 */
[----:B------:R-:W-:Y:S02]  /*65e0*/  ISETP.LT.OR P0, PT, R179, 0xa, P0 ;  /* 0x0000000ab300780c */ /* 0x000fe40000701670 */
[----:B------:R-:W-:Y:S02]  /*65f0*/  FMNMX.FTZ R2, R143, R2, !PT ;  /* 0x000000028f027209 */ /* 0x000fe40007810000 */
[----:B------:R-:W-:Y:S02]  /*6600*/  FSEL R6, R11, -INF , !P0 ;  /* 0xff8000000b067808 */ /* 0x000fe40004000000 */
[----:B------:R-:W-:Y:S02]  /*6610*/  ISETP.GT.AND P0, PT, R0, 0x10, P2 ;  /* 0x000000100000780c */ /* 0x000fe40001704270 */
[----:B------:R-:W-:Y:S02]  /*6620*/  FMNMX.FTZ R11, R12, R3, !PT ;  /* 0x000000030c0b7209 */ /* 0x000fe40007810000 */
[C---:B------:R-:W-:Y:S02]  /*6630*/  ISETP.LT.OR P0, PT, R179.reuse, 0x11, P0 ;  /* 0x00000011b300780c */ /* 0x040fe40000701670 */
[----:B------:R-:W-:Y:S02]  /*6640*/  FMNMX.FTZ R11, R8, R11, !PT ;  /* 0x0000000b080b7209 */ /* 0x000fe40007810000 */
[----:B------:R-:W-:Y:S02]  /*6650*/  FSEL R170, R14, -INF , !P0 ;  /* 0xff8000000eaa7808 */ /* 0x000fe40004000000 */
[----:B------:R-:W-:Y:S02]  /*6660*/  ISETP.GT.AND P0, PT, R0, 0x11, P2 ;  /* 0x000000110000780c */ /* 0x000fe40001704270 */
        /* <DEDUP_REMOVED lines=42> */
[----:B------:R-:W-:Y:S02]  /*6910*/  ISETP.GT.AND P1, PT, R0, 0x38, P2 ;  /* 0x000000380000780c */ /* 0x000fe40001724270 */
[----:B------:R-:W-:Y:S02]  /*6920*/  FMNMX.FTZ R11, R172, R11, !PT ;  /* 0x0000000bac0b7209 */ /* 0x000fe40007810000 */
[----:B------:R-:W-:Y:S02]  /*6930*/  FMNMX.FTZ R2, R147, R4, !PT ;  /* 0x0000000493027209 */ /* 0x000fe40007810000 */
[----:B------:R-:W-:Y:S02]  /*6940*/  FSEL R156, R31, -INF , !P0 ;  /* 0xff8000001f9c7808 */ /* 0x000fe40004000000 */
[----:B------:R-:W-:Y:S01]  /*6950*/  ISETP.GT.AND P0, PT, R0, 0x39, P2 ;  /* 0x000000390000780c */ /* 0x000fe20001704270 */
[----:B------:R-:W1:Y:S01]  /*6960*/  SHFL.BFLY PT, R7, R2, 0x2, 0x1f ;  /* 0x0c401f0002077f89 */ /* 0x000e6200000e0000 */
[C---:B------:R-:W-:Y:S02]  /*6970*/  ISETP.LT.OR P1, PT, R179.reuse, 0x39, P1 ;  /* 0x00000039b300780c */ /* 0x040fe40000f21670 */
[----:B------:R-:W-:Y:S02]  /*6980*/  FMNMX.FTZ R11, R158, R11, !PT ;  /* 0x0000000b9e0b7209 */ /* 0x000fe40007810000 */
[----:B------:R-:W-:Y:S02]  /*6990*/  FSEL R146, R34, -INF , !P1 ;  /* 0xff80000022927808 */ /* 0x000fe40004800000 */
[----:B------:R-:W-:Y:S01]  /*69a0*/  ISETP.LT.OR P0, PT, R179, 0x3a, P0 ;  /* 0x0000003ab300780c */ /* 0x000fe20000701670 */
[----:B------:R-:W-:Y:S01]  /*69b0*/  LDSM.16.MT88.4 R28, [R184+UR4+0x100] ;  /* 0x00010004b81c783b */ /* 0x000fe20008004200 */
[----:B------:R-:W-:Y:S02]  /*69c0*/  FMNMX.FTZ R11, R156, R11, !PT ;  /* 0x0000000b9c0b7209 */ /* 0x000fe40007810000 */
[----:B------:R-:W-:Y:S02]  /*69d0*/  FSEL R144, R35, -INF , !P0 ;  /* 0xff80000023907808 */ /* 0x000fe40004000000 */
[----:B------:R-:W-:Y:S02]  /*69e0*/  FMNMX.FTZ R15, R146, R11, !PT ;  /* 0x0000000b920f7209 */ /* 0x000fe40007810000 */
[----:B------:R-:W-:Y:S02]  /*69f0*/  IADD3 R16, R184, UR4, RZ ;  /* 0x00000004b8107c10 */ /* 0x000fe4000fffe0ff */
        /* <DEDUP_REMOVED lines=12> */
[--C-:B------:R-:W-:Y:S01]  /*6ac0*/  FFMA.FTZ R153, R135, c[0x0][0x2d0], -R162.reuse ;  /* 0x0000b40087997a23 */ /* 0x100fe200000108a2 */
[----:B------:R-:W-:Y:S01]  /*6ad0*/  IADD3 R135, R189, R16, RZ ;  /* 0x00000010bd877210 */ /* 0x000fe20007ffe0ff */
        /* <DEDUP_REMOVED lines=13> */
[----:B------:R-:W-:Y:S02]  /*6bb0*/  FADD.FTZ R4, -R4, R3 ;  /* 0x0000000304047221 */ /* 0x000fe40000010100 */
[--C-:B------:R-:W-:Y:S02]  /*6bc0*/  FFMA.FTZ R155, R12, c[0x0][0x2d0], -R145.reuse ;  /* 0x0000b4000c9b7a23 */ /* 0x100fe40000010891 */
[----:B------:R-:W2:Y:S01]  /*6bd0*/  LDSM.16.MT88.4 R12, [R185+UR4+0x100] ;  /* 0x00010004b90c783b */ /* 0x000ea20008004200 */
        /* <DEDUP_REMOVED lines=9> */
[--C-:B------:R-:W-:Y:S02]  /*6c70*/  FFMA.FTZ R163, R143, c[0x0][0x2d0], -R162.reuse ;  /* 0x0000b4008fa37a23 */ /* 0x100fe400000108a2 */
[--C-:B------:R-:W-:Y:S01]  /*6c80*/  FFMA.FTZ R165, R170, c[0x0][0x2d0], -R145.reuse ;  /* 0x0000b400aaa57a23 */ /* 0x100fe20000010891 */
[----:B------:R-:W3:Y:S01]  /*6c90*/  MUFU.EX2 R148, R148 ;  /* 0x0000009400947308 */ /* 0x000ee20000000800 */
[----:B------:R-:W4:Y:S01]  /*6ca0*/  LDSM.16.MT88.4 R20, [R133+0x100] ;  /* 0x000100008514783b */ /* 0x000f220000004200 */
[--C-:B------:R-:W-:Y:S01]  /*6cb0*/  FFMA.FTZ R170, R140, c[0x0][0x2d0], -R145.reuse ;  /* 0x0000b4008caa7a23 */ /* 0x100fe20000010891 */
[----:B-1----:R-:W-:Y:S01]  /*6cc0*/  F2FP.PACK_AB R136, R150, R153 ;  /* 0x000000999688723e */ /* 0x002fe200000000ff */
[--C-:B------:R-:W-:Y:S02]  /*6cd0*/  FFMA.FTZ R168, R168, c[0x0][0x2d0], -R145.reuse ;  /* 0x0000b400a8a87a23 */ /* 0x100fe40000010891 */
[--C-:B------:R-:W-:Y:S02]  /*6ce0*/  FFMA.FTZ R175, R175, c[0x0][0x2d0], -R162.reuse ;  /* 0x0000b400afaf7a23 */ /* 0x100fe400000108a2 */
[--C-:B------:R-:W-:Y:S01]  /*6cf0*/  FFMA.FTZ R180, R173, c[0x0][0x2d0], -R162.reuse ;  /* 0x0000b400adb47a23 */ /* 0x100fe200000108a2 */
[----:B------:R-:W-:Y:S01]  /*6d00*/  LDSM.16.MT88.4 R140, [R184+UR4+0x2900] ;  /* 0x00290004b88c783b */ /* 0x000fe20008004200 */
[----:B------:R-:W1:Y:S01]  /*6d10*/  MUFU.EX2 R132, R132 ;  /* 0x0000008400847308 */ /* 0x000e620000000800 */
[--C-:B------:R-:W-:Y:S02]  /*6d20*/  FFMA.FTZ R171, R171, c[0x0][0x2d0], -R162.reuse ;  /* 0x0000b400abab7a23 */ /* 0x100fe400000108a2 */
[--C-:B------:R-:W-:Y:S02]  /*6d30*/  FFMA.FTZ R182, R169, c[0x0][0x2d0], -R162.reuse ;  /* 0x0000b400a9b67a23 */ /* 0x100fe400000108a2 */
[--C-:B------:R-:W-:Y:S02]  /*6d40*/  FFMA.FTZ R169, R178, c[0x0][0x2d0], -R145.reuse ;  /* 0x0000b400b2a97a23 */ /* 0x100fe40000010891 */
[--C-:B------:R-:W-:Y:S02]  /*6d50*/  FFMA.FTZ R176, R176, c[0x0][0x2d0], -R145.reuse ;  /* 0x0000b400b0b07a23 */ /* 0x100fe40000010891 */
[--C-:B------:R-:W-:Y:S01]  /*6d60*/  FFMA.FTZ R173, R174, c[0x0][0x2d0], -R145.reuse ;  /* 0x0000b400aead7a23 */ /* 0x100fe20000010891 */
[----:B------:R-:W-:Y:S01]  /*6d70*/  MUFU.EX2 R155, R155 ;  /* 0x0000009b009b7308 */ /* 0x000fe20000000800 */
[--C-:B------:R-:W-:Y:S02]  /*6d80*/  FFMA.FTZ R172, R172, c[0x0][0x2d0], -R145.reuse ;  /* 0x0000b400acac7a23 */ /* 0x100fe40000010891 */
[--C-:B------:R-:W-:Y:S01]  /*6d90*/  FFMA.FTZ R160, R160, c[0x0][0x2d0], -R162.reuse ;  /* 0x0000b400a0a07a23 */ /* 0x100fe200000108a2 */
[----:B---3--:R-:W-:Y:S01]  /*6da0*/  F2FP.PACK_AB R138, R148, R151 ;  /* 0x00000097948a723e */ /* 0x008fe200000000ff */
[--C-:B------:R-:W-:Y:S02]  /*6db0*/  FFMA.FTZ R159, R159, c[0x0][0x2d0], -R162.reuse ;  /* 0x0000b4009f9f7a23 */ /* 0x100fe400000108a2 */
[--C-:B------:R-:W-:Y:S02]  /*6dc0*/  FFMA.FTZ R157, R157, c[0x0][0x2d0], -R162.reuse ;  /* 0x0000b4009d9d7a23 */ /* 0x100fe400000108a2 */
[----:B------:R-:W-:Y:S01]  /*6dd0*/  FFMA.FTZ R162, R147, c[0x0][0x2d0], -R162 ;  /* 0x0000b40093a27a23 */ /* 0x000fe200000108a2 */
[----:B------:R-:W3:Y:S01]  /*6de0*/  MUFU.EX2 R154, R154 ;  /* 0x0000009a009a7308 */ /* 0x000ee20000000800 */
[--C-:B------:R-:W-:Y:S02]  /*6df0*/  FFMA.FTZ R158, R158, c[0x0][0x2d0], -R145.reuse ;  /* 0x0000b4009e9e7a23 */ /* 0x100fe40000010891 */
[--C-:B------:R-:W-:Y:S02]  /*6e00*/  FFMA.FTZ R177, R156, c[0x0][0x2d0], -R145.reuse ;  /* 0x0000b4009cb17a23 */ /* 0x100fe40000010891 */
[C---:B-1----:R-:W-:Y:S02]  /*6e10*/  FMUL.FTZ R4, R132.reuse, R128 ;  /* 0x0000008084047220 */ /* 0x042fe40000410000 */
        /* <DEDUP_REMOVED lines=10> */
[----:B------:R-:W-:Y:S01]  /*6ec0*/  FMUL.FTZ R33, R132, R121 ;  /* 0x0000007984217220 */ /* 0x000fe20000410000 */
[----:B---3--:R-:W-:Y:S01]  /*6ed0*/  F2FP.PACK_AB R137, R154, R155 ;  /* 0x0000009b9a89723e */ /* 0x008fe200000000ff */
[C---:B------:R-:W-:Y:S02]  /*6ee0*/  FMUL.FTZ R36, R132.reuse, R36 ;  /* 0x0000002484247220 */ /* 0x040fe40000410000 */
[----:B------:R-:W-:Y:S02]  /*6ef0*/  FMUL.FTZ R37, R132, R37 ;  /* 0x0000002584257220 */ /* 0x000fe40000410000 */
[--C-:B------:R-:W-:Y:S01]  /*6f00*/  FFMA.FTZ R156, R146, c[0x0][0x2d0], -R145.reuse ;  /* 0x0000b400929c7a23 */ /* 0x100fe20000010891 */
[----:B------:R-:W3:Y:S01]  /*6f10*/  MUFU.EX2 R3, R3 ;  /* 0x0000000300037308 */ /* 0x000ee20000000800 */
[----:B------:R-:W-:Y:S02]  /*6f20*/  FFMA.FTZ R145, R144, c[0x0][0x2d0], -R145 ;  /* 0x0000b40090917a23 */ /* 0x000fe40000010891 */
[C---:B------:R-:W-:Y:S02]  /*6f30*/  FMUL.FTZ R40, R132.reuse, R40 ;  /* 0x0000002884287220 */ /* 0x040fe40000410000 */
[C---:B------:R-:W-:Y:S02]  /*6f40*/  FMUL.FTZ R41, R132.reuse, R41 ;  /* 0x0000002984297220 */ /* 0x040fe40000410000 */
[C---:B------:R-:W-:Y:S02]  /*6f50*/  FMUL.FTZ R44, R132.reuse, R44 ;  /* 0x0000002c842c7220 */ /* 0x040fe40000410000 */
[C---:B------:R-:W-:Y:S01]  /*6f60*/  FMUL.FTZ R45, R132.reuse, R45 ;  /* 0x0000002d842d7220 */ /* 0x040fe20000410000 */
[----:B------:R5:W-:Y:S01]  /*6f70*/  MUFU.EX2 R179, R145 ;  /* 0x0000009100b37308 */ /* 0x000be20000000800 */
        /* <DEDUP_REMOVED lines=16> */
[----:B------:R-:W-:Y:S02]  /*7080*/  LDSM.16.MT88.4 R124, [R185+UR4+0x2900] ;  /* 0x00290004b97c783b */ /* 0x000fe40008004200 */
[C---:B------:R-:W-:Y:S02]  /*7090*/  FMUL.FTZ R18, R3.reuse, R106 ;  /* 0x0000006a03127220 */ /* 0x040fe40000410000 */
[C---:B------:R-:W-:Y:S01]  /*70a0*/  FMUL.FTZ R12, R132.reuse, R100 ;  /* 0x00000064840c7220 */ /* 0x040fe20000410000 */
[C---:B------:R-:W-:Y:S01]  /*70b0*/  HMMA.16816.F32 R8, R136.reuse, R14, R8 ;  /* 0x0000000e8808723c */ /* 0x040fe20000001808 */
[----:B------:R-:W-:Y:S02]  /*70c0*/  MUFU.EX2 R163, R163 ;  /* 0x000000a300a37308 */ /* 0x000fe40000000800 */
[----:B-----5:R-:W-:Y:S01]  /*70d0*/  LDSM.16.MT88.4 R144, [R133+0x3900] ;  /* 0x003900008590783b */ /* 0x020fe20000004200 */
[C---:B------:R-:W-:Y:S02]  /*70e0*/  FMUL.FTZ R13, R132.reuse, R101 ;  /* 0x00000065840d7220 */ /* 0x040fe40000410000 */
[C---:B------:R-:W-:Y:S02]  /*70f0*/  FMUL.FTZ R19, R3.reuse, R107 ;  /* 0x0000006b03137220 */ /* 0x040fe40000410000 */
[C---:B------:R-:W-:Y:S03]  /*7100*/  FMUL.FTZ R14, R3.reuse, R102 ;  /* 0x00000066030e7220 */ /* 0x040fe60000410000 */
[----:B------:R-:W-:Y:S01]  /*7110*/  LDSM.16.MT88.4 R104, [R185+UR4+0x2100] ;  /* 0x00210004b968783b */ /* 0x000fe20008004200 */
[C---:B------:R-:W-:Y:S01]  /*7120*/  FMUL.FTZ R15, R3.reuse, R103 ;  /* 0x00000067030f7220 */ /* 0x040fe20000410000 */
[----:B------:R-:W2:Y:S01]  /*7130*/  MUFU.EX2 R166, R166 ;  /* 0x000000a600a67308 */ /* 0x000ea20000000800 */
[C---:B------:R-:W-:Y:S02]  /*7140*/  FMUL.FTZ R26, R3.reuse, R114 ;  /* 0x00000072031a7220 */ /* 0x040fe40000410000 */
[C---:B------:R-:W-:Y:S02]  /*7150*/  FMUL.FTZ R27, R3.reuse, R115 ;  /* 0x00000073031b7220 */ /* 0x040fe40000410000 */
[C---:B------:R-:W-:Y:S01]  /*7160*/  FMUL.FTZ R34, R3.reuse, R122 ;  /* 0x0000007a03227220 */ /* 0x040fe20000410000 */
[C---:B----4-:R-:W-:Y:S01]  /*7170*/  HMMA.16816.F32 R12, R136.reuse, R20, R12 ;  /* 0x00000014880c723c */ /* 0x050fe2000000180c */
[----:B------:R-:W3:Y:S02]  /*7180*/  LDSM.16.MT88.4 R100, [R135+0x100] ;  /* 0x000100008764783b */ /* 0x000ee40000004200 */
[C---:B------:R-:W-:Y:S01]  /*7190*/  FMUL.FTZ R35, R3.reuse, R123 ;  /* 0x0000007b03237220 */ /* 0x040fe20000410000 */
[----:B------:R-:W-:Y:S01]  /*71a0*/  MUFU.EX2 R165, R165 ;  /* 0x000000a500a57308 */ /* 0x000fe20000000800 */
[C---:B------:R-:W-:Y:S02]  /*71b0*/  FMUL.FTZ R38, R3.reuse, R38 ;  /* 0x0000002603267220 */ /* 0x040fe40000410000 */
[C---:B------:R-:W-:Y:S01]  /*71c0*/  FMUL.FTZ R20, R132.reuse, R108 ;  /* 0x0000006c84147220 */ /* 0x040fe20000410000 */
[C---:B------:R-:W-:Y:S01]  /*71d0*/  HMMA.16816.F32 R16, R136.reuse, R22, R16 ;  /* 0x000000168810723c */ /* 0x040fe20000001810 */
[----:B------:R-:W-:Y:S03]  /*71e0*/  LDSM.16.MT88.4 R112, [R185+UR4+0x900] ;  /* 0x00090004b970783b */ /* 0x000fe60008004200 */
[C---:B------:R-:W-:Y:S02]  /*71f0*/  FMUL.FTZ R21, R132.reuse, R109 ;  /* 0x0000006d84157220 */ /* 0x040fe40000410000 */
[C---:B------:R-:W-:Y:S01]  /*7200*/  FMUL.FTZ R39, R3.reuse, R39 ;  /* 0x0000002703277220 */ /* 0x040fe20000410000 */
[----:B------:R-:W4:Y:S01]  /*7210*/  MUFU.EX2 R168, R168 ;  /* 0x000000a800a87308 */ /* 0x000f220000000800 */
[C---:B------:R-:W-:Y:S01]  /*7220*/  FMUL.FTZ R22, R3.reuse, R110 ;  /* 0x0000006e03167220 */ /* 0x040fe20000410000 */
[----:B------:R-:W-:Y:S03]  /*7230*/  LDSM.16.MT88.4 R120, [R184+UR4+0x900] ;  /* 0x00090004b878783b */ /* 0x000fe60008004200 */
[C---:B------:R-:W-:Y:S02]  /*7240*/  FMUL.FTZ R23, R3.reuse, R111 ;  /* 0x0000006f03177220 */ /* 0x040fe40000410000 */
[C---:B------:R-:W-:Y:S02]  /*7250*/  FMUL.FTZ R42, R3.reuse, R42 ;  /* 0x0000002a032a7220 */ /* 0x040fe40000410000 */
[C---:B------:R-:W-:Y:S01]  /*7260*/  FMUL.FTZ R43, R3.reuse, R43 ;  /* 0x0000002b032b7220 */ /* 0x040fe20000410000 */
[----:B------:R-:W5:Y:S01]  /*7270*/  LDSM.16.MT88.4 R108, [R133+0x2100] ;  /* 0x00210000856c783b */ /* 0x000f620000004200 */
[C---:B------:R-:W-:Y:S01]  /*7280*/  FMUL.FTZ R46, R3.reuse, R46 ;  /* 0x0000002e032e7220 */ /* 0x040fe20000410000 */
[C---:B------:R-:W-:Y:S01]  /*7290*/  HMMA.16816.F32 R20, R136.reuse, R28, R20 ;  /* 0x0000001c8814723c */ /* 0x040fe20000001814 */
[----:B------:R-:W-:Y:S02]  /*72a0*/  MUFU.EX2 R167, R167 ;  /* 0x000000a700a77308 */ /* 0x000fe40000000800 */
[C---:B------:R-:W-:Y:S02]  /*72b0*/  FMUL.FTZ R47, R3.reuse, R47 ;  /* 0x0000002f032f7220 */ /* 0x040fe40000410000 */
[C---:B------:R-:W-:Y:S02]  /*72c0*/  FMUL.FTZ R50, R3.reuse, R50 ;  /* 0x0000003203327220 */ /* 0x040fe40000410000 */
[C---:B------:R-:W-:Y:S01]  /*72d0*/  FMUL.FTZ R28, R132.reuse, R116 ;  /* 0x00000074841c7220 */ /* 0x040fe20000410000 */
[C---:B------:R-:W-:Y:S03]  /*72e0*/  HMMA.16816.F32 R24, R136.reuse, R30, R24 ;  /* 0x0000001e8818723c */ /* 0x040fe60000001818 */
[----:B------:R-:W1:Y:S01]  /*72f0*/  MUFU.EX2 R170, R170 ;  /* 0x000000aa00aa7308 */ /* 0x000e620000000800 */
        /* <DEDUP_REMOVED lines=10> */
[----:B------:R-:W3:Y:S01]  /*73a0*/  MUFU.EX2 R180, R180 ;  /* 0x000000b400b47308 */ /* 0x000ee20000000800 */
[C---:B------:R-:W-:Y:S02]  /*73b0*/  FMUL.FTZ R59, R3.reuse, R59 ;  /* 0x0000003b033b7220 */ /* 0x040fe40000410000 */
[C---:B------:R-:W-:Y:S01]  /*73c0*/  FMUL.FTZ R61, R132.reuse, R61 ;  /* 0x0000003d843d7220 */ /* 0x040fe20000410000 */
[C---:B------:R-:W-:Y:S01]  /*73d0*/  HMMA.16816.F32 R32, R136.reuse, R102, R32 ;  /* 0x000000668820723c */ /* 0x040fe20000001820 */
[----:B------:R-:W1:Y:S03]  /*73e0*/  LDSM.16.MT88.4 R100, [R184+UR4+0x2100] ;  /* 0x00210004b864783b */ /* 0x000e660008004200 */
[C---:B------:R-:W-:Y:S02]  /*73f0*/  FMUL.FTZ R62, R3.reuse, R62 ;  /* 0x0000003e033e7220 */ /* 0x040fe40000410000 */
[C---:B------:R-:W-:Y:S01]  /*7400*/  FMUL.FTZ R63, R3.reuse, R63 ;  /* 0x0000003f033f7220 */ /* 0x040fe20000410000 */
[----:B------:R-:W-:Y:S01]  /*7410*/  MUFU.EX2 R171, R171 ;  /* 0x000000ab00ab7308 */ /* 0x000fe20000000800 */
[C---:B------:R-:W-:Y:S04]  /*7420*/  HMMA.16816.F32 R36, R136.reuse, R104, R36 ;  /* 0x000000688824723c */ /* 0x040fe80000001824 */
[C---:B------:R-:W-:Y:S02]  /*7430*/  FMUL.FTZ R64, R132.reuse, R64 ;  /* 0x0000004084407220 */ /* 0x040fe40000410000 */
[C---:B------:R-:W-:Y:S02]  /*7440*/  FMUL.FTZ R65, R132.reuse, R65 ;  /* 0x0000004184417220 */ /* 0x040fe40000410000 */
[C---:B------:R-:W-:Y:S01]  /*7450*/  HMMA.16816.F32 R40, R136.reuse, R106, R40 ;  /* 0x0000006a8828723c */ /* 0x040fe20000001828 */
[----:B------:R-:W2:Y:S01]  /*7460*/  LDSM.16.MT88.4 R104, [R135+0x2100] ;  /* 0x002100008768783b */ /* 0x000ea20000004200 */
[----:B------:R-:W2:Y:S02]  /*7470*/  MUFU.EX2 R182, R182 ;  /* 0x000000b600b67308 */ /* 0x000ea40000000800 */
[C---:B------:R-:W-:Y:S02]  /*7480*/  FMUL.FTZ R66, R3.reuse, R66 ;  /* 0x0000004203427220 */ /* 0x040fe40000410000 */
[C---:B------:R-:W-:Y:S02]  /*7490*/  FMUL.FTZ R67, R3.reuse, R67 ;  /* 0x0000004303437220 */ /* 0x040fe40000410000 */
[C---:B-----5:R-:W-:Y:S04]  /*74a0*/  HMMA.16816.F32 R44, R136.reuse, R108, R44 ;  /* 0x0000006c882c723c */ /* 0x060fe8000000182c */
[C---:B------:R-:W-:Y:S01]  /*74b0*/  FMUL.FTZ R68, R132.reuse, R68 ;  /* 0x0000004484447220 */ /* 0x040fe20000410000 */
[----:B------:R-:W-:Y:S01]  /*74c0*/  MUFU.EX2 R169, R169 ;  /* 0x000000a900a97308 */ /* 0x000fe20000000800 */
[C---:B------:R-:W-:Y:S02]  /*74d0*/  FMUL.FTZ R69, R132.reuse, R69 ;  /* 0x0000004584457220 */ /* 0x040fe40000410000 */
[C---:B------:R-:W-:Y:S01]  /*74e0*/  HMMA.16816.F32 R48, R136.reuse, R110, R48 ;  /* 0x0000006e8830723c */ /* 0x040fe20000001830 */
[----:B------:R-:W5:Y:S03]  /*74f0*/  LDSM.16.MT88.4 R108, [R185+UR4+0x4100] ;  /* 0x00410004b96c783b */ /* 0x000f660008004200 */
[C---:B------:R-:W-:Y:S02]  /*7500*/  FMUL.FTZ R70, R3.reuse, R70 ;  /* 0x0000004603467220 */ /* 0x040fe40000410000 */
[C---:B------:R-:W-:Y:S01]  /*7510*/  FMUL.FTZ R71, R3.reuse, R71 ;  /* 0x0000004703477220 */ /* 0x040fe20000410000 */
[----:B------:R-:W3:Y:S01]  /*7520*/  MUFU.EX2 R176, R176 ;  /* 0x000000b000b07308 */ /* 0x000ee20000000800 */
[C---:B------:R-:W-:Y:S01]  /*7530*/  FMUL.FTZ R72, R132.reuse, R72 ;  /* 0x0000004884487220 */ /* 0x040fe20000410000 */
[C---:B-1----:R-:W-:Y:S03]  /*7540*/  HMMA.16816.F32 R52, R136.reuse, R100, R52 ;  /* 0x000000648834723c */ /* 0x042fe60000001834 */
[C---:B------:R-:W-:Y:S02]  /*7550*/  FMUL.FTZ R73, R132.reuse, R73 ;  /* 0x0000004984497220 */ /* 0x040fe40000410000 */
[C---:B------:R-:W-:Y:S02]  /*7560*/  FMUL.FTZ R74, R3.reuse, R74 ;  /* 0x0000004a034a7220 */ /* 0x040fe40000410000 */
[C---:B------:R-:W-:Y:S01]  /*7570*/  FMUL.FTZ R75, R3.reuse, R75 ;  /* 0x0000004b034b7220 */ /* 0x040fe20000410000 */
[C---:B------:R-:W-:Y:S01]  /*7580*/  HMMA.16816.F32 R56, R136.reuse, R102, R56 ;  /* 0x000000668838723c */ /* 0x040fe20000001838 */
[----:B------:R-:W1:Y:S01]  /*7590*/  LDSM.16.MT88.4 R100, [R133+0x4100] ;  /* 0x004100008564783b */ /* 0x000e620000004200 */
[----:B------:R-:W-:Y:S02]  /*75a0*/  MUFU.EX2 R173, R173 ;  /* 0x000000ad00ad7308 */ /* 0x000fe40000000800 */
[C---:B------:R-:W-:Y:S02]  /*75b0*/  FMUL.FTZ R76, R132.reuse, R76 ;  /* 0x0000004c844c7220 */ /* 0x040fe40000410000 */
[C---:B------:R-:W-:Y:S02]  /*75c0*/  FMUL.FTZ R77, R132.reuse, R77 ;  /* 0x0000004d844d7220 */ /* 0x040fe40000410000 */
[C---:B--2---:R-:W-:Y:S04]  /*75d0*/  HMMA.16816.F32 R60, R136.reuse, R104, R60 ;  /* 0x00000068883c723c */ /* 0x044fe8000000183c */
[C---:B------:R-:W-:Y:S01]  /*75e0*/  FMUL.FTZ R78, R3.reuse, R78 ;  /* 0x0000004e034e7220 */ /* 0x040fe20000410000 */
[----:B------:R-:W2:Y:S01]  /*75f0*/  MUFU.EX2 R172, R172 ;  /* 0x000000ac00ac7308 */ /* 0x000ea20000000800 */
[C---:B------:R-:W-:Y:S02]  /*7600*/  FMUL.FTZ R79, R3.reuse, R79 ;  /* 0x0000004f034f7220 */ /* 0x040fe40000410000 */
[C---:B------:R-:W-:Y:S01]  /*7610*/  HMMA.16816.F32 R64, R136.reuse, R106, R64 ;  /* 0x0000006a8840723c */ /* 0x040fe20000001840 */
[----:B------:R-:W2:Y:S03]  /*7620*/  LDSM.16.MT88.4 R104, [R184+UR4+0x4100] ;  /* 0x00410004b868783b */ /* 0x000ea60008004200 */
[C---:B------:R-:W-:Y:S02]  /*7630*/  FMUL.FTZ R80, R132.reuse, R80 ;  /* 0x0000005084507220 */ /* 0x040fe40000410000 */
[C---:B------:R-:W-:Y:S01]  /*7640*/  FMUL.FTZ R81, R132.reuse, R81 ;  /* 0x0000005184517220 */ /* 0x040fe20000410000 */
[----:B------:R-:W-:Y:S01]  /*7650*/  MUFU.EX2 R160, R160 ;  /* 0x000000a000a07308 */ /* 0x000fe20000000800 */
[C---:B-----5:R-:W-:Y:S04]  /*7660*/  HMMA.16816.F32 R68, R136.reuse, R108, R68 ;  /* 0x0000006c8844723c */ /* 0x060fe80000001844 */
[C---:B------:R-:W-:Y:S02]  /*7670*/  FMUL.FTZ R82, R3.reuse, R82 ;  /* 0x0000005203527220 */ /* 0x040fe40000410000 */
[C---:B------:R-:W-:Y:S02]  /*7680*/  FMUL.FTZ R83, R3.reuse, R83 ;  /* 0x0000005303537220 */ /* 0x040fe40000410000 */
[C---:B------:R-:W-:Y:S01]  /*7690*/  HMMA.16816.F32 R72, R136.reuse, R110, R72 ;  /* 0x0000006e8848723c */ /* 0x040fe20000001848 */
[----:B------:R-:W5:Y:S01]  /*76a0*/  LDSM.16.MT88.4 R108, [R135+0x4100] ;  /* 0x00410000876c783b */ /* 0x000f620000004200 */
[----:B------:R-:W3:Y:S02]  /*76b0*/  MUFU.EX2 R159, R159 ;  /* 0x0000009f009f7308 */ /* 0x000ee40000000800 */
[C---:B------:R-:W-:Y:S02]  /*76c0*/  FMUL.FTZ R84, R132.reuse, R84 ;  /* 0x0000005484547220 */ /* 0x040fe40000410000 */
[C---:B------:R-:W-:Y:S02]  /*76d0*/  FMUL.FTZ R85, R132.reuse, R85 ;  /* 0x0000005584557220 */ /* 0x040fe40000410000 */
[C---:B------:R-:W-:Y:S01]  /*76e0*/  FMUL.FTZ R86, R3.reuse, R86 ;  /* 0x0000005603567220 */ /* 0x040fe20000410000 */
[C---:B-1----:R-:W-:Y:S03]  /*76f0*/  HMMA.16816.F32 R76, R136.reuse, R100, R76 ;  /* 0x00000064884c723c */ /* 0x042fe6000000184c */
[C---:B------:R-:W-:Y:S01]  /*7700*/  FMUL.FTZ R87, R3.reuse, R87 ;  /* 0x0000005703577220 */ /* 0x040fe20000410000 */
[----:B------:R-:W-:Y:S01]  /*7710*/  MUFU.EX2 R157, R157 ;  /* 0x0000009d009d7308 */ /* 0x000fe20000000800 */
[C---:B------:R-:W-:Y:S02]  /*7720*/  FMUL.FTZ R88, R132.reuse, R88 ;  /* 0x0000005884587220 */ /* 0x040fe40000410000 */
[----:B------:R-:W-:Y:S01]  /*7730*/  FMUL.FTZ R89, R132, R89 ;  /* 0x0000005984597220 */ /* 0x000fe20000410000 */
[C---:B------:R-:W-:Y:S04]  /*7740*/  HMMA.16816.F32 R80, R136.reuse, R102, R80 ;  /* 0x000000668850723c */ /* 0x040fe80000001850 */
[C---:B------:R-:W-:Y:S01]  /*7750*/  FMUL.FTZ R90, R3.reuse, R90 ;  /* 0x0000005a035a7220 */ /* 0x040fe20000410000 */
[----:B------:R-:W-:Y:S01]  /*7760*/  F2FP.PACK_AB R100, R164, R161 ;  /* 0x000000a1a464723e */ /* 0x000fe200000000ff */
[C---:B------:R-:W-:Y:S01]  /*7770*/  FMUL.FTZ R91, R3.reuse, R91 ;  /* 0x0000005b035b7220 */ /* 0x040fe20000410000 */
[----:B------:R-:W-:Y:S01]  /*7780*/  F2FP.PACK_AB R102, R166, R163 ;  /* 0x000000a3a666723e */ /* 0x000fe200000000ff */
[C---:B--2---:R-:W-:Y:S01]  /*7790*/  HMMA.16816.F32 R84, R136.reuse, R104, R84 ;  /* 0x000000688854723c */ /* 0x044fe20000001854 */
[----:B------:R-:W-:Y:S03]  /*77a0*/  MUFU.EX2 R162, R162 ;  /* 0x000000a200a27308 */ /* 0x000fe60000000800 */
[----:B------:R-:W-:Y:S01]  /*77b0*/  FMUL.FTZ R92, R132, R92 ;  /* 0x0000005c845c7220 */ /* 0x000fe20000410000 */
[----:B----4-:R-:W-:Y:S01]  /*77c0*/  F2FP.PACK_AB R101, R168, R165 ;  /* 0x000000a5a865723e */ /* 0x010fe200000000ff */
[----:B------:R-:W-:Y:S01]  /*77d0*/  FMUL.FTZ R93, R132, R93 ;  /* 0x0000005d845d7220 */ /* 0x000fe20000410000 */
[----:B------:R-:W-:Y:S01]  /*77e0*/  F2FP.PACK_AB R103, R170, R167 ;  /* 0x000000a7aa67723e */ /* 0x000fe200000000ff */
[C---:B------:R-:W-:Y:S01]  /*77f0*/  HMMA.16816.F32 R88, R136.reuse, R106, R88 ;  /* 0x0000006a8858723c */ /* 0x040fe20000001858 */
[----:B------:R-:W1:Y:S02]  /*7800*/  LDSM.16.MT88.4 R104, [R135+0x900] ;  /* 0x000900008768783b */ /* 0x000e640000004200 */
[----:B------:R-:W-:Y:S01]  /*7810*/  MUFU.EX2 R158, R158 ;  /* 0x0000009e009e7308 */ /* 0x000fe20000000800 */
[C---:B------:R-:W-:Y:S02]  /*7820*/  FMUL.FTZ R94, R3.reuse, R94 ;  /* 0x0000005e035e7220 */ /* 0x040fe40000410000 */
[C---:B------:R-:W-:Y:S02]  /*7830*/  FMUL.FTZ R95, R3.reuse, R95 ;  /* 0x0000005f035f7220 */ /* 0x040fe40000410000 */
[C---:B------:R-:W-:Y:S04]  /*7840*/  FMUL.FTZ R96, R132.reuse, R96 ;  /* 0x0000006084607220 */ /* 0x040fe80000410000 */
[C---:B------:R-:W-:Y:S01]  /*7850*/  FMUL.FTZ R97, R132.reuse, R97 ;  /* 0x0000006184617220 */ /* 0x040fe20000410000 */
[C---:B-----5:R-:W-:Y:S01]  /*7860*/  HMMA.16816.F32 R92, R136.reuse, R108, R92 ;  /* 0x0000006c885c723c */ /* 0x060fe2000000185c */
[----:B------:R-:W2:Y:S02]  /*7870*/  MUFU.EX2 R177, R177 ;  /* 0x000000b100b17308 */ /* 0x000ea40000000800 */
[C---:B------:R-:W-:Y:S02]  /*7880*/  FMUL.FTZ R98, R3.reuse, R98 ;  /* 0x0000006203627220 */ /* 0x040fe40000410000 */
[C---:B------:R-:W-:Y:S02]  /*7890*/  FMUL.FTZ R99, R3.reuse, R99 ;  /* 0x0000006303637220 */ /* 0x040fe40000410000 */
[----:B------:R-:W-:Y:S02]  /*78a0*/  FFMA.FTZ R155, R3, R218, R155 ;  /* 0x000000da039b7223 */ /* 0x000fe4000001009b */
[----:B------:R-:W-:Y:S02]  /*78b0*/  FFMA.FTZ R153, R132, R217, R153 ;  /* 0x000000d984997223 */ /* 0x000fe40000010099 */
[----:B------:R-:W4:Y:S01]  /*78c0*/  MUFU.EX2 R156, R156 ;  /* 0x0000009c009c7308 */ /* 0x000f220000000800 */
[----:B------:R-:W-:Y:S01]  /*78d0*/  HMMA.16816.F32 R96, R136, R110, R96 ;  /* 0x0000006e8860723c */ /* 0x000fe20000001860 */
[----:B------:R-:W5:Y:S02]  /*78e0*/  LDSM.16.MT88.4 R108, [R135+0x2900] ;  /* 0x00290000876c783b */ /* 0x000f640000004200 */
[----:B------:R-:W-:Y:S01]  /*78f0*/  MOV R132, R2 ;  /* 0x0000000200847202 */ /* 0x000fe20000000f00 */
[----:B------:R-:W-:Y:S02]  /*7900*/  FADD.FTZ R150, R150, R153 ;  /* 0x0000009996967221 */ /* 0x000fe40000010000 */
[----:B------:R-:W-:Y:S02]  /*7910*/  FADD.FTZ R154, R154, R155 ;  /* 0x0000009b9a9a7221 */ /* 0x000fe40000010000 */
[C---:B------:R-:W-:Y:S01]  /*7920*/  HMMA.16816.F32 R4, R100.reuse, R112, R4 ;  /* 0x000000706404723c */ /* 0x040fe20000001804 */
[----:B------:R-:W-:Y:S04]  /*7930*/  LDSM.16.MT88.4 R136, [R184+UR4+0x3100] ;  /* 0x00310004b888783b */ /* 0x000fe80008004200 */
        /* <DEDUP_REMOVED lines=10> */
[----:B------:R-:W-:Y:S03]  /*79e0*/  LDSM.16.MT88.4 R116, [R184+UR4+0x4900] ;  /* 0x00490004b874783b */ /* 0x000fe60008004200 */
        /* <DEDUP_REMOVED lines=9> */
[C---:B-1----:R-:W-:Y:S08]  /*7a80*/  HMMA.16816.F32 R28, R100.reuse, R104, R28 ;  /* 0x00000068641c723c */ /* 0x042ff0000000181c */
[C---:B------:R-:W-:Y:S01]  /*7a90*/  HMMA.16816.F32 R32, R100.reuse, R106, R32 ;  /* 0x0000006a6420723c */ /* 0x040fe20000001820 */
[----:B------:R-:W1:Y:S07]  /*7aa0*/  LDSM.16.MT88.4 R104, [R185+UR4+0x4900] ;  /* 0x00490004b968783b */ /* 0x000e6e0008004200 */
        /* <DEDUP_REMOVED lines=9> */
[C---:B-----5:R-:W-:Y:S08]  /*7b40*/  HMMA.16816.F32 R60, R100.reuse, R108, R60 ;  /* 0x0000006c643c723c */ /* 0x060ff0000000183c */
[C---:B------:R-:W-:Y:S01]  /*7b50*/  HMMA.16816.F32 R64, R100.reuse, R110, R64 ;  /* 0x0000006e6440723c */ /* 0x040fe20000001840 */
[----:B------:R-:W5:Y:S07]  /*7b60*/  LDSM.16.MT88.4 R108, [R135+0x4900] ;  /* 0x00490000876c783b */ /* 0x000f6e0000004200 */
[C---:B-1----:R-:W-:Y:S08]  /*7b70*/  HMMA.16816.F32 R68, R100.reuse, R104, R68 ;  /* 0x000000686444723c */ /* 0x042ff00000001844 */
[C---:B------:R-:W-:Y:S01]  /*7b80*/  HMMA.16816.F32 R72, R100.reuse, R106, R72 ;  /* 0x0000006a6448723c */ /* 0x040fe20000001848 */
[----:B------:R-:W1:Y:S07]  /*7b90*/  LDSM.16.MT88.4 R104, [R185+UR4+0x1100] ;  /* 0x00110004b968783b */ /* 0x000e6e0008004200 */
[C---:B------:R-:W-:Y:S08]  /*7ba0*/  HMMA.16816.F32 R76, R100.reuse, R112, R76 ;  /* 0x00000070644c723c */ /* 0x040ff0000000184c */
[C---:B------:R-:W-:Y:S01]  /*7bb0*/  HMMA.16816.F32 R80, R100.reuse, R114, R80 ;  /* 0x000000726450723c */ /* 0x040fe20000001850 */
[----:B------:R-:W1:Y:S07]  /*7bc0*/  LDSM.16.MT88.4 R112, [R133+0x1100] ;  /* 0x001100008570783b */ /* 0x000e6e0000004200 */
[C---:B------:R-:W-:Y:S08]  /*7bd0*/  HMMA.16816.F32 R84, R100.reuse, R116, R84 ;  /* 0x000000746454723c */ /* 0x040ff00000001854 */
[C---:B------:R-:W-:Y:S01]  /*7be0*/  HMMA.16816.F32 R88, R100.reuse, R118, R88 ;  /* 0x000000766458723c */ /* 0x040fe20000001858 */
[----:B------:R-:W2:Y:S07]  /*7bf0*/  LDSM.16.MT88.4 R116, [R135+0x1100] ;  /* 0x001100008774783b */ /* 0x000eae0000004200 */
[C---:B-----5:R-:W-:Y:S08]  /*7c00*/  HMMA.16816.F32 R92, R100.reuse, R108, R92 ;  /* 0x0000006c645c723c */ /* 0x060ff0000000185c */
[----:B------:R-:W-:Y:S01]  /*7c10*/  HMMA.16816.F32 R96, R100, R110, R96 ;  /* 0x0000006e6460723c */ /* 0x000fe20000001860 */
[----:B------:R-:W5:Y:S06]  /*7c20*/  LDSM.16.MT88.4 R108, [R135+0x3100] ;  /* 0x00310000876c783b */ /* 0x000f6c0000004200 */
[----:B---3--:R-:W-:Y:S01]  /*7c30*/  F2FP.PACK_AB R100, R180, R175 ;  /* 0x000000afb464723e */ /* 0x008fe200000000ff */
        /* <DEDUP_REMOVED lines=8> */
[C---:B-1----:R-:W-:Y:S03]  /*7cc0*/  HMMA.16816.F32 R4, R100.reuse, R104, R4 ;  /* 0x000000686404723c */ /* 0x042fe60000001804 */
[----:B------:R-:W-:Y:S02]  /*7cd0*/  FADD.FTZ R173, R173, R176 ;  /* 0x000000b0adad7221 */ /* 0x000fe40000010000 */
[----:B------:R-:W-:Y:S02]  /*7ce0*/  FADD.FTZ R171, R182, R171 ;  /* 0x000000abb6ab7221 */ /* 0x000fe40000010000 */
[----:B------:R-:W-:Y:S01]  /*7cf0*/  FADD.FTZ R173, R172, R173 ;  /* 0x000000adacad7221 */ /* 0x000fe20000010000 */
[C---:B------:R-:W-:Y:S01]  /*7d00*/  HMMA.16816.F32 R8, R100.reuse, R106, R8 ;  /* 0x0000006a6408723c */ /* 0x040fe20000001808 */
[----:B------:R-:W1:Y:S07]  /*7d10*/  LDSM.16.MT88.4 R104, [R185+UR4+0x5100] ;  /* 0x00510004b968783b */ /* 0x000e6e0008004200 */
[C---:B------:R-:W-:Y:S08]  /*7d20*/  HMMA.16816.F32 R12, R100.reuse, R112, R12 ;  /* 0x00000070640c723c */ /* 0x040ff0000000180c */
[C---:B------:R-:W-:Y:S01]  /*7d30*/  HMMA.16816.F32 R16, R100.reuse, R114, R16 ;  /* 0x000000726410723c */ /* 0x040fe20000001810 */
[----:B------:R-:W3:Y:S07]  /*7d40*/  LDSM.16.MT88.4 R112, [R133+0x5100] ;  /* 0x005100008570783b */ /* 0x000eee0000004200 */
[C---:B------:R-:W-:Y:S08]  /*7d50*/  HMMA.16816.F32 R20, R100.reuse, R120, R20 ;  /* 0x000000786414723c */ /* 0x040ff00000001814 */
[C---:B------:R-:W-:Y:S01]  /*7d60*/  HMMA.16816.F32 R24, R100.reuse, R122, R24 ;  /* 0x0000007a6418723c */ /* 0x040fe20000001818 */
[----:B------:R-:W-:Y:S07]  /*7d70*/  LDSM.16.MT88.4 R120, [R135+0x1900] ;  /* 0x001900008778783b */ /* 0x000fee0000004200 */
[C---:B--2---:R-:W-:Y:S08]  /*7d80*/  HMMA.16816.F32 R28, R100.reuse, R116, R28 ;  /* 0x00000074641c723c */ /* 0x044ff0000000181c */
[C---:B------:R-:W-:Y:S01]  /*7d90*/  HMMA.16816.F32 R32, R100.reuse, R118, R32 ;  /* 0x000000766420723c */ /* 0x040fe20000001820 */
[----:B------:R-:W2:Y:S07]  /*7da0*/  LDSM.16.MT88.4 R116, [R184+UR4+0x5100] ;  /* 0x00510004b874783b */ /* 0x000eae0008004200 */
[C---:B------:R-:W-:Y:S08]  /*7db0*/  HMMA.16816.F32 R36, R100.reuse, R124, R36 ;  /* 0x0000007c6424723c */ /* 0x040ff00000001824 */
[C---:B------:R-:W-:Y:S01]  /*7dc0*/  HMMA.16816.F32 R40, R100.reuse, R126, R40 ;  /* 0x0000007e6428723c */ /* 0x040fe20000001828 */
[----:B------:R-:W-:Y:S07]  /*7dd0*/  LDSM.16.MT88.4 R124, [R185+UR4+0x1900] ;  /* 0x00190004b97c783b */ /* 0x000fee0008004200 */
        /* <DEDUP_REMOVED lines=8> */
[C---:B-----5:R-:W-:Y:S04]  /*7e60*/  HMMA.16816.F32 R60, R100.reuse, R108, R60 ;  /* 0x0000006c643c723c */ /* 0x060fe8000000183c */
[----:B----4-:R-:W-:Y:S01]  /*7e70*/  F2FP.PACK_AB R139, R179, R156 ;  /* 0x0000009cb38b723e */ /* 0x010fe200000000ff */
[----:B------:R-:W-:Y:S02]  /*7e80*/  FADD.FTZ R158, R158, R173 ;  /* 0x000000ad9e9e7221 */ /* 0x000fe40000010000 */
[----:B------:R-:W-:Y:S01]  /*7e90*/  FADD.FTZ R160, R159, R160 ;  /* 0x000000a09fa07221 */ /* 0x000fe20000010000 */
[C---:B------:R-:W-:Y:S01]  /*7ea0*/  HMMA.16816.F32 R64, R100.reuse, R110, R64 ;  /* 0x0000006e6440723c */ /* 0x040fe20000001840 */
[----:B------:R-:W4:Y:S03]  /*7eb0*/  LDSM.16.MT88.4 R108, [R135+0x5100] ;  /* 0x00510000876c783b */ /* 0x000f260000004200 */
[----:B------:R-:W-:Y:S02]  /*7ec0*/  FADD.FTZ R177, R177, R158 ;  /* 0x0000009eb1b17221 */ /* 0x000fe40000010000 */
[----:B------:R-:W-:Y:S02]  /*7ed0*/  FADD.FTZ R157, R157, R160 ;  /* 0x000000a09d9d7221 */ /* 0x000fe40000010000 */
[C---:B-1----:R-:W-:Y:S04]  /*7ee0*/  HMMA.16816.F32 R68, R100.reuse, R104, R68 ;  /* 0x000000686444723c */ /* 0x042fe80000001844 */
[----:B------:R-:W-:Y:S02]  /*7ef0*/  FADD.FTZ R156, R156, R177 ;  /* 0x000000b19c9c7221 */ /* 0x000fe40000010000 */
[----:B------:R-:W-:Y:S02]  /*7f00*/  FADD.FTZ R217, R162, R157 ;  /* 0x0000009da2d97221 */ /* 0x000fe40000010000 */
[C---:B------:R-:W-:Y:S01]  /*7f10*/  HMMA.16816.F32 R72, R100.reuse, R106, R72 ;  /* 0x0000006a6448723c */ /* 0x040fe20000001848 */
[----:B------:R-:W1:Y:S03]  /*7f20*/  LDSM.16.MT88.4 R104, [R133+0x1900] ;  /* 0x001900008568783b */ /* 0x000e660000004200 */
[----:B------:R-:W-:Y:S04]  /*7f30*/  FADD.FTZ R218, R179, R156 ;  /* 0x0000009cb3da7221 */ /* 0x000fe80000010000 */
[C---:B---3--:R-:W-:Y:S08]  /*7f40*/  HMMA.16816.F32 R76, R100.reuse, R112, R76 ;  /* 0x00000070644c723c */ /* 0x048ff0000000184c */
[C---:B------:R-:W-:Y:S01]  /*7f50*/  HMMA.16816.F32 R80, R100.reuse, R114, R80 ;  /* 0x000000726450723c */ /* 0x040fe20000001850 */
[----:B------:R-:W3:Y:S07]  /*7f60*/  LDSM.16.MT88.4 R112, [R184+UR4+0x1900] ;  /* 0x00190004b870783b */ /* 0x000eee0008004200 */
[C---:B--2---:R-:W-:Y:S08]  /*7f70*/  HMMA.16816.F32 R84, R100.reuse, R116, R84 ;  /* 0x000000746454723c */ /* 0x044ff00000001854 */
[C---:B------:R-:W-:Y:S08]  /*7f80*/  HMMA.16816.F32 R88, R100.reuse, R118, R88 ;  /* 0x000000766458723c */ /* 0x040ff00000001858 */
[C---:B----4-:R-:W-:Y:S08]  /*7f90*/  HMMA.16816.F32 R92, R100.reuse, R108, R92 ;  /* 0x0000006c645c723c */ /* 0x050ff0000000185c */
[----:B------:R-:W-:Y:S08]  /*7fa0*/  HMMA.16816.F32 R96, R100, R110, R96 ;  /* 0x0000006e6460723c */ /* 0x000ff00000001860 */
[C---:B------:R-:W-:Y:S01]  /*7fb0*/  HMMA.16816.F32 R128, R136.reuse, R124, R4 ;  /* 0x0000007c8880723c */ /* 0x040fe20000001804 */
[----:B------:R-:W2:Y:S07]  /*7fc0*/  LDSM.16.MT88.4 R4, [R184+UR4+0x3900] ;  /* 0x00390004b804783b */ /* 0x000eae0008004200 */
[C---:B------:R-:W-:Y:S01]  /*7fd0*/  HMMA.16816.F32 R124, R136.reuse, R126, R8 ;  /* 0x0000007e887c723c */ /* 0x040fe20000001808 */
[----:B------:R-:W4:Y:S07]  /*7fe0*/  LDSM.16.MT88.4 R8, [R135+0x3900] ;  /* 0x003900008708783b */ /* 0x000f2e0000004200 */
[C---:B-1----:R-:W-:Y:S07]  /*7ff0*/  HMMA.16816.F32 R100, R136.reuse, R104, R12 ;  /* 0x000000688864723c */ /* 0x042fee000000180c */
[----:B------:R-:W-:Y:S01]  /*8000*/  IADD3 R13, R219, -0x2, RZ ;  /* 0xfffffffedb0d7810 */ /* 0x000fe20007ffe0ff */
[C---:B------:R-:W-:Y:S03]  /*8010*/  HMMA.16816.F32 R104, R136.reuse, R106, R16 ;  /* 0x0000006a8868723c */ /* 0x040fe60000001810 */
[C---:B------:R-:W-:Y:S05]  /*8020*/  ISETP.GE.AND P0, PT, R13.reuse, R194, PT ;  /* 0x000000c20d00720c */ /* 0x040fea0003f06270 */
[C---:B---3--:R-:W-:Y:S08]  /*8030*/  HMMA.16816.F32 R108, R136.reuse, R112, R20 ;  /* 0x00000070886c723c */ /* 0x048ff00000001814 */
[C---:B------:R-:W-:Y:S04]  /*8040*/  HMMA.16816.F32 R112, R136.reuse, R114, R24 ;  /* 0x000000728870723c */ /* 0x040fe80000001818 */
[----:B------:R-:W-:Y:S01]  /*8050*/  @P0 SHF.R.S32.HI R16, RZ, 0x1f, R13 ;  /* 0x0000001fff100819 */ /* 0x000fe2000001140d */
[C---:B------:R-:W-:Y:S03]  /*8060*/  @P0 IMAD.WIDE.U32 R18, R13.reuse, c[0x0][0x1e0], RZ ;  /* 0x000078000d120a25 */ /* 0x040fe600078e00ff */
[C---:B------:R-:W-:Y:S04]  /*8070*/  HMMA.16816.F32 R116, R136.reuse, R120, R28 ;  /* 0x000000788874723c */ /* 0x040fe8000000181c */
[----:B------:R-:W-:Y:S01]  /*8080*/  @P0 SHF.L.U32 R24, R18, 0x6, RZ ;  /* 0x0000000612180819 */ /* 0x000fe200000006ff */
[----:B------:R-:W-:Y:S03]  /*8090*/  @P0 IMAD R16, R16, c[0x0][0x1e0], RZ ;  /* 0x0000780010100a24 */ /* 0x000fe600078e02ff */
[C---:B------:R-:W-:Y:S04]  /*80a0*/  HMMA.16816.F32 R120, R136.reuse, R122, R32 ;  /* 0x0000007a8878723c */ /* 0x040fe80000001820 */
[----:B------:R-:W-:Y:S02]  /*80b0*/  @P0 IMAD R16, R13, c[0x0][0x1e4], R16 ;  /* 0x000079000d100a24 */ /* 0x000fe400078e0210 */
[----:B------:R-:W1:Y:S02]  /*80c0*/  LDSM.16.MT88.4 R12, [R185+UR4+0x5900] ;  /* 0x00590004b90c783b */ /* 0x000e640008004200 */
[C---:B------:R-:W-:Y:S04]  /*80d0*/  HMMA.16816.F32 R36, R136.reuse, R140, R36 ;  /* 0x0000008c8824723c */ /* 0x040fe80000001824 */
[----:B------:R-:W-:Y:S02]  /*80e0*/  @P0 IADD3 R25, R19, R16, RZ ;  /* 0x0000001013190210 */ /* 0x000fe40007ffe0ff */
[----:B------:R-:W-:Y:S02]  /*80f0*/  @P0 IADD3 R16, P1, R24, R208, RZ ;  /* 0x000000d018100210 */ /* 0x000fe40007f3e0ff */
[C---:B------:R-:W-:Y:S04]  /*8100*/  HMMA.16816.F32 R40, R136.reuse, R142, R40 ;  /* 0x0000008e8828723c */ /* 0x040fe80000001828 */
[----:B------:R-:W-:Y:S04]  /*8110*/  @P0 SHF.L.U64.HI R25, R18, 0x6, R25 ;  /* 0x0000000612190819 */ /* 0x000fe80000010219 */
[C---:B------:R-:W-:Y:S08]  /*8120*/  HMMA.16816.F32 R44, R136.reuse, R144, R44 ;  /* 0x00000090882c723c */ /* 0x040ff0000000182c */
[C---:B------:R-:W-:Y:S08]  /*8130*/  HMMA.16816.F32 R48, R136.reuse, R146, R48 ;  /* 0x000000928830723c */ /* 0x040ff00000001830 */
[C---:B--2---:R-:W-:Y:S07]  /*8140*/  HMMA.16816.F32 R52, R136.reuse, R4, R52 ;  /* 0x000000048834723c */ /* 0x044fee0000001834 */
[C---:B------:R-:W-:Y:S01]  /*8150*/  @P0 IADD3.X R5, R25.reuse, R213, RZ, P1, !PT ;  /* 0x000000d519050210 */ /* 0x040fe20000ffe4ff */
[C---:B------:R-:W-:Y:S04]  /*8160*/  HMMA.16816.F32 R56, R136.reuse, R6, R56 ;  /* 0x000000068838723c */ /* 0x040fe80000001838 */
[C---:B------:R-:W-:Y:S04]  /*8170*/  @P0 LEA R20, P1, R16.reuse, c[0x0][0x1c8], 0x1 ;  /* 0x0000720010140a11 */ /* 0x040fe800078208ff */
[C---:B----4-:R-:W-:Y:S04]  /*8180*/  HMMA.16816.F32 R60, R136.reuse, R8, R60 ;  /* 0x00000008883c723c */ /* 0x050fe8000000183c */
[----:B------:R-:W-:Y:S02]  /*8190*/  @P0 LEA.HI.X R21, R16, c[0x0][0x1cc], R5, 0x1, P1 ;  /* 0x0000730010150a11 */ /* 0x000fe400008f0c05 */
[----:B------:R-:W2:Y:S01]  /*81a0*/  LDSM.16.MT88.4 R16, [R133+0x5900] ;  /* 0x005900008510783b */ /* 0x000ea20000004200 */
[----:B------:R-:W-:Y:S01]  /*81b0*/  @P0 IADD3 R4, P1, R24, R225, RZ ;  /* 0x000000e118040210 */ /* 0x000fe20007f3e0ff */
[C---:B------:R-:W-:Y:S04]  /*81c0*/  HMMA.16816.F32 R64, R136.reuse, R10, R64 ;  /* 0x0000000a8840723c */ /* 0x040fe80000001840 */
[C---:B------:R-:W-:Y:S02]  /*81d0*/  @P0 IADD3.X R5, R25.reuse, R224, RZ, P1, !PT ;  /* 0x000000e019050210 */ /* 0x040fe40000ffe4ff */
[C---:B------:R-:W-:Y:S02]  /*81e0*/  @P0 LEA R22, P1, R4.reuse, c[0x0][0x1c8], 0x1 ;  /* 0x0000720004160a11 */ /* 0x040fe400078208ff */
[C---:B-1----:R-:W-:Y:S04]  /*81f0*/  HMMA.16816.F32 R68, R136.reuse, R12, R68 ;  /* 0x0000000c8844723c */ /* 0x042fe80000001844 */
[----:B------:R-:W-:Y:S02]  /*8200*/  @P0 LEA.HI.X R23, R4, c[0x0][0x1cc], R5, 0x1, P1 ;  /* 0x0000730004170a11 */ /* 0x000fe400008f0c05 */
[----:B------:R-:W-:Y:S02]  /*8210*/  @P0 IADD3 R5, P1, R24, R223, RZ ;  /* 0x000000df18050210 */ /* 0x000fe40007f3e0ff */
[C---:B------:R-:W-:Y:S04]  /*8220*/  HMMA.16816.F32 R72, R136.reuse, R14, R72 ;  /* 0x0000000e8848723c */ /* 0x040fe80000001848 */
[----:B------:R-:W-:Y:S02]  /*8230*/  @P0 IADD3.X R4, R25, R222, RZ, P1, !PT ;  /* 0x000000de19040210 */ /* 0x000fe40000ffe4ff */
[C---:B------:R-:W-:Y:S06]  /*8240*/  @P0 LEA R26, P1, R5.reuse, c[0x0][0x1c8], 0x1 ;  /* 0x00007200051a0a11 */ /* 0x040fec00078208ff */
[----:B------:R-:W-:Y:S02]  /*8250*/  @P0 LEA.HI.X R27, R5, c[0x0][0x1cc], R4, 0x1, P1 ;  /* 0x00007300051b0a11 */ /* 0x000fe400008f0c04 */
[----:B------:R-:W1:Y:S01]  /*8260*/  LDSM.16.MT88.4 R4, [R184+UR4+0x5900] ;  /* 0x00590004b804783b */ /* 0x000e620008004200 */
[----:B------:R-:W-:Y:S04]  /*8270*/  @P0 IADD3 R24, P1, R201, R24, RZ ;  /* 0x00000018c9180210 */ /* 0x000fe80007f3e0ff */
[----:B------:R-:W-:Y:S02]  /*8280*/  @P0 IADD3.X R25, R200, R25, RZ, P1, !PT ;  /* 0x00000019c8190210 */ /* 0x000fe40000ffe4ff */
[----:B------:R-:W-:Y:S01]  /*8290*/  @P0 IADD3 R8, P1, R24, R208, RZ ;  /* 0x000000d018080210 */ /* 0x000fe20007f3e0ff */
[C---:B--2---:R-:W-:Y:S03]  /*82a0*/  HMMA.16816.F32 R76, R136.reuse, R16, R76 ;  /* 0x00000010884c723c */ /* 0x044fe6000000184c */
[C---:B------:R-:W-:Y:S02]  /*82b0*/  @P0 IADD3.X R9, R25.reuse, R213, RZ, P1, !PT ;  /* 0x000000d519090210 */ /* 0x040fe40000ffe4ff */
[C---:B------:R-:W-:Y:S03]  /*82c0*/  @P0 LEA R12, P1, R8.reuse, c[0x0][0x1c8], 0x1 ;  /* 0x00007200080c0a11 */ /* 0x040fe600078208ff */
[C---:B------:R-:W-:Y:S04]  /*82d0*/  HMMA.16816.F32 R80, R136.reuse, R18, R80 ;  /* 0x000000128850723c */ /* 0x040fe80000001850 */
[----:B------:R-:W-:Y:S02]  /*82e0*/  @P0 LEA.HI.X R13, R8, c[0x0][0x1cc], R9, 0x1, P1 ;  /* 0x00007300080d0a11 */ /* 0x000fe400008f0c09 */
[----:B------:R-:W2:Y:S01]  /*82f0*/  LDSM.16.MT88.4 R8, [R135+0x5900] ;  /* 0x005900008708783b */ /* 0x000ea20000004200 */
[----:B------:R-:W-:Y:S01]  /*8300*/  @P0 IADD3 R3, P1, R24, R225, RZ ;  /* 0x000000e118030210 */ /* 0x000fe20007f3e0ff */
[----:B------:R-:W-:Y:S04]  /*8310*/  @P0 IMAD R18, R216, 0x3000, R202 ;  /* 0x00003000d8120824 */ /* 0x000fe800078e02ca */
[----:B------:R-:W-:Y:S02]  /*8320*/  @P0 IADD3.X R16, R25, R224, RZ, P1, !PT ;  /* 0x000000e019100210 */ /* 0x000fe40000ffe4ff */
[C---:B------:R-:W-:Y:S04]  /*8330*/  @P0 LEA R14, P1, R3.reuse, c[0x0][0x1c8], 0x1 ;  /* 0x00007200030e0a11 */ /* 0x040fe800078208ff */
[----:B------:R-:W-:Y:S02]  /*8340*/  @P0 LEA.HI.X R15, R3, c[0x0][0x1cc], R16, 0x1, P1 ;  /* 0x00007300030f0a11 */ /* 0x000fe400008f0c10 */
[----:B------:R-:W-:Y:S02]  /*8350*/  @P0 SHF.L.U32 R3, R18, 0x1, RZ ;  /* 0x0000000112030819 */ /* 0x000fe400000006ff */
[----:B------:R-:W-:Y:S01]  /*8360*/  @P0 IADD3 R24, P1, R24, R223, RZ ;  /* 0x000000df18180210 */ /* 0x000fe20007f3e0ff */
[C---:B-1----:R-:W-:Y:S02]  /*8370*/  HMMA.16816.F32 R84, R136.reuse, R4, R84 ;  /* 0x000000048854723c */ /* 0x042fe40000001854 */
[----:B------:R-:W-:Y:S01]  /*8380*/  @!PT LDS RZ, [RZ] ;  /* 0x00000000fffff984 */ /* 0x000fe20000000800 */
[----:B------:R-:W-:Y:S01]  /*8390*/  @!PT LDS RZ, [RZ] ;  /* 0x00000000fffff984 */ /* 0x000fe20000000800 */
[----:B------:R-:W-:Y:S01]  /*83a0*/  @!PT LDS RZ, [RZ] ;  /* 0x00000000fffff984 */ /* 0x000fe20000000800 */
[----:B------:R1:W-:Y:S01]  /*83b0*/  @P0 LDGSTS.E.BYPASS.LTC128B.128 [R3+0xc100], [R20.64], !P5 ;  /* 0x0c10000014030fae */ /* 0x0003e2000e901d48 */
[----:B------:R-:W-:Y:S02]  /*83c0*/  @P0 IADD3.X R25, R25, R222, RZ, P1, !PT ;  /* 0x000000de19190210 */ /* 0x000fe40000ffe4ff */
[C---:B------:R-:W-:Y:S03]  /*83d0*/  @P0 LEA R16, P1, R24.reuse, c[0x0][0x1c8], 0x1 ;  /* 0x0000720018100a11 */ /* 0x040fe600078208ff */
[C---:B------:R-:W-:Y:S02]  /*83e0*/  HMMA.16816.F32 R88, R136.reuse, R6, R88 ;  /* 0x000000068858723c */ /* 0x040fe40000001858 */
[----:B------:R1:W-:Y:S02]  /*83f0*/  @P0 LDGSTS.E.BYPASS.LTC128B.128 [R3+0xe100], [R22.64], !P4 ;  /* 0x0e10000016030fae */ /* 0x0003e4000e101d48 */
[----:B------:R-:W-:Y:S06]  /*8400*/  @P0 LEA.HI.X R17, R24, c[0x0][0x1cc], R25, 0x1, P1 ;  /* 0x0000730018110a11 */ /* 0x000fec00008f0c19 */
[----:B------:R1:W-:Y:S01]  /*8410*/  @P0 LDGSTS.E.BYPASS.LTC128B.128 [R3+0x10100], [R26.64], !P6 ;  /* 0x101000001a030fae */ /* 0x0003e2000f101d48 */
[C---:B--2---:R-:W-:Y:S07]  /*8420*/  HMMA.16816.F32 R92, R136.reuse, R8, R92 ;  /* 0x00000008885c723c */ /* 0x044fee000000185c */
[----:B------:R1:W-:Y:S01]  /*8430*/  @P0 LDGSTS.E.BYPASS.LTC128B.128 [R3+0xd100], [R12.64], !P5 ;  /* 0x0d1000000c030fae */ /* 0x0003e2000e901d48 */
[----:B------:R-:W-:Y:S07]  /*8440*/  HMMA.16816.F32 R96, R136, R10, R96 ;  /* 0x0000000a8860723c */ /* 0x000fee0000001860 */
[----:B------:R1:W-:Y:S08]  /*8450*/  @P0 LDGSTS.E.BYPASS.LTC128B.128 [R3+0xf100], [R14.64], !P4 ;  /* 0x0f1000000e030fae */ /* 0x0003f0000e101d48 */
[----:B------:R1:W-:Y:S01]  /*8460*/  @P0 LDGSTS.E.BYPASS.LTC128B.128 [R3+0x11100], [R16.64], !P6 ;  /* 0x1110000010030fae */ /* 0x0003e2000f101d48 */
[C---:B------:R-:W-:Y:S02]  /*8470*/  ISETP.GT.AND P0, PT, R219.reuse, R230, PT ;  /* 0x000000e6db00720c */ /* 0x040fe40003f04270 */
[----:B------:R-:W-:Y:S05]  /*8480*/  IADD3 R219, R219, -0x1, RZ ;  /* 0xffffffffdbdb7810 */ /* 0x000fea0007ffe0ff */
[----:B------:R-:W0:Y:S01]  /*8490*/  LDGDEPBAR ;  /* 0x00000000000079af */ /* 0x000e220000000000 */
[----:B-1----:R-:W-:Y:S05]  /*84a0*/  MOV R3, R0 ;  /* 0x0000000000037202 */ /* 0x002fea0000000f00 */
[----:B------:R-:W-:-:S05]  /*84b0*/  @P0 BRA `(.L_x_890) ;  /* 0xffffcb6000000947 */ /* 0x000fca000383ffff */
.L_x_881:
[----:B------:R-:W-:Y:S02]  /*84c0*/  ISETP.NE.AND P1, PT, R197, 0x1, PT ;  /* 0x00000001c500780c */ /* 0x000fe40003f25270 */
[----:B------:R-:W-:-:S02]  /*84d0*/  LEA R6, R220, 0x7f, 0x7 ;  /* 0x0000007fdc067811 */ /* 0x000fc400078e38ff */
[----:B------:R-:W-:Y:S02]  /*84e0*/  ISETP.GE.AND P0, PT, R196, 0x1, PT ;  /* 0x00000001c400780c */ /* 0x000fe40003f06270 */
[----:B------:R-:W-:-:S07]  /*84f0*/  IADD3 R3, R195, 0x1, -R204 ;  /* 0x00000001c3037810 */ /* 0x000fce0007ffe8cc */
[----:B------:R-:W-:-:S05]  /*8500*/  @P1 IMAD.HI.U32 R4, R6, c[0x0][0x2c8], RZ ;  /* 0x0000b20006041a27 */ /* 0x000fca00078e00ff */
[----:B------:R-:W-:-:S05]  /*8510*/  @P1 SHF.R.U32.HI R6, RZ, c[0x0][0x2cc], R4 ;  /* 0x0000b300ff061a19 */ /* 0x000fca0000011604 */
[----:B------:R-:W-:-:S05]  /*8520*/  IMAD.IADD R5, R3, 0x1, R6 ;  /* 0x0000000103057824 */ /* 0x000fca00078e0206 */
[----:B------:R-:W-:Y:S01]  /*8530*/  IADD3 R4, R5, -c[0x0][0x324], RZ ;  /* 0x8000c90005047a10 */ /* 0x000fe20007ffe0ff */
[----:B------:R-:W-:Y:S05]  /*8540*/  @!P0 BRA `(.L_x_891) ;  /* 0x000000f000008947 */ /* 0x000fea0003800000 */
        /* <DEDUP_REMOVED lines=9> */
.L_x_892:
[----:B------:R-:W-:-:S04]  /*85e0*/  MOV R3, c[0x0][0x32c] ;  /* 0x0000cb0000037a02 */ /* 0x000fc80000000f00 */
[----:B------:R-:W-:-:S13]  /*85f0*/  ISETP.NE.AND P0, PT, R3, 0x1, PT ;  /* 0x000000010300780c */ /* 0x000fda0003f05270 */
[----:B------:R-:W-:-:S05]  /*8600*/  @P0 IMAD.HI.U32 R3, R5, c[0x0][0x330], RZ ;  /* 0x0000cc0005030a27 */ /* 0x000fca00078e00ff */
[----:B------:R-:W-:-:S05]  /*8610*/  @P0 SHF.R.U32.HI R5, RZ, c[0x0][0x334], R3 ;  /* 0x0000cd00ff050a19 */ /* 0x000fca0000011603 */
.L_x_893:
[----:B------:R-:W-:-:S05]  /*8620*/  IMAD R5, R5, c[0x0][0x32c], RZ ;  /* 0x0000cb0005057a24 */ /* 0x000fca00078e02ff */
[----:B------:R-:W-:-:S04]  /*8630*/  IMNMX R4, R4, R5, !PT ;  /* 0x0000000504047217 */ /* 0x000fc80007800200 */
.L_x_891:
[----:B------:R-:W-:-:S04]  /*8640*/  IADD3 R4, R4, 0x3f, RZ ;  /* 0x0000003f04047810 */ /* 0x000fc80007ffe0ff */
[----:B------:R-:W-:-:S04]  /*8650*/  SHF.R.S32.HI R3, RZ, 0x1f, R4 ;  /* 0x0000001fff037819 */ /* 0x000fc80000011404 */
[----:B------:R-:W-:-:S04]  /*8660*/  LEA.HI R3, R3, R4, RZ, 0x6 ;  /* 0x0000000403037211 */ /* 0x000fc800078f30ff */
[----:B------:R-:W-:-:S04]  /*8670*/  SHF.R.S32.HI R3, RZ, 0x6, R3 ;  /* 0x00000006ff037819 */ /* 0x000fc80000011403 */
[----:B------:R-:W-:-:S04]  /*8680*/  IMNMX R220, R194, R3, !PT ;  /* 0x00000003c2dc7217 */ /* 0x000fc80007800200 */
[----:B------:R-:W-:-:S13]  /*8690*/  ISETP.GE.AND P0, PT, R219, R220, PT ;  /* 0x000000dcdb00720c */ /* 0x000fda0003f06270 */
[----:B------:R-:W-:Y:S05]  /*86a0*/  @!P0 BRA `(.L_x_894) ;  /* 0x00002b0000008947 */ /* 0x000fea0003800000 */
[----:B------:R-:W-:Y:S01]  /*86b0*/  IMAD.MOV.U32 R191, RZ, RZ, 0x20 ;  /* 0x00000020ffbf7424 */ /* 0x000fe200078e00ff */
[----:B------:R-:W-:Y:S01]  /*86c0*/  LOP3.LUT P0, RZ, R193, 0x2, RZ, 0xc0, !PT ;  /* 0x00000002c1ff7812 */ /* 0x000fe2000780c0ff */
[----:B------:R-:W-:Y:S01]  /*86d0*/  IMAD.MOV.U32 R3, RZ, RZ, R0 ;  /* 0x000000ffff037224 */ /* 0x000fe200078e0000 */
[C---:B------:R-:W-:Y:S01]  /*86e0*/  IADD3 R183, P1, R206.reuse, 0x40, RZ ;  /* 0x00000040ceb77810 */ /* 0x040fe20007f3e0ff */
[----:B------:R-:W-:Y:S01]  /*86f0*/  IMAD.MOV.U32 R221, RZ, RZ, R219 ;  /* 0x000000ffffdd7224 */ /* 0x000fe200078e00db */
[----:B------:R-:W-:Y:S02]  /*8700*/  SEL R191, R191, 0xffffffe0, !P0 ;  /* 0xffffffe0bfbf7807 */ /* 0x000fe40004000000 */
[----:B------:R-:W-:Y:S01]  /*8710*/  IADD3 R181, P0, R206, 0x80, RZ ;  /* 0x00000080ceb57810 */ /* 0x000fe20007f1e0ff */
[--C-:B------:R-:W-:Y:S01]  /*8720*/  IMAD.X R182, RZ, RZ, R211.reuse, P1 ;  /* 0x000000ffffb67224 */ /* 0x100fe200008e06d3 */
[C---:B------:R-:W-:Y:S02]  /*8730*/  IADD3 R179, P1, R208.reuse, 0x40, RZ ;  /* 0x00000040d0b37810 */ /* 0x040fe40007f3e0ff */
[----:B------:R-:W-:Y:S01]  /*8740*/  MOV R133, R2 ;  /* 0x0000000200857202 */ /* 0x000fe20000000f00 */
[----:B------:R-:W-:Y:S01]  /*8750*/  IMAD.X R180, RZ, RZ, R211, P0 ;  /* 0x000000ffffb47224 */ /* 0x000fe200000e06d3 */
[----:B------:R-:W-:Y:S01]  /*8760*/  IADD3 R177, P0, R208, 0x80, RZ ;  /* 0x00000080d0b17810 */ /* 0x000fe20007f1e0ff */
[----:B------:R-:W-:-:S03]  /*8770*/  IMAD.X R178, RZ, RZ, R213, P1 ;  /* 0x000000ffffb27224 */ /* 0x000fc600008e06d5 */
[----:B------:R-:W-:Y:S02]  /*8780*/  IADD3.X R176, RZ, R213, RZ, P0, !PT ;  /* 0x000000d5ffb07210 */ /* 0x000fe400007fe4ff */
.L_x_895:
[----:B------:R-:W-:Y:S04]  /*8790*/  DEPBAR.LE SB0, 0x2 ;  /* 0x000080800000791a */ /* 0x000fe80000000000 */
[----:B------:R-:W-:Y:S01]  /*87a0*/  BAR.SYNC.DEFER_BLOCKING 0x0 ;  /* 0x0000000000007b1d */ /* 0x000fe20000010000 */
[----:B------:R-:W-:Y:S01]  /*87b0*/  UIMAD UR4, UR5, 0x6000, URZ ;  /* 0x00006000050478a4 */ /* 0x000fe2000f8e023f */
[----:B------:R-:W-:Y:S01]  /*87c0*/  ISETP.GE.AND P0, PT, R194, R221, PT ;  /* 0x000000ddc200720c */ /* 0x000fe20003f06270 */
[----:B------:R-:W-:Y:S01]  /*87d0*/  UIADD3 UR7, UR5, 0x1, URZ ;  /* 0x0000000105077890 */ /* 0x000fe2000fffe03f */
[----:B------:R-:W-:Y:S01]  /*87e0*/  IADD3 R219, R221, -0x1, RZ ;  /* 0xffffffffdddb7810 */ /* 0x000fe20007ffe0ff */
[----:B------:R-:W-:Y:S04]  /*87f0*/  UISETP.GE.AND UP0, UPT, UR5, 0x1, UPT ;  /* 0x000000010500788c */ /* 0x000fe8000bf06270 */
[----:B------:R-:W-:Y:S06]  /*8800*/  USEL UR5, UR7, URZ, !UP0 ;  /* 0x0000003f07057287 */ /* 0x000fec000c000000 */
[----:B------:R-:W-:Y:S01]  /*8810*/  @!P0 SHF.R.S32.HI R153, RZ, 0x1f, R219 ;  /* 0x0000001fff998819 */ /* 0x000fe200000114db */
[----:B------:R-:W-:Y:S04]  /*8820*/  @!P0 IMAD.WIDE.U32 R4, R219, c[0x0][0x208], RZ ;  /* 0x00008200db048a25 */ /* 0x000fe800078e00ff */
[----:B------:R-:W-:Y:S01]  /*8830*/  @!P0 IMAD R153, R153, c[0x0][0x208], RZ ;  /* 0x0000820099998a24 */ /* 0x000fe200078e02ff */
[----:B------:R-:W-:Y:S01]  /*8840*/  @!P0 SHF.L.U32 R0, R4, 0x6, RZ ;  /* 0x0000000604008819 */ /* 0x000fe200000006ff */
[----:B------:R-:W-:Y:S01]  /*8850*/  @!P0 IMAD R171, R216, 0x6000, R215 ;  /* 0x00006000d8ab8824 */ /* 0x000fe200078e02d7 */
[----:B------:R-:W-:Y:S01]  /*8860*/  LDSM.16.M88.4 R32, [R192] ;  /* 0x00000000c020783b */ /* 0x000fe20000000200 */
[----:B------:R-:W-:Y:S05]  /*8870*/  @!P0 IMAD R153, R219, c[0x0][0x20c], R153 ;  /* 0x00008300db998a24 */ /* 0x000fea00078e0299 */
[----:B------:R-:W-:Y:S02]  /*8880*/  @!P0 IADD3 R153, R5, R153, RZ ;  /* 0x0000009905998210 */ /* 0x000fe40007ffe0ff */
[----:B------:R-:W1:Y:S01]  /*8890*/  LDSM.16.M88.4 R8, [R190+UR4+0xc100] ;  /* 0x00c10004be08783b */ /* 0x000e620008000200 */
[----:B------:R-:W-:Y:S02]  /*88a0*/  @!P0 IADD3 R5, P1, R0, R206, RZ ;  /* 0x000000ce00058210 */ /* 0x000fe40007f3e0ff */
[----:B------:R-:W-:Y:S04]  /*88b0*/  @!P0 SHF.L.U64.HI R153, R4, 0x6, R153 ;  /* 0x0000000604998819 */ /* 0x000fe80000010299 */
[----:B------:R-:W-:Y:S01]  /*88c0*/  @!P0 IADD3.X R2, R153, R211, RZ, P1, !PT ;  /* 0x000000d399028210 */ /* 0x000fe20000ffe4ff */
[----:B------:R-:W2:Y:S01]  /*88d0*/  LDSM.16.M88.4 R16, [R190+UR4+0xc900] ;  /* 0x00c90004be10783b */ /* 0x000ea20008000200 */
[C---:B------:R-:W-:Y:S04]  /*88e0*/  @!P0 LEA R160, P1, R5.reuse, c[0x0][0x1f8], 0x1 ;  /* 0x00007e0005a08a11 */ /* 0x040fe800078208ff */
[----:B------:R-:W-:Y:S02]  /*88f0*/  @!P0 LEA.HI.X R161, R5, c[0x0][0x1fc], R2, 0x1, P1 ;  /* 0x00007f0005a18a11 */ /* 0x000fe400008f0c02 */
[----:B------:R-:W-:Y:S01]  /*8900*/  IADD3 R2, R190, UR4, RZ ;  /* 0x00000004be027c10 */ /* 0x000fe2000fffe0ff */
[----:B------:R-:W3:Y:S01]  /*8910*/  LDSM.16.M88.4 R24, [R190+UR4+0xd100] ;  /* 0x00d10004be18783b */ /* 0x000ee20008000200 */
[----:B------:R-:W-:Y:S02]  /*8920*/  @!P0 IADD3 R12, P1, R0, R183, RZ ;  /* 0x000000b7000c8210 */ /* 0x000fe40007f3e0ff */
[----:B------:R-:W-:Y:S02]  /*8930*/  IADD3 R135, R191, R2, RZ ;  /* 0x00000002bf877210 */ /* 0x000fe40007ffe0ff */
[C---:B------:R-:W-:Y:S02]  /*8940*/  @!P0 IADD3.X R13, R153.reuse, R182, RZ, P1, !PT ;  /* 0x000000b6990d8210 */ /* 0x040fe40000ffe4ff */
[----:B------:R-:W-:Y:S01]  /*8950*/  IADD3 R172, R134, R135, RZ ;  /* 0x0000008786ac7210 */ /* 0x000fe20007ffe0ff */
[----:B------:R-:W4:Y:S01]  /*8960*/  LDSM.16.M88.4 R136, [R190+UR4+0xd900] ;  /* 0x00d90004be88783b */ /* 0x000f220008000200 */
[C---:B------:R-:W-:Y:S04]  /*8970*/  @!P0 LEA R164, P1, R12.reuse, c[0x0][0x1f8], 0x1 ;  /* 0x00007e000ca48a11 */ /* 0x040fe800078208ff */
[----:B------:R-:W-:Y:S02]  /*8980*/  @!P0 LEA.HI.X R165, R12, c[0x0][0x1fc], R13, 0x1, P1 ;  /* 0x00007f000ca58a11 */ /* 0x000fe400008f0c0d */
[----:B------:R-:W-:Y:S01]  /*8990*/  @!P0 IADD3 R21, P1, R0, R181, RZ ;  /* 0x000000b500158210 */ /* 0x000fe20007f3e0ff */
[----:B------:R-:W-:Y:S03]  /*89a0*/  LDSM.16.M88.4 R140, [R188] ;  /* 0x00000000bc8c783b */ /* 0x000fe60000000200 */
[----:B------:R-:W-:Y:S02]  /*89b0*/  @!P0 IADD3.X R20, R153, R180, RZ, P1, !PT ;  /* 0x000000b499148210 */ /* 0x000fe40000ffe4ff */
[C---:B------:R-:W-:Y:S01]  /*89c0*/  @!P0 LEA R166, P1, R21.reuse, c[0x0][0x1f8], 0x1 ;  /* 0x00007e0015a68a11 */ /* 0x040fe200078208ff */
[C---:B-1----:R-:W-:Y:S02]  /*89d0*/  HMMA.16816.F32 R4, R32.reuse, R8, RZ ;  /* 0x000000082004723c */ /* 0x042fe400000018ff */
[----:B------:R-:W1:Y:S01]  /*89e0*/  LDSM.16.M88.4 R144, [R135+0xc100] ;  /* 0x00c100008790783b */ /* 0x000e620000000200 */
[----:B------:R-:W-:Y:S02]  /*89f0*/  @!P0 LEA.HI.X R167, R21, c[0x0][0x1fc], R20, 0x1, P1 ;  /* 0x00007f0015a78a11 */ /* 0x000fe400008f0c14 */
[----:B------:R-:W-:Y:S03]  /*8a00*/  @!P0 IADD3 R0, P1, R199, R0, RZ ;  /* 0x00000000c7008210 */ /* 0x000fe60007f3e0ff */
[C---:B------:R-:W-:Y:S02]  /*8a10*/  HMMA.16816.F32 R8, R32.reuse, R10, RZ ;  /* 0x0000000a2008723c */ /* 0x040fe400000018ff */
[----:B------:R-:W5:Y:S02]  /*8a20*/  LDSM.16.M88.4 R148, [R135+0xc900] ;  /* 0x00c900008794783b */ /* 0x000f640000000200 */
[----:B------:R-:W-:Y:S02]  /*8a30*/  @!P0 IADD3.X R153, R198, R153, RZ, P1, !PT ;  /* 0x00000099c6998210 */ /* 0x000fe40000ffe4ff */
[----:B------:R-:W-:Y:S02]  /*8a40*/  @!P0 IADD3 R28, P1, R0, R206, RZ ;  /* 0x000000ce001c8210 */ /* 0x000fe40007f3e0ff */
[C---:B--2---:R-:W-:Y:S04]  /*8a50*/  HMMA.16816.F32 R12, R32.reuse, R16, RZ ;  /* 0x00000010200c723c */ /* 0x044fe800000018ff */
[C---:B------:R-:W-:Y:S02]  /*8a60*/  @!P0 IADD3.X R29, R153.reuse, R211, RZ, P1, !PT ;  /* 0x000000d3991d8210 */ /* 0x040fe40000ffe4ff */
[C---:B------:R-:W-:Y:S02]  /*8a70*/  @!P0 LEA R168, P1, R28.reuse, c[0x0][0x1f8], 0x1 ;  /* 0x00007e001ca88a11 */ /* 0x040fe400078208ff */
[C---:B------:R-:W-:Y:S04]  /*8a80*/  HMMA.16816.F32 R16, R32.reuse, R18, RZ ;  /* 0x000000122010723c */ /* 0x040fe800000018ff */
[----:B------:R-:W-:Y:S02]  /*8a90*/  @!P0 LEA.HI.X R169, R28, c[0x0][0x1fc], R29, 0x1, P1 ;  /* 0x00007f001ca98a11 */ /* 0x000fe400008f0c1d */
[C---:B------:R-:W-:Y:S02]  /*8aa0*/  @!P0 IADD3 R155, P1, R0.reuse, R183, RZ ;  /* 0x000000b7009b8210 */ /* 0x040fe40007f3e0ff */
[C---:B---3--:R-:W-:Y:S04]  /*8ab0*/  HMMA.16816.F32 R20, R32.reuse, R24, RZ ;  /* 0x000000182014723c */ /* 0x048fe800000018ff */
[----:B------:R-:W-:Y:S02]  /*8ac0*/  @!P0 IADD3.X R132, R153, R182, RZ, P1, !PT ;  /* 0x000000b699848210 */ /* 0x000fe40000ffe4ff */
[C---:B------:R-:W-:Y:S02]  /*8ad0*/  @!P0 LEA R174, P1, R155.reuse, c[0x0][0x1f8], 0x1 ;  /* 0x00007e009bae8a11 */ /* 0x040fe400078208ff */
[C---:B------:R-:W-:Y:S04]  /*8ae0*/  HMMA.16816.F32 R24, R32.reuse, R26, RZ ;  /* 0x0000001a2018723c */ /* 0x040fe800000018ff */
[----:B------:R-:W-:Y:S02]  /*8af0*/  @!P0 LEA.HI.X R175, R155, c[0x0][0x1fc], R132, 0x1, P1 ;  /* 0x00007f009baf8a11 */ /* 0x000fe400008f0c84 */
[----:B------:R-:W-:Y:S02]  /*8b00*/  @!P0 IADD3 R0, P1, R0, R181, RZ ;  /* 0x000000b500008210 */ /* 0x000fe40007f3e0ff */
[C---:B----4-:R-:W-:Y:S04]  /*8b10*/  HMMA.16816.F32 R28, R32.reuse, R136, RZ ;  /* 0x00000088201c723c */ /* 0x050fe800000018ff */
[----:B------:R-:W-:Y:S02]  /*8b20*/  @!P0 IADD3.X R153, R153, R180, RZ, P1, !PT ;  /* 0x000000b499998210 */ /* 0x000fe40000ffe4ff */
[C---:B------:R-:W-:Y:S02]  /*8b30*/  @!P0 LEA R222, P1, R0.reuse, c[0x0][0x1f8], 0x1 ;  /* 0x00007e0000de8a11 */ /* 0x040fe400078208ff */
[----:B------:R-:W-:Y:S01]  /*8b40*/  HMMA.16816.F32 R32, R32, R138, RZ ;  /* 0x0000008a2020723c */ /* 0x000fe200000018ff */
[----:B------:R-:W2:Y:S03]  /*8b50*/  LDSM.16.M88.4 R136, [R135+0xd100] ;  /* 0x00d100008788783b */ /* 0x000ea60000000200 */
[----:B------:R-:W-:Y:S02]  /*8b60*/  @!P0 LEA.HI.X R223, R0, c[0x0][0x1fc], R153, 0x1, P1 ;  /* 0x00007f0000df8a11 */ /* 0x000fe400008f0c99 */
[-C--:B------:R-:W-:Y:S02]  /*8b70*/  IADD3 R0, R134, R2.reuse, RZ ;  /* 0x0000000286007210 */ /* 0x080fe40007ffe0ff */
[C---:B-1----:R-:W-:Y:S01]  /*8b80*/  HMMA.16816.F32 R4, R140.reuse, R144, R4 ;  /* 0x000000908c04723c */ /* 0x042fe20000001804 */
[----:B------:R-:W1:Y:S04]  /*8b90*/  LDSM.16.M88.4 R152, [R135+0xd900] ;  /* 0x00d900008798783b */ /* 0x000e680000000200 */
[----:B------:R-:W-:Y:S03]  /*8ba0*/  IADD3 R2, R191, R2, R134 ;  /* 0x00000002bf027210 */ /* 0x000fe60007ffe086 */
[C---:B------:R-:W-:Y:S01]  /*8bb0*/  HMMA.16816.F32 R8, R140.reuse, R146, R8 ;  /* 0x000000928c08723c */ /* 0x040fe20000001808 */
[----:B------:R-:W-:Y:S01]  /*8bc0*/  @!PT LDS RZ, [RZ] ;  /* 0x00000000fffff984 */ /* 0x000fe20000000800 */
[----:B------:R-:W-:Y:S01]  /*8bd0*/  @!PT LDS RZ, [RZ] ;  /* 0x00000000fffff984 */ /* 0x000fe20000000800 */
[----:B------:R-:W-:Y:S01]  /*8be0*/  @!PT LDS RZ, [RZ] ;  /* 0x00000000fffff984 */ /* 0x000fe20000000800 */
[----:B------:R3:W-:Y:S07]  /*8bf0*/  @!P0 LDGSTS.E.BYPASS.LTC128B.128 [R171], [R160.64], !P5 ;  /* 0x00000000a0ab8fae */ /* 0x0007ee000e901d48 */
        /* <DEDUP_REMOVED lines=9> */
[----:B------:R2:W-:Y:S07]  /*8c90*/  @!P0 LDGSTS.E.BYPASS.LTC128B.128 [R171+0x5000], [R222.64], !P6 ;  /* 0x05000000deab8fae */ /* 0x0005ee000f101d48 */
[----:B------:R-:W-:Y:S01]  /*8ca0*/  HMMA.16816.F32 R32, R140, R154, R32 ;  /* 0x0000009a8c20723c */ /* 0x000fe20000001820 */
[----:B------:R-:W-:Y:S08]  /*8cb0*/  LDSM.16.M88.4 R144, [R187] ;  /* 0x00000000bb90783b */ /* 0x000ff00000000200 */
[----:B------:R-:W1:Y:S08]  /*8cc0*/  LDSM.16.M88.4 R156, [R0+0xc100] ;  /* 0x00c10000009c783b */ /* 0x000e700000000200 */
[----:B---3--:R-:W3:Y:S08]  /*8cd0*/  LDSM.16.M88.4 R160, [R0+0xc900] ;  /* 0x00c9000000a0783b */ /* 0x008ef00000000200 */
[----:B------:R-:W5:Y:S08]  /*8ce0*/  LDSM.16.M88.4 R148, [R0+0xd100] ;  /* 0x00d100000094783b */ /* 0x000f700000000200 */
[----:B------:R-:W0:Y:S08]  /*8cf0*/  LDGDEPBAR ;  /* 0x00000000000079af */ /* 0x000e300000000000 */
[----:B----4-:R-:W4:Y:S01]  /*8d00*/  LDSM.16.M88.4 R164, [R0+0xd900] ;  /* 0x00d9000000a4783b */ /* 0x010f220000000200 */
[C---:B-1----:R-:W-:Y:S07]  /*8d10*/  HMMA.16816.F32 R4, R144.reuse, R156, R4 ;  /* 0x0000009c9004723c */ /* 0x042fee0000001804 */
[----:B------:R-:W-:Y:S01]  /*8d20*/  LDSM.16.M88.4 R136, [R186] ;  /* 0x00000000ba88783b */ /* 0x000fe20000000200 */
[C---:B------:R-:W-:Y:S07]  /*8d30*/  HMMA.16816.F32 R8, R144.reuse, R158, R8 ;  /* 0x0000009e9008723c */ /* 0x040fee0000001808 */
[----:B--2---:R-:W1:Y:S01]  /*8d40*/  LDSM.16.M88.4 R168, [R172+0xc100] ;  /* 0x00c10000aca8783b */ /* 0x004e620000000200 */
[C---:B---3--:R-:W-:Y:S07]  /*8d50*/  HMMA.16816.F32 R12, R144.reuse, R160, R12 ;  /* 0x000000a0900c723c */ /* 0x048fee000000180c */
[----:B------:R-:W2:Y:S01]  /*8d60*/  LDSM.16.M88.4 R140, [R172+0xc900] ;  /* 0x00c90000ac8c783b */ /* 0x000ea20000000200 */
[C---:B------:R-:W-:Y:S07]  /*8d70*/  HMMA.16816.F32 R16, R144.reuse, R162, R16 ;  /* 0x000000a29010723c */ /* 0x040fee0000001810 */
[----:B------:R-:W3:Y:S01]  /*8d80*/  LDSM.16.M88.4 R152, [R172+0xd100] ;  /* 0x00d10000ac98783b */ /* 0x000ee20000000200 */
[C---:B-----5:R-:W-:Y:S07]  /*8d90*/  HMMA.16816.F32 R20, R144.reuse, R148, R20 ;  /* 0x000000949014723c */ /* 0x060fee0000001814 */
[----:B------:R-:W5:Y:S01]  /*8da0*/  LDSM.16.M88.4 R156, [R172+0xd900] ;  /* 0x00d90000ac9c783b */ /* 0x000f620000000200 */
[C---:B------:R-:W-:Y:S07]  /*8db0*/  HMMA.16816.F32 R24, R144.reuse, R150, R24 ;  /* 0x000000969018723c */ /* 0x040fee0000001818 */
[----:B------:R-:W-:Y:S01]  /*8dc0*/  LDSM.16.M88.4 R148, [R190+UR4+0xe100] ;  /* 0x00e10004be94783b */ /* 0x000fe20008000200 */
[C---:B----4-:R-:W-:Y:S07]  /*8dd0*/  HMMA.16816.F32 R28, R144.reuse, R164, R28 ;  /* 0x000000a4901c723c */ /* 0x050fee000000181c */
[----:B------:R-:W-:Y:S01]  /*8de0*/  LDSM.16.M88.4 R160, [R190+UR4+0xe900] ;  /* 0x00e90004bea0783b */ /* 0x000fe20008000200 */
[----:B------:R-:W-:Y:S07]  /*8df0*/  HMMA.16816.F32 R32, R144, R166, R32 ;  /* 0x000000a69020723c */ /* 0x000fee0000001820 */
[----:B------:R-:W4:Y:S01]  /*8e00*/  LDSM.16.M88.4 R144, [R192+0x4000] ;  /* 0x00400000c090783b */ /* 0x000f220000000200 */
[C---:B-1----:R-:W-:Y:S07]  /*8e10*/  HMMA.16816.F32 R4, R136.reuse, R168, R4 ;  /* 0x000000a88804723c */ /* 0x042fee0000001804 */
[----:B------:R-:W-:Y:S01]  /*8e20*/  LDSM.16.M88.4 R164, [R188+0x4000] ;  /* 0x00400000bca4783b */ /* 0x000fe20000000200 */
[C---:B------:R-:W-:Y:S07]  /*8e30*/  HMMA.16816.F32 R8, R136.reuse, R170, R8 ;  /* 0x000000aa8808723c */ /* 0x040fee0000001808 */
[----:B------:R-:W-:Y:S01]  /*8e40*/  LDSM.16.M88.4 R168, [R135+0xe100] ;  /* 0x00e1000087a8783b */ /* 0x000fe20000000200 */
[C---:B--2---:R-:W-:Y:S08]  /*8e50*/  HMMA.16816.F32 R12, R136.reuse, R140, R12 ;  /* 0x0000008c880c723c */ /* 0x044ff0000000180c */
[C---:B------:R-:W-:Y:S01]  /*8e60*/  HMMA.16816.F32 R16, R136.reuse, R142, R16 ;  /* 0x0000008e8810723c */ /* 0x040fe20000001810 */
[----:B------:R-:W1:Y:S07]  /*8e70*/  LDSM.16.M88.4 R140, [R190+UR4+0xf100] ;  /* 0x00f10004be8c783b */ /* 0x000e6e0008000200 */
[C---:B---3--:R-:W-:Y:S08]  /*8e80*/  HMMA.16816.F32 R20, R136.reuse, R152, R20 ;  /* 0x000000988814723c */ /* 0x048ff00000001814 */
[C---:B------:R-:W-:Y:S01]  /*8e90*/  HMMA.16816.F32 R24, R136.reuse, R154, R24 ;  /* 0x0000009a8818723c */ /* 0x040fe20000001818 */
[----:B------:R-:W2:Y:S07]  /*8ea0*/  LDSM.16.M88.4 R152, [R190+UR4+0xf900] ;  /* 0x00f90004be98783b */ /* 0x000eae0008000200 */
[C---:B-----5:R-:W-:Y:S08]  /*8eb0*/  HMMA.16816.F32 R28, R136.reuse, R156, R28 ;  /* 0x0000009c881c723c */ /* 0x060ff0000000181c */
        /* <DEDUP_REMOVED lines=76> */
[C---:B------:R-:W-:Y:S08]  /*9380*/  HMMA.16816.F32 R24, R144.reuse, R150, R24 ;  /* 0x000000969018723c */ /* 0x040ff00000001818 */
[C---:B------:R-:W-:Y:S08]  /*9390*/  HMMA.16816.F32 R28, R144.reuse, R152, R28 ;  /* 0x00000098901c723c */ /* 0x040ff0000000181c */
[----:B------:R-:W-:Y:S01]  /*93a0*/  HMMA.16816.F32 R32, R144, R154, R32 ;  /* 0x0000009a9020723c */ /* 0x000fe20000001820 */
[----:B------:R-:W3:Y:S07]  /*93b0*/  LDSM.16.M88.4 R144, [R2+0x10900] ;  /* 0x010900000290783b */ /* 0x000eee0000000200 */
[C---:B-----5:R-:W-:Y:S08]  /*93c0*/  HMMA.16816.F32 R4, R160.reuse, R164, R4 ;  /* 0x000000a4a004723c */ /* 0x060ff00000001804 */
[C---:B------:R-:W-:Y:S08]  /*93d0*/  HMMA.16816.F32 R8, R160.reuse, R166, R8 ;  /* 0x000000a6a008723c */ /* 0x040ff00000001808 */
[C---:B----4-:R-:W-:Y:S08]  /*93e0*/  HMMA.16816.F32 R12, R160.reuse, R140, R12 ;  /* 0x0000008ca00c723c */ /* 0x050ff0000000180c */
[C---:B------:R-:W-:Y:S01]  /*93f0*/  HMMA.16816.F32 R16, R160.reuse, R142, R16 ;  /* 0x0000008ea010723c */ /* 0x040fe20000001810 */
[----:B------:R-:W4:Y:S07]  /*9400*/  LDSM.16.M88.4 R140, [R2+0x11100] ;  /* 0x01110000028c783b */ /* 0x000f2e0000000200 */
[C---:B-1----:R-:W-:Y:S08]  /*9410*/  HMMA.16816.F32 R20, R160.reuse, R156, R20 ;  /* 0x0000009ca014723c */ /* 0x042ff00000001814 */
[C---:B------:R-:W-:Y:S08]  /*9420*/  HMMA.16816.F32 R24, R160.reuse, R158, R24 ;  /* 0x0000009ea018723c */ /* 0x040ff00000001818 */
[C---:B--2---:R-:W-:Y:S08]  /*9430*/  HMMA.16816.F32 R28, R160.reuse, R136, R28 ;  /* 0x00000088a01c723c */ /* 0x044ff0000000181c */
[----:B------:R-:W-:Y:S01]  /*9440*/  HMMA.16816.F32 R32, R160, R138, R32 ;  /* 0x0000008aa020723c */ /* 0x000fe20000001820 */
[----:B------:R1:W2:Y:S01]  /*9450*/  LDSM.16.M88.4 R136, [R2+0x11900] ;  /* 0x011900000288783b */ /* 0x0002a20000000200 */
[----:B------:R-:W-:Y:S06]  /*9460*/  DEPBAR.LE SB0, 0x2 ;  /* 0x000080800000791a */ /* 0x000fec0000000000 */
[C---:B------:R-:W-:Y:S01]  /*9470*/  HMMA.16816.F32 R4, R168.reuse, R172, R4 ;  /* 0x000000aca804723c */ /* 0x040fe20000001804 */
[----:B------:R-:W-:Y:S07]  /*9480*/  BAR.SYNC.DEFER_BLOCKING 0x0 ;  /* 0x0000000000007b1d */ /* 0x000fee0000010000 */
[C---:B------:R-:W-:Y:S08]  /*9490*/  HMMA.16816.F32 R8, R168.reuse, R174, R8 ;  /* 0x000000aea808723c */ /* 0x040ff00000001808 */
[C---:B---3--:R-:W-:Y:S08]  /*94a0*/  HMMA.16816.F32 R12, R168.reuse, R144, R12 ;  /* 0x00000090a80c723c */ /* 0x048ff0000000180c */
[C---:B------:R-:W-:Y:S01]  /*94b0*/  HMMA.16816.F32 R16, R168.reuse, R146, R16 ;  /* 0x00000092a810723c */ /* 0x040fe20000001810 */
[----:B------:R-:W-:Y:S03]  /*94c0*/  LDSM.16.MT88.4 R148, [R185+UR4+0x2900] ;  /* 0x00290004b994783b */ /* 0x000fe60008004200 */
[----:B------:R-:W-:Y:S02]  /*94d0*/  FMNMX.FTZ R0, R4, R133, !PT ;  /* 0x0000008504007209 */ /* 0x000fe40007810000 */
[----:B------:R-:W-:Y:S02]  /*94e0*/  FMNMX.FTZ R132, R6, R3, !PT ;  /* 0x0000000306847209 */ /* 0x000fe40007810000 */
[C---:B----4-:R-:W-:Y:S04]  /*94f0*/  HMMA.16816.F32 R20, R168.reuse, R140, R20 ;  /* 0x0000008ca814723c */ /* 0x050fe80000001814 */
[----:B------:R-:W-:Y:S03]  /*9500*/  FMNMX.FTZ R135, R5, R0, !PT ;  /* 0x0000000005877209 */ /* 0x000fe60007810000 */
[----:B------:R-:W-:Y:S01]  /*9510*/  FMNMX.FTZ R141, R7, R132, !PT ;  /* 0x00000084078d7209 */ /* 0x000fe20007810000 */
[C---:B------:R-:W-:Y:S04]  /*9520*/  HMMA.16816.F32 R24, R168.reuse, R142, R24 ;  /* 0x0000008ea818723c */ /* 0x040fe80000001818 */
[----:B------:R-:W-:Y:S02]  /*9530*/  FMNMX.FTZ R0, R8, R135, !PT ;  /* 0x0000008708007209 */ /* 0x000fe40007810000 */
[----:B-1----:R-:W-:Y:S02]  /*9540*/  FMNMX.FTZ R2, R10, R141, !PT ;  /* 0x0000008d0a027209 */ /* 0x002fe40007810000 */
        /* <DEDUP_REMOVED lines=34> */
[----:B-1----:R-:W-:Y:S07]  /*9770*/  FMNMX.FTZ R2, R137, R2, !PT ;  /* 0x0000000289027209 */ /* 0x002fee0007810000 */
[----:B------:R-:W1:Y:S01]  /*9780*/  LDSM.16.MT88.4 R136, [R185+UR4+0x100] ;  /* 0x00010004b988783b */ /* 0x000e620008004200 */
[C---:B------:R-:W-:Y:S02]  /*9790*/  FADD.FTZ R133, -R2.reuse, R133 ;  /* 0x0000008502857221 */ /* 0x040fe40000010100 */
[----:B------:R-:W-:Y:S01]  /*97a0*/  FMUL.FTZ R165, R2, c[0x0][0x2d0] ;  /* 0x0000b40002a57a20 */ /* 0x000fe20000410000 */
[----:B--2---:R-:W-:Y:S01]  /*97b0*/  FMNMX.FTZ R0, R135, R0, !PT ;  /* 0x0000000087007209 */ /* 0x004fe20007810000 */
[----:B------:R-:W-:Y:S02]  /*97c0*/  FMUL.FTZ R132, R133, c[0x0][0x2d0] ;  /* 0x0000b40085847a20 */ /* 0x000fe40000410000 */
[----:B------:R-:W-:Y:S02]  /*97d0*/  FFMA.FTZ R157, R8, c[0x0][0x2d0], -R165 ;  /* 0x0000b400089d7a23 */ /* 0x000fe400000108a5 */
[C---:B------:R-:W-:Y:S02]  /*97e0*/  FADD.FTZ R133, -R0.reuse, R3 ;  /* 0x0000000300857221 */ /* 0x040fe40000010100 */
[----:B------:R-:W-:Y:S01]  /*97f0*/  FMUL.FTZ R160, R0, c[0x0][0x2d0] ;  /* 0x0000b40000a07a20 */ /* 0x000fe20000410000 */
[----:B------:R-:W2:Y:S01]  /*9800*/  MUFU.EX2 R132, R132 ;  /* 0x0000008400847308 */ /* 0x000ea20000000800 */
[----:B------:R-:W-:Y:S02]  /*9810*/  FMUL.FTZ R3, R133, c[0x0][0x2d0] ;  /* 0x0000b40085037a20 */ /* 0x000fe40000410000 */
[--C-:B------:R-:W-:Y:S02]  /*9820*/  FFMA.FTZ R152, R9, c[0x0][0x2d0], -R165.reuse ;  /* 0x0000b40009987a23 */ /* 0x100fe400000108a5 */
[--C-:B------:R-:W-:Y:S02]  /*9830*/  FFMA.FTZ R155, R10, c[0x0][0x2d0], -R160.reuse ;  /* 0x0000b4000a9b7a23 */ /* 0x100fe400000108a0 */
[--C-:B------:R-:W-:Y:S02]  /*9840*/  FFMA.FTZ R156, R11, c[0x0][0x2d0], -R160.reuse ;  /* 0x0000b4000b9c7a23 */ /* 0x100fe400000108a0 */
[--C-:B------:R-:W-:Y:S01]  /*9850*/  FFMA.FTZ R153, R4, c[0x0][0x2d0], -R165.reuse ;  /* 0x0000b40004997a23 */ /* 0x100fe200000108a5 */
[----:B------:R-:W3:Y:S01]  /*9860*/  MUFU.EX2 R3, R3 ;  /* 0x0000000300037308 */ /* 0x000ee20000000800 */
[--C-:B------:R-:W-:Y:S01]  /*9870*/  FFMA.FTZ R154, R5, c[0x0][0x2d0], -R165.reuse ;  /* 0x0000b400059a7a23 */ /* 0x100fe200000108a5 */
[----:B------:R-:W-:Y:S01]  /*9880*/  IADD3 R4, R185, UR4, RZ ;  /* 0x00000004b9047c10 */ /* 0x000fe2000fffe0ff */
[--C-:B------:R-:W-:Y:S02]  /*9890*/  FFMA.FTZ R158, R6, c[0x0][0x2d0], -R160.reuse ;  /* 0x0000b400069e7a23 */ /* 0x100fe400000108a0 */
[--C-:B------:R-:W-:Y:S01]  /*98a0*/  FFMA.FTZ R159, R7, c[0x0][0x2d0], -R160.reuse ;  /* 0x0000b400079f7a23 */ /* 0x100fe200000108a0 */
[----:B------:R-:W-:Y:S01]  /*98b0*/  IADD3 R133, R189, R4, RZ ;  /* 0x00000004bd857210 */ /* 0x000fe20007ffe0ff */
[--C-:B------:R-:W-:Y:S02]  /*98c0*/  FFMA.FTZ R163, R16, c[0x0][0x2d0], -R165.reuse ;  /* 0x0000b40010a37a23 */ /* 0x100fe400000108a5 */
[--C-:B------:R-:W-:Y:S01]  /*98d0*/  FFMA.FTZ R164, R17, c[0x0][0x2d0], -R165.reuse ;  /* 0x0000b40011a47a23 */ /* 0x100fe200000108a5 */
[----:B------:R-:W-:Y:S01]  /*98e0*/  MUFU.EX2 R153, R153 ;  /* 0x0000009900997308 */ /* 0x000fe20000000800 */
[----:B------:R-:W4:Y:S01]  /*98f0*/  LDSM.16.MT88.4 R140, [R133+0x100] ;  /* 0x00010000858c783b */ /* 0x000f220000004200 */
[--C-:B------:R-:W-:Y:S02]  /*9900*/  FFMA.FTZ R168, R18, c[0x0][0x2d0], -R160.reuse ;  /* 0x0000b40012a87a23 */ /* 0x100fe400000108a0 */
[C---:B--2---:R-:W-:Y:S02]  /*9910*/  FMUL.FTZ R4, R132.reuse, R128 ;  /* 0x0000008084047220 */ /* 0x044fe40000410000 */
[C---:B------:R-:W-:Y:S02]  /*9920*/  FMUL.FTZ R5, R132.reuse, R129 ;  /* 0x0000008184057220 */ /* 0x040fe40000410000 */
[C---:B------:R-:W-:Y:S02]  /*9930*/  FMUL.FTZ R8, R132.reuse, R124 ;  /* 0x0000007c84087220 */ /* 0x040fe40000410000 */
[----:B------:R-:W2:Y:S01]  /*9940*/  MUFU.EX2 R154, R154 ;  /* 0x0000009a009a7308 */ /* 0x000ea20000000800 */
[C---:B------:R-:W-:Y:S02]  /*9950*/  FMUL.FTZ R9, R132.reuse, R125 ;  /* 0x0000007d84097220 */ /* 0x040fe40000410000 */
[C---:B------:R-:W-:Y:S02]  /*9960*/  FMUL.FTZ R100, R132.reuse, R100 ;  /* 0x0000006484647220 */ /* 0x040fe40000410000 */
[C---:B---3--:R-:W-:Y:S02]  /*9970*/  FMUL.FTZ R6, R3.reuse, R130 ;  /* 0x0000008203067220 */ /* 0x048fe40000410000 */
[C---:B------:R-:W-:Y:S02]  /*9980*/  FMUL.FTZ R7, R3.reuse, R131 ;  /* 0x0000008303077220 */ /* 0x040fe40000410000 */
[C---:B------:R-:W-:Y:S01]  /*9990*/  FMUL.FTZ R10, R3.reuse, R126 ;  /* 0x0000007e030a7220 */ /* 0x040fe20000410000 */
[----:B------:R-:W-:Y:S01]  /*99a0*/  MUFU.EX2 R157, R157 ;  /* 0x0000009d009d7308 */ /* 0x000fe20000000800 */
[C---:B------:R-:W-:Y:S02]  /*99b0*/  FMUL.FTZ R11, R3.reuse, R127 ;  /* 0x0000007f030b7220 */ /* 0x040fe40000410000 */
[----:B------:R-:W3:Y:S01]  /*99c0*/  LDSM.16.MT88.4 R124, [R184+UR4+0x100] ;  /* 0x00010004b87c783b */ /* 0x000ee20008004200 */
        /* <DEDUP_REMOVED lines=37> */
[----:B------:R-:W-:Y:S01]  /*9c20*/  LDSM.16.MT88.4 R16, [R133+0x900] ;  /* 0x000900008510783b */ /* 0x000fe20000004200 */
[--C-:B------:R-:W-:Y:S02]  /*9c30*/  FFMA.FTZ R170, R22, c[0x0][0x2d0], -R160.reuse ;  /* 0x0000b40016aa7a23 */ /* 0x100fe400000108a0 */
[--C-:B------:R-:W-:Y:S02]  /*9c40*/  FFMA.FTZ R171, R23, c[0x0][0x2d0], -R160.reuse ;  /* 0x0000b40017ab7a23 */ /* 0x100fe400000108a0 */
[--C-:B------:R-:W-:Y:S02]  /*9c50*/  FFMA.FTZ R172, R26, c[0x0][0x2d0], -R160.reuse ;  /* 0x0000b4001aac7a23 */ /* 0x100fe400000108a0 */
[--C-:B------:R-:W-:Y:S02]  /*9c60*/  FFMA.FTZ R173, R27, c[0x0][0x2d0], -R160.reuse ;  /* 0x0000b4001bad7a23 */ /* 0x100fe400000108a0 */
[C---:B------:R-:W-:Y:S01]  /*9c70*/  FMUL.FTZ R40, R132.reuse, R40 ;  /* 0x0000002884287220 */ /* 0x040fe20000410000 */
[----:B------:R-:W2:Y:S01]  /*9c80*/  MUFU.EX2 R164, R164 ;  /* 0x000000a400a47308 */ /* 0x000ea20000000800 */
[----:B------:R-:W-:Y:S01]  /*9c90*/  FMUL.FTZ R41, R132, R41 ;  /* 0x0000002984297220 */ /* 0x000fe20000410000 */
[----:B-----5:R-:W-:Y:S01]  /*9ca0*/  F2FP.PACK_AB R131, R156, R155 ;  /* 0x0000009b9c83723e */ /* 0x020fe200000000ff */
[C---:B------:R-:W-:Y:S02]  /*9cb0*/  FMUL.FTZ R42, R3.reuse, R42 ;  /* 0x0000002a032a7220 */ /* 0x040fe40000410000 */
[----:B------:R-:W-:Y:S02]  /*9cc0*/  FMUL.FTZ R43, R3, R43 ;  /* 0x0000002b032b7220 */ /* 0x000fe40000410000 */
[C---:B------:R-:W-:Y:S02]  /*9cd0*/  FMUL.FTZ R44, R132.reuse, R44 ;  /* 0x0000002c842c7220 */ /* 0x040fe40000410000 */
        /* <DEDUP_REMOVED lines=9> */
[C---:B----4-:R-:W-:Y:S01]  /*9d70*/  HMMA.16816.F32 R100, R128.reuse, R140, R100 ;  /* 0x0000008c8064723c */ /* 0x050fe20000001864 */
[----:B------:R-:W4:Y:S03]  /*9d80*/  LDSM.16.MT88.4 R136, [R135+0x100] ;  /* 0x000100008788783b */ /* 0x000f260000004200 */
        /* <DEDUP_REMOVED lines=8> */
[C---:B---3--:R-:W-:Y:S01]  /*9e10*/  HMMA.16816.F32 R108, R128.reuse, R124, R108 ;  /* 0x0000007c806c723c */ /* 0x048fe2000000186c */
[----:B------:R-:W-:Y:S03]  /*9e20*/  LDSM.16.MT88.4 R144, [R135+0x900] ;  /* 0x000900008790783b */ /* 0x000fe60000004200 */
[C---:B------:R-:W-:Y:S02]  /*9e30*/  FMUL.FTZ R52, R132.reuse, R52 ;  /* 0x0000003484347220 */ /* 0x040fe40000410000 */
[C---:B------:R-:W-:Y:S02]  /*9e40*/  FMUL.FTZ R53, R132.reuse, R53 ;  /* 0x0000003584357220 */ /* 0x040fe40000410000 */
[C---:B------:R-:W-:Y:S01]  /*9e50*/  HMMA.16816.F32 R112, R128.reuse, R126, R112 ;  /* 0x0000007e8070723c */ /* 0x040fe20000001870 */
[----:B------:R-:W3:Y:S01]  /*9e60*/  LDSM.16.MT88.4 R124, [R133+0x2100] ;  /* 0x00210000857c783b */ /* 0x000ee20000004200 */
        /* <DEDUP_REMOVED lines=8> */
[C---:B----4-:R-:W-:Y:S03]  /*9ef0*/  HMMA.16816.F32 R116, R128.reuse, R136, R116 ;  /* 0x000000888074723c */ /* 0x050fe60000001874 */
[C---:B------:R-:W-:Y:S02]  /*9f00*/  FMUL.FTZ R60, R132.reuse, R60 ;  /* 0x0000003c843c7220 */ /* 0x040fe40000410000 */
[C---:B------:R-:W-:Y:S02]  /*9f10*/  FMUL.FTZ R61, R132.reuse, R61 ;  /* 0x0000003d843d7220 */ /* 0x040fe40000410000 */
[C---:B------:R-:W-:Y:S01]  /*9f20*/  FMUL.FTZ R62, R3.reuse, R62 ;  /* 0x0000003e033e7220 */ /* 0x040fe20000410000 */
[C---:B------:R-:W-:Y:S01]  /*9f30*/  HMMA.16816.F32 R120, R128.reuse, R138, R120 ;  /* 0x0000008a8078723c */ /* 0x040fe20000001878 */
[----:B------:R-:W4:Y:S03]  /*9f40*/  LDSM.16.MT88.4 R136, [R184+UR4+0x2100] ;  /* 0x00210004b888783b */ /* 0x000f260008004200 */
[C---:B------:R-:W-:Y:S02]  /*9f50*/  FMUL.FTZ R63, R3.reuse, R63 ;  /* 0x0000003f033f7220 */ /* 0x040fe40000410000 */
[C---:B------:R-:W-:Y:S02]  /*9f60*/  FMUL.FTZ R64, R132.reuse, R64 ;  /* 0x0000004084407220 */ /* 0x040fe40000410000 */
[C---:B-----5:R-:W-:Y:S04]  /*9f70*/  HMMA.16816.F32 R36, R128.reuse, R140, R36 ;  /* 0x0000008c8024723c */ /* 0x060fe80000001824 */
[C---:B------:R-:W-:Y:S02]  /*9f80*/  FMUL.FTZ R65, R132.reuse, R65 ;  /* 0x0000004184417220 */ /* 0x040fe40000410000 */
[C---:B------:R-:W-:Y:S02]  /*9f90*/  FMUL.FTZ R66, R3.reuse, R66 ;  /* 0x0000004203427220 */ /* 0x040fe40000410000 */
[C---:B------:R-:W-:Y:S01]  /*9fa0*/  HMMA.16816.F32 R40, R128.reuse, R142, R40 ;  /* 0x0000008e8028723c */ /* 0x040fe20000001828 */
[----:B------:R-:W5:Y:S03]  /*9fb0*/  LDSM.16.MT88.4 R140, [R135+0x2100] ;  /* 0x00210000878c783b */ /* 0x000f660000004200 */
[C---:B------:R-:W-:Y:S02]  /*9fc0*/  FMUL.FTZ R67, R3.reuse, R67 ;  /* 0x0000004303437220 */ /* 0x040fe40000410000 */
[C---:B------:R-:W-:Y:S02]  /*9fd0*/  FMUL.FTZ R68, R132.reuse, R68 ;  /* 0x0000004484447220 */ /* 0x040fe40000410000 */
[C---:B---3--:R-:W-:Y:S04]  /*9fe0*/  HMMA.16816.F32 R44, R128.reuse, R124, R44 ;  /* 0x0000007c802c723c */ /* 0x048fe8000000182c */
[C---:B------:R-:W-:Y:S02]  /*9ff0*/  FMUL.FTZ R69, R132.reuse, R69 ;  /* 0x0000004584457220 */ /* 0x040fe40000410000 */
[C---:B------:R-:W-:Y:S02]  /*a000*/  FMUL.FTZ R70, R3.reuse, R70 ;  /* 0x0000004603467220 */ /* 0x040fe40000410000 */
[C---:B------:R-:W-:Y:S01]  /*a010*/  HMMA.16816.F32 R48, R128.reuse, R126, R48 ;  /* 0x0000007e8030723c */ /* 0x040fe20000001830 */
[----:B------:R-:W3:Y:S03]  /*a020*/  LDSM.16.MT88.4 R124, [R185+UR4+0x4100] ;  /* 0x00410004b97c783b */ /* 0x000ee60008004200 */
[C---:B------:R-:W-:Y:S02]  /*a030*/  FMUL.FTZ R71, R3.reuse, R71 ;  /* 0x0000004703477220 */ /* 0x040fe40000410000 */
[C---:B------:R-:W-:Y:S02]  /*a040*/  FMUL.FTZ R72, R132.reuse, R72 ;  /* 0x0000004884487220 */ /* 0x040fe40000410000 */
[C---:B------:R-:W-:Y:S01]  /*a050*/  FMUL.FTZ R73, R132.reuse, R73 ;  /* 0x0000004984497220 */ /* 0x040fe20000410000 */
[C---:B----4-:R-:W-:Y:S03]  /*a060*/  HMMA.16816.F32 R52, R128.reuse, R136, R52 ;  /* 0x000000888034723c */ /* 0x050fe60000001834 */
[C---:B------:R-:W-:Y:S02]  /*a070*/  FMUL.FTZ R74, R3.reuse, R74 ;  /* 0x0000004a034a7220 */ /* 0x040fe40000410000 */
[C---:B------:R-:W-:Y:S02]  /*a080*/  FMUL.FTZ R75, R3.reuse, R75 ;  /* 0x0000004b034b7220 */ /* 0x040fe40000410000 */
[C---:B------:R-:W-:Y:S01]  /*a090*/  FMUL.FTZ R76, R132.reuse, R76 ;  /* 0x0000004c844c7220 */ /* 0x040fe20000410000 */
[C---:B------:R-:W-:Y:S01]  /*a0a0*/  HMMA.16816.F32 R56, R128.reuse, R138, R56 ;  /* 0x0000008a8038723c */ /* 0x040fe20000001838 */
[----:B------:R-:W4:Y:S03]  /*a0b0*/  LDSM.16.MT88.4 R136, [R133+0x4100] ;  /* 0x004100008588783b */ /* 0x000f260000004200 */
        /* <DEDUP_REMOVED lines=17> */
[C---:B----4-:R-:W-:Y:S03]  /*a1d0*/  HMMA.16816.F32 R76, R128.reuse, R136, R76 ;  /* 0x00000088804c723c */ /* 0x050fe6000000184c */
[C---:B------:R-:W-:Y:S02]  /*a1e0*/  FMUL.FTZ R88, R132.reuse, R88 ;  /* 0x0000005884587220 */ /* 0x040fe40000410000 */
[----:B------:R-:W-:Y:S02]  /*a1f0*/  FMUL.FTZ R89, R132, R89 ;  /* 0x0000005984597220 */ /* 0x000fe40000410000 */
[----:B------:R-:W-:Y:S01]  /*a200*/  FMUL.FTZ R90, R3, R90 ;  /* 0x0000005a035a7220 */ /* 0x000fe20000410000 */
[C---:B------:R-:W-:Y:S01]  /*a210*/  HMMA.16816.F32 R80, R128.reuse, R138, R80 ;  /* 0x0000008a8050723c */ /* 0x040fe20000001850 */
[----:B------:R-:W4:Y:S03]  /*a220*/  LDSM.16.MT88.4 R136, [R185+UR4+0x900] ;  /* 0x00090004b988783b */ /* 0x000f260008004200 */
[--C-:B------:R-:W-:Y:S02]  /*a230*/  FFMA.FTZ R161, R12, c[0x0][0x2d0], -R165.reuse ;  /* 0x0000b4000ca17a23 */ /* 0x100fe400000108a5 */
[--C-:B------:R-:W-:Y:S02]  /*a240*/  FFMA.FTZ R162, R13, c[0x0][0x2d0], -R165.reuse ;  /* 0x0000b4000da27a23 */ /* 0x100fe400000108a5 */
[C---:B-----5:R-:W-:Y:S02]  /*a250*/  HMMA.16816.F32 R84, R128.reuse, R140, R84 ;  /* 0x0000008c8054723c */ /* 0x060fe40000001854 */
[----:B------:R-:W-:Y:S02]  /*a260*/  MUFU.EX2 R161, R161 ;  /* 0x000000a100a17308 */ /* 0x000fe40000000800 */
[--C-:B------:R-:W-:Y:S01]  /*a270*/  FFMA.FTZ R166, R14, c[0x0][0x2d0], -R160.reuse ;  /* 0x0000b4000ea67a23 */ /* 0x100fe200000108a0 */
[----:B--2---:R-:W-:Y:S01]  /*a280*/  F2FP.PACK_AB R14, R164, R163 ;  /* 0x000000a3a40e723e */ /* 0x004fe200000000ff */
[--C-:B------:R-:W-:Y:S01]  /*a290*/  FFMA.FTZ R167, R15, c[0x0][0x2d0], -R160.reuse ;  /* 0x0000b4000fa77a23 */ /* 0x100fe200000108a0 */
[----:B-1----:R-:W-:Y:S01]  /*a2a0*/  F2FP.PACK_AB R15, R169, R168 ;  /* 0x000000a8a90f723e */ /* 0x002fe200000000ff */
[C---:B------:R-:W-:Y:S04]  /*a2b0*/  FMUL.FTZ R91, R3.reuse, R91 ;  /* 0x0000005b035b7220 */ /* 0x040fe80000410000 */
[----:B------:R-:W-:Y:S01]  /*a2c0*/  MUFU.EX2 R166, R166 ;  /* 0x000000a600a67308 */ /* 0x000fe20000000800 */
[C---:B------:R-:W-:Y:S02]  /*a2d0*/  FMUL.FTZ R92, R132.reuse, R92 ;  /* 0x0000005c845c7220 */ /* 0x040fe40000410000 */
[C---:B------:R-:W-:Y:S01]  /*a2e0*/  HMMA.16816.F32 R88, R128.reuse, R142, R88 ;  /* 0x0000008e8058723c */ /* 0x040fe20000001858 */
[----:B------:R-:W1:Y:S02]  /*a2f0*/  LDSM.16.MT88.4 R140, [R184+UR4+0x900] ;  /* 0x00090004b88c783b */ /* 0x000e640008004200 */
[C---:B------:R-:W-:Y:S02]  /*a300*/  FMUL.FTZ R93, R132.reuse, R93 ;  /* 0x0000005d845d7220 */ /* 0x040fe40000410000 */
[C---:B------:R-:W-:Y:S02]  /*a310*/  FMUL.FTZ R94, R3.reuse, R94 ;  /* 0x0000005e035e7220 */ /* 0x040fe40000410000 */
[----:B------:R-:W2:Y:S01]  /*a320*/  MUFU.EX2 R162, R162 ;  /* 0x000000a200a27308 */ /* 0x000ea20000000800 */
[C---:B------:R-:W-:Y:S04]  /*a330*/  FMUL.FTZ R95, R3.reuse, R95 ;  /* 0x0000005f035f7220 */ /* 0x040fe80000410000 */
[C---:B------:R-:W-:Y:S02]  /*a340*/  FMUL.FTZ R96, R132.reuse, R96 ;  /* 0x0000006084607220 */ /* 0x040fe40000410000 */
[----:B------:R-:W-:Y:S01]  /*a350*/  FMUL.FTZ R97, R132, R97 ;  /* 0x0000006184617220 */ /* 0x000fe20000410000 */
[C---:B---3--:R-:W-:Y:S02]  /*a360*/  HMMA.16816.F32 R92, R128.reuse, R124, R92 ;  /* 0x0000007c805c723c */ /* 0x048fe4000000185c */
[----:B------:R-:W3:Y:S01]  /*a370*/  MUFU.EX2 R167, R167 ;  /* 0x000000a700a77308 */ /* 0x000ee20000000800 */
[C---:B------:R-:W-:Y:S02]  /*a380*/  FMUL.FTZ R98, R3.reuse, R98 ;  /* 0x0000006203627220 */ /* 0x040fe40000410000 */
[C---:B------:R-:W-:Y:S02]  /*a390*/  FMUL.FTZ R99, R3.reuse, R99 ;  /* 0x0000006303637220 */ /* 0x040fe40000410000 */
[----:B------:R-:W-:Y:S02]  /*a3a0*/  FFMA.FTZ R32, R32, c[0x0][0x2d0], -R165 ;  /* 0x0000b40020207a23 */ /* 0x000fe400000108a5 */
[----:B------:R-:W-:Y:S03]  /*a3b0*/  FFMA.FTZ R34, R34, c[0x0][0x2d0], -R160 ;  /* 0x0000b40022227a23 */ /* 0x000fe600000108a0 */
[----:B------:R-:W-:Y:S01]  /*a3c0*/  HMMA.16816.F32 R96, R128, R126, R96 ;  /* 0x0000007e8060723c */ /* 0x000fe20000001860 */
[----:B------:R-:W5:Y:S01]  /*a3d0*/  LDSM.16.MT88.4 R124, [R133+0x2900] ;  /* 0x00290000857c783b */ /* 0x000f620000004200 */
[----:B------:R-:W-:Y:S01]  /*a3e0*/  MUFU.EX2 R32, R32 ;  /* 0x0000002000207308 */ /* 0x000fe20000000800 */
[----:B------:R-:W-:Y:S01]  /*a3f0*/  FFMA.FTZ R158, R3, R218, R158 ;  /* 0x000000da039e7223 */ /* 0x000fe2000001009e */
[----:B--2---:R-:W-:Y:S01]  /*a400*/  F2FP.PACK_AB R12, R162, R161 ;  /* 0x000000a1a20c723e */ /* 0x004fe200000000ff */
[----:B------:R-:W-:Y:S02]  /*a410*/  FFMA.FTZ R153, R132, R217, R153 ;  /* 0x000000d984997223 */ /* 0x000fe40000010099 */
[----:B------:R-:W-:Y:S02]  /*a420*/  FADD.FTZ R158, R159, R158 ;  /* 0x0000009e9f9e7221 */ /* 0x000fe40000010000 */
[----:B------:R-:W2:Y:S03]  /*a430*/  LDSM.16.MT88.4 R128, [R184+UR4+0x2900] ;  /* 0x00290004b880783b */ /* 0x000ea60008004200 */
[----:B------:R-:W-:Y:S01]  /*a440*/  MUFU.EX2 R34, R34 ;  /* 0x0000002200227308 */ /* 0x000fe20000000800 */
[----:B------:R-:W-:Y:S01]  /*a450*/  FADD.FTZ R3, R155, R158 ;  /* 0x0000009e9b037221 */ /* 0x000fe20000010000 */
[----:B---3--:R-:W-:Y:S01]  /*a460*/  F2FP.PACK_AB R13, R167, R166 ;  /* 0x000000a6a70d723e */ /* 0x008fe200000000ff */
[----:B------:R-:W-:Y:S02]  /*a470*/  FADD.FTZ R154, R154, R153 ;  /* 0x000000999a9a7221 */ /* 0x000fe40000010000 */
[----:B------:R-:W-:Y:S02]  /*a480*/  FADD.FTZ R3, R156, R3 ;  /* 0x000000039c037221 */ /* 0x000fe40000010000 */
[----:B------:R-:W-:Y:S02]  /*a490*/  FADD.FTZ R157, R157, R154 ;  /* 0x0000009a9d9d7221 */ /* 0x000fe40000010000 */
[C---:B----4-:R-:W-:Y:S05]  /*a4a0*/  HMMA.16816.F32 R4, R12.reuse, R136, R4 ;  /* 0x000000880c04723c */ /* 0x050fea0000001804 */
[----:B------:R-:W-:Y:S02]  /*a4b0*/  FADD.FTZ R166, R166, R3 ;  /* 0x00000003a6a67221 */ /* 0x000fe40000010000 */
[----:B------:R-:W-:Y:S01]  /*a4c0*/  FADD.FTZ R152, R152, R157 ;  /* 0x0000009d98987221 */ /* 0x000fe20000010000 */
        /* <DEDUP_REMOVED lines=8> */
[----:B------:R-:W3:Y:S03]  /*a550*/  LDSM.16.MT88.4 R16, [R135+0x2900] ;  /* 0x002900008710783b */ /* 0x000ee60000004200 */
[----:B------:R-:W-:Y:S02]  /*a560*/  FADD.FTZ R163, R163, R162 ;  /* 0x000000a2a3a37221 */ /* 0x000fe40000010000 */
[----:B------:R-:W-:Y:S02]  /*a570*/  FADD.FTZ R169, R169, R168 ;  /* 0x000000a8a9a97221 */ /* 0x000fe40000010000 */
[C---:B-1----:R-:W-:Y:S04]  /*a580*/  HMMA.16816.F32 R108, R12.reuse, R140, R108 ;  /* 0x0000008c0c6c723c */ /* 0x042fe8000000186c */
[----:B------:R-:W-:Y:S04]  /*a590*/  FADD.FTZ R163, R164, R163 ;  /* 0x000000a3a4a37221 */ /* 0x000fe80000010000 */
[C---:B------:R-:W-:Y:S01]  /*a5a0*/  HMMA.16816.F32 R112, R12.reuse, R142, R112 ;  /* 0x0000008e0c70723c */ /* 0x040fe20000001870 */
[----:B------:R-:W-:Y:S07]  /*a5b0*/  LDSM.16.MT88.4 R140, [R135+0x4900] ;  /* 0x00490000878c783b */ /* 0x000fee0000004200 */
[C---:B------:R-:W-:Y:S08]  /*a5c0*/  HMMA.16816.F32 R116, R12.reuse, R144, R116 ;  /* 0x000000900c74723c */ /* 0x040ff00000001874 */
[C---:B------:R-:W-:Y:S01]  /*a5d0*/  HMMA.16816.F32 R120, R12.reuse, R146, R120 ;  /* 0x000000920c78723c */ /* 0x040fe20000001878 */
[----:B------:R-:W-:Y:S07]  /*a5e0*/  LDSM.16.MT88.4 R144, [R184+UR4+0x1100] ;  /* 0x00110004b890783b */ /* 0x000fee0008004200 */
[C---:B------:R-:W-:Y:S07]  /*a5f0*/  HMMA.16816.F32 R36, R12.reuse, R148, R36 ;  /* 0x000000940c24723c */ /* 0x040fee0000001824 */
[--C-:B------:R-:W-:Y:S01]  /*a600*/  FFMA.FTZ R148, R20, c[0x0][0x2d0], -R165.reuse ;  /* 0x0000b40014947a23 */ /* 0x100fe200000108a5 */
[C---:B------:R-:W-:Y:S04]  /*a610*/  HMMA.16816.F32 R40, R12.reuse, R150, R40 ;  /* 0x000000960c28723c */ /* 0x040fe80000001828 */
[--C-:B------:R-:W-:Y:S01]  /*a620*/  FFMA.FTZ R149, R21, c[0x0][0x2d0], -R165.reuse ;  /* 0x0000b40015957a23 */ /* 0x100fe200000108a5 */
[----:B------:R-:W-:Y:S01]  /*a630*/  MUFU.EX2 R148, R148 ;  /* 0x0000009400947308 */ /* 0x000fe20000000800 */
[----:B------:R-:W-:Y:S01]  /*a640*/  LDSM.16.MT88.4 R20, [R133+0x1100] ;  /* 0x001100008514783b */ /* 0x000fe20000004200 */
[--C-:B------:R-:W-:Y:S01]  /*a650*/  FFMA.FTZ R150, R24, c[0x0][0x2d0], -R165.reuse ;  /* 0x0000b40018967a23 */ /* 0x100fe200000108a5 */
[C---:B-----5:R-:W-:Y:S04]  /*a660*/  HMMA.16816.F32 R44, R12.reuse, R124, R44 ;  /* 0x0000007c0c2c723c */ /* 0x060fe8000000182c */
[----:B------:R-:W-:Y:S02]  /*a670*/  FFMA.FTZ R151, R25, c[0x0][0x2d0], -R165 ;  /* 0x0000b40019977a23 */ /* 0x000fe400000108a5 */
[----:B------:R-:W-:Y:S01]  /*a680*/  LDSM.16.MT88.4 R24, [R135+0x1100] ;  /* 0x001100008718783b */ /* 0x000fe20000004200 */
[----:B------:R-:W1:Y:S01]  /*a690*/  MUFU.EX2 R149, R149 ;  /* 0x0000009500957308 */ /* 0x000e620000000800 */
[C---:B------:R-:W-:Y:S06]  /*a6a0*/  HMMA.16816.F32 R48, R12.reuse, R126, R48 ;  /* 0x0000007e0c30723c */ /* 0x040fec0000001830 */
[----:B------:R-:W4:Y:S02]  /*a6b0*/  LDSM.16.MT88.4 R124, [R133+0x4900] ;  /* 0x00490000857c783b */ /* 0x000f240000004200 */
[C---:B--2---:R-:W-:Y:S01]  /*a6c0*/  HMMA.16816.F32 R52, R12.reuse, R128, R52 ;  /* 0x000000800c34723c */ /* 0x044fe20000001834 */
[----:B------:R-:W-:Y:S07]  /*a6d0*/  MUFU.EX2 R150, R150 ;  /* 0x0000009600967308 */ /* 0x000fee0000000800 */
[C---:B------:R-:W-:Y:S01]  /*a6e0*/  HMMA.16816.F32 R56, R12.reuse, R130, R56 ;  /* 0x000000820c38723c */ /* 0x040fe20000001838 */
[----:B------:R-:W2:Y:S02]  /*a6f0*/  LDSM.16.MT88.4 R128, [R184+UR4+0x4900] ;  /* 0x00490004b880783b */ /* 0x000ea40008004200 */
[----:B------:R-:W5:Y:S05]  /*a700*/  MUFU.EX2 R151, R151 ;  /* 0x0000009700977308 */ /* 0x000f6a0000000800 */
[C---:B---3--:R-:W-:Y:S08]  /*a710*/  HMMA.16816.F32 R60, R12.reuse, R16, R60 ;  /* 0x000000100c3c723c */ /* 0x048ff0000000183c */
[C---:B------:R-:W-:Y:S01]  /*a720*/  HMMA.16816.F32 R64, R12.reuse, R18, R64 ;  /* 0x000000120c40723c */ /* 0x040fe20000001840 */
[----:B------:R-:W3:Y:S07]  /*a730*/  LDSM.16.MT88.4 R16, [R185+UR4+0x1100] ;  /* 0x00110004b910783b */ /* 0x000eee0008004200 */
        /* <DEDUP_REMOVED lines=8> */
[----:B------:R-:W-:Y:S07]  /*a7c0*/  LDSM.16.MT88.4 R128, [R133+0x5100] ;  /* 0x005100008580783b */ /* 0x000fee0000004200 */
[C---:B------:R-:W-:Y:S08]  /*a7d0*/  HMMA.16816.F32 R92, R12.reuse, R140, R92 ;  /* 0x0000008c0c5c723c */ /* 0x040ff0000000185c */
[----:B------:R-:W-:Y:S01]  /*a7e0*/  HMMA.16816.F32 R96, R12, R142, R96 ;  /* 0x0000008e0c60723c */ /* 0x000fe20000001860 */
[----:B------:R-:W-:Y:S06]  /*a7f0*/  LDSM.16.MT88.4 R140, [R135+0x5100] ;  /* 0x00510000878c783b */ /* 0x000fec0000004200 */
[----:B-1----:R-:W-:Y:S01]  /*a800*/  F2FP.PACK_AB R12, R149, R148 ;  /* 0x00000094950c723e */ /* 0x002fe200000000ff */
[----:B------:R-:W-:Y:S01]  /*a810*/  FADD.FTZ R148, R148, R163 ;  /* 0x000000a394947221 */ /* 0x000fe20000010000 */
[----:B-----5:R-:W-:Y:S03]  /*a820*/  F2FP.PACK_AB R14, R151, R150 ;  /* 0x00000096970e723e */ /* 0x020fe600000000ff */
[----:B------:R-:W-:Y:S01]  /*a830*/  F2FP.PACK_AB R13, R171, R170 ;  /* 0x000000aaab0d723e */ /* 0x000fe200000000ff */
[----:B------:R-:W-:Y:S01]  /*a840*/  FADD.FTZ R170, R170, R169 ;  /* 0x000000a9aaaa7221 */ /* 0x000fe20000010000 */
[----:B------:R-:W-:Y:S01]  /*a850*/  F2FP.PACK_AB R15, R173, R172 ;  /* 0x000000acad0f723e */ /* 0x000fe200000000ff */
[----:B------:R-:W-:Y:S02]  /*a860*/  FADD.FTZ R149, R149, R148 ;  /* 0x0000009495957221 */ /* 0x000fe40000010000 */
[----:B------:R-:W-:Y:S02]  /*a870*/  FADD.FTZ R171, R171, R170 ;  /* 0x000000aaabab7221 */ /* 0x000fe40000010000 */
[----:B------:R-:W-:Y:S02]  /*a880*/  FADD.FTZ R150, R150, R149 ;  /* 0x0000009596967221 */ /* 0x000fe40000010000 */
[C---:B---3--:R-:W-:Y:S03]  /*a890*/  HMMA.16816.F32 R4, R12.reuse, R16, R4 ;  /* 0x000000100c04723c */ /* 0x048fe60000001804 */
[----:B------:R-:W-:Y:S02]  /*a8a0*/  FADD.FTZ R172, R172, R171 ;  /* 0x000000abacac7221 */ /* 0x000fe40000010000 */
[----:B------:R-:W-:Y:S02]  /*a8b0*/  FADD.FTZ R151, R151, R150 ;  /* 0x0000009697977221 */ /* 0x000fe40000010000 */
[----:B------:R-:W-:Y:S01]  /*a8c0*/  FADD.FTZ R172, R173, R172 ;  /* 0x000000acadac7221 */ /* 0x000fe20000010000 */
[C---:B------:R-:W-:Y:S01]  /*a8d0*/  HMMA.16816.F32 R8, R12.reuse, R18, R8 ;  /* 0x000000120c08723c */ /* 0x040fe20000001808 */
[----:B------:R-:W1:Y:S07]  /*a8e0*/  LDSM.16.MT88.4 R16, [R133+0x3100] ;  /* 0x003100008510783b */ /* 0x000e6e0000004200 */
[C---:B------:R-:W-:Y:S08]  /*a8f0*/  HMMA.16816.F32 R100, R12.reuse, R20, R100 ;  /* 0x000000140c64723c */ /* 0x040ff00000001864 */
[C---:B------:R-:W-:Y:S01]  /*a900*/  HMMA.16816.F32 R104, R12.reuse, R22, R104 ;  /* 0x000000160c68723c */ /* 0x040fe20000001868 */
[----:B------:R-:W2:Y:S07]  /*a910*/  LDSM.16.MT88.4 R20, [R184+UR4+0x3100] ;  /* 0x00310004b814783b */ /* 0x000eae0008004200 */
[C---:B------:R-:W-:Y:S07]  /*a920*/  HMMA.16816.F32 R108, R12.reuse, R144, R108 ;  /* 0x000000900c6c723c */ /* 0x040fee000000186c */
[--C-:B------:R-:W-:Y:S01]  /*a930*/  FFMA.FTZ R144, R28, c[0x0][0x2d0], -R165.reuse ;  /* 0x0000b4001c907a23 */ /* 0x100fe200000108a5 */
[C---:B------:R-:W-:Y:S04]  /*a940*/  HMMA.16816.F32 R112, R12.reuse, R146, R112 ;  /* 0x000000920c70723c */ /* 0x040fe80000001870 */
[--C-:B------:R-:W-:Y:S01]  /*a950*/  FFMA.FTZ R145, R29, c[0x0][0x2d0], -R165.reuse ;  /* 0x0000b4001d917a23 */ /* 0x100fe200000108a5 */
[----:B------:R-:W-:Y:S01]  /*a960*/  MUFU.EX2 R144, R144 ;  /* 0x0000009000907308 */ /* 0x000fe20000000800 */
[----:B------:R-:W-:Y:S02]  /*a970*/  FFMA.FTZ R165, R33, c[0x0][0x2d0], -R165 ;  /* 0x0000b40021a57a23 */ /* 0x000fe400000108a5 */
[C---:B------:R-:W-:Y:S04]  /*a980*/  HMMA.16816.F32 R116, R12.reuse, R24, R116 ;  /* 0x000000180c74723c */ /* 0x040fe80000001874 */
[--C-:B------:R-:W-:Y:S02]  /*a990*/  FFMA.FTZ R33, R30, c[0x0][0x2d0], -R160.reuse ;  /* 0x0000b4001e217a23 */ /* 0x100fe400000108a0 */
[--C-:B------:R-:W-:Y:S01]  /*a9a0*/  FFMA.FTZ R146, R31, c[0x0][0x2d0], -R160.reuse ;  /* 0x0000b4001f927a23 */ /* 0x100fe200000108a0 */
[----:B------:R-:W3:Y:S01]  /*a9b0*/  MUFU.EX2 R145, R145 ;  /* 0x0000009100917308 */ /* 0x000ee20000000800 */
[C---:B------:R-:W-:Y:S01]  /*a9c0*/  HMMA.16816.F32 R120, R12.reuse, R26, R120 ;  /* 0x0000001a0c78723c */ /* 0x040fe20000001878 */
[----:B------:R-:W5:Y:S03]  /*a9d0*/  LDSM.16.MT88.4 R24, [R135+0x3100] ;  /* 0x003100008718783b */ /* 0x000f660000004200 */
[----:B------:R-:W-:Y:S04]  /*a9e0*/  FFMA.FTZ R160, R35, c[0x0][0x2d0], -R160 ;  /* 0x0000b40023a07a23 */ /* 0x000fe800000108a0 */
[C---:B----4-:R-:W-:Y:S01]  /*a9f0*/  HMMA.16816.F32 R36, R12.reuse, R124, R36 ;  /* 0x0000007c0c24723c */ /* 0x050fe20000001824 */
[----:B------:R-:W-:Y:S01]  /*aa00*/  LDSM.16.MT88.4 R28, [R184+UR4+0x1900] ;  /* 0x00190004b81c783b */ /* 0x000fe20008004200 */
[----:B------:R-:W4:Y:S06]  /*aa10*/  MUFU.EX2 R165, R165 ;  /* 0x000000a500a57308 */ /* 0x000f2c0000000800 */
[C---:B------:R-:W-:Y:S01]  /*aa20*/  HMMA.16816.F32 R40, R12.reuse, R126, R40 ;  /* 0x0000007e0c28723c */ /* 0x040fe20000001828 */
[----:B------:R-:W3:Y:S03]  /*aa30*/  LDSM.16.MT88.4 R124, [R185+UR4+0x5100] ;  /* 0x00510004b97c783b */ /* 0x000ee60008004200 */
[----:B------:R-:W-:Y:S04]  /*aa40*/  MUFU.EX2 R33, R33 ;  /* 0x0000002100217308 */ /* 0x000fe80000000800 */
[C---:B-1----:R-:W-:Y:S06]  /*aa50*/  HMMA.16816.F32 R44, R12.reuse, R16, R44 ;  /* 0x000000100c2c723c */ /* 0x042fec000000182c */
[----:B------:R-:W1:Y:S02]  /*aa60*/  MUFU.EX2 R146, R146 ;  /* 0x0000009200927308 */ /* 0x000e640000000800 */
[C---:B------:R-:W-:Y:S01]  /*aa70*/  HMMA.16816.F32 R48, R12.reuse, R18, R48 ;  /* 0x000000120c30723c */ /* 0x040fe20000001830 */
[----:B------:R-:W1:Y:S07]  /*aa80*/  LDSM.16.MT88.4 R16, [R185+UR4+0x1900] ;  /* 0x00190004b910783b */ /* 0x000e6e0008004200 */
[C---:B--2---:R-:W-:Y:S01]  /*aa90*/  HMMA.16816.F32 R52, R12.reuse, R20, R52 ;  /* 0x000000140c34723c */ /* 0x044fe20000001834 */
[----:B------:R-:W2:Y:S07]  /*aaa0*/  MUFU.EX2 R35, R160 ;  /* 0x000000a000237308 */ /* 0x000eae0000000800 */
[C---:B------:R-:W-:Y:S01]  /*aab0*/  HMMA.16816.F32 R56, R12.reuse, R22, R56 ;  /* 0x000000160c38723c */ /* 0x040fe20000001838 */
[----:B------:R-:W1:Y:S07]  /*aac0*/  LDSM.16.MT88.4 R20, [R133+0x1900] ;  /* 0x001900008514783b */ /* 0x000e6e0000004200 */
[C---:B-----5:R-:W-:Y:S08]  /*aad0*/  HMMA.16816.F32 R60, R12.reuse, R24, R60 ;  /* 0x000000180c3c723c */ /* 0x060ff0000000183c */
[C---:B------:R-:W-:Y:S01]  /*aae0*/  HMMA.16816.F32 R64, R12.reuse, R26, R64 ;  /* 0x0000001a0c40723c */ /* 0x040fe20000001840 */
[----:B------:R-:W5:Y:S07]  /*aaf0*/  LDSM.16.MT88.4 R24, [R135+0x1900] ;  /* 0x001900008718783b */ /* 0x000f6e0000004200 */
[C---:B---3--:R-:W-:Y:S08]  /*ab00*/  HMMA.16816.F32 R68, R12.reuse, R124, R68 ;  /* 0x0000007c0c44723c */ /* 0x048ff00000001844 */
[C---:B------:R-:W-:Y:S08]  /*ab10*/  HMMA.16816.F32 R72, R12.reuse, R126, R72 ;  /* 0x0000007e0c48723c */ /* 0x040ff00000001848 */
[C---:B------:R-:W-:Y:S08]  /*ab20*/  HMMA.16816.F32 R76, R12.reuse, R128, R76 ;  /* 0x000000800c4c723c */ /* 0x040ff0000000184c */
[C---:B------:R-:W-:Y:S08]  /*ab30*/  HMMA.16816.F32 R80, R12.reuse, R130, R80 ;  /* 0x000000820c50723c */ /* 0x040ff00000001850 */
[C---:B------:R-:W-:Y:S08]  /*ab40*/  HMMA.16816.F32 R84, R12.reuse, R136, R84 ;  /* 0x000000880c54723c */ /* 0x040ff00000001854 */
[C---:B------:R-:W-:Y:S08]  /*ab50*/  HMMA.16816.F32 R88, R12.reuse, R138, R88 ;  /* 0x0000008a0c58723c */ /* 0x040ff00000001858 */
[C---:B------:R-:W-:Y:S08]  /*ab60*/  HMMA.16816.F32 R92, R12.reuse, R140, R92 ;  /* 0x0000008c0c5c723c */ /* 0x040ff0000000185c */
[----:B------:R-:W-:Y:S07]  /*ab70*/  HMMA.16816.F32 R96, R12, R142, R96 ;  /* 0x0000008e0c60723c */ /* 0x000fee0000001860 */
[----:B------:R-:W-:Y:S01]  /*ab80*/  F2FP.PACK_AB R12, R145, R144 ;  /* 0x00000090910c723e */ /* 0x000fe200000000ff */
[----:B------:R-:W-:Y:S01]  /*ab90*/  FADD.FTZ R144, R144, R151 ;  /* 0x0000009790907221 */ /* 0x000fe20000010000 */
[----:B----4-:R-:W-:Y:S03]  /*aba0*/  F2FP.PACK_AB R14, R165, R32 ;  /* 0x00000020a50e723e */ /* 0x010fe600000000ff */
[C---:B-1----:R-:W-:Y:S01]  /*abb0*/  F2FP.PACK_AB R13, R146.reuse, R33 ;  /* 0x00000021920d723e */ /* 0x042fe200000000ff */
[----:B------:R-:W-:Y:S01]  /*abc0*/  FADD.FTZ R33, R33, R172 ;  /* 0x000000ac21217221 */ /* 0x000fe20000010000 */
[----:B--2---:R-:W-:Y:S01]  /*abd0*/  F2FP.PACK_AB R15, R35, R34 ;  /* 0x00000022230f723e */ /* 0x004fe200000000ff */
[----:B------:R-:W-:Y:S02]  /*abe0*/  FADD.FTZ R145, R145, R144 ;  /* 0x0000009091917221 */ /* 0x000fe40000010000 */
[----:B------:R-:W-:Y:S02]  /*abf0*/  FADD.FTZ R33, R146, R33 ;  /* 0x0000002192217221 */ /* 0x000fe40000010000 */
[----:B------:R-:W-:Y:S02]  /*ac00*/  FADD.FTZ R32, R32, R145 ;  /* 0x0000009120207221 */ /* 0x000fe40000010000 */
[C---:B------:R-:W-:Y:S01]  /*ac10*/  HMMA.16816.F32 R128, R12.reuse, R16, R4 ;  /* 0x000000100c80723c */ /* 0x040fe20000001804 */
[----:B------:R-:W1:Y:S02]  /*ac20*/  LDSM.16.MT88.4 R4, [R185+UR4+0x3900] ;  /* 0x00390004b904783b */ /* 0x000e640008004200 */
[----:B------:R-:W-:Y:S02]  /*ac30*/  FADD.FTZ R34, R34, R33 ;  /* 0x0000002122227221 */ /* 0x000fe40000010000 */
[----:B------:R-:W-:Y:S02]  /*ac40*/  FADD.FTZ R217, R165, R32 ;  /* 0x00000020a5d97221 */ /* 0x000fe40000010000 */
[----:B------:R-:W-:Y:S01]  /*ac50*/  FADD.FTZ R218, R35, R34 ;  /* 0x0000002223da7221 */ /* 0x000fe20000010000 */
[C---:B------:R-:W-:Y:S01]  /*ac60*/  HMMA.16816.F32 R124, R12.reuse, R18, R8 ;  /* 0x000000120c7c723c */ /* 0x040fe20000001808 */
[----:B------:R-:W2:Y:S07]  /*ac70*/  LDSM.16.MT88.4 R8, [R133+0x3900] ;  /* 0x003900008508783b */ /* 0x000eae0000004200 */
[C---:B------:R-:W-:Y:S01]  /*ac80*/  HMMA.16816.F32 R100, R12.reuse, R20, R100 ;  /* 0x000000140c64723c */ /* 0x040fe20000001864 */
[----:B------:R-:W3:Y:S07]  /*ac90*/  LDSM.16.MT88.4 R16, [R184+UR4+0x3900] ;  /* 0x00390004b810783b */ /* 0x000eee0008004200 */
[C---:B------:R-:W-:Y:S08]  /*aca0*/  HMMA.16816.F32 R104, R12.reuse, R22, R104 ;  /* 0x000000160c68723c */ /* 0x040ff00000001868 */
[C---:B------:R-:W-:Y:S07]  /*acb0*/  HMMA.16816.F32 R108, R12.reuse, R28, R108 ;  /* 0x0000001c0c6c723c */ /* 0x040fee000000186c */
[----:B------:R-:W-:Y:S01]  /*acc0*/  IADD3 R29, R221, -0x2, RZ ;  /* 0xfffffffedd1d7810 */ /* 0x000fe20007ffe0ff */
[C---:B------:R-:W-:Y:S03]  /*acd0*/  HMMA.16816.F32 R112, R12.reuse, R30, R112 ;  /* 0x0000001e0c70723c */ /* 0x040fe60000001870 */
[C---:B------:R-:W-:Y:S05]  /*ace0*/  ISETP.GE.AND P0, PT, R29.reuse, R194, PT ;  /* 0x000000c21d00720c */ /* 0x040fea0003f06270 */
[C---:B-----5:R-:W-:Y:S08]  /*acf0*/  HMMA.16816.F32 R116, R12.reuse, R24, R116 ;  /* 0x000000180c74723c */ /* 0x060ff00000001874 */
[C---:B------:R-:W-:Y:S04]  /*ad00*/  HMMA.16816.F32 R120, R12.reuse, R26, R120 ;  /* 0x0000001a0c78723c */ /* 0x040fe80000001878 */
[----:B------:R-:W-:Y:S04]  /*ad10*/  @P0 SHF.R.S32.HI R20, RZ, 0x1f, R29 ;  /* 0x0000001fff140819 */ /* 0x000fe8000001141d */
[C---:B-1----:R-:W-:Y:S07]  /*ad20*/  HMMA.16816.F32 R36, R12.reuse, R4, R36 ;  /* 0x000000040c24723c */ /* 0x042fee0000001824 */
[----:B------:R-:W-:Y:S01]  /*ad30*/  @P0 IMAD R4, R20, c[0x0][0x1e0], RZ ;  /* 0x0000780014040a24 */ /* 0x000fe200078e02ff */
[C---:B------:R-:W-:Y:S01]  /*ad40*/  HMMA.16816.F32 R40, R12.reuse, R6, R40 ;  /* 0x000000060c28723c */ /* 0x040fe20000001828 */
[----:B------:R-:W1:Y:S03]  /*ad50*/  LDSM.16.MT88.4 R20, [R135+0x3900] ;  /* 0x003900008714783b */ /* 0x000e660000004200 */
[C---:B------:R-:W-:Y:S03]  /*ad60*/  @P0 IMAD R4, R29.reuse, c[0x0][0x1e4], R4 ;  /* 0x000079001d040a24 */ /* 0x040fe600078e0204 */
[----:B------:R-:W-:Y:S01]  /*ad70*/  @P0 IMAD.WIDE.U32 R6, R29, c[0x0][0x1e0], RZ ;  /* 0x000078001d060a25 */ /* 0x000fe200078e00ff */
[C---:B--2---:R-:W-:Y:S04]  /*ad80*/  HMMA.16816.F32 R44, R12.reuse, R8, R44 ;  /* 0x000000080c2c723c */ /* 0x044fe8000000182c */
[----:B------:R-:W-:Y:S02]  /*ad90*/  @P0 IADD3 R29, R7, R4, RZ ;  /* 0x00000004071d0210 */ /* 0x000fe40007ffe0ff */
[C---:B------:R-:W-:Y:S02]  /*ada0*/  @P0 SHF.L.U32 R28, R6.reuse, 0x6, RZ ;  /* 0x00000006061c0819 */ /* 0x040fe400000006ff */
[C---:B------:R-:W-:Y:S04]  /*adb0*/  HMMA.16816.F32 R48, R12.reuse, R10, R48 ;  /* 0x0000000a0c30723c */ /* 0x040fe80000001830 */
[----:B------:R-:W-:Y:S02]  /*adc0*/  @P0 SHF.L.U64.HI R29, R6, 0x6, R29 ;  /* 0x00000006061d0819 */ /* 0x000fe4000001021d */
[----:B------:R-:W-:Y:S01]  /*add0*/  @P0 IADD3 R8, P1, R28, R208, RZ ;  /* 0x000000d01c080210 */ /* 0x000fe20007f3e0ff */
[----:B------:R-:W2:Y:S01]  /*ade0*/  LDSM.16.MT88.4 R4, [R185+UR4+0x5900] ;  /* 0x00590004b904783b */ /* 0x000ea20008004200 */
[C---:B---3--:R-:W-:Y:S04]  /*adf0*/  HMMA.16816.F32 R52, R12.reuse, R16, R52 ;  /* 0x000000100c34723c */ /* 0x048fe80000001834 */
[C---:B------:R-:W-:Y:S02]  /*ae00*/  @P0 IADD3.X R9, R29.reuse, R213, RZ, P1, !PT ;  /* 0x000000d51d090210 */ /* 0x040fe40000ffe4ff */
[C---:B------:R-:W-:Y:S02]  /*ae10*/  @P0 LEA R24, P1, R8.reuse, c[0x0][0x1c8], 0x1 ;  /* 0x0000720008180a11 */ /* 0x040fe400078208ff */
[C---:B------:R-:W-:Y:S04]  /*ae20*/  HMMA.16816.F32 R56, R12.reuse, R18, R56 ;  /* 0x000000120c38723c */ /* 0x040fe80000001838 */
[----:B------:R-:W-:Y:S02]  /*ae30*/  @P0 LEA.HI.X R25, R8, c[0x0][0x1cc], R9, 0x1, P1 ;  /* 0x0000730008190a11 */ /* 0x000fe400008f0c09 */
[C---:B------:R-:W-:Y:S02]  /*ae40*/  @P0 IADD3 R9, P1, R28.reuse, R179, RZ ;  /* 0x000000b31c090210 */ /* 0x040fe40007f3e0ff */
[C---:B-1----:R-:W-:Y:S04]  /*ae50*/  HMMA.16816.F32 R60, R12.reuse, R20, R60 ;  /* 0x000000140c3c723c */ /* 0x042fe8000000183c */
[----:B------:R-:W-:Y:S02]  /*ae60*/  @P0 IADD3.X R8, R29, R178, RZ, P1, !PT ;  /* 0x000000b21d080210 */ /* 0x000fe40000ffe4ff */
[C---:B------:R-:W-:Y:S02]  /*ae70*/  @P0 LEA R26, P1, R9.reuse, c[0x0][0x1c8], 0x1 ;  /* 0x00007200091a0a11 */ /* 0x040fe400078208ff */
[C---:B------:R-:W-:Y:S04]  /*ae80*/  HMMA.16816.F32 R64, R12.reuse, R22, R64 ;  /* 0x000000160c40723c */ /* 0x040fe80000001840 */
[----:B------:R-:W-:Y:S02]  /*ae90*/  @P0 LEA.HI.X R27, R9, c[0x0][0x1cc], R8, 0x1, P1 ;  /* 0x00007300091b0a11 */ /* 0x000fe400008f0c08 */
[----:B------:R1:W3:Y:S01]  /*aea0*/  LDSM.16.MT88.4 R8, [R133+0x5900] ;  /* 0x005900008508783b */ /* 0x0002e20000004200 */
[----:B------:R-:W-:Y:S05]  /*aeb0*/  @P0 IADD3 R16, P1, R28, R177, RZ ;  /* 0x000000b11c100210 */ /* 0x000fea0007f3e0ff */
[----:B------:R-:W-:Y:S02]  /*aec0*/  @P0 IADD3.X R17, R29, R176, RZ, P1, !PT ;  /* 0x000000b01d110210 */ /* 0x000fe40000ffe4ff */
[C---:B------:R-:W-:Y:S01]  /*aed0*/  @P0 LEA R20, P1, R16.reuse, c[0x0][0x1c8], 0x1 ;  /* 0x0000720010140a11 */ /* 0x040fe200078208ff */
[C---:B--2---:R-:W-:Y:S03]  /*aee0*/  HMMA.16816.F32 R68, R12.reuse, R4, R68 ;  /* 0x000000040c44723c */ /* 0x044fe60000001844 */
[----:B------:R-:W-:Y:S02]  /*aef0*/  @P0 LEA.HI.X R21, R16, c[0x0][0x1cc], R17, 0x1, P1 ;  /* 0x0000730010150a11 */ /* 0x000fe400008f0c11 */
[----:B------:R-:W2:Y:S01]  /*af00*/  LDSM.16.MT88.4 R16, [R184+UR4+0x5900] ;  /* 0x00590004b810783b */ /* 0x000ea20008004200 */
[----:B------:R-:W-:Y:S02]  /*af10*/  @P0 IADD3 R28, P1, R201, R28, RZ ;  /* 0x0000001cc91c0210 */ /* 0x000fe40007f3e0ff */
[C---:B------:R-:W-:Y:S04]  /*af20*/  HMMA.16816.F32 R72, R12.reuse, R6, R72 ;  /* 0x000000060c48723c */ /* 0x040fe80000001848 */
[----:B------:R-:W-:Y:S02]  /*af30*/  @P0 IADD3.X R29, R200, R29, RZ, P1, !PT ;  /* 0x0000001dc81d0210 */ /* 0x000fe40000ffe4ff */
[C---:B------:R-:W-:Y:S02]  /*af40*/  @P0 IADD3 R23, P1, R28.reuse, R208, RZ ;  /* 0x000000d01c170210 */ /* 0x040fe40007f3e0ff */
[----:B-1----:R-:W-:Y:S04]  /*af50*/  MOV R133, R2 ;  /* 0x0000000200857202 */ /* 0x002fe80000000f00 */
[----:B------:R-:W-:Y:S02]  /*af60*/  @P0 IADD3.X R4, R29, R213, RZ, P1, !PT ;  /* 0x000000d51d040210 */ /* 0x000fe40000ffe4ff */
[C---:B------:R-:W-:Y:S04]  /*af70*/  @P0 LEA R22, P1, R23.reuse, c[0x0][0x1c8], 0x1 ;  /* 0x0000720017160a11 */ /* 0x040fe800078208ff */
[----:B------:R-:W-:Y:S02]  /*af80*/  @P0 LEA.HI.X R23, R23, c[0x0][0x1cc], R4, 0x1, P1 ;  /* 0x0000730017170a11 */ /* 0x000fe400008f0c04 */
[----:B------:R-:W-:Y:S01]  /*af90*/  @P0 IADD3 R4, P1, R28, R179, RZ ;  /* 0x000000b31c040210 */ /* 0x000fe20007f3e0ff */
[C---:B---3--:R-:W-:Y:S03]  /*afa0*/  HMMA.16816.F32 R76, R12.reuse, R8, R76 ;  /* 0x000000080c4c723c */ /* 0x048fe6000000184c */
[C---:B------:R-:W-:Y:S02]  /*afb0*/  @P0 IADD3.X R5, R29.reuse, R178, RZ, P1, !PT ;  /* 0x000000b21d050210 */ /* 0x040fe40000ffe4ff */
[C---:B------:R-:W-:Y:S03]  /*afc0*/  @P0 LEA R30, P1, R4.reuse, c[0x0][0x1c8], 0x1 ;  /* 0x00007200041e0a11 */ /* 0x040fe600078208ff */
[C---:B------:R-:W-:Y:S04]  /*afd0*/  HMMA.16816.F32 R80, R12.reuse, R10, R80 ;  /* 0x0000000a0c50723c */ /* 0x040fe80000001850 */
[----:B------:R-:W-:Y:S02]  /*afe0*/  @P0 LEA.HI.X R31, R4, c[0x0][0x1cc], R5, 0x1, P1 ;  /* 0x00007300041f0a11 */ /* 0x000fe400008f0c05 */
[----:B------:R-:W1:Y:S01]  /*aff0*/  LDSM.16.MT88.4 R4, [R135+0x5900] ;  /* 0x005900008704783b */ /* 0x000e620000004200 */
[C---:B------:R-:W-:Y:S01]  /*b000*/  ISETP.GE.AND P1, PT, R216.reuse, 0x1, PT ;  /* 0x00000001d800780c */ /* 0x040fe20003f26270 */
[C---:B--2---:R-:W-:Y:S04]  /*b010*/  HMMA.16816.F32 R84, R12.reuse, R16, R84 ;  /* 0x000000100c54723c */ /* 0x044fe80000001854 */
[----:B------:R-:W-:Y:S04]  /*b020*/  IADD3 R216, R216, 0x1, RZ ;  /* 0x00000001d8d87810 */ /* 0x000fe80007ffe0ff */
[----:B------:R-:W-:Y:S01]  /*b030*/  SEL R216, R216, RZ, !P1 ;  /* 0x000000ffd8d87207 */ /* 0x000fe20004800000 */
[C---:B------:R-:W-:Y:S03]  /*b040*/  HMMA.16816.F32 R88, R12.reuse, R18, R88 ;  /* 0x000000120c58723c */ /* 0x040fe60000001858 */
[----:B------:R-:W-:Y:S01]  /*b050*/  @P0 IADD3 R28, P1, R28, R177, RZ ;  /* 0x000000b11c1c0210 */ /* 0x000fe20007f3e0ff */
[----:B------:R-:W-:Y:S03]  /*b060*/  @P0 IMAD R10, R216, 0x3000, R202 ;  /* 0x00003000d80a0824 */ /* 0x000fe600078e02ca */
[----:B------:R-:W-:Y:S02]  /*b070*/  @P0 IADD3.X R29, R29, R176, RZ, P1, !PT ;  /* 0x000000b01d1d0210 */ /* 0x000fe40000ffe4ff */
[----:B------:R-:W-:Y:S03]  /*b080*/  @P0 SHF.L.U32 R3, R10, 0x1, RZ ;  /* 0x000000010a030819 */ /* 0x000fe600000006ff */
[C---:B------:R-:W-:Y:S02]  /*b090*/  @P0 LEA R8, P1, R28.reuse, c[0x0][0x1c8], 0x1 ;  /* 0x000072001c080a11 */ /* 0x040fe400078208ff */
[----:B------:R-:W-:Y:S01]  /*b0a0*/  @!PT LDS RZ, [RZ] ;  /* 0x00000000fffff984 */ /* 0x000fe20000000800 */
[----:B------:R-:W-:Y:S01]  /*b0b0*/  @!PT LDS RZ, [RZ] ;  /* 0x00000000fffff984 */ /* 0x000fe20000000800 */
[----:B------:R-:W-:Y:S01]  /*b0c0*/  @!PT LDS RZ, [RZ] ;  /* 0x00000000fffff984 */ /* 0x000fe20000000800 */
[----:B------:R2:W-:Y:S02]  /*b0d0*/  @P0 LDGSTS.E.BYPASS.LTC128B.128 [R3+0xc100], [R24.64], !P5 ;  /* 0x0c10000018030fae */ /* 0x0005e4000e901d48 */
[----:B------:R-:W-:Y:S06]  /*b0e0*/  @P0 LEA.HI.X R9, R28, c[0x0][0x1cc], R29, 0x1, P1 ;  /* 0x000073001c090a11 */ /* 0x000fec00008f0c1d */
[----:B------:R2:W-:Y:S01]  /*b0f0*/  @P0 LDGSTS.E.BYPASS.LTC128B.128 [R3+0xe100], [R26.64], !P4 ;  /* 0x0e1000001a030fae */ /* 0x0005e2000e101d48 */
[C---:B-1----:R-:W-:Y:S07]  /*b100*/  HMMA.16816.F32 R92, R12.reuse, R4, R92 ;  /* 0x000000040c5c723c */ /* 0x042fee000000185c */
[----:B------:R2:W-:Y:S01]  /*b110*/  @P0 LDGSTS.E.BYPASS.LTC128B.128 [R3+0x10100], [R20.64], !P6 ;  /* 0x1010000014030fae */ /* 0x0005e2000f101d48 */
[----:B------:R-:W-:Y:S07]  /*b120*/  HMMA.16816.F32 R96, R12, R6, R96 ;  /* 0x000000060c60723c */ /* 0x000fee0000001860 */
[----:B------:R2:W-:Y:S08]  /*b130*/  @P0 LDGSTS.E.BYPASS.LTC128B.128 [R3+0xd100], [R22.64], !P5 ;  /* 0x0d10000016030fae */ /* 0x0005f0000e901d48 */
[----:B------:R2:W-:Y:S08]  /*b140*/  @P0 LDGSTS.E.BYPASS.LTC128B.128 [R3+0xf100], [R30.64], !P4 ;  /* 0x0f1000001e030fae */ /* 0x0005f0000e101d48 */
[----:B------:R2:W-:Y:S01]  /*b150*/  @P0 LDGSTS.E.BYPASS.LTC128B.128 [R3+0x11100], [R8.64], !P6 ;  /* 0x1110000008030fae */ /* 0x0005e2000f101d48 */
[----:B------:R-:W-:Y:S02]  /*b160*/  ISETP.GT.AND P0, PT, R221, R220, PT ;  /* 0x000000dcdd00720c */ /* 0x000fe40003f04270 */
[----:B------:R-:W-:Y:S05]  /*b170*/  MOV R221, R219 ;  /* 0x000000db00dd7202 */ /* 0x000fea0000000f00 */
[----:B------:R-:W0:Y:S01]  /*b180*/  LDGDEPBAR ;  /* 0x00000000000079af */ /* 0x000e220000000000 */
[----:B--2---:R-:W-:Y:S05]  /*b190*/  MOV R3, R0 ;  /* 0x0000000000037202 */ /* 0x004fea0000000f00 */
[----:B------:R-:W-:-:S05]  /*b1a0*/  @P0 BRA `(.L_x_895) ;  /* 0xffffd5e000000947 */ /* 0x000fca000383ffff */
.L_x_894:
[----:B------:R-:W-:-:S13]  /*b1b0*/  ISETP.GE.AND P0, PT, R219, R194, PT ;  /* 0x000000c2db00720c */ /* 0x000fda0003f06270 */
[----:B------:R-:W-:Y:S05]  /*b1c0*/  @!P0 BRA `(.L_x_896) ;  /* 0x000035b000008947 */ /* 0x000fea0003800000 */
[----:B------:R-:W-:Y:S01]  /*b1d0*/  LOP3.LUT P0, RZ, R193, 0x4, RZ, 0xc0, !PT ;  /* 0x00000004c1ff7812 */ /* 0x000fe2000780c0ff */
[----:B------:R-:W-:Y:S01]  /*b1e0*/  IMAD.MOV.U32 R193, RZ, RZ, 0x40 ;  /* 0x00000040ffc17424 */ /* 0x000fe200078e00ff */
[----:B------:R-:W-:Y:S01]  /*b1f0*/  ISETP.NE.AND P2, PT, R197, 0x1, PT ;  /* 0x00000001c500780c */ /* 0x000fe20003f45270 */
[----:B------:R-:W-:Y:S01]  /*b200*/  IMAD.MOV.U32 R3, RZ, RZ, R0 ;  /* 0x000000ffff037224 */ /* 0x000fe200078e0000 */
[C---:B------:R-:W-:Y:S01]  /*b210*/  IADD3 R220, P1, R206.reuse, 0x40, RZ ;  /* 0x00000040cedc7810 */ /* 0x040fe20007f3e0ff */
[----:B------:R-:W-:Y:S01]  /*b220*/  IMAD.MOV.U32 R132, RZ, RZ, R2 ;  /* 0x000000ffff847224 */ /* 0x000fe200078e0002 */
[----:B------:R-:W-:Y:S02]  /*b230*/  SEL R193, R193, 0xffffffc0, !P0 ;  /* 0xffffffc0c1c17807 */ /* 0x000fe40004000000 */
[----:B------:R-:W-:Y:S01]  /*b240*/  IADD3 R227, P0, R206, 0x80, RZ ;  /* 0x00000080cee37810 */ /* 0x000fe20007f1e0ff */
[----:B------:R-:W-:Y:S01]  /*b250*/  IMAD.X R228, RZ, RZ, R211, P1 ;  /* 0x000000ffffe47224 */ /* 0x000fe200008e06d3 */
[----:B------:R-:W-:-:S03]  /*b260*/  IADD3 R225, P1, R208, 0x40, RZ ;  /* 0x00000040d0e17810 */ /* 0x000fc60007f3e0ff */
[----:B------:R-:W-:Y:S01]  /*b270*/  IMAD.X R226, RZ, RZ, R211, P0 ;  /* 0x000000ffffe27224 */ /* 0x000fe200000e06d3 */
[----:B------:R-:W-:Y:S01]  /*b280*/  IADD3 R223, P0, R208, 0x80, RZ ;  /* 0x00000080d0df7810 */ /* 0x000fe20007f1e0ff */
[----:B------:R-:W-:-:S04]  /*b290*/  @P2 IMAD.HI.U32 R221, R205, c[0x0][0x2c8], RZ ;  /* 0x0000b200cddd2a27 */ /* 0x000fc800078e00ff */
[----:B------:R-:W-:Y:S01]  /*b2a0*/  IMAD.X R224, RZ, RZ, R213, P1 ;  /* 0x000000ffffe07224 */ /* 0x000fe200008e06d5 */
[----:B------:R-:W-:Y:S01]  /*b2b0*/  @P2 SHF.R.U32.HI R221, RZ, c[0x0][0x2cc], R221 ;  /* 0x0000b300ffdd2a19 */ /* 0x000fe200000116dd */
[----:B------:R-:W-:Y:S02]  /*b2c0*/  IMAD.X R222, RZ, RZ, R213, P0 ;  /* 0x000000ffffde7224 */ /* 0x000fe400000e06d5 */
.L_x_905:
[----:B------:R-:W-:Y:S01]  /*b2d0*/  ISETP.GE.AND P0, PT, R194, R219, PT ;  /* 0x000000dbc200720c */ /* 0x000fe20003f06270 */
[----:B------:R-:W-:Y:S04]  /*b2e0*/  DEPBAR.LE SB0, 0x2 ;  /* 0x000080800000791a */ /* 0x000fe80000000000 */
[----:B------:R-:W-:Y:S01]  /*b2f0*/  BAR.SYNC.DEFER_BLOCKING 0x0 ;  /* 0x0000000000007b1d */ /* 0x000fe20000010000 */
[----:B------:R-:W-:Y:S01]  /*b300*/  UIMAD UR4, UR5, 0x6000, URZ ;  /* 0x00006000050478a4 */ /* 0x000fe2000f8e023f */
[----:B------:R-:W-:Y:S02]  /*b310*/  ISETP.NE.AND P2, PT, R197, 0x1, PT ;  /* 0x00000001c500780c */ /* 0x000fe40003f45270 */
[----:B------:R-:W-:Y:S04]  /*b320*/  ISETP.GE.AND P3, PT, R196, 0x1, PT ;  /* 0x00000001c400780c */ /* 0x000fe80003f66270 */
[----:B------:R-:W-:Y:S04]  /*b330*/  @!P0 IADD3 R0, R219, -0x1, RZ ;  /* 0xffffffffdb008810 */ /* 0x000fe80007ffe0ff */
[----:B------:R-:W-:Y:S01]  /*b340*/  @!P0 SHF.R.S32.HI R13, RZ, 0x1f, R0 ;  /* 0x0000001fff0d8819 */ /* 0x000fe20000011400 */
[----:B------:R-:W-:Y:S04]  /*b350*/  @!P0 IMAD.WIDE.U32 R6, R0, c[0x0][0x208], RZ ;  /* 0x0000820000068a25 */ /* 0x000fe800078e00ff */
[----:B------:R-:W-:Y:S02]  /*b360*/  @!P0 IMAD R13, R13, c[0x0][0x208], RZ ;  /* 0x000082000d0d8a24 */ /* 0x000fe400078e02ff */
[----:B------:R-:W-:Y:S02]  /*b370*/  @!P0 IMAD.SHL.U32 R5, R6, 0x40, RZ ;  /* 0x0000004006058824 */ /* 0x000fe400078e00ff */
[----:B------:R-:W-:Y:S03]  /*b380*/  @!P0 IMAD R13, R0, c[0x0][0x20c], R13 ;  /* 0x00008300000d8a24 */ /* 0x000fe600078e020d */
[----:B------:R-:W-:Y:S01]  /*b390*/  @!P0 IADD3 R9, P1, R5, R206, RZ ;  /* 0x000000ce05098210 */ /* 0x000fe20007f3e0ff */
[----:B------:R-:W-:Y:S01]  /*b3a0*/  @!P0 IMAD.IADD R13, R7, 0x1, R13 ;  /* 0x00000001070d8824 */ /* 0x000fe200078e020d */
[----:B------:R-:W-:Y:S04]  /*b3b0*/  LDSM.16.M88.4 R32, [R192] ;  /* 0x00000000c020783b */ /* 0x000fe80000000200 */
[----:B------:R-:W-:Y:S01]  /*b3c0*/  @!P0 SHF.L.U64.HI R13, R6, 0x6, R13 ;  /* 0x00000006060d8819 */ /* 0x000fe2000001020d */
[----:B------:R-:W-:Y:S04]  /*b3d0*/  LDSM.16.M88.4 R16, [R190+UR4+0xc900] ;  /* 0x00c90004be10783b */ /* 0x000fe80008000200 */
[----:B------:R-:W-:Y:S01]  /*b3e0*/  @!P0 IMAD.X R2, R13, 0x1, R211, P1 ;  /* 0x000000010d028824 */ /* 0x000fe200008e06d3 */
[----:B------:R-:W-:Y:S01]  /*b3f0*/  @!P0 IADD3 R7, P1, R5, R220, RZ ;  /* 0x000000dc05078210 */ /* 0x000fe20007f3e0ff */
[----:B------:R-:W-:Y:S04]  /*b400*/  LDSM.16.M88.4 R24, [R190+UR4+0xd100] ;  /* 0x00d10004be18783b */ /* 0x000fe80008000200 */
[----:B------:R-:W-:Y:S01]  /*b410*/  @!P0 IMAD.X R0, R13, 0x1, R228, P1 ;  /* 0x000000010d008824 */ /* 0x000fe200008e06e4 */
[C---:B------:R-:W-:Y:S01]  /*b420*/  @!P0 LEA R22, P1, R9.reuse, c[0x0][0x1f8], 0x1 ;  /* 0x00007e0009168a11 */ /* 0x040fe200078208ff */
[----:B------:R-:W-:Y:S03]  /*b430*/  LDSM.16.M88.4 R136, [R190+UR4+0xd900] ;  /* 0x00d90004be88783b */ /* 0x000fe60008000200 */
[----:B------:R-:W-:Y:S02]  /*b440*/  @!P0 LEA.HI.X R23, R9, c[0x0][0x1fc], R2, 0x1, P1 ;  /* 0x00007f0009178a11 */ /* 0x000fe400008f0c02 */
[C---:B------:R-:W-:Y:S01]  /*b450*/  @!P0 LEA R20, P1, R7.reuse, c[0x0][0x1f8], 0x1 ;  /* 0x00007e0007148a11 */ /* 0x040fe200078208ff */
[----:B------:R-:W1:Y:S03]  /*b460*/  LDSM.16.M88.4 R8, [R190+UR4+0xc100] ;  /* 0x00c10004be08783b */ /* 0x000e660008000200 */
[----:B------:R-:W-:Y:S02]  /*b470*/  @!P0 LEA.HI.X R21, R7, c[0x0][0x1fc], R0, 0x1, P1 ;  /* 0x00007f0007158a11 */ /* 0x000fe400008f0c00 */
[----:B------:R-:W-:Y:S01]  /*b480*/  @!P0 IADD3 R7, P1, R5, R227, RZ ;  /* 0x000000e305078210 */ /* 0x000fe20007f3e0ff */
[----:B------:R-:W-:Y:S04]  /*b490*/  LDSM.16.M88.4 R140, [R188] ;  /* 0x00000000bc8c783b */ /* 0x000fe80000000200 */
[----:B------:R-:W-:Y:S01]  /*b4a0*/  @!P0 IMAD.X R0, R13, 0x1, R226, P1 ;  /* 0x000000010d008824 */ /* 0x000fe200008e06e2 */
[C---:B------:R-:W-:Y:S04]  /*b4b0*/  @!P0 LEA R30, P1, R7.reuse, c[0x0][0x1f8], 0x1 ;  /* 0x00007e00071e8a11 */ /* 0x040fe800078208ff */
[----:B------:R-:W-:Y:S02]  /*b4c0*/  @!P0 LEA.HI.X R31, R7, c[0x0][0x1fc], R0, 0x1, P1 ;  /* 0x00007f00071f8a11 */ /* 0x000fe400008f0c00 */
[----:B------:R-:W-:Y:S05]  /*b4d0*/  @!P0 IADD3 R5, P1, R199, R5, RZ ;  /* 0x00000005c7058210 */ /* 0x000fea0007f3e0ff */
[----:B------:R-:W-:Y:S01]  /*b4e0*/  @!P0 IMAD.X R13, R198, 0x1, R13, P1 ;  /* 0x00000001c60d8824 */ /* 0x000fe200008e060d */
[----:B------:R-:W-:Y:S05]  /*b4f0*/  @!P0 IADD3 R7, P1, R5, R206, RZ ;  /* 0x000000ce05078210 */ /* 0x000fea0007f3e0ff */
[----:B------:R-:W-:Y:S01]  /*b500*/  @!P0 IMAD.X R0, R13, 0x1, R211, P1 ;  /* 0x000000010d008824 */ /* 0x000fe200008e06d3 */
[C---:B------:R-:W-:Y:S04]  /*b510*/  @!P0 LEA R28, P1, R7.reuse, c[0x0][0x1f8], 0x1 ;  /* 0x00007e00071c8a11 */ /* 0x040fe800078208ff */
[----:B------:R-:W-:Y:S02]  /*b520*/  @!P0 LEA.HI.X R29, R7, c[0x0][0x1fc], R0, 0x1, P1 ;  /* 0x00007f00071d8a11 */ /* 0x000fe400008f0c00 */
[----:B------:R-:W-:Y:S02]  /*b530*/  @!P0 IADD3 R7, P1, R5, R220, RZ ;  /* 0x000000dc05078210 */ /* 0x000fe40007f3e0ff */
[----:B------:R-:W-:Y:S03]  /*b540*/  IADD3 R0, R190, UR4, RZ ;  /* 0x00000004be007c10 */ /* 0x000fe6000fffe0ff */
[----:B------:R-:W-:Y:S01]  /*b550*/  @!P0 IMAD.X R2, R13, 0x1, R228, P1 ;  /* 0x000000010d028824 */ /* 0x000fe200008e06e4 */
[----:B------:R-:W-:Y:S01]  /*b560*/  @!P0 LEA R172, P1, R7, c[0x0][0x1f8], 0x1 ;  /* 0x00007e0007ac8a11 */ /* 0x000fe200078208ff */
[--C-:B------:R-:W-:Y:S02]  /*b570*/  IMAD.IADD R134, R191, 0x1, R0.reuse ;  /* 0x00000001bf867824 */ /* 0x100fe400078e0200 */
[----:B------:R-:W-:Y:S01]  /*b580*/  IMAD.IADD R0, R193, 0x1, R0 ;  /* 0x00000001c1007824 */ /* 0x000fe200078e0200 */
[----:B------:R-:W-:Y:S01]  /*b590*/  @!P0 LEA.HI.X R173, R7, c[0x0][0x1fc], R2, 0x1, P1 ;  /* 0x00007f0007ad8a11 */ /* 0x000fe200008f0c02 */
[----:B------:R-:W-:Y:S01]  /*b5a0*/  @!P0 IMAD R2, R216, 0x6000, R215 ;  /* 0x00006000d8028824 */ /* 0x000fe200078e02d7 */
[----:B------:R-:W-:Y:S01]  /*b5b0*/  @!P0 IADD3 R12, P1, R5, R227, RZ ;  /* 0x000000e3050c8210 */ /* 0x000fe20007f3e0ff */
[----:B------:R-:W2:Y:S01]  /*b5c0*/  LDSM.16.M88.4 R144, [R134+0xc100] ;  /* 0x00c100008690783b */ /* 0x000ea20000000200 */
[C---:B-1----:R-:W-:Y:S04]  /*b5d0*/  HMMA.16816.F32 R4, R32.reuse, R8, RZ ;  /* 0x000000082004723c */ /* 0x042fe800000018ff */
[----:B------:R-:W1:Y:S03]  /*b5e0*/  LDSM.16.M88.4 R148, [R134+0xc900] ;  /* 0x00c900008694783b */ /* 0x000e660000000200 */
[----:B------:R-:W-:Y:S01]  /*b5f0*/  @!P0 IMAD.X R9, R13, 0x1, R226, P1 ;  /* 0x000000010d098824 */ /* 0x000fe200008e06e2 */
[C---:B------:R-:W-:Y:S01]  /*b600*/  @!P0 LEA R174, P1, R12.reuse, c[0x0][0x1f8], 0x1 ;  /* 0x00007e000cae8a11 */ /* 0x040fe200078208ff */
[----:B------:R-:W3:Y:S03]  /*b610*/  LDSM.16.M88.4 R152, [R134+0xd100] ;  /* 0x00d100008698783b */ /* 0x000ee60000000200 */
[----:B------:R-:W-:Y:S02]  /*b620*/  @!P0 LEA.HI.X R175, R12, c[0x0][0x1fc], R9, 0x1, P1 ;  /* 0x00007f000caf8a11 */ /* 0x000fe400008f0c09 */
[C---:B------:R-:W-:Y:S01]  /*b630*/  HMMA.16816.F32 R8, R32.reuse, R10, RZ ;  /* 0x0000000a2008723c */ /* 0x040fe200000018ff */
[----:B------:R-:W4:Y:S05]  /*b640*/  LDSM.16.M88.4 R156, [R134+0xd900] ;  /* 0x00d90000869c783b */ /* 0x000f2a0000000200 */
[----:B------:R-:W-:Y:S01]  /*b650*/  @!PT LDS RZ, [RZ] ;  /* 0x00000000fffff984 */ /* 0x000fe20000000800 */
[----:B------:R-:W-:Y:S01]  /*b660*/  @!PT LDS RZ, [RZ] ;  /* 0x00000000fffff984 */ /* 0x000fe20000000800 */
[----:B------:R-:W-:Y:S01]  /*b670*/  @!PT LDS RZ, [RZ] ;  /* 0x00000000fffff984 */ /* 0x000fe20000000800 */
[----:B------:R5:W-:Y:S02]  /*b680*/  @!P0 LDGSTS.E.BYPASS.LTC128B.128 [R2], [R22.64], !P5 ;  /* 0x0000000016028fae */ /* 0x000be4000e901d48 */
[C---:B------:R-:W-:Y:S03]  /*b690*/  HMMA.16816.F32 R12, R32.reuse, R16, RZ ;  /* 0x00000010200c723c */ /* 0x040fe600000018ff */
[----:B------:R5:W-:Y:S05]  /*b6a0*/  @!P0 LDGSTS.E.BYPASS.LTC128B.128 [R2+0x2000], [R20.64], !P4 ;  /* 0x0200000014028fae */ /* 0x000bea000e101d48 */
[C---:B------:R-:W-:Y:S01]  /*b6b0*/  HMMA.16816.F32 R16, R32.reuse, R18, RZ ;  /* 0x000000122010723c */ /* 0x040fe200000018ff */
[----:B------:R1:W-:Y:S05]  /*b6c0*/  @!P0 LDGSTS.E.BYPASS.LTC128B.128 [R2+0x4000], [R30.64], !P6 ;  /* 0x040000001e028fae */ /* 0x0003ea000f101d48 */
[----:B------:R1:W-:Y:S05]  /*b6d0*/  @!P0 LDGSTS.E.BYPASS.LTC128B.128 [R2+0x1000], [R28.64], !P5 ;  /* 0x010000001c028fae */ /* 0x0003ea000e901d48 */
[----:B------:R1:W-:Y:S05]  /*b6e0*/  @!P0 LDGSTS.E.BYPASS.LTC128B.128 [R2+0x3000], [R172.64], !P4 ;  /* 0x03000000ac028fae */ /* 0x0003ea000e101d48 */
[----:B------:R2:W-:Y:S01]  /*b6f0*/  @!P0 LDGSTS.E.BYPASS.LTC128B.128 [R2+0x5000], [R174.64], !P6 ;  /* 0x05000000ae028fae */ /* 0x0005e2000f101d48 */
[C---:B------:R-:W-:Y:S02]  /*b700*/  ISETP.GE.AND P0, PT, R216.reuse, 0x1, PT ;  /* 0x00000001d800780c */ /* 0x040fe40003f06270 */
[----:B------:R-:W-:Y:S02]  /*b710*/  IADD3 R216, R216, 0x1, RZ ;  /* 0x00000001d8d87810 */ /* 0x000fe40007ffe0ff */
[----:B------:R-:W-:Y:S01]  /*b720*/  LDSM.16.M88.4 R160, [R187] ;  /* 0x00000000bba0783b */ /* 0x000fe20000000200 */
[C---:B-----5:R-:W-:Y:S01]  /*b730*/  HMMA.16816.F32 R20, R32.reuse, R24, RZ ;  /* 0x000000182014723c */ /* 0x060fe200000018ff */
[----:B------:R-:W-:Y:S03]  /*b740*/  SEL R216, R216, RZ, !P0 ;  /* 0x000000ffd8d87207 */ /* 0x000fe60004000000 */
[----:B------:R-:W5:Y:S04]  /*b750*/  LDSM.16.M88.4 R164, [R0+0xc100] ;  /* 0x00c1000000a4783b */ /* 0x000f680000000200 */
[C---:B------:R-:W-:Y:S01]  /*b760*/  HMMA.16816.F32 R24, R32.reuse, R26, RZ ;  /* 0x0000001a2018723c */ /* 0x040fe200000018ff */
[----:B------:R-:W3:Y:S05]  /*b770*/  LDSM.16.M88.4 R168, [R0+0xc900] ;  /* 0x00c9000000a8783b */ /* 0x000eea0000000200 */
[----:B------:R-:W0:Y:S02]  /*b780*/  LDGDEPBAR ;  /* 0x00000000000079af */ /* 0x000e240000000000 */
[C---:B-1----:R-:W-:Y:S03]  /*b790*/  HMMA.16816.F32 R28, R32.reuse, R136, RZ ;  /* 0x00000088201c723c */ /* 0x042fe600000018ff */
[----:B--2---:R-:W-:Y:S01]  /*b7a0*/  LDSM.16.M88.4 R172, [R186] ;  /* 0x00000000baac783b */ /* 0x004fe20000000200 */
[C---:B------:R-:W-:Y:S04]  /*b7b0*/  IMAD.IADD R2, R193.reuse, 0x1, R134 ;  /* 0x00000001c1027824 */ /* 0x040fe800078e0286 */
[----:B------:R-:W-:Y:S01]  /*b7c0*/  HMMA.16816.F32 R32, R32, R138, RZ ;  /* 0x0000008a2020723c */ /* 0x000fe200000018ff */
[----:B------:R-:W1:Y:S05]  /*b7d0*/  LDSM.16.M88.4 R136, [R0+0xd100] ;  /* 0x00d100000088783b */ /* 0x000e6a0000000200 */
[----:B------:R-:W-:Y:S02]  /*b7e0*/  LDSM.16.M88.4 R176, [R2+0xc100] ;  /* 0x00c1000002b0783b */ /* 0x000fe40000000200 */
[C---:B------:R-:W-:Y:S03]  /*b7f0*/  HMMA.16816.F32 R4, R140.reuse, R144, R4 ;  /* 0x000000908c04723c */ /* 0x040fe60000001804 */
[----:B------:R-:W-:Y:S05]  /*b800*/  LDSM.16.M88.4 R180, [R2+0xc900] ;  /* 0x00c9000002b4783b */ /* 0x000fea0000000200 */
[C---:B------:R-:W-:Y:S01]  /*b810*/  HMMA.16816.F32 R8, R140.reuse, R146, R8 ;  /* 0x000000928c08723c */ /* 0x040fe20000001808 */
[----:B------:R-:W2:Y:S07]  /*b820*/  LDSM.16.M88.4 R144, [R0+0xd900] ;  /* 0x00d900000090783b */ /* 0x000eae0000000200 */
[C---:B------:R-:W-:Y:S08]  /*b830*/  HMMA.16816.F32 R12, R140.reuse, R148, R12 ;  /* 0x000000948c0c723c */ /* 0x040ff0000000180c */
[C---:B------:R-:W-:Y:S01]  /*b840*/  HMMA.16816.F32 R16, R140.reuse, R150, R16 ;  /* 0x000000968c10723c */ /* 0x040fe20000001810 */
[----:B------:R-:W-:Y:S07]  /*b850*/  LDSM.16.M88.4 R148, [R2+0xd900] ;  /* 0x00d900000294783b */ /* 0x000fee0000000200 */
[C---:B---3--:R-:W-:Y:S08]  /*b860*/  HMMA.16816.F32 R20, R140.reuse, R152, R20 ;  /* 0x000000988c14723c */ /* 0x048ff00000001814 */
[C---:B------:R-:W-:Y:S01]  /*b870*/  HMMA.16816.F32 R24, R140.reuse, R154, R24 ;  /* 0x0000009a8c18723c */ /* 0x040fe20000001818 */
[----:B------:R-:W-:Y:S07]  /*b880*/  LDSM.16.M88.4 R152, [R190+UR4+0xe900] ;  /* 0x00e90004be98783b */ /* 0x000fee0008000200 */
[C---:B----4-:R-:W-:Y:S08]  /*b890*/  HMMA.16816.F32 R28, R140.reuse, R156, R28 ;  /* 0x0000009c8c1c723c */ /* 0x050ff0000000181c */
[----:B------:R-:W-:Y:S01]  /*b8a0*/  HMMA.16816.F32 R32, R140, R158, R32 ;  /* 0x0000009e8c20723c */ /* 0x000fe20000001820 */
[----:B------:R-:W3:Y:S05]  /*b8b0*/  LDSM.16.M88.4 R140, [R2+0xd100] ;  /* 0x00d10000028c783b */ /* 0x000eea0000000200 */
[----:B------:R-:W-:Y:S02]  /*b8c0*/  LDSM.16.M88.4 R156, [R190+UR4+0xf900] ;  /* 0x00f90004be9c783b */ /* 0x000fe40008000200 */
[C---:B-----5:R-:W-:Y:S08]  /*b8d0*/  HMMA.16816.F32 R4, R160.reuse, R164, R4 ;  /* 0x000000a4a004723c */ /* 0x060ff00000001804 */
[C---:B------:R-:W-:Y:S01]  /*b8e0*/  HMMA.16816.F32 R8, R160.reuse, R166, R8 ;  /* 0x000000a6a008723c */ /* 0x040fe20000001808 */
[----:B------:R-:W-:Y:S07]  /*b8f0*/  LDSM.16.M88.4 R164, [R134+0xe100] ;  /* 0x00e1000086a4783b */ /* 0x000fee0000000200 */
[C---:B------:R-:W-:Y:S08]  /*b900*/  HMMA.16816.F32 R12, R160.reuse, R168, R12 ;  /* 0x000000a8a00c723c */ /* 0x040ff0000000180c */
[C---:B------:R-:W-:Y:S01]  /*b910*/  HMMA.16816.F32 R16, R160.reuse, R170, R16 ;  /* 0x000000aaa010723c */ /* 0x040fe20000001810 */
[----:B------:R-:W-:Y:S07]  /*b920*/  LDSM.16.M88.4 R168, [R134+0xf900] ;  /* 0x00f9000086a8783b */ /* 0x000fee0000000200 */
[C---:B-1----:R-:W-:Y:S08]  /*b930*/  HMMA.16816.F32 R20, R160.reuse, R136, R20 ;  /* 0x00000088a014723c */ /* 0x042ff00000001814 */
[C---:B------:R-:W-:Y:S01]  /*b940*/  HMMA.16816.F32 R24, R160.reuse, R138, R24 ;  /* 0x0000008aa018723c */ /* 0x040fe20000001818 */
[----:B------:R-:W-:Y:S07]  /*b950*/  LDSM.16.M88.4 R136, [R192+0x4000] ;  /* 0x00400000c088783b */ /* 0x000fee0000000200 */
[C---:B--2---:R-:W-:Y:S08]  /*b960*/  HMMA.16816.F32 R28, R160.reuse, R144, R28 ;  /* 0x00000090a01c723c */ /* 0x044ff0000000181c */
[----:B------:R-:W-:Y:S01]  /*b970*/  HMMA.16816.F32 R32, R160, R146, R32 ;  /* 0x00000092a020723c */ /* 0x000fe20000001820 */
[----:B------:R-:W1:Y:S05]  /*b980*/  LDSM.16.M88.4 R144, [R190+UR4+0xe100] ;  /* 0x00e10004be90783b */ /* 0x000e6a0008000200 */
[----:B------:R-:W-:Y:S02]  /*b990*/  LDSM.16.M88.4 R160, [R188+0x4000] ;  /* 0x00400000bca0783b */ /* 0x000fe40000000200 */
[C---:B------:R-:W-:Y:S08]  /*b9a0*/  HMMA.16816.F32 R4, R172.reuse, R176, R4 ;  /* 0x000000b0ac04723c */ /* 0x040ff00000001804 */
[C---:B------:R-:W-:Y:S08]  /*b9b0*/  HMMA.16816.F32 R8, R172.reuse, R178, R8 ;  /* 0x000000b2ac08723c */ /* 0x040ff00000001808 */
[C---:B------:R-:W-:Y:S08]  /*b9c0*/  HMMA.16816.F32 R12, R172.reuse, R180, R12 ;  /* 0x000000b4ac0c723c */ /* 0x040ff0000000180c */
[C---:B------:R-:W-:Y:S08]  /*b9d0*/  HMMA.16816.F32 R16, R172.reuse, R182, R16 ;  /* 0x000000b6ac10723c */ /* 0x040ff00000001810 */
[C---:B---3--:R-:W-:Y:S08]  /*b9e0*/  HMMA.16816.F32 R20, R172.reuse, R140, R20 ;  /* 0x0000008cac14723c */ /* 0x048ff00000001814 */
[C---:B------:R-:W-:Y:S01]  /*b9f0*/  HMMA.16816.F32 R24, R172.reuse, R142, R24 ;  /* 0x0000008eac18723c */ /* 0x040fe20000001818 */
[----:B------:R-:W2:Y:S07]  /*ba00*/  LDSM.16.M88.4 R140, [R190+UR4+0xf100] ;  /* 0x00f10004be8c783b */ /* 0x000eae0008000200 */
[C---:B------:R-:W-:Y:S08]  /*ba10*/  HMMA.16816.F32 R28, R172.reuse, R148, R28 ;  /* 0x00000094ac1c723c */ /* 0x040ff0000000181c */
[----:B------:R-:W-:Y:S01]  /*ba20*/  HMMA.16816.F32 R32, R172, R150, R32 ;  /* 0x00000096ac20723c */ /* 0x000fe20000001820 */
[----:B------:R-:W3:Y:S07]  /*ba30*/  LDSM.16.M88.4 R148, [R134+0xe900] ;  /* 0x00e900008694783b */ /* 0x000eee0000000200 */
        /* <DEDUP_REMOVED lines=8> */
[----:B------:R-:W-:Y:S07]  /*bac0*/  LDSM.16.M88.4 R140, [R0+0xe100] ;  /* 0x00e10000008c783b */ /* 0x000fee0000000200 */
[C---:B------:R-:W-:Y:S08]  /*bad0*/  HMMA.16816.F32 R28, R136.reuse, R156, R28 ;  /* 0x0000009c881c723c */ /* 0x040ff0000000181c */
[----:B------:R-:W-:Y:S01]  /*bae0*/  HMMA.16816.F32 R32, R136, R158, R32 ;  /* 0x0000009e8820723c */ /* 0x000fe20000001820 */
[----:B------:R-:W2:Y:S05]  /*baf0*/  LDSM.16.M88.4 R136, [R187+0x4000] ;  /* 0x00400000bb88783b */ /* 0x000eaa0000000200 */
[----:B------:R-:W4:Y:S02]  /*bb00*/  LDSM.16.M88.4 R156, [R0+0xf100] ;  /* 0x00f10000009c783b */ /* 0x000f240000000200 */
[C---:B------:R-:W-:Y:S08]  /*bb10*/  HMMA.16816.F32 R4, R160.reuse, R164, R4 ;  /* 0x000000a4a004723c */ /* 0x040ff00000001804 */
[C---:B------:R-:W-:Y:S01]  /*bb20*/  HMMA.16816.F32 R8, R160.reuse, R166, R8 ;  /* 0x000000a6a008723c */ /* 0x040fe20000001808 */
[----:B------:R-:W5:Y:S07]  /*bb30*/  LDSM.16.M88.4 R164, [R0+0xf900] ;  /* 0x00f9000000a4783b */ /* 0x000f6e0000000200 */
[C---:B---3--:R-:W-:Y:S08]  /*bb40*/  HMMA.16816.F32 R12, R160.reuse, R148, R12 ;  /* 0x00000094a00c723c */ /* 0x048ff0000000180c */
[C---:B------:R-:W-:Y:S01]  /*bb50*/  HMMA.16816.F32 R16, R160.reuse, R150, R16 ;  /* 0x00000096a010723c */ /* 0x040fe20000001810 */
[----:B------:R-:W-:Y:S07]  /*bb60*/  LDSM.16.M88.4 R148, [R2+0xe100] ;  /* 0x00e100000294783b */ /* 0x000fee0000000200 */
[C---:B-1----:R-:W-:Y:S07]  /*bb70*/  HMMA.16816.F32 R20, R160.reuse, R144, R20 ;  /* 0x00000090a014723c */ /* 0x042fee0000001814 */
[----:B------:R-:W-:Y:S01]  /*bb80*/  IADD3 R144, R193, UR4, R190 ;  /* 0x00000004c1907c10 */ /* 0x000fe2000fffe0be */
[C---:B------:R-:W-:Y:S04]  /*bb90*/  HMMA.16816.F32 R24, R160.reuse, R146, R24 ;  /* 0x00000092a018723c */ /* 0x040fe80000001818 */
[----:B------:R-:W-:Y:S02]  /*bba0*/  IMAD.IADD R133, R191, 0x1, R144 ;  /* 0x00000001bf857824 */ /* 0x000fe400078e0290 */
[----:B------:R-:W1:Y:S02]  /*bbb0*/  LDSM.16.M88.4 R144, [R186+0x4000] ;  /* 0x00400000ba90783b */ /* 0x000e640000000200 */
[C---:B------:R-:W-:Y:S03]  /*bbc0*/  HMMA.16816.F32 R28, R160.reuse, R168, R28 ;  /* 0x000000a8a01c723c */ /* 0x040fe6000000181c */
[----:B------:R-:W3:Y:S05]  /*bbd0*/  LDSM.16.M88.4 R172, [R133+0xe900] ;  /* 0x00e9000085ac783b */ /* 0x000eea0000000200 */
[----:B------:R-:W-:Y:S01]  /*bbe0*/  HMMA.16816.F32 R32, R160, R170, R32 ;  /* 0x000000aaa020723c */ /* 0x000fe20000001820 */
[----:B------:R-:W1:Y:S05]  /*bbf0*/  LDSM.16.M88.4 R176, [R133+0xf100] ;  /* 0x00f1000085b0783b */ /* 0x000e6a0000000200 */
[----:B------:R-:W1:Y:S02]  /*bc00*/  LDSM.16.M88.4 R180, [R133+0xf900] ;  /* 0x00f9000085b4783b */ /* 0x000e640000000200 */
[C---:B--2---:R-:W-:Y:S03]  /*bc10*/  HMMA.16816.F32 R4, R136.reuse, R140, R4 ;  /* 0x0000008c8804723c */ /* 0x044fe60000001804 */
[----:B------:R-:W-:Y:S05]  /*bc20*/  LDSM.16.M88.4 R160, [R190+UR4+0x11100] ;  /* 0x01110004bea0783b */ /* 0x000fea0008000200 */
[C---:B------:R-:W-:Y:S01]  /*bc30*/  HMMA.16816.F32 R8, R136.reuse, R142, R8 ;  /* 0x0000008e8808723c */ /* 0x040fe20000001808 */
[----:B------:R-:W-:Y:S05]  /*bc40*/  LDSM.16.M88.4 R140, [R192+0x8000] ;  /* 0x00800000c08c783b */ /* 0x000fea0000000200 */
[----:B------:R-:W-:Y:S02]  /*bc50*/  LDSM.16.M88.4 R168, [R190+UR4+0x11900] ;  /* 0x01190004bea8783b */ /* 0x000fe40008000200 */
[C---:B------:R-:W-:Y:S08]  /*bc60*/  HMMA.16816.F32 R12, R136.reuse, R152, R12 ;  /* 0x00000098880c723c */ /* 0x040ff0000000180c */
[C---:B------:R-:W-:Y:S01]  /*bc70*/  HMMA.16816.F32 R16, R136.reuse, R154, R16 ;  /* 0x0000009a8810723c */ /* 0x040fe20000001810 */
[----:B------:R-:W2:Y:S07]  /*bc80*/  LDSM.16.M88.4 R152, [R190+UR4+0x10100] ;  /* 0x01010004be98783b */ /* 0x000eae0008000200 */
[C---:B----4-:R-:W-:Y:S08]  /*bc90*/  HMMA.16816.F32 R20, R136.reuse, R156, R20 ;  /* 0x0000009c8814723c */ /* 0x050ff00000001814 */
[C---:B------:R-:W-:Y:S01]  /*bca0*/  HMMA.16816.F32 R24, R136.reuse, R158, R24 ;  /* 0x0000009e8818723c */ /* 0x040fe20000001818 */
[----:B------:R-:W4:Y:S07]  /*bcb0*/  LDSM.16.M88.4 R156, [R190+UR4+0x10900] ;  /* 0x01090004be9c783b */ /* 0x000f2e0008000200 */
[C---:B-----5:R-:W-:Y:S08]  /*bcc0*/  HMMA.16816.F32 R28, R136.reuse, R164, R28 ;  /* 0x000000a4881c723c */ /* 0x060ff0000000181c */
[----:B------:R-:W-:Y:S01]  /*bcd0*/  HMMA.16816.F32 R32, R136, R166, R32 ;  /* 0x000000a68820723c */ /* 0x000fe20000001820 */
[----:B------:R-:W-:Y:S05]  /*bce0*/  LDSM.16.M88.4 R136, [R188+0x8000] ;  /* 0x00800000bc88783b */ /* 0x000fea0000000200 */
[----:B------:R-:W-:Y:S02]  /*bcf0*/  LDSM.16.M88.4 R164, [R134+0x10900] ;  /* 0x0109000086a4783b */ /* 0x000fe40000000200 */
[C---:B-1----:R-:W-:Y:S08]  /*bd00*/  HMMA.16816.F32 R4, R144.reuse, R148, R4 ;  /* 0x000000949004723c */ /* 0x042ff00000001804 */
[C---:B------:R-:W-:Y:S01]  /*bd10*/  HMMA.16816.F32 R8, R144.reuse, R150, R8 ;  /* 0x000000969008723c */ /* 0x040fe20000001808 */
[----:B------:R-:W1:Y:S07]  /*bd20*/  LDSM.16.M88.4 R148, [R134+0x10100] ;  /* 0x010100008694783b */ /* 0x000e6e0000000200 */
[C---:B---3--:R-:W-:Y:S08]  /*bd30*/  HMMA.16816.F32 R12, R144.reuse, R172, R12 ;  /* 0x000000ac900c723c */ /* 0x048ff0000000180c */
[C---:B------:R-:W-:Y:S01]  /*bd40*/  HMMA.16816.F32 R16, R144.reuse, R174, R16 ;  /* 0x000000ae9010723c */ /* 0x040fe20000001810 */
[----:B------:R-:W3:Y:S07]  /*bd50*/  LDSM.16.M88.4 R172, [R134+0x11100] ;  /* 0x0111000086ac783b */ /* 0x000eee0000000200 */
[C---:B------:R-:W-:Y:S08]  /*bd60*/  HMMA.16816.F32 R20, R144.reuse, R176, R20 ;  /* 0x000000b09014723c */ /* 0x040ff00000001814 */
[C---:B------:R-:W-:Y:S01]  /*bd70*/  HMMA.16816.F32 R24, R144.reuse, R178, R24 ;  /* 0x000000b29018723c */ /* 0x040fe20000001818 */
[----:B------:R-:W5:Y:S07]  /*bd80*/  LDSM.16.M88.4 R176, [R134+0x11900] ;  /* 0x0119000086b0783b */ /* 0x000f6e0000000200 */
[C---:B------:R-:W-:Y:S08]  /*bd90*/  HMMA.16816.F32 R28, R144.reuse, R180, R28 ;  /* 0x000000b4901c723c */ /* 0x040ff0000000181c */
[----:B------:R-:W-:Y:S01]  /*bda0*/  HMMA.16816.F32 R32, R144, R182, R32 ;  /* 0x000000b69020723c */ /* 0x000fe20000001820 */
[----:B------:R-:W-:Y:S07]  /*bdb0*/  LDSM.16.M88.4 R144, [R187+0x8000] ;  /* 0x00800000bb90783b */ /* 0x000fee0000000200 */
[C---:B--2---:R-:W-:Y:S08]  /*bdc0*/  HMMA.16816.F32 R4, R140.reuse, R152, R4 ;  /* 0x000000988c04723c */ /* 0x044ff00000001804 */
[C---:B------:R-:W-:Y:S01]  /*bdd0*/  HMMA.16816.F32 R8, R140.reuse, R154, R8 ;  /* 0x0000009a8c08723c */ /* 0x040fe20000001808 */
[----:B------:R-:W2:Y:S07]  /*bde0*/  LDSM.16.M88.4 R152, [R0+0x10100] ;  /* 0x010100000098783b */ /* 0x000eae0000000200 */
[C---:B----4-:R-:W-:Y:S08]  /*bdf0*/  HMMA.16816.F32 R12, R140.reuse, R156, R12 ;  /* 0x0000009c8c0c723c */ /* 0x050ff0000000180c */
[C---:B------:R-:W-:Y:S01]  /*be00*/  HMMA.16816.F32 R16, R140.reuse, R158, R16 ;  /* 0x0000009e8c10723c */ /* 0x040fe20000001810 */
[----:B------:R-:W4:Y:S07]  /*be10*/  LDSM.16.M88.4 R156, [R0+0x10900] ;  /* 0x01090000009c783b */ /* 0x000f2e0000000200 */
[C---:B------:R-:W-:Y:S08]  /*be20*/  HMMA.16816.F32 R20, R140.reuse, R160, R20 ;  /* 0x000000a08c14723c */ /* 0x040ff00000001814 */
[C---:B------:R-:W-:Y:S01]  /*be30*/  HMMA.16816.F32 R24, R140.reuse, R162, R24 ;  /* 0x000000a28c18723c */ /* 0x040fe20000001818 */
[----:B------:R-:W-:Y:S07]  /*be40*/  LDSM.16.M88.4 R160, [R133+0x10900] ;  /* 0x0109000085a0783b */ /* 0x000fee0000000200 */
[C---:B------:R-:W-:Y:S08]  /*be50*/  HMMA.16816.F32 R28, R140.reuse, R168, R28 ;  /* 0x000000a88c1c723c */ /* 0x040ff0000000181c */
[----:B------:R-:W-:Y:S01]  /*be60*/  HMMA.16816.F32 R32, R140, R170, R32 ;  /* 0x000000aa8c20723c */ /* 0x000fe20000001820 */
[----:B------:R-:W2:Y:S07]  /*be70*/  LDSM.16.M88.4 R140, [R0+0x11100] ;  /* 0x01110000008c783b */ /* 0x000eae0000000200 */
[C---:B-1----:R-:W-:Y:S08]  /*be80*/  HMMA.16816.F32 R4, R136.reuse, R148, R4 ;  /* 0x000000948804723c */ /* 0x042ff00000001804 */
[C---:B------:R-:W-:Y:S01]  /*be90*/  HMMA.16816.F32 R8, R136.reuse, R150, R8 ;  /* 0x000000968808723c */ /* 0x040fe20000001808 */
[----:B------:R-:W-:Y:S07]  /*bea0*/  LDSM.16.M88.4 R148, [R186+0x8000] ;  /* 0x00800000ba94783b */ /* 0x000fee0000000200 */
[C---:B------:R-:W-:Y:S08]  /*beb0*/  HMMA.16816.F32 R12, R136.reuse, R164, R12 ;  /* 0x000000a4880c723c */ /* 0x040ff0000000180c */
[C---:B------:R-:W-:Y:S01]  /*bec0*/  HMMA.16816.F32 R16, R136.reuse, R166, R16 ;  /* 0x000000a68810723c */ /* 0x040fe20000001810 */
[----:B------:R-:W-:Y:S07]  /*bed0*/  LDSM.16.M88.4 R164, [R133+0x11100] ;  /* 0x0111000085a4783b */ /* 0x000fee0000000200 */
[C---:B---3--:R-:W-:Y:S08]  /*bee0*/  HMMA.16816.F32 R20, R136.reuse, R172, R20 ;  /* 0x000000ac8814723c */ /* 0x048ff00000001814 */
[C---:B------:R-:W-:Y:S08]  /*bef0*/  HMMA.16816.F32 R24, R136.reuse, R174, R24 ;  /* 0x000000ae8818723c */ /* 0x040ff00000001818 */
[C---:B-----5:R-:W-:Y:S08]  /*bf00*/  HMMA.16816.F32 R28, R136.reuse, R176, R28 ;  /* 0x000000b0881c723c */ /* 0x060ff0000000181c */
[----:B------:R-:W-:Y:S01]  /*bf10*/  HMMA.16816.F32 R32, R136, R178, R32 ;  /* 0x000000b28820723c */ /* 0x000fe20000001820 */
[----:B------:R1:W3:Y:S07]  /*bf20*/  LDSM.16.M88.4 R136, [R0+0x11900] ;  /* 0x011900000088783b */ /* 0x0002ee0000000200 */
[C---:B--2---:R-:W-:Y:S08]  /*bf30*/  HMMA.16816.F32 R4, R144.reuse, R152, R4 ;  /* 0x000000989004723c */ /* 0x044ff00000001804 */
[C---:B------:R-:W-:Y:S01]  /*bf40*/  HMMA.16816.F32 R8, R144.reuse, R154, R8 ;  /* 0x0000009a9008723c */ /* 0x040fe20000001808 */
[----:B------:R-:W2:Y:S07]  /*bf50*/  LDSM.16.M88.4 R152, [R2+0x10100] ;  /* 0x010100000298783b */ /* 0x000eae0000000200 */
[C---:B----4-:R-:W-:Y:S04]  /*bf60*/  HMMA.16816.F32 R12, R144.reuse, R156, R12 ;  /* 0x0000009c900c723c */ /* 0x050fe8000000180c */
[----:B-1----:R-:W-:Y:S02]  /*bf70*/  IMAD.MOV.U32 R0, RZ, RZ, R205 ;  /* 0x000000ffff007224 */ /* 0x002fe400078e00cd */
[----:B------:R-:W-:Y:S02]  /*bf80*/  @P2 IMAD.MOV.U32 R0, RZ, RZ, R221 ;  /* 0x000000ffff002224 */ /* 0x000fe400078e00dd */
[C---:B------:R-:W-:Y:S01]  /*bf90*/  HMMA.16816.F32 R16, R144.reuse, R158, R16 ;  /* 0x0000009e9010723c */ /* 0x040fe20000001810 */
[----:B------:R1:W-:Y:S05]  /*bfa0*/  LDSM.16.M88.4 R156, [R133+0x11900] ;  /* 0x01190000859c783b */ /* 0x0003ea0000000200 */
[----:B------:R-:W4:Y:S02]  /*bfb0*/  SHFL.IDX PT, R134, R0, RZ, 0x1c1f ;  /* 0x001c1fff00867589 */ /* 0x000f2400000e0000 */
[C---:B------:R-:W-:Y:S08]  /*bfc0*/  HMMA.16816.F32 R20, R144.reuse, R140, R20 ;  /* 0x0000008c9014723c */ /* 0x040ff00000001814 */
[C---:B------:R-:W-:Y:S08]  /*bfd0*/  HMMA.16816.F32 R24, R144.reuse, R142, R24 ;  /* 0x0000008e9018723c */ /* 0x040ff00000001818 */
[C---:B---3--:R-:W-:Y:S04]  /*bfe0*/  HMMA.16816.F32 R28, R144.reuse, R136, R28 ;  /* 0x00000088901c723c */ /* 0x048fe8000000181c */
[----:B-1----:R-:W-:Y:S04]  /*bff0*/  IMAD.SHL.U32 R133, R219, 0x40, RZ ;  /* 0x00000040db857824 */ /* 0x002fe800078e00ff */
[----:B------:R-:W-:Y:S04]  /*c000*/  HMMA.16816.F32 R32, R144, R138, R32 ;  /* 0x0000008a9020723c */ /* 0x000fe80000001820 */
[----:B------:R-:W-:Y:S04]  /*c010*/  IADD3 R2, -R214, 0x1, -R133 ;  /* 0x00000001d6027810 */ /* 0x000fe80007ffe985 */
[C---:B--2---:R-:W-:Y:S05]  /*c020*/  HMMA.16816.F32 R4, R148.reuse, R152, R4 ;  /* 0x000000989404723c */ /* 0x044fea0000001804 */
[----:B------:R-:W-:Y:S03]  /*c030*/  IADD3 R2, -R204, R2, R195 ;  /* 0x00000002cc027210 */ /* 0x000fe60007ffe1c3 */
[C---:B------:R-:W-:Y:S04]  /*c040*/  HMMA.16816.F32 R8, R148.reuse, R154, R8 ;  /* 0x0000009a9408723c */ /* 0x040fe80000001808 */
[C---:B------:R-:W-:Y:S02]  /*c050*/  IADD3 R135, R2.reuse, c[0x0][0x328], RZ ;  /* 0x0000ca0002877a10 */ /* 0x040fe40007ffe0ff */
[----:B------:R-:W-:Y:S02]  /*c060*/  IADD3 R2, R2, UR6, RZ ;  /* 0x0000000602027c10 */ /* 0x000fe4000fffe0ff */
[C---:B------:R-:W-:Y:S04]  /*c070*/  HMMA.16816.F32 R12, R148.reuse, R160, R12 ;  /* 0x000000a0940c723c */ /* 0x040fe8000000180c */
[--C-:B----4-:R-:W-:Y:S02]  /*c080*/  IMAD.IADD R141, R135, 0x1, R134.reuse ;  /* 0x00000001878d7824 */ /* 0x110fe400078e0286 */
[----:B------:R-:W-:Y:S02]  /*c090*/  IMAD.IADD R137, R2, 0x1, R134 ;  /* 0x0000000102897824 */ /* 0x000fe400078e0286 */
[C---:B------:R-:W-:Y:S08]  /*c0a0*/  HMMA.16816.F32 R16, R148.reuse, R162, R16 ;  /* 0x000000a29410723c */ /* 0x040ff00000001810 */
[C---:B------:R-:W-:Y:S08]  /*c0b0*/  HMMA.16816.F32 R20, R148.reuse, R164, R20 ;  /* 0x000000a49414723c */ /* 0x040ff00000001814 */
[C---:B------:R-:W-:Y:S08]  /*c0c0*/  HMMA.16816.F32 R24, R148.reuse, R166, R24 ;  /* 0x000000a69418723c */ /* 0x040ff00000001818 */
[C---:B------:R-:W-:Y:S08]  /*c0d0*/  HMMA.16816.F32 R28, R148.reuse, R156, R28 ;  /* 0x0000009c941c723c */ /* 0x040ff0000000181c */
        /* <DEDUP_REMOVED lines=15> */
.L_x_899:
[----:B------:R-:W-:Y:S04]  /*c1d0*/  MOV R134, c[0x0][0x32c] ;  /* 0x0000cb0000867a02 */ /* 0x000fe80000000f00 */
[----:B------:R-:W-:Y:S11]  /*c1e0*/  ISETP.NE.AND P0, PT, R134, 0x1, PT ;  /* 0x000000018600780c */ /* 0x000ff60003f05270 */
[----:B------:R-:W-:Y:S02]  /*c1f0*/  @!UPT UIADD3 URZ, URZ, URZ, URZ ;  /* 0x0000003f3f3ff290 */ /* 0x000fe4000fffe03f */
[----:B------:R-:W-:Y:S05]  /*c200*/  @P0 IMAD.HI.U32 R134, R136, c[0x0][0x330], RZ ;  /* 0x0000cc0088860a27 */ /* 0x000fea00078e00ff */
[----:B------:R-:W-:Y:S02]  /*c210*/  @P0 SHF.R.U32.HI R136, RZ, c[0x0][0x334], R134 ;  /* 0x0000cd00ff880a19 */ /* 0x000fe40000011686 */
.L_x_900:
[----:B------:R-:W-:Y:S05]  /*c220*/  BSYNC B0 ;  /* 0x0000000000007941 */ /* 0x000fea0003800000 */
.L_x_898:
[----:B------:R-:W-:Y:S04]  /*c230*/  IMAD R139, R136, c[0x0][0x32c], -R133 ;  /* 0x0000cb00888b7a24 */ /* 0x000fe800078e0a85 */
[----:B------:R-:W-:Y:S05]  /*c240*/  IMAD.IADD R136, R139, 0x1, -R214 ;  /* 0x000000018b887824 */ /* 0x000fea00078e0ad6 */
[----:B------:R-:W-:Y:S02]  /*c250*/  IADD3 R134, R136, c[0x0][0x32c], RZ ;  /* 0x0000cb0088867a10 */ /* 0x000fe40007ffe0ff */
[----:B------:R-:W-:Y:S02]  /*c260*/  IMNMX R137, R137, R136, !PT ;  /* 0x0000008889897217 */ /* 0x000fe40007800200 */
[----:B------:R-:W-:Y:S02]  /*c270*/  IMNMX R141, R141, R134, PT ;  /* 0x000000868d8d7217 */ /* 0x000fe40003800200 */
.L_x_897:
[----:B------:R-:W-:Y:S01]  /*c280*/  ISETP.GT.AND P2, PT, R219, -0x1, PT ;  /* 0xffffffffdb00780c */ /* 0x000fe20003f44270 */
[----:B------:R-:W1:Y:S03]  /*c290*/  SHFL.IDX PT, R0, R0, 0x1, 0x1c1f ;  /* 0x003c1f0000007f89 */ /* 0x000e6600000e0000 */
[----:B------:R-:W-:Y:S04]  /*c2a0*/  ISETP.GT.AND P0, PT, R137, RZ, P2 ;  /* 0x000000ff8900720c */ /* 0x000fe80001704270 */
[----:B------:R-:W-:Y:S04]  /*c2b0*/  ISETP.LT.OR P0, PT, R141, 0x1, P0 ;  /* 0x000000018d00780c */ /* 0x000fe80000701670 */
[----:B------:R-:W-:Y:S02]  /*c2c0*/  FSEL R139, R4, -INF , !P0 ;  /* 0xff800000048b7808 */ /* 0x000fe40004000000 */
[----:B------:R-:W-:Y:S04]  /*c2d0*/  ISETP.GT.AND P0, PT, R137, 0x1, P2 ;  /* 0x000000018900780c */ /* 0x000fe80001704270 */
[----:B------:R-:W-:Y:S04]  /*c2e0*/  ISETP.LT.OR P0, PT, R141, 0x2, P0 ;  /* 0x000000028d00780c */ /* 0x000fe80000701670 */
[----:B------:R-:W-:Y:S02]  /*c2f0*/  FSEL R140, R5, -INF , !P0 ;  /* 0xff800000058c7808 */ /* 0x000fe40004000000 */
[----:B------:R-:W-:Y:S01]  /*c300*/  ISETP.GT.AND P0, PT, R137, 0x8, P2 ;  /* 0x000000088900780c */ /* 0x000fe20001704270 */
[--C-:B-1----:R-:W-:Y:S02]  /*c310*/  IMAD.IADD R5, R135, 0x1, R0.reuse ;  /* 0x0000000187057824 */ /* 0x102fe400078e0200 */
[----:B------:R-:W-:Y:S01]  /*c320*/  IMAD.IADD R2, R2, 0x1, R0 ;  /* 0x0000000102027824 */ /* 0x000fe200078e0200 */
[----:B------:R-:W-:Y:S04]  /*c330*/  ISETP.LT.OR P0, PT, R141, 0x9, P0 ;  /* 0x000000098d00780c */ /* 0x000fe80000701670 */
[----:B------:R-:W-:Y:S02]  /*c340*/  FSEL R8, R8, -INF , !P0 ;  /* 0xff80000008087808 */ /* 0x000fe40004000000 */
[----:B------:R-:W-:Y:S04]  /*c350*/  ISETP.GT.AND P0, PT, R137, 0x9, P2 ;  /* 0x000000098900780c */ /* 0x000fe80001704270 */
        /* <DEDUP_REMOVED lines=52> */
.L_x_903:
[----:B------:R-:W-:Y:S04]  /*c6a0*/  MOV R0, c[0x0][0x32c] ;  /* 0x0000cb0000007a02 */ /* 0x000fe80000000f00 */
[----:B------:R-:W-:Y:S11]  /*c6b0*/  ISETP.NE.AND P0, PT, R0, 0x1, PT ;  /* 0x000000010000780c */ /* 0x000ff60003f05270 */
[----:B------:R-:W-:Y:S02]  /*c6c0*/  @!UPT UIADD3 URZ, URZ, URZ, URZ ;  /* 0x0000003f3f3ff290 */ /* 0x000fe4000fffe03f */
[----:B------:R-:W-:Y:S05]  /*c6d0*/  @P0 IMAD.HI.U32 R0, R12, c[0x0][0x330], RZ ;  /* 0x0000cc000c000a27 */ /* 0x000fea00078e00ff */
[----:B------:R-:W-:Y:S02]  /*c6e0*/  @P0 SHF.R.U32.HI R12, RZ, c[0x0][0x334], R0 ;  /* 0x0000cd00ff0c0a19 */ /* 0x000fe40000011600 */
.L_x_904:
[----:B------:R-:W-:Y:S05]  /*c6f0*/  BSYNC B0 ;  /* 0x0000000000007941 */ /* 0x000fea0003800000 */
.L_x_902:
[----:B------:R-:W-:Y:S04]  /*c700*/  IMAD R133, R12, c[0x0][0x32c], -R133 ;  /* 0x0000cb000c857a24 */ /* 0x000fe800078e0a85 */
[----:B------:R-:W-:Y:S05]  /*c710*/  IMAD.IADD R133, R133, 0x1, -R214 ;  /* 0x0000000185857824 */ /* 0x000fea00078e0ad6 */
[----:B------:R-:W-:Y:S02]  /*c720*/  IADD3 R0, R133, c[0x0][0x32c], RZ ;  /* 0x0000cb0085007a10 */ /* 0x000fe40007ffe0ff */
[----:B------:R-:W-:Y:S02]  /*c730*/  IMNMX R2, R2, R133, !PT ;  /* 0x0000008502027217 */ /* 0x000fe40007800200 */
[----:B------:R-:W-:Y:S02]  /*c740*/  IMNMX R5, R5, R0, PT ;  /* 0x0000000005057217 */ /* 0x000fe40003800200 */
.L_x_901:
        /* <DEDUP_REMOVED lines=8> */
[----:B------:R-:W-:Y:S01]  /*c7d0*/  ISETP.GT.AND P0, PT, R2, 0x1, P2 ;  /* 0x000000010200780c */ /* 0x000fe20001704270 */
[----:B------:R-:W-:Y:S01]  /*c7e0*/  USEL UR5, UR7, URZ, !UP0 ;  /* 0x0000003f07057287 */ /* 0x000fe2000c000000 */
        /* <DEDUP_REMOVED lines=44> */
[----:B------:R-:W-:Y:S01]  /*cab0*/  ISETP.GT.AND P0, PT, R2, 0x28, P2 ;  /* 0x000000280200780c */ /* 0x000fe20001704270 */
[----:B------:R-:W-:Y:S01]  /*cac0*/  LDSM.16.MT88.4 R20, [R185+UR4+0x100] ;  /* 0x00010004b914783b */ /* 0x000fe20008004200 */
[----:B------:R-:W-:Y:S02]  /*cad0*/  FMNMX.FTZ R13, R152, R13, !PT ;  /* 0x0000000d980d7209 */ /* 0x000fe40007810000 */
[----:B------:R-:W-:Y:S02]  /*cae0*/  FMNMX.FTZ R10, R135, R10, !PT ;  /* 0x0000000a870a7209 */ /* 0x000fe40007810000 */
[----:B------:R-:W-:Y:S02]  /*caf0*/  ISETP.LT.OR P0, PT, R5, 0x29, P0 ;  /* 0x000000290500780c */ /* 0x000fe40000701670 */
[----:B------:R-:W-:Y:S02]  /*cb00*/  FMNMX.FTZ R0, R150, R13, !PT ;  /* 0x0000000d96007209 */ /* 0x000fe40007810000 */
[----:B------:R-:W-:Y:S02]  /*cb10*/  FSEL R169, R26, -INF , !P0 ;  /* 0xff8000001aa97808 */ /* 0x000fe40004000000 */
[----:B------:R-:W-:Y:S01]  /*cb20*/  FMNMX.FTZ R10, R33, R10, !PT ;  /* 0x0000000a210a7209 */ /* 0x000fe20007810000 */
[----:B------:R-:W1:Y:S01]  /*cb30*/  SHFL.BFLY PT, R13, R0, 0x2, 0x1f ;  /* 0x0c401f00000d7f89 */ /* 0x000e6200000e0000 */
[C---:B------:R-:W-:Y:S02]  /*cb40*/  ISETP.GT.AND P0, PT, R2.reuse, 0x29, P2 ;  /* 0x000000290200780c */ /* 0x040fe40001704270 */
        /* <DEDUP_REMOVED lines=12> */
[C---:B------:R-:W-:Y:S02]  /*cc10*/  ISETP.GT.AND P1, PT, R2.reuse, 0x38, P2 ;  /* 0x000000380200780c */ /* 0x040fe40001724270 */
[----:B------:R-:W-:Y:S02]  /*cc20*/  FSEL R151, R31, -INF , !P0 ;  /* 0xff8000001f977808 */ /* 0x000fe40004000000 */
[----:B------:R-:W-:Y:S01]  /*cc30*/  ISETP.LT.OR P1, PT, R5, 0x39, P1 ;  /* 0x000000390500780c */ /* 0x000fe20000f21670 */
[----:B------:R-:W-:Y:S01]  /*cc40*/  LDSM.16.MT88.4 R28, [R184+UR4+0x100] ;  /* 0x00010004b81c783b */ /* 0x000fe20008004200 */
[----:B------:R-:W-:Y:S02]  /*cc50*/  ISETP.GT.AND P0, PT, R2, 0x39, P2 ;  /* 0x000000390200780c */ /* 0x000fe40001704270 */
[----:B------:R-:W-:Y:S02]  /*cc60*/  FMNMX.FTZ R2, R153, R10, !PT ;  /* 0x0000000a99027209 */ /* 0x000fe40007810000 */
[----:B------:R-:W-:Y:S02]  /*cc70*/  FSEL R149, R34, -INF , !P1 ;  /* 0xff80000022957808 */ /* 0x000fe40004800000 */
[----:B------:R-:W-:Y:S04]  /*cc80*/  ISETP.LT.OR P0, PT, R5, 0x3a, P0 ;  /* 0x0000003a0500780c */ /* 0x000fe80000701670 */
        /* <DEDUP_REMOVED lines=9> */
[C---:B------:R-:W-:Y:S03]  /*cd20*/  FMUL.FTZ R157, R2.reuse, c[0x0][0x2d0] ;  /* 0x0000b400029d7a20 */ /* 0x040fe60000410000 */
[----:B------:R-:W-:Y:S02]  /*cd30*/  FSEL R5, R2, RZ, P0 ;  /* 0x000000ff02057208 */ /* 0x000fe40000000000 */
[----:B--2---:R-:W-:Y:S02]  /*cd40*/  FMNMX.FTZ R13, R15, R0, !PT ;  /* 0x000000000f0d7209 */ /* 0x004fe40007810000 */
[----:B------:R-:W-:Y:S03]  /*cd50*/  FSEL R157, R157, RZ, P0 ;  /* 0x000000ff9d9d7208 */ /* 0x000fe60000000000 */
[----:B------:R-:W1:Y:S02]  /*cd60*/  SHFL.BFLY PT, R0, R13, 0x1, 0x1f ;  /* 0x0c201f000d007f89 */ /* 0x000e6400000e0000 */
[--C-:B------:R-:W-:Y:S02]  /*cd70*/  FFMA.FTZ R142, R140, c[0x0][0x2d0], -R157.reuse ;  /* 0x0000b4008c8e7a23 */ /* 0x100fe4000001089d */
[--C-:B------:R-:W-:Y:S02]  /*cd80*/  FFMA.FTZ R140, R4, c[0x0][0x2d0], -R157.reuse ;  /* 0x0000b400048c7a23 */ /* 0x100fe4000001089d */
[----:B------:R-:W-:Y:S02]  /*cd90*/  FADD.FTZ R4, -R5, R132 ;  /* 0x0000008405047221 */ /* 0x000fe40000010100 */
[--C-:B------:R-:W-:Y:S01]  /*cda0*/  FFMA.FTZ R143, R139, c[0x0][0x2d0], -R157.reuse ;  /* 0x0000b4008b8f7a23 */ /* 0x100fe2000001089d */
[----:B------:R-:W-:Y:S01]  /*cdb0*/  MUFU.EX2 R142, R142 ;  /* 0x0000008e008e7308 */ /* 0x000fe20000000800 */
[----:B------:R-:W-:Y:S02]  /*cdc0*/  FMUL.FTZ R12, R4, c[0x0][0x2d0] ;  /* 0x0000b400040c7a20 */ /* 0x000fe40000410000 */
[--C-:B------:R-:W-:Y:S02]  /*cdd0*/  FFMA.FTZ R15, R8, c[0x0][0x2d0], -R157.reuse ;  /* 0x0000b400080f7a23 */ /* 0x100fe4000001089d */
        /* <DEDUP_REMOVED lines=16> */
[----:B------:R-:W-:Y:S02]  /*cee0*/  FFMA.FTZ R154, R154, c[0x0][0x2d0], -R157 ;  /* 0x0000b4009a9a7a23 */ /* 0x000fe4000001089d */
[----:B------:R-:W-:Y:S02]  /*cef0*/  FADD.FTZ R4, -R4, R3 ;  /* 0x0000000304047221 */ /* 0x000fe40000010100 */
[--C-:B------:R-:W-:Y:S01]  /*cf00*/  FFMA.FTZ R146, R6, c[0x0][0x2d0], -R148.reuse ;  /* 0x0000b40006927a23 */ /* 0x100fe20000010894 */
[----:B------:R-:W1:Y:S01]  /*cf10*/  MUFU.EX2 R143, R143 ;  /* 0x0000008f008f7308 */ /* 0x000e620000000800 */
[--C-:B------:R-:W-:Y:S02]  /*cf20*/  FFMA.FTZ R145, R9, c[0x0][0x2d0], -R148.reuse ;  /* 0x0000b40009917a23 */ /* 0x100fe40000010894 */
[--C-:B------:R-:W-:Y:S02]  /*cf30*/  FFMA.FTZ R141, R7, c[0x0][0x2d0], -R148.reuse ;  /* 0x0000b400078d7a23 */ /* 0x100fe40000010894 */
[--C-:B------:R-:W-:Y:S02]  /*cf40*/  FFMA.FTZ R144, R11, c[0x0][0x2d0], -R148.reuse ;  /* 0x0000b4000b907a23 */ /* 0x100fe40000010894 */
[----:B------:R-:W-:Y:S01]  /*cf50*/  FMUL.FTZ R3, R4, c[0x0][0x2d0] ;  /* 0x0000b40004037a20 */ /* 0x000fe20000410000 */
[----:B------:R-:W-:Y:S01]  /*cf60*/  IADD3 R4, R185, UR4, RZ ;  /* 0x00000004b9047c10 */ /* 0x000fe2000fffe0ff */
[C---:B--2---:R-:W-:Y:S01]  /*cf70*/  FMUL.FTZ R5, R12.reuse, R129 ;  /* 0x000000810c057220 */ /* 0x044fe20000410000 */
[----:B------:R-:W-:Y:S01]  /*cf80*/  MUFU.EX2 R146, R146 ;  /* 0x0000009200927308 */ /* 0x000fe20000000800 */
[C---:B------:R-:W-:Y:S01]  /*cf90*/  FMUL.FTZ R8, R12.reuse, R124 ;  /* 0x0000007c0c087220 */ /* 0x040fe20000410000 */
[----:B------:R-:W-:Y:S01]  /*cfa0*/  IADD3 R13, R189, R4, RZ ;  /* 0x00000004bd0d7210 */ /* 0x000fe20007ffe0ff */
[C---:B------:R-:W-:Y:S02]  /*cfb0*/  FMUL.FTZ R4, R12.reuse, R128 ;  /* 0x000000800c047220 */ /* 0x040fe40000410000 */
[C---:B------:R-:W-:Y:S02]  /*cfc0*/  FMUL.FTZ R9, R12.reuse, R125 ;  /* 0x0000007d0c097220 */ /* 0x040fe40000410000 */
[----:B------:R-:W2:Y:S01]  /*cfd0*/  LDSM.16.MT88.4 R24, [R13+0x100] ;  /* 0x000100000d18783b */ /* 0x000ea20000004200 */
[C---:B------:R-:W-:Y:S02]  /*cfe0*/  FMUL.FTZ R100, R12.reuse, R100 ;  /* 0x000000640c647220 */ /* 0x040fe40000410000 */
[----:B------:R-:W3:Y:S01]  /*cff0*/  MUFU.EX2 R3, R3 ;  /* 0x0000000300037308 */ /* 0x000ee20000000800 */
[C---:B------:R-:W-:Y:S02]  /*d000*/  FMUL.FTZ R101, R12.reuse, R101 ;  /* 0x000000650c657220 */ /* 0x040fe40000410000 */
[----:B------:R-:W-:Y:S01]  /*d010*/  FMUL.FTZ R104, R12, R104 ;  /* 0x000000680c687220 */ /* 0x000fe20000410000 */
[----:B-1----:R-:W-:Y:S01]  /*d020*/  F2FP.PACK_AB R16, R142, R143 ;  /* 0x0000008f8e10723e */ /* 0x002fe200000000ff */
        /* <DEDUP_REMOVED lines=9> */
[----:B------:R-:W4:Y:S01]  /*d0c0*/  MUFU.EX2 R145, R145 ;  /* 0x0000009100917308 */ /* 0x000f220000000800 */
[----:B------:R-:W-:Y:S02]  /*d0d0*/  FMUL.FTZ R121, R12, R121 ;  /* 0x000000790c797220 */ /* 0x000fe40000410000 */
[--C-:B------:R-:W-:Y:S02]  /*d0e0*/  FFMA.FTZ R160, R137, c[0x0][0x2d0], -R148.reuse ;  /* 0x0000b40089a07a23 */ /* 0x100fe40000010894 */
[C---:B---3--:R-:W-:Y:S01]  /*d0f0*/  FMUL.FTZ R6, R3.reuse, R130 ;  /* 0x0000008203067220 */ /* 0x048fe20000410000 */
[----:B------:R-:W-:Y:S01]  /*d100*/  LDSM.16.MT88.4 R136, [R184+UR4+0x2900] ;  /* 0x00290004b888783b */ /* 0x000fe20008004200 */
[C---:B------:R-:W-:Y:S02]  /*d110*/  FMUL.FTZ R7, R3.reuse, R131 ;  /* 0x0000008303077220 */ /* 0x040fe40000410000 */
[C---:B------:R-:W-:Y:S01]  /*d120*/  FMUL.FTZ R10, R3.reuse, R126 ;  /* 0x0000007e030a7220 */ /* 0x040fe20000410000 */
[----:B------:R-:W-:Y:S01]  /*d130*/  MUFU.EX2 R141, R141 ;  /* 0x0000008d008d7308 */ /* 0x000fe20000000800 */
[C---:B------:R-:W-:Y:S02]  /*d140*/  FMUL.FTZ R11, R3.reuse, R127 ;  /* 0x0000007f030b7220 */ /* 0x040fe40000410000 */
[C---:B------:R-:W-:Y:S01]  /*d150*/  FMUL.FTZ R102, R3.reuse, R102 ;  /* 0x0000006603667220 */ /* 0x040fe20000410000 */
[----:B-1----:R-:W-:Y:S01]  /*d160*/  F2FP.PACK_AB R18, R140, R15 ;  /* 0x0000000f8c12723e */ /* 0x002fe200000000ff */
[C---:B------:R-:W-:Y:S01]  /*d170*/  FMUL.FTZ R103, R3.reuse, R103 ;  /* 0x0000006703677220 */ /* 0x040fe20000410000 */
[----:B------:R-:W-:Y:S01]  /*d180*/  LDSM.16.MT88.4 R124, [R184+UR4+0x900] ;  /* 0x00090004b87c783b */ /* 0x000fe20008004200 */
[C---:B------:R-:W-:Y:S02]  /*d190*/  FMUL.FTZ R106, R3.reuse, R106 ;  /* 0x0000006a036a7220 */ /* 0x040fe40000410000 */
[C---:B------:R-:W-:Y:S01]  /*d1a0*/  FMUL.FTZ R107, R3.reuse, R107 ;  /* 0x0000006b036b7220 */ /* 0x040fe20000410000 */
[----:B------:R-:W1:Y:S01]  /*d1b0*/  MUFU.EX2 R144, R144 ;  /* 0x0000009000907308 */ /* 0x000e620000000800 */
[C---:B------:R-:W-:Y:S02]  /*d1c0*/  FMUL.FTZ R110, R3.reuse, R110 ;  /* 0x0000006e036e7220 */ /* 0x040fe40000410000 */
[----:B------:R-:W-:Y:S01]  /*d1d0*/  FMUL.FTZ R111, R3, R111 ;  /* 0x0000006f036f7220 */ /* 0x000fe20000410000 */
[----:B----4-:R-:W-:Y:S01]  /*d1e0*/  F2FP.PACK_AB R17, R145, R146 ;  /* 0x000000929111723e */ /* 0x010fe200000000ff */
[C---:B------:R-:W-:Y:S01]  /*d1f0*/  FMUL.FTZ R114, R3.reuse, R114 ;  /* 0x0000007203727220 */ /* 0x040fe20000410000 */
[----:B------:R-:W-:Y:S01]  /*d200*/  LDSM.16.MT88.4 R128, [R185+UR4+0x2900] ;  /* 0x00290004b980783b */ /* 0x000fe20008004200 */
[C---:B------:R-:W-:Y:S02]  /*d210*/  FMUL.FTZ R115, R3.reuse, R115 ;  /* 0x0000007303737220 */ /* 0x040fe40000410000 */
[C---:B------:R-:W-:Y:S01]  /*d220*/  FMUL.FTZ R118, R3.reuse, R118 ;  /* 0x0000007603767220 */ /* 0x040fe20000410000 */
[----:B------:R-:W-:Y:S01]  /*d230*/  MUFU.EX2 R156, R156 ;  /* 0x0000009c009c7308 */ /* 0x000fe20000000800 */
[C---:B------:R-:W-:Y:S02]  /*d240*/  FMUL.FTZ R119, R3.reuse, R119 ;  /* 0x0000007703777220 */ /* 0x040fe40000410000 */
[C---:B------:R-:W-:Y:S02]  /*d250*/  FMUL.FTZ R122, R3.reuse, R122 ;  /* 0x0000007a037a7220 */ /* 0x040fe40000410000 */
[----:B------:R-:W-:Y:S02]  /*d260*/  FMUL.FTZ R123, R3, R123 ;  /* 0x0000007b037b7220 */ /* 0x000fe40000410000 */
[--C-:B------:R-:W-:Y:S02]  /*d270*/  FFMA.FTZ R163, R135, c[0x0][0x2d0], -R148.reuse ;  /* 0x0000b40087a37a23 */ /* 0x100fe40000010894 */
[--C-:B------:R-:W-:Y:S01]  /*d280*/  FFMA.FTZ R162, R33, c[0x0][0x2d0], -R148.reuse ;  /* 0x0000b40021a27a23 */ /* 0x100fe20000010894 */
[----:B------:R-:W3:Y:S01]  /*d290*/  MUFU.EX2 R159, R159 ;  /* 0x0000009f009f7308 */ /* 0x000ee20000000800 */
[----:B------:R-:W-:Y:S01]  /*d2a0*/  LDSM.16.MT88.4 R32, [R13+0x900] ;  /* 0x000900000d20783b */ /* 0x000fe20000004200 */
[----:B------:R-:W-:Y:S01]  /*d2b0*/  FFMA.FTZ R165, R133, c[0x0][0x2d0], -R148 ;  /* 0x0000b40085a57a23 */ /* 0x000fe20000010894 */
[----:B-1----:R-:W-:Y:S01]  /*d2c0*/  F2FP.PACK_AB R19, R144, R141 ;  /* 0x0000008d9013723e */ /* 0x002fe200000000ff */
[C---:B------:R-:W-:Y:S02]  /*d2d0*/  FMUL.FTZ R36, R12.reuse, R36 ;  /* 0x000000240c247220 */ /* 0x040fe40000410000 */
[C---:B------:R-:W-:Y:S03]  /*d2e0*/  FMUL.FTZ R38, R3.reuse, R38 ;  /* 0x0000002603267220 */ /* 0x040fe60000410000 */
[----:B------:R-:W-:Y:S01]  /*d2f0*/  LDSM.16.MT88.4 R132, [R13+0x2900] ;  /* 0x002900000d84783b */ /* 0x000fe20000004200 */
[----:B------:R-:W-:Y:S01]  /*d300*/  FMUL.FTZ R37, R12, R37 ;  /* 0x000000250c257220 */ /* 0x000fe20000410000 */
[C---:B------:R-:W-:Y:S01]  /*d310*/  HMMA.16816.F32 R4, R16.reuse, R20, R4 ;  /* 0x000000141004723c */ /* 0x040fe20000001804 */
        /* <DEDUP_REMOVED lines=8> */
[C---:B--2---:R-:W-:Y:S01]  /*d3a0*/  HMMA.16816.F32 R100, R16.reuse, R24, R100 ;  /* 0x000000181064723c */ /* 0x044fe20000001864 */
[----:B------:R-:W2:Y:S03]  /*d3b0*/  LDSM.16.MT88.4 R20, [R14+0x100] ;  /* 0x000100000e14783b */ /* 0x000ea60000004200 */
[C---:B------:R-:W-:Y:S01]  /*d3c0*/  FMUL.FTZ R41, R12.reuse, R41 ;  /* 0x000000290c297220 */ /* 0x040fe20000410000 */
[----:B------:R-:W-:Y:S01]  /*d3d0*/  MUFU.EX2 R160, R160 ;  /* 0x000000a000a07308 */ /* 0x000fe20000000800 */
[C---:B------:R-:W-:Y:S02]  /*d3e0*/  FMUL.FTZ R43, R3.reuse, R43 ;  /* 0x0000002b032b7220 */ /* 0x040fe40000410000 */
[C---:B------:R-:W-:Y:S01]  /*d3f0*/  HMMA.16816.F32 R104, R16.reuse, R26, R104 ;  /* 0x0000001a1068723c */ /* 0x040fe20000001868 */
[----:B------:R-:W4:Y:S03]  /*d400*/  LDSM.16.MT88.4 R24, [R185+UR4+0x2100] ;  /* 0x00210004b918783b */ /* 0x000f260008004200 */
[C---:B------:R-:W-:Y:S02]  /*d410*/  FMUL.FTZ R44, R12.reuse, R44 ;  /* 0x0000002c0c2c7220 */ /* 0x040fe40000410000 */
[C---:B------:R-:W-:Y:S01]  /*d420*/  FMUL.FTZ R46, R3.reuse, R46 ;  /* 0x0000002e032e7220 */ /* 0x040fe20000410000 */
[----:B------:R-:W5:Y:S01]  /*d430*/  MUFU.EX2 R163, R163 ;  /* 0x000000a300a37308 */ /* 0x000f620000000800 */
        /* <DEDUP_REMOVED lines=8> */
[C---:B------:R-:W-:Y:S04]  /*d4c0*/  FMUL.FTZ R49, R12.reuse, R49 ;  /* 0x000000310c317220 */ /* 0x040fe80000410000 */
[C---:B------:R-:W-:Y:S01]  /*d4d0*/  FMUL.FTZ R51, R3.reuse, R51 ;  /* 0x0000003303337220 */ /* 0x040fe20000410000 */
[----:B------:R-:W1:Y:S01]  /*d4e0*/  MUFU.EX2 R165, R165 ;  /* 0x000000a500a57308 */ /* 0x000e620000000800 */
[C---:B------:R-:W-:Y:S02]  /*d4f0*/  FMUL.FTZ R52, R12.reuse, R52 ;  /* 0x000000340c347220 */ /* 0x040fe40000410000 */
[C---:B------:R-:W-:Y:S01]  /*d500*/  FMUL.FTZ R54, R3.reuse, R54 ;  /* 0x0000003603367220 */ /* 0x040fe20000410000 */
[C---:B--2---:R-:W-:Y:S03]  /*d510*/  HMMA.16816.F32 R116, R16.reuse, R20, R116 ;  /* 0x000000141074723c */ /* 0x044fe60000001874 */
[C---:B------:R-:W-:Y:S02]  /*d520*/  FMUL.FTZ R53, R12.reuse, R53 ;  /* 0x000000350c357220 */ /* 0x040fe40000410000 */
[C---:B------:R-:W-:Y:S01]  /*d530*/  FMUL.FTZ R55, R3.reuse, R55 ;  /* 0x0000003703377220 */ /* 0x040fe20000410000 */
[----:B------:R-:W-:Y:S01]  /*d540*/  MUFU.EX2 R170, R170 ;  /* 0x000000aa00aa7308 */ /* 0x000fe20000000800 */
[C---:B------:R-:W-:Y:S01]  /*d550*/  FMUL.FTZ R56, R12.reuse, R56 ;  /* 0x000000380c387220 */ /* 0x040fe20000410000 */
[C---:B------:R-:W-:Y:S01]  /*d560*/  HMMA.16816.F32 R120, R16.reuse, R22, R120 ;  /* 0x000000161078723c */ /* 0x040fe20000001878 */
[----:B------:R-:W2:Y:S03]  /*d570*/  LDSM.16.MT88.4 R20, [R184+UR4+0x2100] ;  /* 0x00210004b814783b */ /* 0x000ea60008004200 */
[C---:B------:R-:W-:Y:S02]  /*d580*/  FMUL.FTZ R58, R3.reuse, R58 ;  /* 0x0000003a033a7220 */ /* 0x040fe40000410000 */
[C---:B------:R-:W-:Y:S02]  /*d590*/  FMUL.FTZ R57, R12.reuse, R57 ;  /* 0x000000390c397220 */ /* 0x040fe40000410000 */
[C---:B----4-:R-:W-:Y:S01]  /*d5a0*/  HMMA.16816.F32 R36, R16.reuse, R24, R36 ;  /* 0x000000181024723c */ /* 0x050fe20000001824 */
[----:B------:R-:W4:Y:S03]  /*d5b0*/  MUFU.EX2 R175, R175 ;  /* 0x000000af00af7308 */ /* 0x000f260000000800 */
[C---:B------:R-:W-:Y:S02]  /*d5c0*/  FMUL.FTZ R59, R3.reuse, R59 ;  /* 0x0000003b033b7220 */ /* 0x040fe40000410000 */
[C---:B------:R-:W-:Y:S02]  /*d5d0*/  FMUL.FTZ R60, R12.reuse, R60 ;  /* 0x0000003c0c3c7220 */ /* 0x040fe40000410000 */
[C---:B------:R-:W-:Y:S01]  /*d5e0*/  HMMA.16816.F32 R40, R16.reuse, R26, R40 ;  /* 0x0000001a1028723c */ /* 0x040fe20000001828 */
[----:B------:R-:W3:Y:S02]  /*d5f0*/  LDSM.16.MT88.4 R24, [R14+0x2100] ;  /* 0x002100000e18783b */ /* 0x000ee40000004200 */
[----:B------:R-:W-:Y:S01]  /*d600*/  MUFU.EX2 R166, R166 ;  /* 0x000000a600a67308 */ /* 0x000fe20000000800 */
[C---:B------:R-:W-:Y:S02]  /*d610*/  FMUL.FTZ R62, R3.reuse, R62 ;  /* 0x0000003e033e7220 */ /* 0x040fe40000410000 */
[C---:B------:R-:W-:Y:S02]  /*d620*/  FMUL.FTZ R61, R12.reuse, R61 ;  /* 0x0000003d0c3d7220 */ /* 0x040fe40000410000 */
[C---:B-1----:R-:W-:Y:S04]  /*d630*/  HMMA.16816.F32 R44, R16.reuse, R28, R44 ;  /* 0x0000001c102c723c */ /* 0x042fe8000000182c */
[C---:B------:R-:W-:Y:S01]  /*d640*/  FMUL.FTZ R63, R3.reuse, R63 ;  /* 0x0000003f033f7220 */ /* 0x040fe20000410000 */
[----:B------:R-:W1:Y:S01]  /*d650*/  MUFU.EX2 R177, R177 ;  /* 0x000000b100b17308 */ /* 0x000e620000000800 */
[C---:B------:R-:W-:Y:S02]  /*d660*/  FMUL.FTZ R64, R12.reuse, R64 ;  /* 0x000000400c407220 */ /* 0x040fe40000410000 */
[C---:B------:R-:W-:Y:S01]  /*d670*/  HMMA.16816.F32 R48, R16.reuse, R30, R48 ;  /* 0x0000001e1030723c */ /* 0x040fe20000001830 */
[----:B------:R-:W1:Y:S03]  /*d680*/  LDSM.16.MT88.4 R28, [R185+UR4+0x4100] ;  /* 0x00410004b91c783b */ /* 0x000e660008004200 */
[C---:B------:R-:W-:Y:S02]  /*d690*/  FMUL.FTZ R66, R3.reuse, R66 ;  /* 0x0000004203427220 */ /* 0x040fe40000410000 */
[C---:B------:R-:W-:Y:S01]  /*d6a0*/  FMUL.FTZ R65, R12.reuse, R65 ;  /* 0x000000410c417220 */ /* 0x040fe20000410000 */
[----:B------:R-:W-:Y:S01]  /*d6b0*/  MUFU.EX2 R155, R155 ;  /* 0x0000009b009b7308 */ /* 0x000fe20000000800 */
[C---:B------:R-:W-:Y:S01]  /*d6c0*/  FMUL.FTZ R67, R3.reuse, R67 ;  /* 0x0000004303437220 */ /* 0x040fe20000410000 */
[C---:B--2---:R-:W-:Y:S03]  /*d6d0*/  HMMA.16816.F32 R52, R16.reuse, R20, R52 ;  /* 0x000000141034723c */ /* 0x044fe60000001834 */
[C---:B------:R-:W-:Y:S02]  /*d6e0*/  FMUL.FTZ R68, R12.reuse, R68 ;  /* 0x000000440c447220 */ /* 0x040fe40000410000 */
[C---:B------:R-:W-:Y:S02]  /*d6f0*/  FMUL.FTZ R70, R3.reuse, R70 ;  /* 0x0000004603467220 */ /* 0x040fe40000410000 */
[C---:B------:R-:W-:Y:S01]  /*d700*/  FMUL.FTZ R69, R12.reuse, R69 ;  /* 0x000000450c457220 */ /* 0x040fe20000410000 */
[C---:B------:R-:W-:Y:S01]  /*d710*/  HMMA.16816.F32 R56, R16.reuse, R22, R56 ;  /* 0x000000161038723c */ /* 0x040fe20000001838 */
[----:B------:R-:W2:Y:S01]  /*d720*/  LDSM.16.MT88.4 R20, [R13+0x4100] ;  /* 0x004100000d14783b */ /* 0x000ea20000004200 */
[----:B------:R-:W-:Y:S02]  /*d730*/  MUFU.EX2 R154, R154 ;  /* 0x0000009a009a7308 */ /* 0x000fe40000000800 */
        /* <DEDUP_REMOVED lines=23> */
[----:B------:R-:W2:Y:S02]  /*d8b0*/  LDSM.16.MT88.4 R20, [R185+UR4+0x900] ;  /* 0x00090004b914783b */ /* 0x000ea40008004200 */
        /* <DEDUP_REMOVED lines=18> */
[----:B------:R-:W-:Y:S02]  /*d9e0*/  FFMA.FTZ R143, R12, R217, R143 ;  /* 0x000000d90c8f7223 */ /* 0x000fe4000001008f */
[----:B------:R-:W-:Y:S03]  /*d9f0*/  FFMA.FTZ R146, R3, R218, R146 ;  /* 0x000000da03927223 */ /* 0x000fe60000010092 */
[----:B------:R-:W-:Y:S01]  /*da00*/  HMMA.16816.F32 R96, R16, R30, R96 ;  /* 0x0000001e1060723c */ /* 0x000fe20000001860 */
[----:B------:R-:W-:Y:S02]  /*da10*/  LDSM.16.MT88.4 R28, [R13+0x4900] ;  /* 0x004900000d1c783b */ /* 0x000fe40000004200 */
[--C-:B------:R-:W-:Y:S02]  /*da20*/  FFMA.FTZ R164, R173, c[0x0][0x2d0], -R148.reuse ;  /* 0x0000b400ada47a23 */ /* 0x100fe40000010894 */
[--C-:B------:R-:W-:Y:S02]  /*da30*/  FFMA.FTZ R171, R171, c[0x0][0x2d0], -R148.reuse ;  /* 0x0000b400abab7a23 */ /* 0x100fe40000010894 */
[----:B------:R-:W-:Y:S01]  /*da40*/  F2FP.PACK_AB R16, R159, R156 ;  /* 0x0000009c9f10723e */ /* 0x000fe200000000ff */
[--C-:B------:R-:W-:Y:S01]  /*da50*/  FFMA.FTZ R168, R169, c[0x0][0x2d0], -R148.reuse ;  /* 0x0000b400a9a87a23 */ /* 0x100fe20000010894 */
[----:B------:R-:W-:Y:S01]  /*da60*/  F2FP.PACK_AB R18, R161, R158 ;  /* 0x0000009ea112723e */ /* 0x000fe200000000ff */
[----:B------:R-:W-:Y:S02]  /*da70*/  MUFU.EX2 R164, R164 ;  /* 0x000000a400a47308 */ /* 0x000fe40000000800 */
[----:B-----5:R-:W-:Y:S01]  /*da80*/  F2FP.PACK_AB R17, R163, R160 ;  /* 0x000000a0a311723e */ /* 0x020fe200000000ff */
[--C-:B------:R-:W-:Y:S01]  /*da90*/  FFMA.FTZ R167, R167, c[0x0][0x2d0], -R148.reuse ;  /* 0x0000b400a7a77a23 */ /* 0x100fe20000010894 */
[----:B------:R-:W-:Y:S01]  /*daa0*/  F2FP.PACK_AB R19, R165, R162 ;  /* 0x000000a2a513723e */ /* 0x000fe200000000ff */
[--C-:B------:R-:W-:Y:S02]  /*dab0*/  FFMA.FTZ R152, R152, c[0x0][0x2d0], -R157.reuse ;  /* 0x0000b40098987a23 */ /* 0x100fe4000001089d */
[----:B------:R-:W-:Y:S02]  /*dac0*/  FFMA.FTZ R157, R150, c[0x0][0x2d0], -R157 ;  /* 0x0000b400969d7a23 */ /* 0x000fe4000001089d */
[--C-:B------:R-:W-:Y:S01]  /*dad0*/  FFMA.FTZ R150, R153, c[0x0][0x2d0], -R148.reuse ;  /* 0x0000b40099967a23 */ /* 0x100fe20000010894 */
[----:B------:R-:W1:Y:S01]  /*dae0*/  MUFU.EX2 R171, R171 ;  /* 0x000000ab00ab7308 */ /* 0x000e620000000800 */
[C---:B--2---:R-:W-:Y:S03]  /*daf0*/  HMMA.16816.F32 R4, R16.reuse, R20, R4 ;  /* 0x000000141004723c */ /* 0x044fe60000001804 */
[--C-:B------:R-:W-:Y:S02]  /*db00*/  FFMA.FTZ R151, R151, c[0x0][0x2d0], -R148.reuse ;  /* 0x0000b40097977a23 */ /* 0x100fe40000010894 */
[--C-:B------:R-:W-:Y:S02]  /*db10*/  FFMA.FTZ R149, R149, c[0x0][0x2d0], -R148.reuse ;  /* 0x0000b40095957a23 */ /* 0x100fe40000010894 */
[----:B------:R-:W-:Y:S01]  /*db20*/  FFMA.FTZ R148, R147, c[0x0][0x2d0], -R148 ;  /* 0x0000b40093947a23 */ /* 0x000fe20000010894 */
[C---:B------:R-:W-:Y:S01]  /*db30*/  HMMA.16816.F32 R8, R16.reuse, R22, R8 ;  /* 0x000000161008723c */ /* 0x040fe20000001808 */
[----:B------:R-:W2:Y:S01]  /*db40*/  LDSM.16.MT88.4 R20, [R14+0x2900] ;  /* 0x002900000e14783b */ /* 0x000ea20000004200 */
[----:B------:R-:W-:Y:S02]  /*db50*/  MUFU.EX2 R168, R168 ;  /* 0x000000a800a87308 */ /* 0x000fe40000000800 */
[----:B------:R-:W-:Y:S02]  /*db60*/  FADD.FTZ R142, R142, R143 ;  /* 0x0000008f8e8e7221 */ /* 0x000fe40000010000 */
[----:B------:R-:W-:Y:S02]  /*db70*/  FADD.FTZ R146, R145, R146 ;  /* 0x0000009291927221 */ /* 0x000fe40000010000 */
[C---:B------:R-:W-:Y:S04]  /*db80*/  HMMA.16816.F32 R100, R16.reuse, R32, R100 ;  /* 0x000000201064723c */ /* 0x040fe80000001864 */
[----:B------:R-:W5:Y:S01]  /*db90*/  MUFU.EX2 R167, R167 ;  /* 0x000000a700a77308 */ /* 0x000f620000000800 */
[----:B------:R-:W-:Y:S02]  /*dba0*/  FADD.FTZ R15, R15, R142 ;  /* 0x0000008e0f0f7221 */ /* 0x000fe40000010000 */
[----:B------:R-:W-:Y:S01]  /*dbb0*/  FADD.FTZ R141, R141, R146 ;  /* 0x000000928d8d7221 */ /* 0x000fe20000010000 */
[C---:B------:R-:W-:Y:S01]  /*dbc0*/  HMMA.16816.F32 R104, R16.reuse, R34, R104 ;  /* 0x000000221068723c */ /* 0x040fe20000001868 */
[----:B------:R-:W-:Y:S03]  /*dbd0*/  LDSM.16.MT88.4 R32, [R184+UR4+0x4900] ;  /* 0x00490004b820783b */ /* 0x000fe60008004200 */
[----:B------:R-:W-:Y:S02]  /*dbe0*/  FADD.FTZ R15, R140, R15 ;  /* 0x0000000f8c0f7221 */ /* 0x000fe40000010000 */
[----:B------:R-:W-:Y:S01]  /*dbf0*/  MUFU.EX2 R152, R152 ;  /* 0x0000009800987308 */ /* 0x000fe20000000800 */
[----:B------:R-:W-:Y:S01]  /*dc00*/  FADD.FTZ R141, R144, R141 ;  /* 0x0000008d908d7221 */ /* 0x000fe20000010000 */
[C---:B------:R-:W-:Y:S04]  /*dc10*/  HMMA.16816.F32 R108, R16.reuse, R124, R108 ;  /* 0x0000007c106c723c */ /* 0x040fe8000000186c */
[----:B------:R-:W-:Y:S02]  /*dc20*/  FADD.FTZ R156, R156, R15 ;  /* 0x0000000f9c9c7221 */ /* 0x000fe40000010000 */
[----:B------:R-:W-:Y:S02]  /*dc30*/  FADD.FTZ R160, R160, R141 ;  /* 0x0000008da0a07221 */ /* 0x000fe40000010000 */
[C---:B------:R-:W-:Y:S01]  /*dc40*/  HMMA.16816.F32 R112, R16.reuse, R126, R112 ;  /* 0x0000007e1070723c */ /* 0x040fe20000001870 */
[----:B------:R-:W-:Y:S01]  /*dc50*/  LDSM.16.MT88.4 R124, [R184+UR4+0x1100] ;  /* 0x00110004b87c783b */ /* 0x000fe20008004200 */
[----:B------:R-:W1:Y:S02]  /*dc60*/  MUFU.EX2 R157, R157 ;  /* 0x0000009d009d7308 */ /* 0x000e640000000800 */
[----:B------:R-:W-:Y:S02]  /*dc70*/  FADD.FTZ R159, R159, R156 ;  /* 0x0000009c9f9f7221 */ /* 0x000fe40000010000 */
[----:B------:R-:W-:Y:S02]  /*dc80*/  FADD.FTZ R163, R163, R160 ;  /* 0x000000a0a3a37221 */ /* 0x000fe40000010000 */
[C---:B---3--:R-:W-:Y:S04]  /*dc90*/  HMMA.16816.F32 R116, R16.reuse, R24, R116 ;  /* 0x000000181074723c */ /* 0x048fe80000001874 */
[----:B------:R-:W-:Y:S01]  /*dca0*/  MUFU.EX2 R150, R150 ;  /* 0x0000009600967308 */ /* 0x000fe20000000800 */
[----:B------:R-:W-:Y:S02]  /*dcb0*/  FADD.FTZ R158, R158, R159 ;  /* 0x0000009f9e9e7221 */ /* 0x000fe40000010000 */
[----:B------:R-:W-:Y:S01]  /*dcc0*/  FADD.FTZ R162, R162, R163 ;  /* 0x000000a3a2a27221 */ /* 0x000fe20000010000 */
[C---:B------:R-:W-:Y:S01]  /*dcd0*/  HMMA.16816.F32 R120, R16.reuse, R26, R120 ;  /* 0x0000001a1078723c */ /* 0x040fe20000001878 */
[----:B------:R-:W3:Y:S03]  /*dce0*/  LDSM.16.MT88.4 R24, [R185+UR4+0x4900] ;  /* 0x00490004b918783b */ /* 0x000ee60008004200 */
[----:B------:R-:W-:Y:S02]  /*dcf0*/  FADD.FTZ R161, R161, R158 ;  /* 0x0000009ea1a17221 */ /* 0x000fe40000010000 */
[----:B------:R-:W1:Y:S01]  /*dd00*/  MUFU.EX2 R151, R151 ;  /* 0x0000009700977308 */ /* 0x000e620000000800 */
[----:B------:R-:W-:Y:S01]  /*dd10*/  FADD.FTZ R165, R165, R162 ;  /* 0x000000a2a5a57221 */ /* 0x000fe20000010000 */
[C---:B------:R-:W-:Y:S08]  /*dd20*/  HMMA.16816.F32 R36, R16.reuse, R128, R36 ;  /* 0x000000801024723c */ /* 0x040ff00000001824 */
[C---:B------:R-:W-:Y:S01]  /*dd30*/  HMMA.16816.F32 R40, R16.reuse, R130, R40 ;  /* 0x000000821028723c */ /* 0x040fe20000001828 */
[----:B------:R-:W-:Y:S01]  /*dd40*/  LDSM.16.MT88.4 R128, [R185+UR4+0x3100] ;  /* 0x00310004b980783b */ /* 0x000fe20008004200 */
[----:B------:R-:W-:Y:S06]  /*dd50*/  MUFU.EX2 R149, R149 ;  /* 0x0000009500957308 */ /* 0x000fec0000000800 */
[C---:B------:R-:W-:Y:S04]  /*dd60*/  HMMA.16816.F32 R44, R16.reuse, R132, R44 ;  /* 0x00000084102c723c */ /* 0x040fe8000000182c */
[----:B------:R-:W1:Y:S04]  /*dd70*/  MUFU.EX2 R148, R148 ;  /* 0x0000009400947308 */ /* 0x000e680000000800 */
[C---:B------:R-:W-:Y:S01]  /*dd80*/  HMMA.16816.F32 R48, R16.reuse, R134, R48 ;  /* 0x000000861030723c */ /* 0x040fe20000001830 */
[----:B------:R-:W-:Y:S07]  /*dd90*/  LDSM.16.MT88.4 R132, [R13+0x3100] ;  /* 0x003100000d84783b */ /* 0x000fee0000004200 */
[C---:B------:R-:W-:Y:S08]  /*dda0*/  HMMA.16816.F32 R52, R16.reuse, R136, R52 ;  /* 0x000000881034723c */ /* 0x040ff00000001834 */
[C---:B------:R-:W-:Y:S01]  /*ddb0*/  HMMA.16816.F32 R56, R16.reuse, R138, R56 ;  /* 0x0000008a1038723c */ /* 0x040fe20000001838 */
[----:B------:R-:W-:Y:S07]  /*ddc0*/  LDSM.16.MT88.4 R136, [R184+UR4+0x3100] ;  /* 0x00310004b888783b */ /* 0x000fee0008004200 */
[C---:B--2---:R-:W-:Y:S08]  /*ddd0*/  HMMA.16816.F32 R60, R16.reuse, R20, R60 ;  /* 0x00000014103c723c */ /* 0x044ff0000000183c */
[C---:B------:R-:W-:Y:S01]  /*dde0*/  HMMA.16816.F32 R64, R16.reuse, R22, R64 ;  /* 0x000000161040723c */ /* 0x040fe20000001840 */
[----:B------:R-:W2:Y:S07]  /*ddf0*/  LDSM.16.MT88.4 R20, [R14+0x4900] ;  /* 0x004900000e14783b */ /* 0x000eae0000004200 */
[C---:B---3--:R-:W-:Y:S08]  /*de00*/  HMMA.16816.F32 R68, R16.reuse, R24, R68 ;  /* 0x000000181044723c */ /* 0x048ff00000001844 */
[C---:B------:R-:W-:Y:S01]  /*de10*/  HMMA.16816.F32 R72, R16.reuse, R26, R72 ;  /* 0x0000001a1048723c */ /* 0x040fe20000001848 */
[----:B------:R-:W3:Y:S07]  /*de20*/  LDSM.16.MT88.4 R24, [R185+UR4+0x1100] ;  /* 0x00110004b918783b */ /* 0x000eee0008004200 */
[C---:B------:R-:W-:Y:S08]  /*de30*/  HMMA.16816.F32 R76, R16.reuse, R28, R76 ;  /* 0x0000001c104c723c */ /* 0x040ff0000000184c */
[C---:B------:R-:W-:Y:S01]  /*de40*/  HMMA.16816.F32 R80, R16.reuse, R30, R80 ;  /* 0x0000001e1050723c */ /* 0x040fe20000001850 */
[----:B------:R-:W1:Y:S07]  /*de50*/  LDSM.16.MT88.4 R28, [R13+0x1100] ;  /* 0x001100000d1c783b */ /* 0x000e6e0000004200 */
[C---:B------:R-:W-:Y:S08]  /*de60*/  HMMA.16816.F32 R84, R16.reuse, R32, R84 ;  /* 0x000000201054723c */ /* 0x040ff00000001854 */
[C---:B------:R-:W-:Y:S01]  /*de70*/  HMMA.16816.F32 R88, R16.reuse, R34, R88 ;  /* 0x000000221058723c */ /* 0x040fe20000001858 */
[----:B------:R-:W3:Y:S07]  /*de80*/  LDSM.16.MT88.4 R32, [R14+0x1100] ;  /* 0x001100000e20783b */ /* 0x000eee0000004200 */
[C---:B--2---:R-:W-:Y:S08]  /*de90*/  HMMA.16816.F32 R92, R16.reuse, R20, R92 ;  /* 0x00000014105c723c */ /* 0x044ff0000000185c */
[----:B------:R-:W-:Y:S01]  /*dea0*/  HMMA.16816.F32 R96, R16, R22, R96 ;  /* 0x000000161060723c */ /* 0x000fe20000001860 */
[----:B------:R-:W2:Y:S06]  /*deb0*/  LDSM.16.MT88.4 R20, [R14+0x3100] ;  /* 0x003100000e14783b */ /* 0x000eac0000004200 */
[----:B----4-:R-:W-:Y:S01]  /*dec0*/  F2FP.PACK_AB R16, R175, R170 ;  /* 0x000000aaaf10723e */ /* 0x010fe200000000ff */
[----:B------:R-:W-:Y:S01]  /*ded0*/  FADD.FTZ R170, R170, R161 ;  /* 0x000000a1aaaa7221 */ /* 0x000fe20000010000 */
[----:B------:R-:W-:Y:S03]  /*dee0*/  F2FP.PACK_AB R18, R177, R166 ;  /* 0x000000a6b112723e */ /* 0x000fe600000000ff */
[----:B-1----:R-:W-:Y:S01]  /*def0*/  F2FP.PACK_AB R17, R171, R164 ;  /* 0x000000a4ab11723e */ /* 0x002fe200000000ff */
[----:B------:R-:W-:Y:S01]  /*df00*/  FADD.FTZ R164, R164, R165 ;  /* 0x000000a5a4a47221 */ /* 0x000fe20000010000 */
[----:B-----5:R-:W-:Y:S01]  /*df10*/  F2FP.PACK_AB R19, R167, R168 ;  /* 0x000000a8a713723e */ /* 0x020fe200000000ff */
        /* <DEDUP_REMOVED lines=14> */
[----:B------:R-:W-:Y:S07]  /*e000*/  LDSM.16.MT88.4 R124, [R185+UR4+0x1900] ;  /* 0x00190004b97c783b */ /* 0x000fee0008004200 */
[C---:B------:R-:W-:Y:S08]  /*e010*/  HMMA.16816.F32 R116, R16.reuse, R32, R116 ;  /* 0x000000201074723c */ /* 0x040ff00000001874 */
[C---:B------:R-:W-:Y:S01]  /*e020*/  HMMA.16816.F32 R120, R16.reuse, R34, R120 ;  /* 0x000000221078723c */ /* 0x040fe20000001878 */
[----:B------:R-:W4:Y:S07]  /*e030*/  LDSM.16.MT88.4 R32, [R184+UR4+0x5100] ;  /* 0x00510004b820783b */ /* 0x000f2e0008004200 */
[C---:B------:R-:W-:Y:S08]  /*e040*/  HMMA.16816.F32 R36, R16.reuse, R128, R36 ;  /* 0x000000801024723c */ /* 0x040ff00000001824 */
[C---:B------:R-:W-:Y:S08]  /*e050*/  HMMA.16816.F32 R40, R16.reuse, R130, R40 ;  /* 0x000000821028723c */ /* 0x040ff00000001828 */
[C---:B------:R-:W-:Y:S08]  /*e060*/  HMMA.16816.F32 R44, R16.reuse, R132, R44 ;  /* 0x00000084102c723c */ /* 0x040ff0000000182c */
[C---:B------:R-:W-:Y:S01]  /*e070*/  HMMA.16816.F32 R48, R16.reuse, R134, R48 ;  /* 0x000000861030723c */ /* 0x040fe20000001830 */
[----:B------:R-:W-:Y:S07]  /*e080*/  LDSM.16.MT88.4 R132, [R185+UR4+0x3900] ;  /* 0x00390004b984783b */ /* 0x000fee0008004200 */
[C---:B------:R-:W-:Y:S08]  /*e090*/  HMMA.16816.F32 R52, R16.reuse, R136, R52 ;  /* 0x000000881034723c */ /* 0x040ff00000001834 */
[C---:B------:R-:W-:Y:S01]  /*e0a0*/  HMMA.16816.F32 R56, R16.reuse, R138, R56 ;  /* 0x0000008a1038723c */ /* 0x040fe20000001838 */
[----:B------:R-:W-:Y:S07]  /*e0b0*/  LDSM.16.MT88.4 R136, [R13+0x3900] ;  /* 0x003900000d88783b */ /* 0x000fee0000004200 */
        /* <DEDUP_REMOVED lines=12> */
[C---:B--2---:R-:W-:Y:S07]  /*e180*/  HMMA.16816.F32 R92, R16.reuse, R20, R92 ;  /* 0x00000014105c723c */ /* 0x044fee000000185c */
[----:B------:R-:W-:Y:S01]  /*e190*/  IADD3 R21, R219, -0x2, RZ ;  /* 0xfffffffedb157810 */ /* 0x000fe20007ffe0ff */
[----:B------:R-:W-:Y:S03]  /*e1a0*/  HMMA.16816.F32 R96, R16, R22, R96 ;  /* 0x000000161060723c */ /* 0x000fe60000001860 */
[----:B------:R-:W-:Y:S04]  /*e1b0*/  ISETP.GE.AND P0, PT, R21, R194, PT ;  /* 0x000000c21500720c */ /* 0x000fe80003f06270 */
[----:B------:R-:W-:Y:S01]  /*e1c0*/  F2FP.PACK_AB R16, R154, R155 ;  /* 0x0000009b9a10723e */ /* 0x000fe200000000ff */
[----:B------:R-:W-:Y:S01]  /*e1d0*/  FADD.FTZ R155, R155, R166 ;  /* 0x000000a69b9b7221 */ /* 0x000fe20000010000 */
[----:B------:R-:W-:Y:S03]  /*e1e0*/  F2FP.PACK_AB R18, R157, R152 ;  /* 0x000000989d12723e */ /* 0x000fe600000000ff */
[C---:B------:R-:W-:Y:S01]  /*e1f0*/  F2FP.PACK_AB R17, R151.reuse, R150 ;  /* 0x000000969711723e */ /* 0x040fe200000000ff */
[----:B------:R-:W-:Y:S01]  /*e200*/  FADD.FTZ R150, R150, R167 ;  /* 0x000000a796967221 */ /* 0x000fe20000010000 */
[----:B------:R-:W-:Y:S01]  /*e210*/  F2FP.PACK_AB R19, R148, R149 ;  /* 0x000000959413723e */ /* 0x000fe200000000ff */
[----:B------:R-:W-:Y:S02]  /*e220*/  FADD.FTZ R155, R154, R155 ;  /* 0x0000009b9a9b7221 */ /* 0x000fe40000010000 */
[----:B------:R-:W-:Y:S02]  /*e230*/  FADD.FTZ R150, R151, R150 ;  /* 0x0000009697967221 */ /* 0x000fe40000010000 */
[----:B------:R-:W-:Y:S02]  /*e240*/  FADD.FTZ R152, R152, R155 ;  /* 0x0000009b98987221 */ /* 0x000fe40000010000 */
[C---:B------:R-:W-:Y:S01]  /*e250*/  HMMA.16816.F32 R128, R16.reuse, R124, R4 ;  /* 0x0000007c1080723c */ /* 0x040fe20000001804 */
[----:B------:R-:W2:Y:S02]  /*e260*/  LDSM.16.MT88.4 R4, [R184+UR4+0x3900] ;  /* 0x00390004b804783b */ /* 0x000ea40008004200 */
[----:B------:R-:W-:Y:S02]  /*e270*/  FADD.FTZ R149, R149, R150 ;  /* 0x0000009695957221 */ /* 0x000fe40000010000 */
[----:B------:R-:W-:Y:S02]  /*e280*/  FADD.FTZ R217, R157, R152 ;  /* 0x000000989dd97221 */ /* 0x000fe40000010000 */
[----:B------:R-:W-:Y:S01]  /*e290*/  FADD.FTZ R218, R148, R149 ;  /* 0x0000009594da7221 */ /* 0x000fe20000010000 */
[C---:B------:R-:W-:Y:S01]  /*e2a0*/  HMMA.16816.F32 R124, R16.reuse, R126, R8 ;  /* 0x0000007e107c723c */ /* 0x040fe20000001808 */
[----:B------:R-:W5:Y:S07]  /*e2b0*/  LDSM.16.MT88.4 R8, [R14+0x3900] ;  /* 0x003900000e08783b */ /* 0x000f6e0000004200 */
[C---:B-1----:R-:W-:Y:S07]  /*e2c0*/  HMMA.16816.F32 R100, R16.reuse, R24, R100 ;  /* 0x000000181064723c */ /* 0x042fee0000001864 */
[----:B------:R-:W-:Y:S01]  /*e2d0*/  @P0 SHF.R.S32.HI R24, RZ, 0x1f, R21 ;  /* 0x0000001fff180819 */ /* 0x000fe20000011415 */
[C---:B------:R-:W-:Y:S04]  /*e2e0*/  HMMA.16816.F32 R104, R16.reuse, R26, R104 ;  /* 0x0000001a1068723c */ /* 0x040fe80000001868 */
[----:B------:R-:W-:Y:S03]  /*e2f0*/  @P0 IMAD R24, R24, c[0x0][0x1e0], RZ ;  /* 0x0000780018180a24 */ /* 0x000fe600078e02ff */
[C---:B------:R-:W-:Y:S01]  /*e300*/  @P0 IMAD.WIDE.U32 R26, R21.reuse, c[0x0][0x1e0], RZ ;  /* 0x00007800151a0a25 */ /* 0x040fe200078e00ff */
[C---:B---3--:R-:W-:Y:S04]  /*e310*/  HMMA.16816.F32 R108, R16.reuse, R28, R108 ;  /* 0x0000001c106c723c */ /* 0x048fe8000000186c */
[----:B------:R-:W-:Y:S02]  /*e320*/  @P0 IMAD R24, R21, c[0x0][0x1e4], R24 ;  /* 0x0000790015180a24 */ /* 0x000fe400078e0218 */
[----:B------:R-:W1:Y:S02]  /*e330*/  LDSM.16.MT88.4 R20, [R185+UR4+0x5900] ;  /* 0x00590004b914783b */ /* 0x000e640008004200 */
[C---:B------:R-:W-:Y:S08]  /*e340*/  HMMA.16816.F32 R112, R16.reuse, R30, R112 ;  /* 0x0000001e1070723c */ /* 0x040ff00000001870 */
[C---:B----4-:R-:W-:Y:S07]  /*e350*/  HMMA.16816.F32 R116, R16.reuse, R32, R116 ;  /* 0x000000201074723c */ /* 0x050fee0000001874 */
[----:B------:R-:W-:Y:S01]  /*e360*/  @P0 IADD3 R33, R27, R24, RZ ;  /* 0x000000181b210210 */ /* 0x000fe20007ffe0ff */
[C---:B------:R-:W-:Y:S04]  /*e370*/  HMMA.16816.F32 R120, R16.reuse, R34, R120 ;  /* 0x000000221078723c */ /* 0x040fe80000001878 */
[C---:B------:R-:W-:Y:S02]  /*e380*/  @P0 SHF.L.U32 R32, R26.reuse, 0x6, RZ ;  /* 0x000000061a200819 */ /* 0x040fe400000006ff */
[----:B------:R-:W-:Y:S02]  /*e390*/  @P0 SHF.L.U64.HI R33, R26, 0x6, R33 ;  /* 0x000000061a210819 */ /* 0x000fe40000010221 */
[C---:B------:R-:W-:Y:S04]  /*e3a0*/  HMMA.16816.F32 R36, R16.reuse, R132, R36 ;  /* 0x000000841024723c */ /* 0x040fe80000001824 */
[----:B------:R-:W-:Y:S03]  /*e3b0*/  @P0 IADD3 R24, P1, R32, R208, RZ ;  /* 0x000000d020180210 */ /* 0x000fe60007f3e0ff */
[----:B------:R-:W-:Y:S01]  /*e3c0*/  MOV R132, R2 ;  /* 0x0000000200847202 */ /* 0x000fe20000000f00 */
[C---:B------:R-:W-:Y:S08]  /*e3d0*/  HMMA.16816.F32 R40, R16.reuse, R134, R40 ;  /* 0x000000861028723c */ /* 0x040ff00000001828 */
[C---:B------:R-:W-:Y:S08]  /*e3e0*/  HMMA.16816.F32 R44, R16.reuse, R136, R44 ;  /* 0x00000088102c723c */ /* 0x040ff0000000182c */
[C---:B------:R-:W-:Y:S08]  /*e3f0*/  HMMA.16816.F32 R48, R16.reuse, R138, R48 ;  /* 0x0000008a1030723c */ /* 0x040ff00000001830 */
[C---:B--2---:R-:W-:Y:S07]  /*e400*/  HMMA.16816.F32 R52, R16.reuse, R4, R52 ;  /* 0x000000041034723c */ /* 0x044fee0000001834 */
[C---:B------:R-:W-:Y:S01]  /*e410*/  @P0 IADD3.X R5, R33.reuse, R213, RZ, P1, !PT ;  /* 0x000000d521050210 */ /* 0x040fe20000ffe4ff */
[C---:B------:R-:W-:Y:S04]  /*e420*/  HMMA.16816.F32 R56, R16.reuse, R6, R56 ;  /* 0x000000061038723c */ /* 0x040fe80000001838 */
[C---:B------:R-:W-:Y:S04]  /*e430*/  @P0 LEA R28, P1, R24.reuse, c[0x0][0x1c8], 0x1 ;  /* 0x00007200181c0a11 */ /* 0x040fe800078208ff */
[C---:B-----5:R-:W-:Y:S04]  /*e440*/  HMMA.16816.F32 R60, R16.reuse, R8, R60 ;  /* 0x00000008103c723c */ /* 0x060fe8000000183c */
        /* <DEDUP_REMOVED lines=16> */
[C---:B------:R-:W-:Y:S01]  /*e550*/  @P0 IADD3 R9, P1, R32.reuse, R208, RZ ;  /* 0x000000d020090210 */ /* 0x040fe20007f3e0ff */
[C---:B--2---:R-:W-:Y:S03]  /*e560*/  HMMA.16816.F32 R76, R16.reuse, R24, R76 ;  /* 0x00000018104c723c */ /* 0x044fe6000000184c */
[----:B------:R-:W-:Y:S02]  /*e570*/  @P0 IADD3.X R8, R33, R213, RZ, P1, !PT ;  /* 0x000000d521080210 */ /* 0x000fe40000ffe4ff */
[C---:B------:R-:W-:Y:S03]  /*e580*/  @P0 LEA R20, P1, R9.reuse, c[0x0][0x1c8], 0x1 ;  /* 0x0000720009140a11 */ /* 0x040fe600078208ff */
[C---:B------:R-:W-:Y:S04]  /*e590*/  HMMA.16816.F32 R80, R16.reuse, R26, R80 ;  /* 0x0000001a1050723c */ /* 0x040fe80000001850 */
[----:B------:R-:W-:Y:S02]  /*e5a0*/  @P0 LEA.HI.X R21, R9, c[0x0][0x1cc], R8, 0x1, P1 ;  /* 0x0000730009150a11 */ /* 0x000fe400008f0c08 */
[----:B------:R2:W3:Y:S01]  /*e5b0*/  LDSM.16.MT88.4 R8, [R14+0x5900] ;  /* 0x005900000e08783b */ /* 0x0004e20000004200 */
[----:B------:R-:W-:Y:S05]  /*e5c0*/  @P0 IADD3 R3, P1, R32, R225, RZ ;  /* 0x000000e120030210 */ /* 0x000fea0007f3e0ff */
[----:B------:R-:W-:Y:S02]  /*e5d0*/  @P0 IADD3.X R22, R33, R224, RZ, P1, !PT ;  /* 0x000000e021160210 */ /* 0x000fe40000ffe4ff */
[C---:B------:R-:W-:Y:S04]  /*e5e0*/  @P0 LEA R12, P1, R3.reuse, c[0x0][0x1c8], 0x1 ;  /* 0x00007200030c0a11 */ /* 0x040fe800078208ff */
[----:B------:R-:W-:Y:S01]  /*e5f0*/  @P0 LEA.HI.X R13, R3, c[0x0][0x1cc], R22, 0x1, P1 ;  /* 0x00007300030d0a11 */ /* 0x000fe200008f0c16 */
[----:B------:R-:W-:Y:S01]  /*e600*/  @P0 IMAD R22, R216, 0x3000, R202 ;  /* 0x00003000d8160824 */ /* 0x000fe200078e02ca */
[----:B------:R-:W-:Y:S04]  /*e610*/  @P0 IADD3 R32, P1, R32, R223, RZ ;  /* 0x000000df20200210 */ /* 0x000fe80007f3e0ff */
[----:B------:R-:W-:Y:S01]  /*e620*/  @P0 SHF.L.U32 R3, R22, 0x1, RZ ;  /* 0x0000000116030819 */ /* 0x000fe200000006ff */
[C---:B-1----:R-:W-:Y:S03]  /*e630*/  HMMA.16816.F32 R84, R16.reuse, R4, R84 ;  /* 0x000000041054723c */ /* 0x042fe60000001854 */
[----:B------:R-:W-:Y:S01]  /*e640*/  @P0 IADD3.X R33, R33, R222, RZ, P1, !PT ;  /* 0x000000de21210210 */ /* 0x000fe20000ffe4ff */
[----:B------:R-:W-:Y:S01]  /*e650*/  @!PT LDS RZ, [RZ] ;  /* 0x00000000fffff984 */ /* 0x000fe20000000800 */
[----:B------:R-:W-:Y:S01]  /*e660*/  @!PT LDS RZ, [RZ] ;  /* 0x00000000fffff984 */ /* 0x000fe20000000800 */
[----:B------:R-:W-:Y:S01]  /*e670*/  @!PT LDS RZ, [RZ] ;  /* 0x00000000fffff984 */ /* 0x000fe20000000800 */
[----:B------:R1:W-:Y:S01]  /*e680*/  @P0 LDGSTS.E.BYPASS.LTC128B.128 [R3+0xc100], [R28.64], !P5 ;  /* 0x0c1000001c030fae */ /* 0x0003e2000e901d48 */
[C---:B--2---:R-:W-:Y:S03]  /*e690*/  @P0 LEA R14, P1, R32.reuse, c[0x0][0x1c8], 0x1 ;  /* 0x00007200200e0a11 */ /* 0x044fe600078208ff */
[C---:B------:R-:W-:Y:S04]  /*e6a0*/  HMMA.16816.F32 R88, R16.reuse, R6, R88 ;  /* 0x000000061058723c */ /* 0x040fe80000001858 */
[----:B------:R1:W-:Y:S01]  /*e6b0*/  @P0 LDGSTS.E.BYPASS.LTC128B.128 [R3+0xe100], [R30.64], !P4 ;  /* 0x0e1000001e030fae */ /* 0x0003e2000e101d48 */
[----:B------:R-:W-:Y:S07]  /*e6c0*/  @P0 LEA.HI.X R15, R32, c[0x0][0x1cc], R33, 0x1, P1 ;  /* 0x00007300200f0a11 */ /* 0x000fee00008f0c21 */
[----:B------:R1:W-:Y:S01]  /*e6d0*/  @P0 LDGSTS.E.BYPASS.LTC128B.128 [R3+0x10100], [R34.64], !P6 ;  /* 0x1010000022030fae */ /* 0x0003e2000f101d48 */
[C---:B---3--:R-:W-:Y:S07]  /*e6e0*/  HMMA.16816.F32 R92, R16.reuse, R8, R92 ;  /* 0x00000008105c723c */ /* 0x048fee000000185c */
[----:B------:R1:W-:Y:S01]  /*e6f0*/  @P0 LDGSTS.E.BYPASS.LTC128B.128 [R3+0xd100], [R20.64], !P5 ;  /* 0x0d10000014030fae */ /* 0x0003e2000e901d48 */
[----:B------:R-:W-:Y:S07]  /*e700*/  HMMA.16816.F32 R96, R16, R10, R96 ;  /* 0x0000000a1060723c */ /* 0x000fee0000001860 */
[----:B------:R1:W-:Y:S08]  /*e710*/  @P0 LDGSTS.E.BYPASS.LTC128B.128 [R3+0xf100], [R12.64], !P4 ;  /* 0x0f1000000c030fae */ /* 0x0003f0000e101d48 */
[----:B------:R1:W-:Y:S01]  /*e720*/  @P0 LDGSTS.E.BYPASS.LTC128B.128 [R3+0x11100], [R14.64], !P6 ;  /* 0x111000000e030fae */ /* 0x0003e2000f101d48 */
[----:B------:R-:W-:Y:S02]  /*e730*/  ISETP.GE.AND P0, PT, R194, R219, PT ;  /* 0x000000dbc200720c */ /* 0x000fe40003f06270 */
[----:B------:R-:W-:Y:S05]  /*e740*/  IADD3 R219, R219, -0x1, RZ ;  /* 0xffffffffdbdb7810 */ /* 0x000fea0007ffe0ff */
[----:B------:R-:W0:Y:S01]  /*e750*/  LDGDEPBAR ;  /* 0x00000000000079af */ /* 0x000e220000000000 */
[----:B-1----:R-:W-:Y:S05]  /*e760*/  MOV R3, R0 ;  /* 0x0000000000037202 */ /* 0x002fea0000000f00 */
[----:B------:R-:W-:-:S05]  /*e770*/  @!P0 BRA `(.L_x_905) ;  /* 0xffffcb5000008947 */ /* 0x000fca000383ffff */
.L_x_896:
[----:B------:R-:W1:Y:S01]  /*e780*/  SHFL.BFLY PT, R4, R217, 0x2, 0x1f ;  /* 0x0c401f00d9047f89 */ /* 0x000e6200000e0000 */
[----:B------:R-:W-:-:S02]  /*e790*/  MOV R9, 0xff800000 ;  /* 0xff80000000097802 */ /* 0x000fc40000000f00 */
[----:B------:R-:W-:Y:S01]  /*e7a0*/  PLOP3.LUT P2, PT, PT, PT, PT, 0x8, 0x0 ;  /* 0x000000000000781c */ /* 0x000fe20003f4e170 */
[----:B------:R-:W2:Y:S01]  /*e7b0*/  SHFL.BFLY PT, R3, R218, 0x2, 0x1f ;  /* 0x0c401f00da037f89 */ /* 0x000ea200000e0000 */
[----:B-1----:R-:W-:Y:S02]  /*e7c0*/  FADD.FTZ R7, R4, R217 ;  /* 0x000000d904077221 */ /* 0x002fe40000010000 */
[----:B------:R-:W-:Y:S01]  /*e7d0*/  CS2R R4, SRZ ;  /* 0x0000000000047805 */ /* 0x000fe2000001ff00 */
[----:B--2---:R-:W-:Y:S02]  /*e7e0*/  FADD.FTZ R8, R3, R218 ;  /* 0x000000da03087221 */ /* 0x004fe40000010000 */
[----:B------:R-:W1:Y:S04]  /*e7f0*/  SHFL.BFLY PT, R6, R7, 0x1, 0x1f ;  /* 0x0c201f0007067f89 */ /* 0x000e6800000e0000 */
[----:B------:R-:W2:Y:S01]  /*e800*/  SHFL.BFLY PT, R3, R8, 0x1, 0x1f ;  /* 0x0c201f0008037f89 */ /* 0x000ea200000e0000 */
[----:B-1----:R-:W-:-:S02]  /*e810*/  FADD.FTZ R6, R7, R6 ;  /* 0x0000000607067221 */ /* 0x002fc40000010000 */
[----:B--2---:R-:W-:-:S03]  /*e820*/  FADD.FTZ R3, R3, R8 ;  /* 0x0000000803037221 */ /* 0x004fc60000010000 */
[----:B------:R-:W-:Y:S02]  /*e830*/  FSETP.NE.FTZ.AND P1, PT, R6, RZ, PT ;  /* 0x000000ff0600720b */ /* 0x000fe40003f35000 */
[----:B------:R-:W-:-:S11]  /*e840*/  FSETP.NE.FTZ.AND P0, PT, R3, RZ, PT ;  /* 0x000000ff0300720b */ /* 0x000fd60003f15000 */
[----:B------:R-:W1:Y:S01]  /*e850*/  @P1 MUFU.RCP R5, R6 ;  /* 0x0000000600051308 */ /* 0x000e620000001000 */
[----:B------:R-:W-:Y:S02]  /*e860*/  @P1 MOV R12, 0x3f317218 ;  /* 0x3f317218000c1802 */ /* 0x000fe40000000f00 */
[----:B------:R-:W-:-:S05]  /*e870*/  @P0 MOV R13, 0x3f317218 ;  /* 0x3f317218000d0802 */ /* 0x000fca0000000f00 */
[----:B------:R-:W2:Y:S01]  /*e880*/  @P1 MUFU.LG2 R6, R6 ;  /* 0x0000000600061308 */ /* 0x000ea20000000c00 */
[----:B------:R-:W-:-:S07]  /*e890*/  @P0 FMUL.FTZ R13, R13, c[0x0][0x2d0] ;  /* 0x0000b4000d0d0a20 */ /* 0x000fce0000410000 */
[----:B------:R-:W3:Y:S01]  /*e8a0*/  @P0 MUFU.LG2 R10, R3 ;  /* 0x00000003000a0308 */ /* 0x000ee20000000c00 */
[C---:B-1----:R-:W-:Y:S02]  /*e8b0*/  FMUL.FTZ R128, R5.reuse, R128 ;  /* 0x0000008005807220 */ /* 0x042fe40000410000 */
[C---:B------:R-:W-:Y:S02]  /*e8c0*/  FMUL.FTZ R129, R5.reuse, R129 ;  /* 0x0000008105817220 */ /* 0x040fe40000410000 */
[C---:B------:R-:W-:Y:S02]  /*e8d0*/  FMUL.FTZ R124, R5.reuse, R124 ;  /* 0x0000007c057c7220 */ /* 0x040fe40000410000 */
[----:B------:R-:W-:Y:S01]  /*e8e0*/  FMUL.FTZ R125, R5, R125 ;  /* 0x0000007d057d7220 */ /* 0x000fe20000410000 */
[----:B------:R1:W4:Y:S01]  /*e8f0*/  @P0 MUFU.RCP R4, R3 ;  /* 0x0000000300040308 */ /* 0x0003220000001000 */
[----:B--2---:R-:W-:Y:S02]  /*e900*/  @P1 FMUL.FTZ R11, R6, 0.69314718246459960938 ;  /* 0x3f317218060b1820 */ /* 0x004fe40000410000 */
[----:B------:R-:W-:-:S02]  /*e910*/  @P1 FMUL.FTZ R6, R12, c[0x0][0x2d0] ;  /* 0x0000b4000c061a20 */ /* 0x000fc40000410000 */
[C---:B------:R-:W-:Y:S02]  /*e920*/  FMUL.FTZ R100, R5.reuse, R100 ;  /* 0x0000006405647220 */ /* 0x040fe40000410000 */
        /* <DEDUP_REMOVED lines=95> */
.L_x_863:
        /* <DEDUP_REMOVED lines=36> */
[----:B------:R-:W-:Y:S01]  /*f160*/  ISETP.NE.U32.AND P0, PT, R8, 0x1, PT ;  /* 0x000000010800780c */ /* 0x000fe20003f05070 */
[----:B------:R-:W-:Y:S01]  /*f170*/  IMAD.MOV.U32 R8, RZ, RZ, 0x20 ;  /* 0x00000020ff087424 */ /* 0x000fe200078e00ff */
[----:B------:R-:W-:Y:S02]  /*f180*/  LEA.HI R6, R6, R6, RZ, 0x1d ;  /* 0x0000000606067211 */ /* 0x000fe400078fe8ff */
[----:B------:R-:W-:Y:S02]  /*f190*/  R2P PR, R13, 0x6 ;  /* 0x000000060d007804 */ /* 0x000fe40000000000 */
        /* <DEDUP_REMOVED lines=27> */
[----:B------:R-:W-:Y:S01]  /*f350*/  F2FP.PACK_AB R52, R53, R52 ;  /* 0x000000343534723e */ /* 0x000fe200000000ff */
[----:B------:R-:W-:Y:S01]  /*f360*/  IMAD.MOV.U32 R6, RZ, RZ, 0x4 ;  /* 0x00000004ff067424 */ /* 0x000fe200078e00ff */
        /* <DEDUP_REMOVED lines=64> */
[----:B-1----:R-:W-:-:S03]  /*f770*/  IMAD.WIDE R12, R203, R6, c[0x0][0x500] ;  /* 0x00014000cb0c7625 */ /* 0x002fc600078e0206 */
[----:B------:R1:W-:Y:S04]  /*f780*/  STS [R23+0x8080], R92 ;  /* 0x0080805c17007388 */ /* 0x0003e80000000800 */
[----:B------:R1:W-:Y:S04]  /*f790*/  STS [R23+0x8480], R94 ;  /* 0x0084805e17007388 */ /* 0x0003e80000000800 */
[----:B------:R1:W-:Y:S04]  /*f7a0*/  STS [R25+0x8000], R96 ;  /* 0x0080006019007388 */ /* 0x0003e80000000800 */
[----:B------:R1:W-:Y:S04]  /*f7b0*/  STS [R25+0x8400], R98 ;  /* 0x0084006219007388 */ /* 0x0003e80000000800 */
[----:B------:R-:W-:Y:S01]  /*f7c0*/  BAR.SYNC.DEFER_BLOCKING 0x1, 0x100 ;  /* 0x0044000000007b1d */ /* 0x000fe20000010000 */
[----:B------:R-:W-:-:S02]  /*f7d0*/  IMAD.MOV.U32 R5, RZ, RZ, c[0x0][0x388] ;  /* 0x0000e200ff057624 */ /* 0x000fc400078e00ff */
[----:B--2---:R-:W-:-:S03]  /*f7e0*/  @P1 IMAD.WIDE R16, R203, R6, c[0x0][0x508] ;  /* 0x00014200cb101625 */ /* 0x004fc600078e0206 */
[----:B------:R-:W2:Y:S04]  /*f7f0*/  @P0 LDG.E R7, [R12.64] ;  /* 0x000000080c070981 */ /* 0x000ea8000c1e1900 */
[----:B------:R1:W5:Y:S01]  /*f800*/  @P1 LDG.E R5, [R16.64] ;  /* 0x0000000810051981 */ /* 0x000362000c1e1900 */
[----:B---3--:R-:W-:Y:S02]  /*f810*/  CS2R R20, SRZ ;  /* 0x0000000000147805 */ /* 0x008fe4000001ff00 */
[--C-:B--2---:R-:W-:Y:S01]  /*f820*/  @P0 SHF.R.S32.HI R21, RZ, 0x1f, R7.reuse ;  /* 0x0000001fff150819 */ /* 0x104fe20000011407 */
[----:B------:R-:W-:Y:S01]  /*f830*/  @P0 IMAD.MOV.U32 R20, RZ, RZ, R7 ;  /* 0x000000ffff140224 */ /* 0x000fe200078e0007 */
[----:B------:R-:W-:Y:S05]  /*f840*/  @P1 BRA `(.L_x_907) ;  /* 0x0000004000001947 */ /* 0x000fea0003800000 */
[----:B-1----:R-:W-:Y:S05]  /*f850*/  @!P0 BRA `(.L_x_907) ;  /* 0x0000003000008947 */ /* 0x002fea0003800000 */
[----:B-----5:R-:W2:Y:S04]  /*f860*/  LDG.E R5, [R12.64] ;  /* 0x000000080c057981 */ /* 0x020ea8000c1e1900 */
[----:B------:R-:W2:Y:S02]  /*f870*/  LDG.E R6, [R12.64+0x4] ;  /* 0x000004080c067981 */ /* 0x000ea4000c1e1900 */
[----:B--2---:R-:W-:-:S02]  /*f880*/  IADD3 R5, -R5, R6, RZ ;  /* 0x0000000605057210 */ /* 0x004fc40007ffe1ff */
.L_x_907:
        /* <DEDUP_REMOVED lines=15> */
[----:B------:R-:W-:Y:S02]  /*f980*/  IADD3 R2, R2, -R7, RZ ;  /* 0x8000000702027210 */ /* 0x000fe40007ffe0ff */
[----:B------:R-:W-:Y:S02]  /*f990*/  LOP3.LUT R6, R6, 0x1ffffffe, RZ, 0xc0, !PT ;  /* 0x1ffffffe06067812 */ /* 0x000fe400078ec0ff */
[-C--:B------:R-:W-:Y:S02]  /*f9a0*/  LEA.HI R8, R11, R0.reuse, RZ, 0x3 ;  /* 0x000000000b087211 */ /* 0x080fe400078f18ff */
[----:B------:R-:W-:Y:S01]  /*f9b0*/  SHF.R.S32.HI R17, RZ, 0x2, R17 ;  /* 0x00000002ff117819 */ /* 0x000fe20000011411 */
[----:B------:R-:W-:Y:S01]  /*f9c0*/  IMAD.IADD R13, R15, 0x1, -R6 ;  /* 0x000000010f0d7824 */ /* 0x000fe200078e0a06 */
[----:B------:R-:W-:Y:S01]  /*f9d0*/  LOP3.LUT R7, R8, 0xfffffff8, RZ, 0xc0, !PT ;  /* 0xfffffff808077812 */ /* 0x000fe200078ec0ff */
[----:B------:R-:W-:Y:S01]  /*f9e0*/  IMAD R15, R21, c[0x0][0x3a0], RZ ;  /* 0x0000e800150f7a24 */ /* 0x000fe200078e02ff */
[-C--:B------:R-:W-:Y:S01]  /*f9f0*/  LEA.HI R11, R11, R0.reuse, RZ, 0x6 ;  /* 0x000000000b0b7211 */ /* 0x080fe200078f30ff */
[----:B------:R-:W-:Y:S01]  /*fa00*/  IMAD R2, R2, 0x10, R17 ;  /* 0x0000001002027824 */ /* 0x000fe200078e0211 */
[----:B------:R-:W-:Y:S01]  /*fa10*/  IADD3 R7, -R7, R0, RZ ;  /* 0x0000000007077210 */ /* 0x000fe20007ffe1ff */
[----:B------:R-:W-:Y:S01]  /*fa20*/  IMAD R15, R20, c[0x0][0x3a4], R15 ;  /* 0x0000e900140f7a24 */ /* 0x000fe200078e020f */
[----:B--2---:R-:W-:Y:S01]  /*fa30*/  SHF.R.S32.HI R17, RZ, 0x1f, R14 ;  /* 0x0000001fff117819 */ /* 0x004fe2000001140e */
[----:B------:R-:W-:Y:S01]  /*fa40*/  IMAD R0, R13, 0x8, R2 ;  /* 0x000000080d007824 */ /* 0x000fe200078e0202 */
[----:B------:R-:W-:Y:S01]  /*fa50*/  MOV R22, R20 ;  /* 0x0000001400167202 */ /* 0x000fe20000000f00 */
[----:B------:R-:W-:Y:S01]  /*fa60*/  IMAD.IADD R19, R19, 0x1, R15 ;  /* 0x0000000113137824 */ /* 0x000fe200078e020f */
[----:B------:R-:W-:Y:S01]  /*fa70*/  LOP3.LUT P2, RZ, R4, 0x3, RZ, 0xc0, !PT ;  /* 0x0000000304ff7812 */ /* 0x000fe2000784c0ff */
[----:B-1----:R-:W-:Y:S01]  /*fa80*/  IMAD R13, R57, 0x80, R0 ;  /* 0x00000080390d7824 */ /* 0x002fe200078e0200 */
[----:B------:R-:W-:Y:S01]  /*fa90*/  SHF.R.S32.HI R4, RZ, 0x1f, R203 ;  /* 0x0000001fff047819 */ /* 0x000fe200000114cb */
[----:B------:R-:W-:Y:S01]  /*faa0*/  IMAD R15, R17, c[0x0][0x490], RZ ;  /* 0x00012400110f7a24 */ /* 0x000fe200078e02ff */
[----:B------:R-:W-:Y:S01]  /*fab0*/  SEL R203, R203, RZ, !P0 ;  /* 0x000000ffcbcb7207 */ /* 0x000fe20004000000 */
[----:B------:R-:W-:Y:S01]  /*fac0*/  @P1 IMAD.HI.U32 R0, R13, c[0x0][0x4ec], RZ ;  /* 0x00013b000d001a27 */ /* 0x000fe200078e00ff */
[----:B------:R-:W-:-:S02]  /*fad0*/  MOV R20, R13 ;  /* 0x0000000d00147202 */ /* 0x000fc40000000f00 */
[----:B------:R-:W-:Y:S01]  /*fae0*/  SEL R4, R4, RZ, !P0 ;  /* 0x000000ff04047207 */ /* 0x000fe20004000000 */
[C---:B------:R-:W-:Y:S01]  /*faf0*/  IMAD.WIDE.U32 R22, R14.reuse, c[0x0][0x490], R22 ;  /* 0x000124000e167a25 */ /* 0x040fe200078e0016 */
[----:B------:R-:W-:Y:S02]  /*fb00*/  @P1 SHF.R.U32.HI R20, RZ, c[0x0][0x4f0], R0 ;  /* 0x00013c00ff141a19 */ /* 0x000fe40000011600 */
[----:B------:R-:W-:Y:S01]  /*fb10*/  SHF.R.S32.HI R8, RZ, 0x3, R8 ;  /* 0x00000003ff087819 */ /* 0x000fe20000011408 */
[----:B------:R-:W-:Y:S01]  /*fb20*/  IMAD R15, R14, c[0x0][0x494], R15 ;  /* 0x000125000e0f7a24 */ /* 0x000fe200078e020f */
[--C-:B------:R-:W-:Y:S01]  /*fb30*/  SHF.R.S32.HI R16, RZ, 0x1f, R20.reuse ;  /* 0x0000001fff107819 */ /* 0x100fe20000011414 */
[----:B------:R-:W-:Y:S01]  /*fb40*/  IMAD R17, R17, c[0x0][0x3e8], RZ ;  /* 0x0000fa0011117a24 */ /* 0x000fe200078e02ff */
[----:B------:R-:W-:Y:S01]  /*fb50*/  LEA R10, R7, R8, 0x5 ;  /* 0x00000008070a7211 */ /* 0x000fe200078e28ff */
[----:B------:R-:W-:Y:S02]  /*fb60*/  IMAD.IADD R23, R23, 0x1, R15 ;  /* 0x0000000117177824 */ /* 0x000fe400078e020f */
[----:B------:R-:W-:-:S02]  /*fb70*/  IMAD.MOV R12, RZ, RZ, -R20 ;  /* 0x000000ffff0c7224 */ /* 0x000fc400078e0a14 */
[C---:B------:R-:W-:Y:S02]  /*fb80*/  IMAD R17, R14.reuse, c[0x0][0x3ec], R17 ;  /* 0x0000fb000e117a24 */ /* 0x040fe400078e0211 */
[----:B------:R-:W-:Y:S01]  /*fb90*/  IMAD.WIDE.U32 R14, R14, c[0x0][0x3e8], R18 ;  /* 0x0000fa000e0e7a25 */ /* 0x000fe200078e0012 */
[----:B------:R-:W-:-:S03]  /*fba0*/  LEA R19, R57, R2, 0x7 ;  /* 0x0000000239137211 */ /* 0x000fc600078e38ff */
        /* <DEDUP_REMOVED lines=8> */
[----:B------:R-:W-:Y:S01]  /*fc30*/  IMAD.SHL.U32 R0, R8, 0x40, RZ ;  /* 0x0000004008007824 */ /* 0x000fe200078e00ff */
[----:B------:R-:W-:Y:S01]  /*fc40*/  IADD3.X R21, R16, R23, R13, P0, !PT ;  /* 0x0000001710157210 */ /* 0x000fe200007fe40d */
[----:B------:R-:W-:Y:S02]  /*fc50*/  IMAD R17, R12, c[0x0][0x48c], R17 ;  /* 0x000123000c117a24 */ /* 0x000fe400078e0211 */
[C---:B------:R-:W-:Y:S01]  /*fc60*/  IMAD R10, R57.reuse, 0x80, R10 ;  /* 0x00000080390a7824 */ /* 0x040fe200078e020a */
[----:B------:R-:W-:Y:S01]  /*fc70*/  LOP3.LUT R13, R0, 0x1c0, RZ, 0xc0, !PT ;  /* 0x000001c0000d7812 */ /* 0x000fe200078ec0ff */
[----:B------:R-:W-:Y:S01]  /*fc80*/  IMAD.WIDE.U32 R20, R12, c[0x0][0x488], R20 ;  /* 0x000122000c147a25 */ /* 0x000fe200078e0014 */
[----:B------:R-:W-:-:S03]  /*fc90*/  LEA R57, R57, R8, 0x7 ;  /* 0x0000000839397211 */ /* 0x000fc600078e38ff */
[----:B------:R-:W-:Y:S01]  /*fca0*/  IMAD.SHL.U32 R0, R7, 0x8, RZ ;  /* 0x0000000807007824 */ /* 0x000fe200078e00ff */
[----:B------:R-:W-:Y:S01]  /*fcb0*/  LEA R7, P0, R20, c[0x0][0x450], 0x2 ;  /* 0x0001140014077a11 */ /* 0x000fe200078010ff */
[----:B------:R-:W-:Y:S01]  /*fcc0*/  @P1 IMAD.HI.U32 R18, R10, c[0x0][0x4ec], RZ ;  /* 0x00013b000a121a27 */ /* 0x000fe200078e00ff */
[----:B------:R-:W-:-:S03]  /*fcd0*/  IADD3 R17, R21, R17, RZ ;  /* 0x0000001115117210 */ /* 0x000fc60007ffe0ff */
[----:B------:R-:W-:Y:S01]  /*fce0*/  IMAD R12, R4, c[0x0][0x3f0], RZ ;  /* 0x0000fc00040c7a24 */ /* 0x000fe200078e02ff */
[----:B------:R-:W-:Y:S01]  /*fcf0*/  LEA.HI.X R17, R20, c[0x0][0x454], R17, 0x2, P0 ;  /* 0x0001150014117a11 */ /* 0x000fe200000f1411 */
[----:B------:R-:W-:Y:S01]  /*fd00*/  IMAD.MOV.U32 R6, RZ, RZ, R10 ;  /* 0x000000ffff067224 */ /* 0x000fe200078e000a */
[----:B------:R-:W-:Y:S01]  /*fd10*/  SHF.R.U32.HI R4, RZ, 0x3, R13 ;  /* 0x00000003ff047819 */ /* 0x000fe2000001160d */
[----:B------:R-:W-:Y:S01]  /*fd20*/  SHFL.IDX PT, R34, R7, RZ, 0x1c1f ;  /* 0x001c1fff07227589 */ /* 0x000fe200000e0000 */
[----:B------:R-:W-:Y:S01]  /*fd30*/  @P1 SHF.R.U32.HI R6, RZ, c[0x0][0x4f0], R18 ;  /* 0x00013c00ff061a19 */ /* 0x000fe20000011612 */
[----:B------:R-:W-:Y:S01]  /*fd40*/  IMAD R12, R203, c[0x0][0x3f4], R12 ;  /* 0x0000fd00cb0c7a24 */ /* 0x000fe200078e020c */
[----:B------:R-:W-:Y:S01]  /*fd50*/  LOP3.LUT R13, R13, 0x38, R0, 0xf8, !PT ;  /* 0x000000380d0d7812 */ /* 0x000fe200078ef800 */
[----:B------:R-:W1:Y:S01]  /*fd60*/  SHFL.IDX PT, R35, R17, RZ, 0x1c1f ;  /* 0x001c1fff11237589 */ /* 0x000e6200000e0000 */
[----:B------:R-:W-:Y:S01]  /*fd70*/  SHF.R.S32.HI R16, RZ, 0x1f, R6 ;  /* 0x0000001fff107819 */ /* 0x000fe20000011406 */
[----:B------:R-:W-:Y:S01]  /*fd80*/  IMAD.WIDE.U32 R14, R203, c[0x0][0x3f0], R14 ;  /* 0x0000fc00cb0e7a25 */ /* 0x000fe200078e000e */
[----:B------:R-:W-:Y:S01]  /*fd90*/  LOP3.LUT R4, R13, R4, RZ, 0x3c, !PT ;  /* 0x000000040d047212 */ /* 0x000fe200078e3cff */
[----:B------:R-:W-:Y:S02]  /*fda0*/  SHFL.IDX PT, R48, R7, 0x1, 0x1c1f ;  /* 0x003c1f0007307f89 */ /* 0x000fe400000e0000 */
[----:B------:R-:W-:-:S02]  /*fdb0*/  IMAD.MOV R13, RZ, RZ, -R6 ;  /* 0x000000ffff0d7224 */ /* 0x000fc400078e0a06 */
[----:B------:R-:W2:Y:S01]  /*fdc0*/  SHFL.IDX PT, R49, R17, 0x1, 0x1c1f ;  /* 0x003c1f0011317f89 */ /* 0x000ea200000e0000 */
[----:B-----5:R-:W-:Y:S01]  /*fdd0*/  IMAD R2, R5, c[0x0][0x4e8], RZ ;  /* 0x00013a0005027a24 */ /* 0x020fe200078e02ff */
[----:B------:R-:W-:Y:S01]  /*fde0*/  IADD3 R5, R19, 0x8, RZ ;  /* 0x0000000813057810 */ /* 0x000fe20007ffe0ff */
[----:B------:R-:W-:Y:S02]  /*fdf0*/  IMAD.IADD R15, R15, 0x1, R12 ;  /* 0x000000010f0f7824 */ /* 0x000fe400078e020c */
[----:B------:R-:W-:Y:S01]  /*fe00*/  IMAD R13, R13, c[0x0][0x4e8], R10 ;  /* 0x00013a000d0d7a24 */ /* 0x000fe200078e020a */
[-C--:B------:R-:W-:Y:S01]  /*fe10*/  ISETP.GE.OR P1, PT, R19, R2.reuse, P2 ;  /* 0x000000021300720c */ /* 0x080fe20001726670 */
[----:B------:R-:W-:Y:S01]  /*fe20*/  IMAD R21, R16, c[0x0][0x3e0], RZ ;  /* 0x0000f80010157a24 */ /* 0x000fe200078e02ff */
[----:B------:R-:W-:Y:S01]  /*fe30*/  ISETP.GE.OR P0, PT, R5, R2, P2 ;  /* 0x000000020500720c */ /* 0x000fe20001706670 */
[----:B------:R-:W-:Y:S02]  /*fe40*/  IMAD.SHL.U32 R11, R11, 0x8, RZ ;  /* 0x000000080b0b7824 */ /* 0x000fe400078e00ff */
[----:B------:R-:W-:-:S02]  /*fe50*/  IMAD R21, R6, c[0x0][0x3e4], R21 ;  /* 0x0000f90006157a24 */ /* 0x000fc400078e0215 */
[----:B------:R-:W-:Y:S01]  /*fe60*/  IMAD.WIDE.U32 R14, R6, c[0x0][0x3e0], R14 ;  /* 0x0000f800060e7a25 */ /* 0x000fe200078e000e */
[----:B------:R-:W-:Y:S02]  /*fe70*/  SHF.R.S32.HI R6, RZ, 0x1f, R13 ;  /* 0x0000001fff067819 */ /* 0x000fe4000001140d */
[----:B------:R-:W-:Y:S01]  /*fe80*/  LOP3.LUT R4, R4, 0x7ffffe00, R11, 0xf8, !PT ;  /* 0x7ffffe0004047812 */ /* 0x000fe200078ef80b */
[----:B------:R-:W-:Y:S02]  /*fe90*/  IMAD.IADD R15, R15, 0x1, R21 ;  /* 0x000000010f0f7824 */ /* 0x000fe400078e0215 */
[----:B------:R-:W-:Y:S01]  /*fea0*/  IMAD R6, R6, c[0x0][0x3d8], RZ ;  /* 0x0000f60006067a24 */ /* 0x000fe200078e02ff */
[----:B------:R-:W-:Y:S01]  /*feb0*/  SHF.L.U32 R58, R4, 0x1, RZ ;  /* 0x00000001043a7819 */ /* 0x000fe200000006ff */
[----:B-1----:R1:W-:Y:S01]  /*fec0*/  @!P1 ST.E [R34.64], R3 ;  /* 0x0000000322009985 */ /* 0x0023e2000c101908 */
[----:B------:R-:W-:-:S03]  /*fed0*/  IMAD.WIDE.U32 R32, R13, c[0x0][0x3d8], R14 ;  /* 0x0000f6000d207a25 */ /* 0x000fc600078e000e */
[----:B--2---:R1:W-:Y:S01]  /*fee0*/  @!P0 ST.E [R48.64], R9 ;  /* 0x0000000930008985 */ /* 0x0043e2000c101908 */
[----:B------:R-:W-:Y:S01]  /*fef0*/  IMAD R10, R13, c[0x0][0x3dc], R6 ;  /* 0x0000f7000d0a7a24 */ /* 0x000fe200078e0206 */
[----:B------:R-:W-:Y:S02]  /*ff00*/  LEA R56, P0, R32, c[0x0][0x380], 0x1 ;  /* 0x0000e00020387a11 */ /* 0x000fe400078008ff */
[----:B------:R1:W2:Y:S01]  /*ff10*/  LDS.128 R44, [R58+0x1080] ;  /* 0x001080003a2c7984 */ /* 0x0002a20000000c00 */
[----:B------:R-:W-:-:S03]  /*ff20*/  IMAD.IADD R10, R33, 0x1, R10 ;  /* 0x00000001210a7824 */ /* 0x000fc600078e020a */
[----:B------:R1:W3:Y:S02]  /*ff30*/  LDS.128 R40, [R58+0x2080] ;  /* 0x002080003a287984 */ /* 0x0002e40000000c00 */
[----:B------:R-:W-:Y:S02]  /*ff40*/  LEA.HI.X R55, R32, c[0x0][0x384], R10, 0x1, P0 ;  /* 0x0000e10020377a11 */ /* 0x000fe400000f0c0a */
[----:B------:R1:W4:Y:S01]  /*ff50*/  LDS.128 R36, [R58+0x3080] ;  /* 0x003080003a247984 */ /* 0x0003220000000c00 */
[----:B------:R-:W-:-:S03]  /*ff60*/  ISETP.GE.AND P0, PT, R57, R2, PT ;  /* 0x000000023900720c */ /* 0x000fc60003f06270 */
        /* <DEDUP_REMOVED lines=29> */
.L_x_909:
[----:B--2---:R-:W-:Y:S05]  /*10140*/  BSYNC B0 ;  /* 0x0000000000007941 */ /* 0x004fea0003800000 */
.L_x_908:
[----:B-1----:R-:W-:Y:S01]  /*10150*/  IADD3 R3, R57, 0x20, RZ ;  /* 0x0000002039037810 */ /* 0x002fe20007ffe0ff */
[----:B------:R1:W2:Y:S01]  /*10160*/  SHFL.IDX PT, R33, R55, 0x1, 0x181f ;  /* 0x00381f0037217f89 */ /* 0x0002a200000e0000 */
        /* <DEDUP_REMOVED lines=21> */
.L_x_911:
[----:B------:R-:W-:Y:S05]  /*102c0*/  BSYNC B0 ;  /* 0x0000000000007941 */ /* 0x000fea0003800000 */
.L_x_910:
        /* <DEDUP_REMOVED lines=23> */
.L_x_913:
[----:B------:R-:W-:Y:S05]  /*10440*/  BSYNC B0 ;  /* 0x0000000000007941 */ /* 0x000fea0003800000 */
.L_x_912:
        /* <DEDUP_REMOVED lines=24> */
.L_x_906:
        /* <DEDUP_REMOVED lines=18> */
.L_x_914:
        /* <DEDUP_REMOVED lines=17> */
[----:B------:R-:W-:Y:S01]  /*10800*/  ISETP.NE.AND P0, PT, R3, 0x1, PT ;  /* 0x000000010300780c */ /* 0x000fe20003f05270 */
[----:B------:R-:W-:-:S04]  /*10810*/  IMAD R8, R9, c[0x0][0x498], RZ ;  /* 0x0001260009087a24 */ /* 0x000fc800078e02ff */
[----:B------:R-:W-:-:S08]  /*10820*/  IMAD R8, R203, c[0x0][0x49c], R8 ;  /* 0x00012700cb087a24 */ /* 0x000fd000078e0208 */
[----:B------:R-:W-:-:S05]  /*10830*/  @P0 IMAD.HI.U32 R5, R7, c[0x0][0x4ec], RZ ;  /* 0x00013b0007050a27 */ /* 0x000fca00078e00ff */
[----:B------:R-:W-:Y:S01]  /*10840*/  @P0 SHF.R.U32.HI R6, RZ, c[0x0][0x4f0], R5 ;  /* 0x00013c00ff060a19 */ /* 0x000fe20000011605 */
[----:B-1----:R-:W-:Y:S01]  /*10850*/  IMAD.WIDE.U32 R10, R4, c[0x0][0x490], R10 ;  /* 0x00012400040a7a25 */ /* 0x002fe200078e000a */
[----:B------:R-:W-:-:S05]  /*10860*/  SHF.R.S32.HI R3, RZ, 0x1f, R4 ;  /* 0x0000001fff037819 */ /* 0x000fca0000011404 */
[----:B------:R-:W-:-:S04]  /*10870*/  IMAD R3, R3, c[0x0][0x490], RZ ;  /* 0x0001240003037a24 */ /* 0x000fc800078e02ff */
[----:B------:R-:W-:Y:S01]  /*10880*/  IMAD R3, R4, c[0x0][0x494], R3 ;  /* 0x0001250004037a24 */ /* 0x000fe200078e0203 */
[----:B------:R-:W-:-:S03]  /*10890*/  IADD3 R4, -R6, RZ, RZ ;  /* 0x000000ff06047210 */ /* 0x000fc60007ffe1ff */
[----:B------:R-:W-:Y:S01]  /*108a0*/  IMAD.IADD R11, R3, 0x1, R11 ;  /* 0x00000001030b7824 */ /* 0x000fe200078e020b */
[----:B------:R-:W-:Y:S01]  /*108b0*/  SHF.R.S32.HI R3, RZ, 0x1f, R6 ;  /* 0x0000001fff037819 */ /* 0x000fe20000011406 */
[----:B------:R-:W-:Y:S02]  /*108c0*/  IMAD R4, R4, c[0x0][0x4e8], R7 ;  /* 0x00013a0004047a24 */ /* 0x000fe400078e0207 */
[----:B------:R-:W-:-:S03]  /*108d0*/  IMAD.WIDE.U32 R10, R203, c[0x0][0x498], R10 ;  /* 0x00012600cb0a7a25 */ /* 0x000fc600078e000a */
[----:B------:R-:W-:Y:S02]  /*108e0*/  SHF.R.S32.HI R5, RZ, 0x1f, R4 ;  /* 0x0000001fff057819 */ /* 0x000fe40000011404 */
        /* <DEDUP_REMOVED lines=10> */
.L_x_916:
[----:B------:R-:W-:Y:S05]  /*10990*/  BSYNC B0 ;  /* 0x0000000000007941 */ /* 0x000fea0003800000 */
.L_x_915:
        /* <DEDUP_REMOVED lines=11> */
[----:B-----5:R-:W-:Y:S01]  /*10a50*/  IMAD R2, R2, c[0x0][0x4e8], RZ ;  /* 0x00013a0002027a24 */ /* 0x020fe200078e02ff */
[----:B------:R-:W-:Y:S01]  /*10a60*/  SHF.R.S32.HI R4, RZ, 0x3, R4 ;  /* 0x00000003ff047819 */ /* 0x000fe20000011404 */
[----:B------:R-:W-:Y:S01]  /*10a70*/  IMAD.IADD R5, R0, 0x1, -R5 ;  /* 0x0000000100057824 */ /* 0x000fe200078e0a05 */
[----:B------:R-:W-:-:S04]  /*10a80*/  IADD3 R13, R13, R10, RZ ;  /* 0x0000000a0d0d7210 */ /* 0x000fc80007ffe0ff */
        /* <DEDUP_REMOVED lines=8> */
[----:B------:R-:W-:Y:S01]  /*10b10*/  @P0 IMAD.HI.U32 R0, R3, c[0x0][0x4ec], RZ ;  /* 0x00013b0003000a27 */ /* 0x000fe200078e00ff */
[----:B------:R-:W-:Y:S02]  /*10b20*/  MOV R7, R3 ;  /* 0x0000000300077202 */ /* 0x000fe40000000f00 */
[----:B------:R-:W-:Y:S01]  /*10b30*/  IADD3 R13, R6, R13, RZ ;  /* 0x0000000d060d7210 */ /* 0x000fe20007ffe0ff */
[----:B------:R-:W-:Y:S01]  /*10b40*/  IMAD R6, R9, c[0x0][0x3f0], RZ ;  /* 0x0000fc0009067a24 */ /* 0x000fe200078e02ff */
[----:B------:R-:W-:-:S03]  /*10b50*/  @P0 SHF.R.U32.HI R7, RZ, c[0x0][0x4f0], R0 ;  /* 0x00013c00ff070a19 */ /* 0x000fc60000011600 */
[C---:B------:R-:W-:Y:S01]  /*10b60*/  IMAD R6, R203.reuse, c[0x0][0x3f4], R6 ;  /* 0x0000fd00cb067a24 */ /* 0x040fe200078e0206 */
[----:B------:R-:W-:Y:S01]  /*10b70*/  SHF.R.S32.HI R9, RZ, 0x1f, R7 ;  /* 0x0000001fff097819 */ /* 0x000fe20000011407 */
[----:B------:R-:W-:-:S04]  /*10b80*/  IMAD.WIDE.U32 R12, R203, c[0x0][0x3f0], R12 ;  /* 0x0000fc00cb0c7a25 */ /* 0x000fc800078e000c */
[----:B------:R-:W-:Y:S01]  /*10b90*/  IMAD.MOV R0, RZ, RZ, -R7 ;  /* 0x000000ffff007224 */ /* 0x000fe200078e0a07 */
[----:B------:R-:W-:Y:S01]  /*10ba0*/  IADD3 R13, R13, R6, RZ ;  /* 0x000000060d0d7210 */ /* 0x000fe20007ffe0ff */
[----:B------:R-:W-:Y:S01]  /*10bb0*/  IMAD R6, R9, c[0x0][0x3e0], RZ ;  /* 0x0000f80009067a24 */ /* 0x000fe200078e02ff */
[----:B------:R-:W-:Y:S01]  /*10bc0*/  LEA R9, R8, R4, 0x7 ;  /* 0x0000000408097211 */ /* 0x000fe200078e38ff */
        /* <DEDUP_REMOVED lines=31> */
.L_x_918:
[----:B------:R-:W-:Y:S05]  /*10dc0*/  BSYNC B0 ;  /* 0x0000000000007941 */ /* 0x000fea0003800000 */
.L_x_917:
        /* <DEDUP_REMOVED lines=21> */
.L_x_920:
[----:B------:R-:W-:Y:S05]  /*10f20*/  BSYNC B0 ;  /* 0x0000000000007941 */ /* 0x000fea0003800000 */
.L_x_919:
        /* <DEDUP_REMOVED lines=21> */
.L_x_922:
[----:B------:R-:W-:Y:S05]  /*11080*/  BSYNC B0 ;  /* 0x0000000000007941 */ /* 0x000fea0003800000 */
.L_x_921:
        /* <DEDUP_REMOVED lines=22> */
.L_x_923:
        /* <DEDUP_REMOVED lines=9> */
.L_x_1298:


//--------------------- .text._ZN7cutlass13device_kernelIN5flash19enable_sm80_to_sm89INS1_16FlashAttnFwdSm80INS1_25CollectiveMainloopFwdSm80ILi8ELi2ELb0EN4cute5tupleIJNS5_1CILi128EEENS7_ILi64EEENS7_ILi192EEEEEELi192ENS_6half_tEfNS_4arch4Sm80ELb0ELb1ELb0ELb1ELb0ELb1ELb1ELb0EEENS1_21CollectiveEpilogueFwdINS6_IJS8_SA_S9_EEENS6_IJNS7_ILi1EEESI_SI_EEESC_SE_Li256ELb1ELb1ELb0ELb0EEENS1_19SingleTileSchedulerILb1ELb0ELb1ELi128EEEEEEEEEvNT_6ParamsE --------------------------
	.section	.text._ZN7cutlass13device_kernelIN5flash19enable_sm80_to_sm89INS1_16FlashAttnFwdSm80INS1_25CollectiveMainloopFwdSm80ILi8ELi2ELb0EN4cute5tupleIJNS5_1CILi128EEENS7_ILi64EEENS7_ILi192EEEEEELi192ENS_6half_tEfNS_4arch4Sm80ELb0ELb1ELb0ELb1ELb0ELb1ELb1ELb0EEENS1_21CollectiveEpilogueFwdINS6_IJS8_SA_S9_EEENS6_IJNS7_ILi1EEESI_SI_EEESC_SE_Li256ELb1ELb1ELb0ELb0EEENS1_19SingleTileSchedulerILb1ELb0ELb1ELi128EEEEEEEEEvNT_6ParamsE,"ax",@progbits
	.sectioninfo	@"SHI_REGISTERS=236"
	.align	128
.text._ZN7cutlass13device_kernelIN5flash19enable_sm80_to_sm89INS1_16FlashAttnFwdSm80INS1_25CollectiveMainloopFwdSm80ILi8ELi2ELb0EN4cute5tupleIJNS5_1CILi128EEENS7_ILi64EEENS7_ILi192EEEEEELi192ENS_6half_tEfNS_4arch4Sm80ELb0ELb1ELb0ELb1ELb0ELb1ELb1ELb0EEENS1_21CollectiveEpilogueFwdINS6_IJS8_SA_S9_EEENS6_IJNS7_ILi1EEESI_SI_EEESC_SE_Li256ELb1ELb1ELb0ELb0EEENS1_19SingleTileSchedulerILb1ELb0ELb1ELi128EEEEEEEEEvNT_6ParamsE:
        .type           _ZN7cutlass13device_kernelIN5flash19enable_sm80_to_sm89INS1_16FlashAttnFwdSm80INS1_25CollectiveMainloopFwdSm80ILi8ELi2ELb0EN4cute5tupleIJNS5_1CILi128EEENS7_ILi64EEENS7_ILi192EEEEEELi192ENS_6half_tEfNS_4arch4Sm80ELb0ELb1ELb0ELb1ELb0ELb1ELb1ELb0EEENS1_21CollectiveEpilogueFwdINS6_IJS8_SA_S9_EEENS6_IJNS7_ILi1EEESI_SI_EEESC_SE_Li256ELb1ELb1ELb0ELb0EEENS1_19SingleTileSchedulerILb1ELb0ELb1ELi128EEEEEEEEEvNT_6ParamsE,@function
        .size           _ZN7cutlass13device_kernelIN5flash19enable_sm80_to_sm89INS1_16FlashAttnFwdSm80INS1_25CollectiveMainloopFwdSm80ILi8ELi2ELb0EN4cute5tupleIJNS5_1CILi128EEENS7_ILi64EEENS7_ILi192EEEEEELi192ENS_6half_tEfNS_4arch4Sm80ELb0ELb1ELb0ELb1ELb0ELb1ELb1ELb0EEENS1_21CollectiveEpilogueFwdINS6_IJS8_SA_S9_EEENS6_IJNS7_ILi1EEESI_SI_EEESC_SE_Li256ELb1ELb1ELb0ELb0EEENS1_19SingleTileSchedulerILb1ELb0ELb1ELi128EEEEEEEEEvNT_6ParamsE,(.L_x_1299 - _ZN7cutlass13device_kernelIN5flash19enable_sm80_to_sm89INS1_16FlashAttnFwdSm80INS1_25CollectiveMainloopFwdSm80ILi8ELi2ELb0EN4cute5tupleIJNS5_1CILi128EEENS7_ILi64EEENS7_ILi192EEEEEELi192ENS_6half_tEfNS_4arch4Sm80ELb0ELb1ELb0ELb1ELb0ELb1ELb1ELb0EEENS1_21CollectiveEpilogueFwdINS6_IJS8_SA_S9_EEENS6_IJNS7_ILi1EEESI_SI_EEESC_SE_Li256ELb1ELb1ELb0ELb0EEENS1_19SingleTileSchedulerILb1ELb0ELb1ELi128EEEEEEEEEvNT_6ParamsE)
        .other          _ZN7cutlass13device_kernelIN5flash19enable_sm80_to_sm89INS1_16FlashAttnFwdSm80INS1_25CollectiveMainloopFwdSm80ILi8ELi2ELb0EN4cute5tupleIJNS5_1CILi128EEENS7_ILi64EEENS7_ILi192EEEEEELi192ENS_6half_tEfNS_4arch4Sm80ELb0ELb1ELb0ELb1ELb0ELb1ELb1ELb0EEENS1_21CollectiveEpilogueFwdINS6_IJS8_SA_S9_EEENS6_IJNS7_ILi1EEESI_SI_EEESC_SE_Li256ELb1ELb1ELb0ELb0EEENS1_19SingleTileSchedulerILb1ELb0ELb1ELi128EEEEEEEEEvNT_6ParamsE,@"STO_CUDA_ENTRY STV_DEFAULT"
_ZN7cutlass13device_kernelIN5flash19enable_sm80_to_sm89INS1_16FlashAttnFwdSm80INS1_25CollectiveMainloopFwdSm80ILi8ELi2ELb0EN4cute5tupleIJNS5_1CILi128EEENS7_ILi64EEENS7_ILi192EEEEEELi192ENS_6half_tEfNS_4arch4Sm80ELb0ELb1ELb0ELb1ELb0ELb1ELb1ELb0EEENS1_21CollectiveEpilogueFwdINS6_IJS8_SA_S9_EEENS6_IJNS7_ILi1EEESI_SI_EEESC_SE_Li256ELb1ELb1ELb0ELb0EEENS1_19SingleTileSchedulerILb1ELb0ELb1ELi128EEEEEEEEEvNT_6ParamsE:
        /* <DEDUP_REMOVED lines=16> */
.L_x_925:
        /* <DEDUP_REMOVED lines=8> */
.L_x_927:
[----:B------:R-:W-:-:S05]  /*0180*/  MOV R0, c[0x0][0x54c] ;  /* 0x0001530000007a02 */ /* 0x000fca0000000f00 */
.L_x_926:
[----:B-----5:R-:W-:Y:S01]  /*0190*/  IMAD R0, R0, c[0x0][0x548], RZ ;  /* 0x0001520000007a24 */ /* 0x020fe200078e02ff */
[----:B------:R-:W-:-:S04]  /*01a0*/  SHF.L.U32 R133, R219, 0x7, RZ ;  /* 0x00000007db857819 */ /* 0x000fc800000006ff */
[----:B------:R-:W-:-:S04]  /*01b0*/  ISETP.GE.AND P0, PT, R133, R0, PT ;  /* 0x000000008500720c */ /* 0x000fc80003f06270 */
[----:B------:R-:W-:Y:S01]  /*01c0*/  SEL R196, R196, 0xffffffff, !P0 ;  /* 0xffffffffc4c47807 */ /* 0x000fe20004000000 */
[----:B------:R-:W-:Y:S05]  /*01d0*/  BRA `(.L_x_928) ;  /* 0x0000012000007947 */ /* 0x000fea0003800000 */
.L_x_924:
[----:B---3--:R-:W-:-:S04]  /*01e0*/  ISETP.NE.U32.AND P0, PT, RZ, c[0x0][0x568], PT ;  /* 0x00015a00ff007a0c */ /* 0x008fc80003f05070 */
[----:B------:R-:W-:-:S13]  /*01f0*/  ISETP.NE.AND.EX P0, PT, RZ, c[0x0][0x56c], PT, P0 ;  /* 0x00015b00ff007a0c */ /* 0x000fda0003f05300 */
[----:B------:R-:W-:Y:S05]  /*0200*/  @!P0 BRA `(.L_x_929) ;  /* 0x0000002000008947 */ /* 0x000fea0003800000 */
[----:B------:R1:W5:Y:S01]  /*0210*/  LDG.E R0, [R4.64] ;  /* 0x0000000604007981 */ /* 0x000362000c1e1900 */
[----:B------:R-:W-:Y:S05]  /*0220*/  BRA `(.L_x_930) ;  /* 0x0000009000007947 */ /* 0x000fea0003800000 */
.L_x_929:
        /* <DEDUP_REMOVED lines=8> */
.L_x_931:
[----:B------:R-:W-:-:S05]  /*02b0*/  MOV R0, c[0x0][0x54c] ;  /* 0x0001530000007a02 */ /* 0x000fca0000000f00 */
.L_x_930:
[----:B-----5:R-:W-:Y:S01]  /*02c0*/  IMAD R0, R0, c[0x0][0x548], RZ ;  /* 0x0001520000007a24 */ /* 0x020fe200078e02ff */
[----:B------:R-:W-:-:S04]  /*02d0*/  SHF.L.U32 R133, R219, 0x7, RZ ;  /* 0x00000007db857819 */ /* 0x000fc800000006ff */
[----:B------:R-:W-:-:S04]  /*02e0*/  ISETP.GE.AND P0, PT, R133, R0, PT ;  /* 0x000000008500720c */ /* 0x000fc80003f06270 */
[----:B------:R-:W-:-:S04]  /*02f0*/  SEL R196, R196, 0xffffffff, !P0 ;  /* 0xffffffffc4c47807 */ /* 0x000fc80004000000 */
.L_x_928:
        /* <DEDUP_REMOVED lines=17> */
[CC--:B------:R-:W-:Y:S01]  /*0410*/  @P2 IMAD.WIDE R14, R196.reuse, R3.reuse, c[0x0][0x370] ;  /* 0x0000dc00c40e2625 */ /* 0x0c0fe200078e0203 */
[----:B------:R-:W-:Y:S02]  /*0420*/  ISETP.NE.AND.EX P4, PT, RZ, c[0x0][0x35c], PT, P4 ;  /* 0x0000d700ff007a0c */ /* 0x000fe40003f85340 */
[----:B------:R-:W-:Y:S01]  /*0430*/  MOV R91, RZ ;  /* 0x000000ff005b7202 */ /* 0x000fe20000000f00 */
        /* <DEDUP_REMOVED lines=8> */
[----:B------:R-:W-:Y:S01]  /*04c0*/  IMAD.MOV.U32 R6, RZ, RZ, c[0x0][0x1d0] ;  /* 0x00007400ff067624 */ /* 0x000fe200078e00ff */
[----:B------:R-:W-:-:S02]  /*04d0*/  MOV R93, c[0x0][0x228] ;  /* 0x00008a00005d7a02 */ /* 0x000fc40000000f00 */
[----:B--2---:R-:W-:Y:S01]  /*04e0*/  SHF.R.S32.HI R86, RZ, 0x1f, R197 ;  /* 0x0000001fff567819 */ /* 0x004fe200000114c5 */
[----:B------:R-:W-:Y:S05]  /*04f0*/  @P0 BRA `(.L_x_932) ;  /* 0x0000004000000947 */ /* 0x000fea0003800000 */
[----:B-1----:R-:W-:Y:S05]  /*0500*/  @!P1 BRA `(.L_x_932) ;  /* 0x0000003000009947 */ /* 0x002fea0003800000 */
[----:B-----5:R-:W2:Y:S04]  /*0510*/  LDG.E R199, [R8.64] ;  /* 0x0000000608c77981 */ /* 0x020ea8000c1e1900 */
[----:B------:R-:W2:Y:S02]  /*0520*/  LDG.E R0, [R8.64+0x4] ;  /* 0x0000040608007981 */ /* 0x000ea4000c1e1900 */
[----:B--2---:R-:W-:Y:S02]  /*0530*/  IADD3 R199, -R199, R0, RZ ;  /* 0x00000000c7c77210 */ /* 0x004fe40007ffe1ff */
.L_x_932:
[----:B-1----:R-:W-:-:S04]  /*0540*/  ISETP.NE.U32.AND P0, PT, RZ, c[0x0][0x368], PT ;  /* 0x0000da00ff007a0c */ /* 0x002fc80003f05070 */
[----:B------:R-:W-:-:S13]  /*0550*/  ISETP.NE.AND.EX P0, PT, RZ, c[0x0][0x36c], PT, P0 ;  /* 0x0000db00ff007a0c */ /* 0x000fda0003f05300 */
[----:B------:R-:W-:Y:S05]  /*0560*/  @!P0 BRA `(.L_x_933) ;  /* 0x0000003000008947 */ /* 0x000fea0003800000 */
[----:B------:R-:W-:-:S06]  /*0570*/  IMAD.WIDE R6, R196, R3, c[0x0][0x368] ;  /* 0x0000da00c4067625 */ /* 0x000fcc00078e0203 */
[----:B------:R1:W5:Y:S01]  /*0580*/  LDG.E R6, [R6.64] ;  /* 0x0000000606067981 */ /* 0x000362000c1e1900 */
[----:B------:R-:W-:Y:S05]  /*0590*/  BRA `(.L_x_934) ;  /* 0x0000004000007947 */ /* 0x000fea0003800000 */
.L_x_933:
[----:B------:R-:W-:Y:S05]  /*05a0*/  @!P5 BRA `(.L_x_934) ;  /* 0x000000300000d947 */ /* 0x000fea0003800000 */
[----:B------:R-:W2:Y:S04]  /*05b0*/  LDG.E R6, [R4.64] ;  /* 0x0000000604067981 */ /* 0x000ea8000c1e1900 */
[----:B------:R-:W2:Y:S02]  /*05c0*/  LDG.E R7, [R4.64+0x4] ;  /* 0x0000040604077981 */ /* 0x000ea4000c1e1900 */
[----:B--2---:R-:W-:Y:S02]  /*05d0*/  IADD3 R6, -R6, R7, RZ ;  /* 0x0000000706067210 */ /* 0x004fe40007ffe1ff */
.L_x_934:
[----:B------:R-:W2:Y:S01]  /*05e0*/  @P4 LDG.E R0, [R10.64] ;  /* 0x000000060a004981 */ /* 0x000ea2000c1e1900 */
[----:B------:R-:W-:-:S03]  /*05f0*/  ISETP.NE.U32.AND P0, PT, RZ, c[0x0][0x378], PT ;  /* 0x0000de00ff007a0c */ /* 0x000fc60003f05070 */
[----:B------:R-:W2:Y:S01]  /*0600*/  @P4 LDG.E R5, [R10.64+0x4] ;  /* 0x000004060a054981 */ /* 0x000ea2000c1e1900 */
[----:B------:R-:W-:Y:S01]  /*0610*/  ISETP.NE.AND.EX P0, PT, RZ, c[0x0][0x37c], PT, P0 ;  /* 0x0000df00ff007a0c */ /* 0x000fe20003f05300 */
[----:B-----5:R-:W-:-:S12]  /*0620*/  IMAD.MOV.U32 R85, RZ, RZ, R6 ;  /* 0x000000ffff557224 */ /* 0x020fd800078e0006 */
[----:B------:R-:W-:-:S05]  /*0630*/  @P0 IMAD.WIDE R8, R196, R3, c[0x0][0x378] ;  /* 0x0000de00c4080625 */ /* 0x000fca00078e0203 */
[----:B------:R3:W5:Y:S01]  /*0640*/  @P0 LDG.E R85, [R8.64] ;  /* 0x0000000608550981 */ /* 0x000762000c1e1900 */
[----:B------:R-:W-:Y:S01]  /*0650*/  IMAD.MOV.U32 R193, RZ, RZ, c[0x0][0x2c4] ;  /* 0x0000b100ffc17624 */ /* 0x000fe200078e00ff */
[----:B------:R-:W-:Y:S01]  /*0660*/  LOP3.LUT R88, R88, 0xfffffffb, RZ, 0xc0, !PT ;  /* 0xfffffffb58587812 */ /* 0x000fe200078ec0ff */
[----:B------:R-:W-:-:S03]  /*0670*/  IMAD.MOV.U32 R195, RZ, RZ, c[0x0][0x32c] ;  /* 0x0000cb00ffc37624 */ /* 0x000fc600078e00ff */
[----:B------:R-:W-:Y:S02]  /*0680*/  ISETP.NE.AND P1, PT, R193, 0x1, PT ;  /* 0x00000001c100780c */ /* 0x000fe40003f25270 */
[----:B------:R-:W-:-:S11]  /*0690*/  ISETP.GE.AND P2, PT, R195, 0x1, PT ;  /* 0x00000001c300780c */ /* 0x000fd60003f46270 */
[----:B------:R-:W-:Y:S02]  /*06a0*/  @P1 IADD3 R2, R133, 0x7f, RZ ;  /* 0x0000007f85021810 */ /* 0x000fe40007ffe0ff */
[----:B------:R-:W-:-:S03]  /*06b0*/  @P2 LOP3.LUT R88, R88, 0x4, RZ, 0xfc, !PT ;  /* 0x0000000458582812 */ /* 0x000fc600078efcff */
[----:B------:R-:W-:-:S04]  /*06c0*/  @P1 IMAD.HI.U32 R2, R2, c[0x0][0x2c8], RZ ;  /* 0x0000b20002021a27 */ /* 0x000fc800078e00ff */
[----:B--2---:R-:W-:Y:S01]  /*06d0*/  @P4 IMAD.IADD R93, R5, 0x1, -R0 ;  /* 0x00000001055d4824 */ /* 0x004fe200078e0a00 */
[----:B------:R-:W-:Y:S01]  /*06e0*/  IADD3 R5, R133, 0x7f, RZ ;  /* 0x0000007f85057810 */ /* 0x000fe20007ffe0ff */
[----:B------:R-:W-:Y:S01]  /*06f0*/  IMAD.IADD R0, R6, 0x1, -R92 ;  /* 0x0000000106007824 */ /* 0x000fe200078e0a5c */
[----:B------:R-:W-:-:S03]  /*0700*/  @P1 SHF.R.U32.HI R5, RZ, c[0x0][0x2cc], R2 ;  /* 0x0000b300ff051a19 */ /* 0x000fc60000011602 */
[----:B------:R-:W-:-:S05]  /*0710*/  IMAD.IADD R194, R0, 0x1, R93 ;  /* 0x0000000100c27824 */ /* 0x000fca00078e025d */
[----:B------:R-:W-:-:S05]  /*0720*/  IADD3 R90, R194, 0x1, -R199 ;  /* 0x00000001c25a7810 */ /* 0x000fca0007ffe8c7 */
[----:B------:R-:W-:-:S05]  /*0730*/  IMAD.IADD R4, R90, 0x1, R5 ;  /* 0x000000015a047824 */ /* 0x000fca00078e0205 */
[----:B------:R-:W-:Y:S01]  /*0740*/  IADD3 R5, R4, c[0x0][0x328], RZ ;  /* 0x0000ca0004057a10 */ /* 0x000fe20007ffe0ff */
[----:B------:R-:W-:Y:S05]  /*0750*/  @!P2 BRA `(.L_x_935) ;  /* 0x000000e00000a947 */ /* 0x000fea0003800000 */
[C---:B---3--:R-:W-:Y:S02]  /*0760*/  ISETP.GT.AND P0, PT, R4.reuse, RZ, PT ;  /* 0x000000ff0400720c */ /* 0x048fe40003f04270 */
        /* <DEDUP_REMOVED lines=8> */
.L_x_936:
[----:B------:R-:W-:-:S13]  /*07f0*/  ISETP.NE.AND P0, PT, R195, 0x1, PT ;  /* 0x00000001c300780c */ /* 0x000fda0003f05270 */
[----:B------:R-:W-:-:S05]  /*0800*/  @P0 IMAD.HI.U32 R4, R2, c[0x0][0x330], RZ ;  /* 0x0000cc0002040a27 */ /* 0x000fca00078e00ff */
[----:B------:R-:W-:-:S05]  /*0810*/  @P0 SHF.R.U32.HI R2, RZ, c[0x0][0x334], R4 ;  /* 0x0000cd00ff020a19 */ /* 0x000fca0000011604 */
.L_x_937:
[----:B------:R-:W-:-:S05]  /*0820*/  IMAD R2, R2, R195, c[0x0][0x32c] ;  /* 0x0000cb0002027624 */ /* 0x000fca00078e02c3 */
[----:B------:R-:W-:Y:S02]  /*0830*/  IMNMX R5, R5, R2, PT ;  /* 0x0000000205057217 */ /* 0x000fe40003800200 */
.L_x_935:
[----:B---3--:R-:W-:Y:S01]  /*0840*/  @P1 IMAD.HI.U32 R4, R133, c[0x0][0x2c8], RZ ;  /* 0x0000b20085041a27 */ /* 0x008fe200078e00ff */
[----:B-1----:R-:W-:-:S03]  /*0850*/  IADD3 R7, R194, 0x3f, RZ ;  /* 0x0000003fc2077810 */ /* 0x002fc60007ffe0ff */
[----:B------:R-:W-:Y:S01]  /*0860*/  IMAD.MOV.U32 R9, RZ, RZ, R133 ;  /* 0x000000ffff097224 */ /* 0x000fe200078e0085 */
[----:B------:R-:W-:Y:S01]  /*0870*/  @P1 SHF.R.U32.HI R9, RZ, c[0x0][0x2cc], R4 ;  /* 0x0000b300ff091a19 */ /* 0x000fe20000011604 */
[----:B------:R-:W-:Y:S01]  /*0880*/  IMAD.IADD R132, R194, 0x1, -R199 ;  /* 0x00000001c2847824 */ /* 0x000fe200078e0ac7 */
[----:B------:R-:W-:-:S03]  /*0890*/  SHF.R.S32.HI R2, RZ, 0x1f, R7 ;  /* 0x0000001fff027819 */ /* 0x000fc60000011407 */
[----:B------:R-:W-:Y:S01]  /*08a0*/  IMAD.IADD R4, R132, 0x1, R9 ;  /* 0x0000000184047824 */ /* 0x000fe200078e0209 */
[----:B------:R-:W-:-:S04]  /*08b0*/  LEA.HI R2, R2, R7, RZ, 0x6 ;  /* 0x0000000702027211 */ /* 0x000fc800078f30ff */
[----:B------:R-:W-:Y:S02]  /*08c0*/  SHF.R.S32.HI R89, RZ, 0x6, R2 ;  /* 0x00000006ff597819 */ /* 0x000fe40000011402 */
[----:B------:R-:W-:Y:S01]  /*08d0*/  IADD3 R7, R4, -c[0x0][0x324], RZ ;  /* 0x8000c90004077a10 */ /* 0x000fe20007ffe0ff */
        /* <DEDUP_REMOVED lines=9> */
.L_x_939:
[----:B------:R-:W-:-:S13]  /*0970*/  ISETP.NE.AND P0, PT, R195, 0x1, PT ;  /* 0x00000001c300780c */ /* 0x000fda0003f05270 */
[----:B------:R-:W-:-:S05]  /*0980*/  @P0 IMAD.HI.U32 R2, R4, c[0x0][0x330], RZ ;  /* 0x0000cc0004020a27 */ /* 0x000fca00078e00ff */
[----:B------:R-:W-:-:S05]  /*0990*/  @P0 SHF.R.U32.HI R4, RZ, c[0x0][0x334], R2 ;  /* 0x0000cd00ff040a19 */ /* 0x000fca0000011602 */
.L_x_940:
[----:B------:R-:W-:-:S05]  /*09a0*/  IMAD R4, R4, c[0x0][0x32c], RZ ;  /* 0x0000cb0004047a24 */ /* 0x000fca00078e02ff */
[----:B------:R-:W-:Y:S02]  /*09b0*/  IMNMX R7, R7, R4, !PT ;  /* 0x0000000407077217 */ /* 0x000fe40007800200 */
.L_x_938:
[----:B------:R-:W-:Y:S02]  /*09c0*/  IADD3 R5, R5, 0x3f, RZ ;  /* 0x0000003f05057810 */ /* 0x000fe40007ffe0ff */
[----:B------:R-:W-:Y:S02]  /*09d0*/  SHF.R.S32.HI R2, RZ, 0x1f, R7 ;  /* 0x0000001fff027819 */ /* 0x000fe40000011407 */
[----:B------:R-:W-:Y:S02]  /*09e0*/  SHF.R.S32.HI R4, RZ, 0x1f, R5 ;  /* 0x0000001fff047819 */ /* 0x000fe40000011405 */
[----:B------:R-:W-:Y:S02]  /*09f0*/  LEA.HI R2, R2, R7, RZ, 0x6 ;  /* 0x0000000702027211 */ /* 0x000fe400078f30ff */
[----:B------:R-:W-:Y:S02]  /*0a00*/  LEA.HI R4, R4, R5, RZ, 0x6 ;  /* 0x0000000504047211 */ /* 0x000fe400078f30ff */
[----:B------:R-:W-:-:S02]  /*0a10*/  SHF.R.S32.HI R2, RZ, 0x6, R2 ;  /* 0x00000006ff027819 */ /* 0x000fc40000011402 */
[----:B------:R-:W-:Y:S02]  /*0a20*/  SHF.R.S32.HI R4, RZ, 0x6, R4 ;  /* 0x00000006ff047819 */ /* 0x000fe40000011404 */
[----:B------:R-:W-:Y:S02]  /*0a30*/  IMNMX R5, RZ, R2, !PT ;  /* 0x00000002ff057217 */ /* 0x000fe40007800200 */
[----:B------:R-:W-:-:S03]  /*0a40*/  IMNMX R7, R4, R89, PT ;  /* 0x0000005904077217 */ /* 0x000fc60003800200 */
[--C-:B------:R-:W-:Y:S02]  /*0a50*/  IMAD R5, R5, 0x40, -R0.reuse ;  /* 0x0000004005057824 */ /* 0x100fe400078e0a00 */
[----:B------:R-:W-:-:S03]  /*0a60*/  IMAD R0, R7, 0x40, -R0 ;  /* 0x0000004007007824 */ /* 0x000fc600078e0a00 */
[----:B------:R-:W-:Y:S02]  /*0a70*/  IMNMX R11, RZ, R5, !PT ;  /* 0x00000005ff0b7217 */ /* 0x000fe40007800200 */
        /* <DEDUP_REMOVED lines=10> */
[----:B------:R-:W-:-:S04]  /*0b20*/  ISETP.NE.U32.AND P3, PT, RZ, c[0x0][0x340], PT ;  /* 0x0000d000ff007a0c */ /* 0x000fc80003f65070 */
[----:B------:R-:W-:-:S13]  /*0b30*/  ISETP.NE.AND.EX P3, PT, RZ, c[0x0][0x344], PT, P3 ;  /* 0x0000d100ff007a0c */ /* 0x000fda0003f65330 */
[----:B------:R-:W-:-:S05]  /*0b40*/  @P3 IMAD.WIDE R12, R196, R3, c[0x0][0x340] ;  /* 0x0000d000c40c3625 */ /* 0x000fca00078e0203 */
[----:B------:R1:W2:Y:S01]  /*0b50*/  @P3 LDG.E R4, [R12.64] ;  /* 0x000000060c043981 */ /* 0x0002a2000c1e1900 */
[----:B------:R-:W-:Y:S01]  /*0b60*/  SHF.R.S32.HI R5, RZ, 0x1f, R84 ;  /* 0x0000001fff057819 */ /* 0x000fe20000011454 */
[----:B------:R-:W-:Y:S01]  /*0b70*/  IMAD.MOV.U32 R94, RZ, RZ, c[0x0][0x238] ;  /* 0x00008e00ff5e7624 */ /* 0x000fe200078e00ff */
[----:B------:R-:W-:Y:S01]  /*0b80*/  SHF.R.S32.HI R3, RZ, 0x1f, R17 ;  /* 0x0000001fff037819 */ /* 0x000fe20000011411 */
[----:B------:R-:W-:Y:S01]  /*0b90*/  IMAD.MOV.U32 R131, RZ, RZ, 0x6 ;  /* 0x00000006ff837424 */ /* 0x000fe200078e00ff */
[----:B------:R-:W-:Y:S01]  /*0ba0*/  LEA.HI R7, R5, R84, RZ, 0x3 ;  /* 0x0000005405077211 */ /* 0x000fe200078f18ff */
[----:B------:R-:W-:Y:S01]  /*0bb0*/  IMAD.MOV.U32 R0, RZ, RZ, c[0x0][0x258] ;  /* 0x00009600ff007624 */ /* 0x000fe200078e00ff */
[----:B------:R-:W-:Y:S01]  /*0bc0*/  IADD3 R18, R2, -0x1, RZ ;  /* 0xffffffff02127810 */ /* 0x000fe20007ffe0ff */
[----:B------:R-:W-:Y:S01]  /*0bd0*/  IMAD R148, R86, c[0x0][0x240], RZ ;  /* 0x0000900056947a24 */ /* 0x000fe200078e02ff */
[----:B------:R-:W-:Y:S01]  /*0be0*/  SHF.R.S32.HI R10, RZ, 0x3, R7 ;  /* 0x00000003ff0a7819 */ /* 0x000fe20000011407 */
[----:B------:R-:W-:Y:S01]  /*0bf0*/  IMAD.SHL.U32 R97, R94, 0x40, RZ ;  /* 0x000000405e617824 */ /* 0x000fe200078e00ff */
[----:B------:R-:W-:Y:S01]  /*0c00*/  LOP3.LUT R7, R7, 0x1ffffff8, RZ, 0xc0, !PT ;  /* 0x1ffffff807077812 */ /* 0x000fe200078ec0ff */
[----:B------:R-:W-:Y:S01]  /*0c10*/  IMAD R148, R197, c[0x0][0x244], R148 ;  /* 0x00009100c5947a24 */ /* 0x000fe200078e0294 */
[----:B------:R-:W-:Y:S01]  /*0c20*/  IADD3 R17, P0, R10, R17, RZ ;  /* 0x000000110a117210 */ /* 0x000fe20007f1e0ff */
[----:B------:R-:W-:Y:S01]  /*0c30*/  IMAD.SHL.U32 R98, R0, 0x40, RZ ;  /* 0x0000004000627824 */ /* 0x000fe200078e00ff */
[----:B------:R-:W-:Y:S01]  /*0c40*/  SHF.L.U64.HI R95, R94, R131, c[0x0][0x23c] ;  /* 0x00008f005e5f7619 */ /* 0x000fe20000010283 */
[----:B------:R-:W-:Y:S01]  /*0c50*/  IMAD.IADD R8, R84, 0x1, -R7 ;  /* 0x0000000154087824 */ /* 0x000fe200078e0a07 */
[----:B------:R-:W-:Y:S01]  /*0c60*/  LEA.HI.X.SX32 R20, R10, R3, 0x1, P0 ;  /* 0x000000030a147211 */ /* 0x000fe200000f0eff */
[----:B------:R-:W-:Y:S01]  /*0c70*/  IMAD.SHL.U32 R99, R94, 0x20, RZ ;  /* 0x000000205e637824 */ /* 0x000fe200078e00ff */
[----:B------:R-:W-:Y:S01]  /*0c80*/  SHF.L.U64.HI R96, R0, R131, c[0x0][0x25c] ;  /* 0x0000970000607619 */ /* 0x000fe20000010283 */
[----:B------:R-:W-:Y:S01]  /*0c90*/  IMAD.SHL.U32 R8, R8, 0x8, RZ ;  /* 0x0000000808087824 */ /* 0x000fe200078e00ff */
[----:B------:R-:W-:Y:S01]  /*0ca0*/  SHF.R.S32.HI R7, RZ, 0x1f, R18 ;  /* 0x0000001fff077819 */ /* 0x000fe20000011412 */
[----:B------:R-:W-:Y:S01]  /*0cb0*/  IMAD R14, R20, c[0x0][0x238], RZ ;  /* 0x00008e00140e7a24 */ /* 0x000fe200078e02ff */
[----:B------:R-:W-:Y:S01]  /*0cc0*/  SEL R146, R196, RZ, !P4 ;  /* 0x000000ffc4927207 */ /* 0x000fe20006000000 */
[----:B------:R-:W-:Y:S01]  /*0cd0*/  IMAD R20, R20, c[0x0][0x258], RZ ;  /* 0x0000960014147a24 */ /* 0x000fe200078e02ff */
[----:B------:R-:W-:Y:S01]  /*0ce0*/  SHF.R.S32.HI R9, RZ, 0x1f, R8 ;  /* 0x0000001fff097819 */ /* 0x000fe20000011408 */
[C---:B------:R-:W-:Y:S01]  /*0cf0*/  IMAD R14, R17.reuse, c[0x0][0x23c], R14 ;  /* 0x00008f00110e7a24 */ /* 0x040fe200078e020e */
[----:B------:R-:W-:Y:S01]  /*0d00*/  ULDC.U8 UR4, c[0x0][0x298] ;  /* 0x0000a60000047ab9 */ /* 0x000fe20000000000 */
[----:B------:R-:W-:-:S02]  /*0d10*/  IMAD R20, R17, c[0x0][0x25c], R20 ;  /* 0x0000970011147a24 */ /* 0x000fc400078e0214 */
[----:B-1----:R-:W-:-:S04]  /*0d20*/  IMAD.WIDE.U32 R12, R17, c[0x0][0x238], R8 ;  /* 0x00008e00110c7a25 */ /* 0x002fc800078e0008 */
[----:B------:R-:W-:-:S04]  /*0d30*/  IMAD.WIDE.U32 R16, R17, c[0x0][0x258], R8 ;  /* 0x0000960011107a25 */ /* 0x000fc800078e0008 */
[----:B------:R-:W-:Y:S02]  /*0d40*/  IMAD.IADD R15, R13, 0x1, R14 ;  /* 0x000000010d0f7824 */ /* 0x000fe400078e020e */
[----:B------:R-:W-:Y:S01]  /*0d50*/  IMAD.IADD R21, R17, 0x1, R20 ;  /* 0x0000000111157824 */ /* 0x000fe200078e0214 */
[----:B------:R-:W-:Y:S01]  /*0d60*/  SHF.R.S32.HI R17, RZ, 0x1f, R196 ;  /* 0x0000001fff117819 */ /* 0x000fe200000114c4 */
[----:B------:R-:W-:Y:S02]  /*0d70*/  IMAD.MOV.U32 R14, RZ, RZ, R12 ;  /* 0x000000ffff0e7224 */ /* 0x000fe400078e000c */
[----:B------:R-:W-:Y:S01]  /*0d80*/  IMAD R12, R95, R18, RZ ;  /* 0x000000125f0c7224 */ /* 0x000fe200078e02ff */
[----:B------:R-:W-:Y:S01]  /*0d90*/  SEL R151, R17, RZ, !P4 ;  /* 0x000000ff11977207 */ /* 0x000fe20006000000 */
[----:B------:R-:W-:-:S04]  /*0da0*/  IMAD.WIDE.U32 R14, R197, c[0x0][0x240], R14 ;  /* 0x00009000c50e7a25 */ /* 0x000fc800078e000e */
[----:B------:R-:W-:Y:S02]  /*0db0*/  IMAD R3, R96, R18, RZ ;  /* 0x0000001260037224 */ /* 0x000fe400078e02ff */
[----:B------:R-:W-:Y:S02]  /*0dc0*/  IMAD.IADD R149, R15, 0x1, R148 ;  /* 0x000000010f957824 */ /* 0x000fe400078e0294 */
[----:B------:R-:W-:Y:S02]  /*0dd0*/  IMAD.MOV.U32 R148, RZ, RZ, R14 ;  /* 0x000000ffff947224 */ /* 0x000fe400078e000e */
[----:B------:R-:W-:Y:S02]  /*0de0*/  IMAD.IADD R13, R93, 0x1, -R10 ;  /* 0x000000015d0d7824 */ /* 0x000fe400078e0a0a */
[----:B------:R-:W-:Y:S02]  /*0df0*/  IMAD R153, R151, c[0x0][0x248], RZ ;  /* 0x0000920097997a24 */ /* 0x000fe400078e02ff */
[----:B------:R-:W-:-:S02]  /*0e00*/  IMAD R9, R7, R97, R12 ;  /* 0x0000006107097224 */ /* 0x000fc400078e020c */
[----:B------:R-:W-:Y:S02]  /*0e10*/  IMAD R7, R7, R98, R3 ;  /* 0x0000006207077224 */ /* 0x000fe400078e0203 */
[----:B------:R-:W-:Y:S02]  /*0e20*/  IMAD.SHL.U32 R3, R10, 0x40, RZ ;  /* 0x000000400a037824 */ /* 0x000fe400078e00ff */
[----:B------:R-:W-:Y:S02]  /*0e30*/  IMAD R10, R18, -0x40, R13 ;  /* 0xffffffc0120a7824 */ /* 0x000fe400078e020d */
[C---:B------:R-:W-:Y:S01]  /*0e40*/  IMAD R153, R146.reuse, c[0x0][0x24c], R153 ;  /* 0x0000930092997a24 */ /* 0x040fe200078e0299 */
[----:B------:R-:W-:Y:S01]  /*0e50*/  LOP3.LUT R3, R3, 0x1c0, RZ, 0xc0, !PT ;  /* 0x000001c003037812 */ /* 0x000fe200078ec0ff */
[----:B------:R-:W-:Y:S01]  /*0e60*/  IMAD.WIDE.U32 R148, R146, c[0x0][0x248], R148 ;  /* 0x0000920092947a25 */ /* 0x000fe200078e0094 */
[C---:B------:R-:W-:Y:S02]  /*0e70*/  ISETP.GE.AND P1, PT, R10.reuse, 0x21, PT ;  /* 0x000000210a00780c */ /* 0x040fe40003f26270 */
[----:B------:R-:W-:Y:S01]  /*0e80*/  ISETP.GE.AND P2, PT, R10, 0x1, PT ;  /* 0x000000010a00780c */ /* 0x000fe20003f46270 */
[----:B------:R-:W-:Y:S01]  /*0e90*/  IMAD.MOV.U32 R20, RZ, RZ, R16 ;  /* 0x000000ffff147224 */ /* 0x000fe200078e0010 */
[----:B------:R-:W-:Y:S01]  /*0ea0*/  LOP3.LUT R10, R3, 0x38, R8, 0xf8, !PT ;  /* 0x00000038030a7812 */ /* 0x000fe200078ef808 */
[----:B------:R-:W-:Y:S01]  /*0eb0*/  IMAD R14, R86, c[0x0][0x260], RZ ;  /* 0x00009800560e7a24 */ /* 0x000fe200078e02ff */
[----:B------:R-:W-:Y:S01]  /*0ec0*/  SHF.R.U32.HI R3, RZ, 0x3, R3 ;  /* 0x00000003ff037819 */ /* 0x000fe20000011603 */
[----:B------:R-:W-:Y:S01]  /*0ed0*/  IMAD.IADD R153, R149, 0x1, R153 ;  /* 0x0000000195997824 */ /* 0x000fe200078e0299 */
[----:B------:R-:W-:Y:S01]  /*0ee0*/  LEA.HI R16, R5, R84, RZ, 0x6 ;  /* 0x0000005405107211 */ /* 0x000fe200078f30ff */
[----:B------:R-:W-:Y:S01]  /*0ef0*/  IMAD.MOV.U32 R152, RZ, RZ, R148 ;  /* 0x000000ffff987224 */ /* 0x000fe200078e0094 */
[----:B------:R-:W-:Y:S01]  /*0f00*/  LOP3.LUT R3, R10, R3, RZ, 0x3c, !PT ;  /* 0x000000030a037212 */ /* 0x000fe200078e3cff */
[C---:B------:R-:W-:Y:S01]  /*0f10*/  IMAD R14, R197.reuse, c[0x0][0x264], R14 ;  /* 0x00009900c50e7a24 */ /* 0x040fe200078e020e */
[----:B------:R-:W-:Y:S01]  /*0f20*/  IADD3 R10, R8, 0x80, RZ ;  /* 0x00000080080a7810 */ /* 0x000fe20007ffe0ff */
[----:B------:R-:W-:-:S04]  /*0f30*/  IMAD.WIDE.U32 R20, R197, c[0x0][0x260], R20 ;  /* 0x00009800c5147a25 */ /* 0x000fc800078e0014 */
[----:B------:R-:W-:-:S04]  /*0f40*/  IMAD.WIDE.U32 R12, R18, R97, R152 ;  /* 0x00000061120c7225 */ /* 0x000fc800078e0098 */
[----:B------:R-:W-:Y:S01]  /*0f50*/  IMAD.IADD R15, R21, 0x1, R14 ;  /* 0x00000001150f7824 */ /* 0x000fe200078e020e */
[C---:B------:R-:W-:Y:S01]  /*0f60*/  @P2 LEA R22, P0, R12.reuse, c[0x0][0x220], 0x1 ;  /* 0x000088000c162a11 */ /* 0x040fe200078008ff */
[----:B------:R-:W-:Y:S02]  /*0f70*/  IMAD R151, R151, c[0x0][0x268], RZ ;  /* 0x00009a0097977a24 */ /* 0x000fe400078e02ff */
[----:B------:R-:W-:Y:S02]  /*0f80*/  IMAD.IADD R13, R13, 0x1, R9 ;  /* 0x000000010d0d7824 */ /* 0x000fe400078e0209 */
[----:B------:R-:W-:Y:S02]  /*0f90*/  IMAD.MOV.U32 R14, RZ, RZ, R20 ;  /* 0x000000ffff0e7224 */ /* 0x000fe400078e0014 */
[----:B------:R-:W-:Y:S01]  /*0fa0*/  IMAD.MOV.U32 R9, RZ, RZ, 0x5 ;  /* 0x00000005ff097424 */ /* 0x000fe200078e00ff */
[----:B------:R-:W-:Y:S01]  /*0fb0*/  @P2 LEA.HI.X R23, R12, c[0x0][0x224], R13, 0x1, P0 ;  /* 0x000089000c172a11 */ /* 0x000fe200000f0c0d */
[----:B------:R-:W-:-:S02]  /*0fc0*/  IMAD R151, R146, c[0x0][0x26c], R151 ;  /* 0x00009b0092977a24 */ /* 0x000fc400078e0297 */
[----:B------:R-:W-:Y:S01]  /*0fd0*/  IMAD.WIDE.U32 R146, R146, c[0x0][0x268], R14 ;  /* 0x00009a0092927a25 */ /* 0x000fe200078e000e */
[----:B------:R-:W-:Y:S02]  /*0fe0*/  @P1 IADD3 R15, P4, R99, R12, RZ ;  /* 0x0000000c630f1210 */ /* 0x000fe40007f9e0ff */
[-C--:B------:R-:W-:Y:S01]  /*0ff0*/  SHF.L.U64.HI R94, R94, R9.reuse, c[0x0][0x23c] ;  /* 0x00008f005e5e7619 */ /* 0x080fe20000010209 */
[----:B------:R-:W-:Y:S01]  /*1000*/  IMAD.IADD R151, R147, 0x1, R151 ;  /* 0x0000000193977824 */ /* 0x000fe200078e0297 */
[----:B------:R-:W-:Y:S01]  /*1010*/  IADD3 R14, R8, 0x40, RZ ;  /* 0x00000040080e7810 */ /* 0x000fe20007ffe0ff */
[----:B------:R-:W-:Y:S01]  /*1020*/  IMAD.MOV.U32 R150, RZ, RZ, R146 ;  /* 0x000000ffff967224 */ /* 0x000fe200078e0092 */
[C---:B------:R-:W-:Y:S01]  /*1030*/  SHF.L.U64.HI R104, R0.reuse, R9, c[0x0][0x25c] ;  /* 0x0000970000687619 */ /* 0x040fe20000010209 */
[----:B------:R-:W-:Y:S02]  /*1040*/  IMAD.IADD R156, R91, 0x1, R6 ;  /* 0x000000015b9c7824 */ /* 0x000fe400078e0206 */
[----:B------:R-:W-:-:S02]  /*1050*/  IMAD.SHL.U32 R105, R0, 0x20, RZ ;  /* 0x0000002000697824 */ /* 0x000fc400078e00ff */
[----:B------:R-:W-:Y:S02]  /*1060*/  IMAD.MOV.U32 R102, RZ, RZ, 0x1 ;  /* 0x00000001ff667424 */ /* 0x000fe400078e00ff */
[----:B------:R-:W-:Y:S02]  /*1070*/  IMAD R154, R86, c[0x0][0x1e8], RZ ;  /* 0x00007a00569a7a24 */ /* 0x000fe400078e02ff */
[----:B------:R-:W-:Y:S02]  /*1080*/  IMAD.MOV.U32 R69, RZ, RZ, 0x1 ;  /* 0x00000001ff457424 */ /* 0x000fe400078e00ff */
[----:B------:R-:W-:Y:S02]  /*1090*/  IMAD R154, R197, c[0x0][0x1ec], R154 ;  /* 0x00007b00c59a7a24 */ /* 0x000fe400078e029a */
[----:B------:R-:W-:Y:S01]  /*10a0*/  IMAD.MOV.U32 R51, RZ, RZ, RZ ;  /* 0x000000ffff337224 */ /* 0x000fe200078e00ff */
[--C-:B--2---:R-:W-:Y:S01]  /*10b0*/  @P3 SHF.R.S32.HI R21, RZ, 0x1f, R4.reuse ;  /* 0x0000001fff153819 */ /* 0x104fe20000011404 */
[----:B------:R-:W-:-:S02]  /*10c0*/  @P3 IMAD.MOV.U32 R20, RZ, RZ, R4 ;  /* 0x000000ffff143224 */ /* 0x000fc400078e0004 */
[----:B------:R-:W-:Y:S02]  /*10d0*/  @!P3 IMAD.MOV.U32 R20, RZ, RZ, R196 ;  /* 0x000000ffff14b224 */ /* 0x000fe400078e00c4 */
[----:B------:R-:W-:Y:S01]  /*10e0*/  @!P3 IMAD.MOV.U32 R21, RZ, RZ, R17 ;  /* 0x000000ffff15b224 */ /* 0x000fe200078e0011 */
[----:B------:R-:W-:Y:S01]  /*10f0*/  ISETP.GE.AND P3, PT, R10, c[0x0][0x1d4], PT ;  /* 0x000075000a007a0c */ /* 0x000fe20003f66270 */
[----:B------:R-:W-:Y:S01]  /*1100*/  IMAD.SHL.U32 R10, R16, 0x8, RZ ;  /* 0x00000008100a7824 */ /* 0x000fe200078e00ff */
[----:B------:R-:W-:Y:S01]  /*1110*/  SEL R168, R20, RZ, !P5 ;  /* 0x000000ff14a87207 */ /* 0x000fe20006800000 */
[----:B------:R-:W-:Y:S01]  /*1120*/  IMAD.WIDE.U32 R16, R156, c[0x0][0x1e0], RZ ;  /* 0x000078009c107a25 */ /* 0x000fe200078e00ff */
[----:B------:R-:W-:Y:S02]  /*1130*/  SEL R4, R21, RZ, !P5 ;  /* 0x000000ff15047207 */ /* 0x000fe40006800000 */
[----:B------:R-:W-:Y:S01]  /*1140*/  ISETP.GE.AND P5, PT, R8, c[0x0][0x1d4], PT ;  /* 0x0000750008007a0c */ /* 0x000fe20003fa6270 */
[----:B------:R-:W-:Y:S01]  /*1150*/  @P1 IMAD.X R8, R94, 0x1, R13, P4 ;  /* 0x000000015e081824 */ /* 0x000fe200020e060d */
[----:B------:R-:W-:Y:S01]  /*1160*/  ISETP.GE.AND P4, PT, R14, c[0x0][0x1d4], PT ;  /* 0x000075000e007a0c */ /* 0x000fe20003f86270 */
[----:B------:R-:W-:Y:S01]  /*1170*/  IMAD.WIDE.U32 R12, R18, R98, R150 ;  /* 0x00000062120c7225 */ /* 0x000fe200078e0096 */
[----:B------:R-:W-:-:S02]  /*1180*/  LOP3.LUT R10, R3, 0xfffffe00, R10, 0xf8, !PT ;  /* 0xfffffe00030a7812 */ /* 0x000fc400078ef80a */
[----:B------:R-:W-:Y:S01]  /*1190*/  @P1 LEA R20, P0, R15, c[0x0][0x220], 0x1 ;  /* 0x000088000f141a11 */ /* 0x000fe200078008ff */
[----:B------:R-:W-:Y:S02]  /*11a0*/  IMAD.IADD R7, R13, 0x1, R7 ;  /* 0x000000010d077824 */ /* 0x000fe400078e0207 */
[C---:B------:R-:W-:Y:S01]  /*11b0*/  @P2 IMAD.SHL.U32 R13, R10.reuse, 0x2, RZ ;  /* 0x000000020a0d2824 */ /* 0x040fe200078e00ff */
[----:B------:R-:W-:Y:S01]  /*11c0*/  @P1 LEA.HI.X R21, R15, c[0x0][0x224], R8, 0x1, P0 ;  /* 0x000089000f151a11 */ /* 0x000fe200000f0c08 */
[----:B------:R-:W-:Y:S01]  /*11d0*/  @P1 IMAD.SHL.U32 R3, R10, 0x2, RZ ;  /* 0x000000020a031824 */ /* 0x000fe200078e00ff */
[----:B------:R-:W-:Y:S01]  /*11e0*/  @P2 LEA R14, P0, R12, c[0x0][0x250], 0x1 ;  /* 0x000094000c0e2a11 */ /* 0x000fe200078008ff */
[----:B------:R-:W-:Y:S01]  /*11f0*/  @P2 IMAD.SHL.U32 R9, R10, 0x2, RZ ;  /* 0x000000020a092824 */ /* 0x000fe200078e00ff */
[----:B------:R-:W-:Y:S01]  /*1200*/  @!PT LDS RZ, [RZ] ;  /* 0x00000000fffff984 */ /* 0x000fe20000000800 */
[----:B------:R-:W-:Y:S01]  /*1210*/  @!PT LDS RZ, [RZ] ;  /* 0x00000000fffff984 */ /* 0x000fe20000000800 */
[----:B------:R-:W-:Y:S01]  /*1220*/  @!PT LDS RZ, [RZ] ;  /* 0x00000000fffff984 */ /* 0x000fe20000000800 */
[----:B------:R1:W-:Y:S01]  /*1230*/  @P2 LDGSTS.E.BYPASS.LTC128B.128 [R13+0xc100], [R22.64], !P5 ;  /* 0x0c100000160d2fae */ /* 0x0003e2000e901d46 */
[----:B------:R-:W-:Y:S01]  /*1240*/  IMAD R103, R4, c[0x0][0x1f0], RZ ;  /* 0x00007c0004677a24 */ /* 0x000fe200078e02ff */
[----:B------:R-:W-:Y:S01]  /*1250*/  @P2 LEA.HI.X R15, R12, c[0x0][0x254], R7, 0x1, P0 ;  /* 0x000095000c0f2a11 */ /* 0x000fe200000f0c07 */
[----:B------:R-:W-:Y:S01]  /*1260*/  IMAD R121, R4, c[0x0][0x218], RZ ;  /* 0x0000860004797a24 */ /* 0x000fe200078e02ff */
[----:B------:R1:W-:Y:S01]  /*1270*/  @P2 LDGSTS.E.BYPASS.LTC128B.128 [R13+0xe100], [R22.64+0x80], !P4 ;  /* 0x0e100080160d2fae */ /* 0x0003e2000e101d46 */
[----:B------:R-:W-:Y:S01]  /*1280*/  ISETP.GT.AND P0, PT, R18, R11, PT ;  /* 0x0000000b1200720c */ /* 0x000fe20003f04270 */
[----:B------:R-:W-:-:S02]  /*1290*/  IMAD R103, R168, c[0x0][0x1f4], R103 ;  /* 0x00007d00a8677a24 */ /* 0x000fc400078e0267 */
[----:B------:R1:W-:Y:S01]  /*12a0*/  @P2 LDGSTS.E.BYPASS.LTC128B.128 [R13+0x10100], [R22.64+0x100], !P3 ;  /* 0x10100100160d2fae */ /* 0x0003e2000d901d46 */
[----:B------:R-:W-:-:S03]  /*12b0*/  IMAD R121, R168, c[0x0][0x21c], R121 ;  /* 0x00008700a8797a24 */ /* 0x000fc600078e0279 */
[----:B------:R2:W-:Y:S04]  /*12c0*/  @P1 LDGSTS.E.BYPASS.LTC128B.128 [R3+0xd100], [R20.64], !P5 ;  /* 0x0d10000014031fae */ /* 0x0005e8000e901d46 */
[----:B------:R2:W-:Y:S02]  /*12d0*/  @P1 LDGSTS.E.BYPASS.LTC128B.128 [R3+0xf100], [R20.64+0x80], !P4 ;  /* 0x0f10008014031fae */ /* 0x0005e4000e101d46 */
[----:B------:R-:W-:Y:S02]  /*12e0*/  @P0 IADD3 R6, R2, -0x2, RZ ;  /* 0xfffffffe02060810 */ /* 0x000fe40007ffe0ff */
[----:B------:R2:W-:Y:S01]  /*12f0*/  @P1 LDGSTS.E.BYPASS.LTC128B.128 [R3+0x11100], [R20.64+0x100], !P3 ;  /* 0x1110010014031fae */ /* 0x0005e2000d901d46 */
[----:B------:R-:W-:Y:S02]  /*1300*/  SHF.R.S32.HI R2, RZ, 0x1f, R156 ;  /* 0x0000001fff027819 */ /* 0x000fe4000001149c */
[----:B------:R-:W-:Y:S01]  /*1310*/  @P0 SHF.R.S32.HI R8, RZ, 0x1f, R6 ;  /* 0x0000001fff080819 */ /* 0x000fe20000011406 */
[----:B------:R-:W0:Y:S01]  /*1320*/  LDGDEPBAR ;  /* 0x00000000000079af */ /* 0x000e220000000000 */
[----:B------:R-:W-:-:S03]  /*1330*/  @P0 IMAD R0, R95, R6, RZ ;  /* 0x000000065f000224 */ /* 0x000fc600078e02ff */
[----:B------:R-:W-:Y:S01]  /*1340*/  BAR.SYNC.DEFER_BLOCKING 0x0 ;  /* 0x0000000000007b1d */ /* 0x000fe20000010000 */
[----:B------:R-:W-:Y:S01]  /*1350*/  @P0 IMAD R0, R8, R97, R0 ;  /* 0x0000006108000224 */ /* 0x000fe200078e0200 */
[----:B------:R-:W-:-:S04]  /*1360*/  LEA.HI R8, R5, R84, RZ, 0x2 ;  /* 0x0000005405087211 */ /* 0x000fc800078f10ff */
[----:B------:R-:W-:Y:S01]  /*1370*/  SHF.R.S32.HI R111, RZ, 0x2, R8 ;  /* 0x00000002ff6f7819 */ /* 0x000fe20000011408 */
[----:B-1----:R-:W-:-:S04]  /*1380*/  @P0 IMAD.WIDE.U32 R22, R6, R97, R152 ;  /* 0x0000006106160225 */ /* 0x002fc800078e0098 */
[----:B------:R-:W-:Y:S02]  /*1390*/  @P0 IMAD.IADD R0, R23, 0x1, R0 ;  /* 0x0000000117000824 */ /* 0x000fe400078e0200 */
[----:B------:R-:W-:-:S04]  /*13a0*/  IMAD.WIDE.U32 R158, R111, c[0x0][0x1e0], RZ ;  /* 0x000078006f9e7a25 */ /* 0x000fc800078e00ff */
[----:B--2---:R-:W-:-:S04]  /*13b0*/  IMAD R3, R2, c[0x0][0x1e0], RZ ;  /* 0x0000780002037a24 */ /* 0x004fc800078e02ff */
[----:B------:R-:W-:Y:S01]  /*13c0*/  IMAD R24, R156, c[0x0][0x1e4], R3 ;  /* 0x000079009c187a24 */ /* 0x000fe200078e0203 */
[----:B------:R-:W-:Y:S01]  /*13d0*/  @!PT LDS RZ, [RZ] ;  /* 0x00000000fffff984 */ /* 0x000fe20000000800 */
[----:B------:R-:W-:Y:S01]  /*13e0*/  @!PT LDS RZ, [RZ] ;  /* 0x00000000fffff984 */ /* 0x000fe20000000800 */
[----:B------:R-:W-:Y:S01]  /*13f0*/  @!PT LDS RZ, [RZ] ;  /* 0x00000000fffff984 */ /* 0x000fe20000000800 */
[----:B------:R1:W-:Y:S01]  /*1400*/  @P2 LDGSTS.E.BYPASS.LTC128B.128 [R9+0x100], [R14.64], !P5 ;  /* 0x001000000e092fae */ /* 0x0003e2000e901d46 */
[----:B------:R-:W-:Y:S02]  /*1410*/  @P1 IMAD.SHL.U32 R3, R10, 0x2, RZ ;  /* 0x000000020a031824 */ /* 0x000fe400078e00ff */
[----:B------:R-:W-:Y:S01]  /*1420*/  IMAD.IADD R25, R17, 0x1, R24 ;  /* 0x0000000111197824 */ /* 0x000fe200078e0218 */
[----:B------:R1:W-:Y:S01]  /*1430*/  @P2 LDGSTS.E.BYPASS.LTC128B.128 [R9+0x2100], [R14.64+0x80], !P4 ;  /* 0x021000800e092fae */ /* 0x0003e2000e101d46 */
[----:B------:R-:W-:-:S03]  /*1440*/  IMAD.MOV.U32 R24, RZ, RZ, R16 ;  /* 0x000000ffff187224 */ /* 0x000fc600078e0010 */
[----:B------:R1:W-:Y:S01]  /*1450*/  @P2 LDGSTS.E.BYPASS.LTC128B.128 [R9+0x4100], [R14.64+0x100], !P3 ;  /* 0x041001000e092fae */ /* 0x0003e2000d901d46 */
[----:B------:R-:W-:Y:S01]  /*1460*/  @P1 IADD3 R12, P2, R105, R12, RZ ;  /* 0x0000000c690c1210 */ /* 0x000fe20007f5e0ff */
[----:B------:R-:W-:-:S04]  /*1470*/  IMAD.WIDE.U32 R24, R197, c[0x0][0x1e8], R24 ;  /* 0x00007a00c5187a25 */ /* 0x000fc800078e0018 */
[----:B------:R-:W-:Y:S01]  /*1480*/  @P1 IMAD.X R7, R104, 0x1, R7, P2 ;  /* 0x0000000168071824 */ /* 0x000fe200010e0607 */
[C---:B------:R-:W-:Y:S01]  /*1490*/  @P1 LEA R20, P2, R12.reuse, c[0x0][0x250], 0x1 ;  /* 0x000094000c141a11 */ /* 0x040fe200078408ff */
[----:B------:R-:W-:Y:S02]  /*14a0*/  IMAD.IADD R155, R25, 0x1, R154 ;  /* 0x00000001199b7824 */ /* 0x000fe400078e029a */
[----:B------:R-:W-:Y:S01]  /*14b0*/  IMAD.MOV.U32 R154, RZ, RZ, R24 ;  /* 0x000000ffff9a7224 */ /* 0x000fe200078e0018 */
[----:B------:R-:W-:Y:S01]  /*14c0*/  @P1 LEA.HI.X R21, R12, c[0x0][0x254], R7, 0x1, P2 ;  /* 0x000095000c151a11 */ /* 0x000fe200010f0c07 */
[----:B------:R-:W-:Y:S01]  /*14d0*/  IMAD.MOV.U32 R12, RZ, RZ, c[0x0][0x27c] ;  /* 0x00009f00ff0c7624 */ /* 0x000fe200078e00ff */
[----:B------:R-:W-:Y:S01]  /*14e0*/  LOP3.LUT R7, R8, 0xfffffffc, RZ, 0xc0, !PT ;  /* 0xfffffffc08077812 */ /* 0x000fe200078ec0ff */
[----:B------:R-:W-:Y:S01]  /*14f0*/  IMAD R24, R86, c[0x0][0x210], RZ ;  /* 0x0000840056187a24 */ /* 0x000fe200078e02ff */
[----:B------:R-:W-:Y:S01]  /*1500*/  SHF.R.S32.HI R8, RZ, 0x1f, R8 ;  /* 0x0000001fff087819 */ /* 0x000fe20000011408 */
[----:B------:R2:W-:Y:S01]  /*1510*/  @P1 LDGSTS.E.BYPASS.LTC128B.128 [R3+0x1100], [R20.64], !P5 ;  /* 0x0110000014031fae */ /* 0x0005e2000e901d46 */
[----:B------:R-:W-:-:S02]  /*1520*/  IMAD.SHL.U32 R12, R12, 0x2, RZ ;  /* 0x000000020c0c7824 */ /* 0x000fc400078e00ff */
[----:B------:R-:W-:Y:S01]  /*1530*/  LEA.HI R8, R8, R111, RZ, 0x3 ;  /* 0x0000006f08087211 */ /* 0x000fe200078f18ff */
[----:B------:R2:W-:Y:S01]  /*1540*/  @P1 LDGSTS.E.BYPASS.LTC128B.128 [R3+0x3100], [R20.64+0x80], !P4 ;  /* 0x0310008014031fae */ /* 0x0005e2000e101d46 */
[----:B------:R-:W-:Y:S02]  /*1550*/  IMAD R24, R197, c[0x0][0x214], R24 ;  /* 0x00008500c5187a24 */ /* 0x000fe400078e0218 */
[----:B------:R-:W-:Y:S01]  /*1560*/  LOP3.LUT R8, R8, 0xfffffff8, RZ, 0xc0, !PT ;  /* 0xfffffff808087812 */ /* 0x000fe200078ec0ff */
[----:B------:R2:W-:Y:S01]  /*1570*/  @P1 LDGSTS.E.BYPASS.LTC128B.128 [R3+0x5100], [R20.64+0x100], !P3 ;  /* 0x0510010014031fae */ /* 0x0005e2000d901d46 */
[----:B------:R-:W-:Y:S01]  /*1580*/  ISETP.LE.AND P1, PT, R102, c[0x0][0x27c], PT ;  /* 0x00009f0066007a0c */ /* 0x000fe20003f23270 */
[----:B------:R-:W-:Y:S01]  /*1590*/  IMAD.WIDE.U32 R154, R168, c[0x0][0x1f0], R154 ;  /* 0x00007c00a89a7a25 */ /* 0x000fe200078e009a */
[----:B-1----:R-:W-:Y:S01]  /*15a0*/  @P0 LEA R14, P2, R22, c[0x0][0x220], 0x1 ;  /* 0x00008800160e0a11 */ /* 0x002fe200078408ff */
[----:B------:R-:W0:Y:S01]  /*15b0*/  LDGDEPBAR ;  /* 0x00000000000079af */ /* 0x000e220000000000 */
[----:B------:R-:W-:Y:S01]  /*15c0*/  IADD3 R9, -R12, c[0x0][0x1d4], RZ ;  /* 0x000075000c097a10 */ /* 0x000fe20007ffe1ff */
[----:B------:R-:W-:Y:S01]  /*15d0*/  IMAD.IADD R8, R111, 0x1, -R8 ;  /* 0x000000016f087824 */ /* 0x000fe200078e0a08 */
[----:B------:R-:W-:Y:S01]  /*15e0*/  @P0 LEA.HI.X R15, R22, c[0x0][0x224], R0, 0x1, P2 ;  /* 0x00008900160f0a11 */ /* 0x000fe200010f0c00 */
[----:B------:R-:W-:Y:S01]  /*15f0*/  IMAD.IADD R103, R155, 0x1, R103 ;  /* 0x000000019b677824 */ /* 0x000fe200078e0267 */
[----:B------:R-:W-:Y:S01]  /*1600*/  P2R R0, PR, RZ, 0x2 ;  /* 0x00000002ff007803 */ /* 0x000fe20000000000 */
[----:B------:R-:W-:Y:S01]  /*1610*/  @P0 IMAD.SHL.U32 R0, R10, 0x2, RZ ;  /* 0x000000020a000824 */ /* 0x000fe200078e00ff */
[----:B------:R-:W-:-:S02]  /*1620*/  @P0 LEA R26, P1, R99, R14, 0x1 ;  /* 0x0000000e631a0211 */ /* 0x000fc400078208ff */
[C---:B------:R-:W-:Y:S01]  /*1630*/  LOP3.LUT P6, RZ, R8.reuse, 0x4, RZ, 0xc0, !PT ;  /* 0x0000000408ff7812 */ /* 0x040fe200078cc0ff */
[----:B------:R-:W-:Y:S01]  /*1640*/  IMAD.SHL.U32 R8, R8, 0x40, RZ ;  /* 0x0000004008087824 */ /* 0x000fe200078e00ff */
[----:B------:R-:W-:Y:S01]  /*1650*/  @P0 LEA.HI.X R27, R99, R15, R94, 0x1, P1 ;  /* 0x0000000f631b0211 */ /* 0x000fe200008f0c5e */
[----:B------:R1:W-:Y:S03]  /*1660*/  @P0 LDGSTS.E.BYPASS.LTC128B.128 [R0+0x12100], [R14.64], !P5 ;  /* 0x121000000e000fae */ /* 0x0003e6000e901d46 */
[----:B------:R-:W-:Y:S01]  /*1670*/  LOP3.LUT R8, R8, 0x1c0, RZ, 0xc0, !PT ;  /* 0x000001c008087812 */ /* 0x000fe200078ec0ff */
[----:B------:R1:W-:Y:S04]  /*1680*/  @P0 LDGSTS.E.BYPASS.LTC128B.128 [R0+0x14100], [R14.64+0x80], !P4 ;  /* 0x141000800e000fae */ /* 0x0003e8000e101d46 */
[----:B------:R1:W-:Y:S01]  /*1690*/  @P0 LDGSTS.E.BYPASS.LTC128B.128 [R0+0x16100], [R14.64+0x100], !P3 ;  /* 0x161001000e000fae */ /* 0x0003e2000d901d46 */
[----:B--2---:R-:W-:-:S03]  /*16a0*/  IMAD.IADD R20, R84, 0x1, -R7 ;  /* 0x0000000154147824 */ /* 0x004fc600078e0a07 */
[----:B------:R2:W-:Y:S01]  /*16b0*/  @P0 LDGSTS.E.BYPASS.LTC128B.128 [R0+0x13100], [R26.64], !P5 ;  /* 0x131000001a000fae */ /* 0x0005e2000e901d46 */
[----:B------:R-:W-:Y:S01]  /*16c0*/  SHF.R.S32.HI R3, RZ, 0x1f, R111 ;  /* 0x0000001fff037819 */ /* 0x000fe2000001146f */
[C---:B------:R-:W-:Y:S02]  /*16d0*/  IMAD.SHL.U32 R22, R20.reuse, 0x8, RZ ;  /* 0x0000000814167824 */ /* 0x040fe400078e00ff */
[----:B------:R2:W-:Y:S01]  /*16e0*/  @P0 LDGSTS.E.BYPASS.LTC128B.128 [R0+0x15100], [R26.64+0x80], !P4 ;  /* 0x151000801a000fae */ /* 0x0005e2000e101d46 */
[----:B------:R-:W-:Y:S02]  /*16f0*/  IMAD.SHL.U32 R20, R20, 0x4, RZ ;  /* 0x0000000414147824 */ /* 0x000fe400078e00ff */
[C---:B------:R-:W-:Y:S01]  /*1700*/  IMAD R162, R3.reuse, c[0x0][0x290], RZ ;  /* 0x0000a40003a27a24 */ /* 0x040fe200078e02ff */
[----:B------:R2:W-:Y:S01]  /*1710*/  @P0 LDGSTS.E.BYPASS.LTC128B.128 [R0+0x17100], [R26.64+0x100], !P3 ;  /* 0x171001001a000fae */ /* 0x0005e2000d901d46 */
[----:B------:R-:W-:Y:S01]  /*1720*/  ISETP.GE.AND P0, PT, R22, c[0x0][0x27c], PT ;  /* 0x00009f0016007a0c */ /* 0x000fe20003f06270 */
[----:B------:R-:W-:Y:S01]  /*1730*/  IMAD R160, R3, c[0x0][0x280], RZ ;  /* 0x0000a00003a07a24 */ /* 0x000fe200078e02ff */
[C---:B------:R-:W-:Y:S01]  /*1740*/  IADD3 R19, R20.reuse, 0x20, RZ ;  /* 0x0000002014137810 */ /* 0x040fe20007ffe0ff */
[----:B------:R-:W0:Y:S01]  /*1750*/  LDGDEPBAR ;  /* 0x00000000000079af */ /* 0x000e220000000000 */
[----:B------:R-:W-:Y:S01]  /*1760*/  SEL R7, RZ, c[0x0][0x27c], !P0 ;  /* 0x00009f00ff077a07 */ /* 0x000fe20004000000 */
[C---:B------:R-:W-:Y:S01]  /*1770*/  IMAD R162, R111.reuse, c[0x0][0x294], R162 ;  /* 0x0000a5006fa27a24 */ /* 0x040fe200078e02a2 */
[C---:B------:R-:W-:Y:S01]  /*1780*/  IADD3 R17, R20.reuse, 0x40, RZ ;  /* 0x0000004014117810 */ /* 0x040fe20007ffe0ff */
[----:B------:R-:W-:Y:S01]  /*1790*/  IMAD.IADD R16, R20, 0x1, R19 ;  /* 0x0000000114107824 */ /* 0x000fe200078e0213 */
[----:B------:R-:W-:Y:S01]  /*17a0*/  SEL R13, R12, R9, !P0 ;  /* 0x000000090c0d7207 */ /* 0x000fe20004000000 */
[----:B------:R-:W-:Y:S01]  /*17b0*/  IMAD.IADD R7, R22, 0x1, R7 ;  /* 0x0000000116077824 */ /* 0x000fe200078e0207 */
[----:B------:R-:W-:Y:S01]  /*17c0*/  SHF.R.S32.HI R23, RZ, 0x1f, R22 ;  /* 0x0000001fff177819 */ /* 0x000fe20000011416 */
[----:B------:R-:W-:Y:S01]  /*17d0*/  IMAD R160, R111, c[0x0][0x284], R160 ;  /* 0x0000a1006fa07a24 */ /* 0x000fe200078e02a0 */
[----:B------:R-:W-:-:S02]  /*17e0*/  ISETP.GE.AND P1, PT, R16, c[0x0][0x27c], PT ;  /* 0x00009f0010007a0c */ /* 0x000fc40003f26270 */
[----:B------:R-:W-:Y:S01]  /*17f0*/  SHF.R.S32.HI R110, RZ, 0x1f, R7 ;  /* 0x0000001fff6e7819 */ /* 0x000fe20000011407 */
[----:B-1----:R-:W-:Y:S01]  /*1800*/  IMAD.IADD R15, R20, 0x1, R17 ;  /* 0x00000001140f7824 */ /* 0x002fe200078e0211 */
[----:B------:R-:W-:Y:S01]  /*1810*/  SEL R6, R12, R9, !P1 ;  /* 0x000000090c067207 */ /* 0x000fe20004800000 */
[C-C-:B------:R-:W-:Y:S01]  /*1820*/  IMAD.WIDE.U32 R166, R111.reuse, c[0x0][0x290], R22.reuse ;  /* 0x0000a4006fa67a25 */ /* 0x140fe200078e0016 */
[CC--:B------:R-:W-:Y:S02]  /*1830*/  LEA.HI R139, R110.reuse, R7.reuse, RZ, 0x3 ;  /* 0x000000076e8b7211 */ /* 0x0c0fe400078f18ff */
[----:B------:R-:W-:Y:S01]  /*1840*/  LEA.HI R110, R110, R7, RZ, 0x6 ;  /* 0x000000076e6e7211 */ /* 0x000fe200078f30ff */
[----:B------:R-:W-:Y:S01]  /*1850*/  IMAD.WIDE.U32 R164, R111, c[0x0][0x280], R22 ;  /* 0x0000a0006fa47a25 */ /* 0x000fe200078e0016 */
[----:B------:R-:W-:Y:S02]  /*1860*/  SEL R7, RZ, c[0x0][0x27c], !P1 ;  /* 0x00009f00ff077a07 */ /* 0x000fe40004800000 */
[----:B------:R-:W-:Y:S01]  /*1870*/  IADD3 R156, P1, R156, R111, RZ ;  /* 0x0000006f9c9c7210 */ /* 0x000fe20007f3e0ff */
[----:B------:R-:W-:Y:S01]  /*1880*/  IMAD.SHL.U32 R110, R110, 0x40, RZ ;  /* 0x000000406e6e7824 */ /* 0x000fe200078e00ff */
[----:B------:R-:W-:Y:S01]  /*1890*/  ISETP.GE.AND P0, PT, R15, c[0x0][0x27c], PT ;  /* 0x00009f000f007a0c */ /* 0x000fe20003f06270 */
[----:B------:R-:W-:Y:S01]  /*18a0*/  IMAD.IADD R7, R7, 0x1, R16 ;  /* 0x0000000107077824 */ /* 0x000fe200078e0210 */
[----:B------:R-:W-:Y:S01]  /*18b0*/  SHF.R.S32.HI R113, RZ, 0x1f, R6 ;  /* 0x0000001fff717819 */ /* 0x000fe20000011406 */
[----:B------:R-:W-:Y:S01]  /*18c0*/  IMAD.X R157, R2, 0x1, R3, P1 ;  /* 0x00000001029d7824 */ /* 0x000fe200008e0603 */
[----:B--2---:R-:W-:Y:S01]  /*18d0*/  SHF.R.S32.HI R0, RZ, 0x1f, R13 ;  /* 0x0000001fff007819 */ /* 0x004fe2000001140d */
[----:B------:R-:W-:Y:S01]  /*18e0*/  IMAD R2, R3, c[0x0][0x1e0], RZ ;  /* 0x0000780003027a24 */ /* 0x000fe200078e02ff */
[----:B------:R-:W-:Y:S01]  /*18f0*/  LEA.HI R113, R113, R6, RZ, 0x4 ;  /* 0x0000000671717211 */ /* 0x000fe200078f20ff */
[----:B------:R-:W-:Y:S01]  /*1900*/  IMAD.IADD R167, R167, 0x1, R162 ;  /* 0x00000001a7a77824 */ /* 0x000fe200078e02a2 */
[----:B------:R-:W-:Y:S01]  /*1910*/  SEL R9, R12, R9, !P0 ;  /* 0x000000090c097207 */ /* 0x000fe20004000000 */
[----:B------:R-:W-:Y:S01]  /*1920*/  IMAD R3, R111, c[0x0][0x1e4], R2 ;  /* 0x000079006f037a24 */ /* 0x000fe200078e0202 */
[----:B------:R-:W-:Y:S01]  /*1930*/  SEL R2, RZ, c[0x0][0x27c], !P0 ;  /* 0x00009f00ff027a07 */ /* 0x000fe20004000000 */
[----:B------:R-:W-:Y:S01]  /*1940*/  IMAD.IADD R165, R165, 0x1, R160 ;  /* 0x00000001a5a57824 */ /* 0x000fe200078e02a0 */
[----:B------:R-:W-:Y:S01]  /*1950*/  LEA.HI R0, R0, R13, RZ, 0x4 ;  /* 0x0000000d00007211 */ /* 0x000fe200078f20ff */
[----:B------:R-:W-:Y:S01]  /*1960*/  IMAD.IADD R106, R159, 0x1, R3 ;  /* 0x000000019f6a7824 */ /* 0x000fe200078e0203 */
[----:B------:R-:W-:Y:S01]  /*1970*/  SHF.R.S32.HI R6, RZ, 0x1f, R7 ;  /* 0x0000001fff067819 */ /* 0x000fe20000011407 */
[----:B------:R-:W-:Y:S01]  /*1980*/  IMAD.IADD R3, R2, 0x1, R15 ;  /* 0x0000000102037824 */ /* 0x000fe200078e020f */
[----:B------:R-:W-:Y:S01]  /*1990*/  SHF.R.S32.HI R112, RZ, 0x1f, R9 ;  /* 0x0000001fff707819 */ /* 0x000fe20000011409 */
[----:B------:R-:W-:Y:S01]  /*19a0*/  IMAD.WIDE.U32 R12, R197, c[0x0][0x210], R22 ;  /* 0x00008400c50c7a25 */ /* 0x000fe200078e0016 */
[----:B------:R-:W-:-:S02]  /*19b0*/  LEA.HI R138, R6, R7, RZ, 0x3 ;  /* 0x00000007068a7211 */ /* 0x000fc400078f18ff */
[----:B------:R-:W-:Y:S01]  /*19c0*/  SHF.R.S32.HI R108, RZ, 0x1f, R3 ;  /* 0x0000001fff6c7819 */ /* 0x000fe20000011403 */
[----:B------:R-:W-:Y:S01]  /*19d0*/  IMAD.IADD R25, R13, 0x1, R24 ;  /* 0x000000010d197824 */ /* 0x000fe200078e0218 */
[----:B------:R-:W-:Y:S01]  /*19e0*/  LEA.HI R6, R6, R7, RZ, 0x6 ;  /* 0x0000000706067211 */ /* 0x000fe200078f30ff */
[----:B------:R-:W-:Y:S01]  /*19f0*/  IMAD.MOV.U32 R24, RZ, RZ, R12 ;  /* 0x000000ffff187224 */ /* 0x000fe200078e000c */
[----:B------:R-:W-:Y:S01]  /*1a00*/  LEA.HI R2, R5, R84, RZ, 0x5 ;  /* 0x0000005405027211 */ /* 0x000fe200078f28ff */
[----:B-----5:R-:W-:Y:S01]  /*1a10*/  IMAD.WIDE.U32 R166, R85, c[0x0][0x290], R166 ;  /* 0x0000a40055a67a25 */ /* 0x020fe200078e00a6 */
[CC--:B------:R-:W-:Y:S02]  /*1a20*/  LEA.HI R137, R108.reuse, R3.reuse, RZ, 0x3 ;  /* 0x000000036c897211 */ /* 0x0c0fe400078f18ff */
[----:B------:R-:W-:Y:S01]  /*1a30*/  LEA.HI R108, R108, R3, RZ, 0x6 ;  /* 0x000000036c6c7211 */ /* 0x000fe200078f30ff */
[----:B------:R-:W-:Y:S01]  /*1a40*/  IMAD.SHL.U32 R2, R2, 0x10, RZ ;  /* 0x0000001002027824 */ /* 0x000fe200078e00ff */
[----:B------:R-:W-:Y:S01]  /*1a50*/  SHF.R.U32.HI R3, RZ, 0x3, R8 ;  /* 0x00000003ff037819 */ /* 0x000fe20000011608 */
[----:B------:R-:W-:Y:S01]  /*1a60*/  IMAD.SHL.U32 R6, R6, 0x40, RZ ;  /* 0x0000004006067824 */ /* 0x000fe200078e00ff */
[----:B------:R-:W-:Y:S01]  /*1a70*/  LOP3.LUT R12, R8, 0x38, R139, 0xf8, !PT ;  /* 0x00000038080c7812 */ /* 0x000fe200078ef88b */
[----:B------:R-:W-:Y:S01]  /*1a80*/  IMAD.SHL.U32 R108, R108, 0x40, RZ ;  /* 0x000000406c6c7824 */ /* 0x000fe200078e00ff */
[----:B------:R-:W-:Y:S01]  /*1a90*/  LEA.HI R112, R112, R9, RZ, 0x4 ;  /* 0x0000000970707211 */ /* 0x000fe200078f20ff */
[----:B------:R-:W-:Y:S01]  /*1aa0*/  IMAD.WIDE.U32 R168, R168, c[0x0][0x218], R24 ;  /* 0x00008600a8a87a25 */ /* 0x000fe200078e0018 */
[----:B------:R-:W-:-:S02]  /*1ab0*/  LOP3.LUT R7, R12, R3, RZ, 0x3c, !PT ;  /* 0x000000030c077212 */ /* 0x000fc400078e3cff */
[C---:B------:R-:W-:Y:S01]  /*1ac0*/  LOP3.LUT R14, R8.reuse, 0x38, R138, 0xf8, !PT ;  /* 0x00000038080e7812 */ /* 0x040fe200078ef88a */
[----:B------:R-:W-:Y:S01]  /*1ad0*/  IMAD.WIDE.U32 R164, R85, c[0x0][0x280], R164 ;  /* 0x0000a00055a47a25 */ /* 0x000fe200078e00a4 */
[----:B------:R-:W-:Y:S02]  /*1ae0*/  SHF.R.S32.HI R0, RZ, 0x4, R0 ;  /* 0x00000004ff007819 */ /* 0x000fe40000011400 */
[----:B------:R-:W-:Y:S01]  /*1af0*/  LOP3.LUT R12, R8, 0x38, R137, 0xf8, !PT ;  /* 0x00000038080c7812 */ /* 0x000fe200078ef889 */
[----:B------:R-:W-:Y:S01]  /*1b00*/  IMAD.IADD R121, R169, 0x1, R121 ;  /* 0x00000001a9797824 */ /* 0x000fe200078e0279 */
[----:B------:R-:W-:Y:S02]  /*1b10*/  SHF.R.S32.HI R113, RZ, 0x4, R113 ;  /* 0x00000004ff717819 */ /* 0x000fe40000011471 */
[----:B------:R-:W-:Y:S02]  /*1b20*/  SHF.R.S32.HI R112, RZ, 0x4, R112 ;  /* 0x00000004ff707819 */ /* 0x000fe40000011470 */
[----:B------:R-:W-:-:S02]  /*1b30*/  LOP3.LUT R2, R2, 0xfffffe00, RZ, 0xc0, !PT ;  /* 0xfffffe0002027812 */ /* 0x000fc400078ec0ff */
[----:B------:R-:W-:Y:S02]  /*1b40*/  LOP3.LUT R6, R6, 0xfffff000, RZ, 0xc0, !PT ;  /* 0xfffff00006067812 */ /* 0x000fe400078ec0ff */
[-C--:B------:R-:W-:Y:S02]  /*1b50*/  LOP3.LUT R109, R14, R3.reuse, RZ, 0x3c, !PT ;  /* 0x000000030e6d7212 */ /* 0x080fe400078e3cff */
[----:B------:R-:W-:Y:S02]  /*1b60*/  LOP3.LUT R108, R108, 0xfffff000, RZ, 0xc0, !PT ;  /* 0xfffff0006c6c7812 */ /* 0x000fe400078ec0ff */
[----:B------:R-:W-:Y:S02]  /*1b70*/  LOP3.LUT R5, R12, R3, RZ, 0x3c, !PT ;  /* 0x000000030c057212 */ /* 0x000fe400078e3cff */
[----:B------:R-:W-:Y:S02]  /*1b80*/  LEA.HI.SX32 R107, R139, R0, 0x1d ;  /* 0x000000008b6b7211 */ /* 0x000fe400078feaff */
[----:B------:R-:W-:-:S02]  /*1b90*/  LEA.HI.SX32 R113, R138, R113, 0x1d ;  /* 0x000000718a717211 */ /* 0x000fc400078feaff */
[----:B------:R-:W-:Y:S02]  /*1ba0*/  LEA.HI.SX32 R112, R137, R112, 0x1d ;  /* 0x0000007089707211 */ /* 0x000fe400078feaff */
[--C-:B------:R-:W-:Y:S02]  /*1bb0*/  IADD3 R109, R109, R6, R2.reuse ;  /* 0x000000066d6d7210 */ /* 0x100fe40007ffe002 */
[----:B------:R-:W-:Y:S02]  /*1bc0*/  IADD3 R108, R5, R108, R2 ;  /* 0x0000006c056c7210 */ /* 0x000fe40007ffe002 */
[----:B------:R-:W-:Y:S02]  /*1bd0*/  SHF.R.S32.HI R6, RZ, 0x1f, R107 ;  /* 0x0000001fff067819 */ /* 0x000fe4000001146b */
[----:B------:R-:W-:Y:S02]  /*1be0*/  SHF.R.S32.HI R114, RZ, 0x1f, R113 ;  /* 0x0000001fff727819 */ /* 0x000fe40000011471 */
[----:B------:R-:W-:-:S02]  /*1bf0*/  SHF.R.S32.HI R5, RZ, 0x1f, R112 ;  /* 0x0000001fff057819 */ /* 0x000fc40000011470 */
[----:B------:R-:W-:Y:S01]  /*1c00*/  LEA.HI R6, R6, R107, RZ, 0x3 ;  /* 0x0000006b06067211 */ /* 0x000fe200078f18ff */
[----:B------:R-:W-:Y:S01]  /*1c10*/  IMAD.SHL.U32 R107, R107, 0x8, RZ ;  /* 0x000000086b6b7824 */ /* 0x000fe200078e00ff */
[----:B------:R-:W-:Y:S01]  /*1c20*/  LEA.HI R114, R114, R113, RZ, 0x3 ;  /* 0x0000007172727211 */ /* 0x000fe200078f18ff */
[----:B------:R-:W-:Y:S01]  /*1c30*/  IMAD.SHL.U32 R113, R113, 0x8, RZ ;  /* 0x0000000871717824 */ /* 0x000fe200078e00ff */
[----:B------:R-:W-:Y:S01]  /*1c40*/  LEA.HI R136, R5, R112, RZ, 0x3 ;  /* 0x0000007005887211 */ /* 0x000fe200078f18ff */
[----:B------:R-:W-:Y:S01]  /*1c50*/  IMAD.SHL.U32 R112, R112, 0x8, RZ ;  /* 0x0000000870707824 */ /* 0x000fe200078e00ff */
[----:B------:R-:W-:Y:S01]  /*1c60*/  LOP3.LUT R0, R8, 0x18, R22, 0xf8, !PT ;  /* 0x0000001808007812 */ /* 0x000fe200078ef816 */
[----:B------:R-:W-:Y:S01]  /*1c70*/  IMAD.SHL.U32 R6, R6, 0x200, RZ ;  /* 0x0000020006067824 */ /* 0x000fe200078e00ff */
[----:B------:R-:W-:Y:S01]  /*1c80*/  LOP3.LUT R14, R8, 0x38, R107, 0xf8, !PT ;  /* 0x00000038080e7812 */ /* 0x000fe200078ef86b */
[----:B------:R-:W-:Y:S01]  /*1c90*/  IMAD.SHL.U32 R114, R114, 0x200, RZ ;  /* 0x0000020072727824 */ /* 0x000fe200078e00ff */
[----:B------:R-:W-:Y:S01]  /*1ca0*/  LOP3.LUT R12, R8, 0x38, R113, 0xf8, !PT ;  /* 0x00000038080c7812 */ /* 0x000fe200078ef871 */
[----:B------:R-:W-:Y:S01]  /*1cb0*/  IMAD.SHL.U32 R136, R136, 0x200, RZ ;  /* 0x0000020088887824 */ /* 0x000fe200078e00ff */
[----:B------:R-:W-:-:S02]  /*1cc0*/  LOP3.LUT R8, R8, 0x38, R112, 0xf8, !PT ;  /* 0x0000003808087812 */ /* 0x000fc400078ef870 */
[----:B------:R-:W-:Y:S02]  /*1cd0*/  LOP3.LUT R0, R2, R0, R3, 0xf6, !PT ;  /* 0x0000000002007212 */ /* 0x000fe400078ef603 */
[-C--:B------:R-:W-:Y:S02]  /*1ce0*/  LOP3.LUT R115, R14, R3.reuse, RZ, 0x3c, !PT ;  /* 0x000000030e737212 */ /* 0x080fe400078e3cff */
[-C--:B------:R-:W-:Y:S01]  /*1cf0*/  LOP3.LUT R5, R12, R3.reuse, RZ, 0x3c, !PT ;  /* 0x000000030c057212 */ /* 0x080fe200078e3cff */
[----:B------:R-:W-:Y:S01]  /*1d00*/  IMAD.MOV.U32 R12, RZ, RZ, c[0x0][0x290] ;  /* 0x0000a400ff0c7624 */ /* 0x000fe200078e00ff */
[----:B------:R-:W-:Y:S02]  /*1d10*/  LOP3.LUT R110, R110, 0xfffff000, RZ, 0xc0, !PT ;  /* 0xfffff0006e6e7812 */ /* 0x000fe400078ec0ff */
[----:B------:R-:W-:Y:S01]  /*1d20*/  LOP3.LUT R3, R8, R3, RZ, 0x3c, !PT ;  /* 0x0000000308037212 */ /* 0x000fe200078e3cff */
[----:B------:R-:W-:Y:S01]  /*1d30*/  IMAD.MOV.U32 R8, RZ, RZ, c[0x0][0x280] ;  /* 0x0000a000ff087624 */ /* 0x000fe200078e00ff */
[----:B------:R-:W-:Y:S01]  /*1d40*/  LOP3.LUT R6, R6, 0xfffff000, RZ, 0xc0, !PT ;  /* 0xfffff00006067812 */ /* 0x000fe200078ec0ff */
[----:B------:R-:W-:Y:S01]  /*1d50*/  IMAD.SHL.U32 R125, R12, 0x40, RZ ;  /* 0x000000400c7d7824 */ /* 0x000fe200078e00ff */
[----:B------:R-:W-:Y:S01]  /*1d60*/  LOP3.LUT R114, R114, 0xfffff000, RZ, 0xc0, !PT ;  /* 0xfffff00072727812 */ /* 0x000fe200078ec0ff */
[----:B------:R-:W-:Y:S01]  /*1d70*/  IMAD.SHL.U32 R129, R8, 0x40, RZ ;  /* 0x0000004008817824 */ /* 0x000fe200078e00ff */
[----:B------:R-:W-:-:S02]  /*1d80*/  LOP3.LUT R136, R136, 0xfffff000, RZ, 0xc0, !PT ;  /* 0xfffff00088887812 */ /* 0x000fc400078ec0ff */
[----:B------:R-:W-:Y:S02]  /*1d90*/  SHF.R.S32.HI R21, RZ, 0x1f, R20 ;  /* 0x0000001fff157819 */ /* 0x000fe40000011414 */
[--C-:B------:R-:W-:Y:S02]  /*1da0*/  IADD3 R110, R7, R110, R2.reuse ;  /* 0x0000006e076e7210 */ /* 0x100fe40007ffe002 */
[----:B------:R-:W-:Y:S01]  /*1db0*/  IADD3 R115, R115, R6, R2 ;  /* 0x0000000673737210 */ /* 0x000fe20007ffe002 */
[----:B------:R-:W-:Y:S01]  /*1dc0*/  IMAD.WIDE.U32 R28, R111, c[0x0][0x290], R20 ;  /* 0x0000a4006f1c7a25 */ /* 0x000fe200078e0014 */
[--C-:B------:R-:W-:Y:S02]  /*1dd0*/  IADD3 R114, R5, R114, R2.reuse ;  /* 0x0000007205727210 */ /* 0x100fe40007ffe002 */
[----:B------:R-:W-:Y:S01]  /*1de0*/  IADD3 R136, R3, R136, R2 ;  /* 0x0000008803887210 */ /* 0x000fe20007ffe002 */
[----:B------:R-:W-:Y:S01]  /*1df0*/  IMAD.WIDE.U32 R26, R111, c[0x0][0x280], R20 ;  /* 0x0000a0006f1a7a25 */ /* 0x000fe200078e0014 */
[----:B------:R-:W-:-:S02]  /*1e00*/  SHF.R.S32.HI R2, RZ, 0x1f, R85 ;  /* 0x0000001fff027819 */ /* 0x000fc40000011455 */
[----:B------:R-:W-:Y:S01]  /*1e10*/  IADD3 R101, P1, P0, R154, R158, R22 ;  /* 0x0000009e9a657210 */ /* 0x000fe2000783e016 */
[----:B------:R-:W-:Y:S01]  /*1e20*/  IMAD.IADD R163, R162, 0x1, R29 ;  /* 0x00000001a2a37824 */ /* 0x000fe200078e021d */
[----:B------:R-:W-:Y:S01]  /*1e30*/  LOP3.LUT R139, R139, 0xfffffff8, RZ, 0xc0, !PT ;  /* 0xfffffff88b8b7812 */ /* 0x000fe200078ec0ff */
[----:B------:R-:W-:Y:S01]  /*1e40*/  IMAD.IADD R161, R160, 0x1, R27 ;  /* 0x00000001a0a17824 */ /* 0x000fe200078e021b */
[----:B------:R-:W-:Y:S01]  /*1e50*/  IADD3.X R100, R103, R106, R23, P1, P0 ;  /* 0x0000006a67647210 */ /* 0x000fe20000fe0417 */
[----:B------:R-:W-:Y:S01]  /*1e60*/  IMAD R4, R2, c[0x0][0x290], RZ ;  /* 0x0000a40002047a24 */ /* 0x000fe200078e02ff */
[----:B------:R-:W-:Y:S01]  /*1e70*/  ISETP.NE.AND P0, PT, RZ, UR4, PT ;  /* 0x00000004ff007c0c */ /* 0x000fe2000bf05270 */
[----:B------:R-:W-:Y:S01]  /*1e80*/  IMAD.MOV.U32 R162, RZ, RZ, R28 ;  /* 0x000000ffffa27224 */ /* 0x000fe200078e001c */
[----:B------:R-:W-:Y:S01]  /*1e90*/  LOP3.LUT R138, R138, 0xfffffff8, RZ, 0xc0, !PT ;  /* 0xfffffff88a8a7812 */ /* 0x000fe200078ec0ff */
[----:B------:R-:W-:Y:S01]  /*1ea0*/  IMAD.MOV.U32 R160, RZ, RZ, R26 ;  /* 0x000000ffffa07224 */ /* 0x000fe200078e001a */
[----:B------:R-:W-:Y:S01]  /*1eb0*/  LOP3.LUT R137, R137, 0xfffffff8, RZ, 0xc0, !PT ;  /* 0xfffffff889897812 */ /* 0x000fe200078ec0ff */
[----:B------:R-:W-:Y:S01]  /*1ec0*/  IMAD R2, R2, c[0x0][0x280], RZ ;  /* 0x0000a00002027a24 */ /* 0x000fe200078e02ff */
[-C--:B------:R-:W-:Y:S01]  /*1ed0*/  SHF.L.U64.HI R123, R12, R131.reuse, c[0x0][0x294] ;  /* 0x0000a5000c7b7619 */ /* 0x080fe20000010283 */
[----:B------:R-:W-:Y:S01]  /*1ee0*/  IMAD.MOV.U32 R6, RZ, RZ, c[0x0][0x1e0] ;  /* 0x00007800ff067624 */ /* 0x000fe200078e00ff */
[-C--:B------:R-:W-:Y:S01]  /*1ef0*/  SHF.L.U64.HI R127, R8, R131.reuse, c[0x0][0x284] ;  /* 0x0000a100087f7619 */ /* 0x080fe20000010283 */
[C---:B------:R-:W-:Y:S01]  /*1f00*/  IMAD R117, R85.reuse, c[0x0][0x294], R4 ;  /* 0x0000a50055757a24 */ /* 0x040fe200078e0204 */
[----:B------:R-:W-:Y:S01]  /*1f10*/  P2R R143, PR, RZ, 0x1 ;  /* 0x00000001ff8f7803 */ /* 0x000fe20000000000 */
[C---:B------:R-:W-:Y:S01]  /*1f20*/  IMAD R3, R85.reuse, c[0x0][0x284], R2 ;  /* 0x0000a10055037a24 */ /* 0x040fe200078e0202 */
[----:B------:R-:W-:Y:S01]  /*1f30*/  SHF.L.U64.HI R131, R6, R131, c[0x0][0x1e4] ;  /* 0x0000790006837619 */ /* 0x000fe20000010283 */
[----:B------:R-:W-:Y:S01]  /*1f40*/  IMAD.WIDE.U32 R162, R85, c[0x0][0x290], R162 ;  /* 0x0000a40055a27a25 */ /* 0x000fe200078e00a2 */
[----:B------:R-:W-:-:S02]  /*1f50*/  IADD3 R142, R22, 0x60, RZ ;  /* 0x00000060168e7810 */ /* 0x000fc40007ffe0ff */
[C---:B------:R-:W-:Y:S01]  /*1f60*/  IADD3 R141, R22.reuse, 0x80, RZ ;  /* 0x00000080168d7810 */ /* 0x040fe20007ffe0ff */
[----:B------:R-:W-:Y:S01]  /*1f70*/  IMAD.WIDE.U32 R160, R85, c[0x0][0x280], R160 ;  /* 0x0000a00055a07a25 */ /* 0x000fe200078e00a0 */
[----:B------:R-:W-:Y:S02]  /*1f80*/  IADD3 R140, R22, 0xa0, RZ ;  /* 0x000000a0168c7810 */ /* 0x000fe40007ffe0ff */
[C---:B------:R-:W-:Y:S01]  /*1f90*/  IADD3 R14, R20.reuse, 0x30, RZ ;  /* 0x00000030140e7810 */ /* 0x040fe20007ffe0ff */
[----:B------:R-:W-:Y:S01]  /*1fa0*/  IMAD.IADD R119, R167, 0x1, R117 ;  /* 0x00000001a7777824 */ /* 0x000fe200078e0275 */
[----:B------:R-:W-:Y:S01]  /*1fb0*/  IADD3 R13, R20, 0x50, RZ ;  /* 0x00000050140d7810 */ /* 0x000fe20007ffe0ff */
[----:B------:R-:W-:Y:S01]  /*1fc0*/  IMAD.SHL.U32 R135, R6, 0x40, RZ ;  /* 0x0000004006877824 */ /* 0x000fe200078e00ff */
[----:B------:R-:W-:Y:S01]  /*1fd0*/  IADD3 R12, R20, 0x10, RZ ;  /* 0x00000010140c7810 */ /* 0x000fe20007ffe0ff */
[----:B------:R-:W-:Y:S01]  /*1fe0*/  IMAD.IADD R117, R117, 0x1, R163 ;  /* 0x0000000175757824 */ /* 0x000fe200078e02a3 */
[----:B------:R-:W-:Y:S01]  /*1ff0*/  SHF.R.S32.HI R134, RZ, 0x1f, R139 ;  /* 0x0000001fff867819 */ /* 0x000fe2000001148b */
[----:B------:R-:W-:Y:S01]  /*2000*/  IMAD.IADD R118, R165, 0x1, R3 ;  /* 0x00000001a5767824 */ /* 0x000fe200078e0203 */
[----:B------:R-:W-:Y:S01]  /*2010*/  SHF.R.S32.HI R126, RZ, 0x1f, R107 ;  /* 0x0000001fff7e7819 */ /* 0x000fe2000001146b */
[----:B------:R-:W-:Y:S01]  /*2020*/  IMAD.IADD R116, R3, 0x1, R161 ;  /* 0x0000000103747824 */ /* 0x000fe200078e02a1 */
[----:B------:R-:W-:-:S02]  /*2030*/  SHF.R.S32.HI R130, RZ, 0x1f, R138 ;  /* 0x0000001fff827819 */ /* 0x000fc4000001148a */
[----:B------:R-:W-:Y:S02]  /*2040*/  SHF.R.S32.HI R128, RZ, 0x1f, R137 ;  /* 0x0000001fff807819 */ /* 0x000fe40000011489 */
[----:B------:R-:W-:Y:S02]  /*2050*/  SHF.R.S32.HI R124, RZ, 0x1f, R113 ;  /* 0x0000001fff7c7819 */ /* 0x000fe40000011471 */
[----:B------:R-:W-:Y:S02]  /*2060*/  SHF.R.S32.HI R122, RZ, 0x1f, R112 ;  /* 0x0000001fff7a7819 */ /* 0x000fe40000011470 */
.L_x_966:
        /* <DEDUP_REMOVED lines=20> */
[----:B------:R-:W-:Y:S01]  /*21b0*/  ISETP.NE.AND P1, PT, R143, RZ, PT ;  /* 0x000000ff8f00720c */ /* 0x000fe20003f25270 */
        /* <DEDUP_REMOVED lines=69> */
.L_x_946:
[----:B------:R-:W-:Y:S05]  /*2610*/  BSYNC B0 ;  /* 0x0000000000007941 */ /* 0x000fea0003800000 */
.L_x_945:
        /* <DEDUP_REMOVED lines=89> */
.L_x_949:
[----:B------:R-:W-:Y:S05]  /*2bb0*/  BSYNC B0 ;  /* 0x0000000000007941 */ /* 0x000fea0003800000 */
.L_x_948:
        /* <DEDUP_REMOVED lines=56> */
.L_x_951:
[----:B------:R-:W-:Y:S05]  /*2f40*/  BSYNC B0 ;  /* 0x0000000000007941 */ /* 0x000fea0003800000 */
.L_x_950:
        /* <DEDUP_REMOVED lines=56> */
.L_x_953:
[----:B------:R-:W-:Y:S05]  /*32d0*/  BSYNC B0 ;  /* 0x0000000000007941 */ /* 0x000fea0003800000 */
.L_x_952:
        /* <DEDUP_REMOVED lines=56> */
.L_x_955:
[----:B------:R-:W-:Y:S05]  /*3660*/  BSYNC B0 ;  /* 0x0000000000007941 */ /* 0x000fea0003800000 */
.L_x_954:
        /* <DEDUP_REMOVED lines=56> */
.L_x_957:
[----:B------:R-:W-:Y:S05]  /*39f0*/  BSYNC B0 ;  /* 0x0000000000007941 */ /* 0x000fea0003800000 */
.L_x_956:
        /* <DEDUP_REMOVED lines=56> */
.L_x_944:
        /* <DEDUP_REMOVED lines=47> */
.L_x_959:
[----:B------:R-:W-:Y:S05]  /*4070*/  BSYNC B0 ;  /* 0x0000000000007941 */ /* 0x000fea0003800000 */
.L_x_958:
        /* <DEDUP_REMOVED lines=153> */
.L_x_961:
[----:B------:R-:W-:Y:S05]  /*4a10*/  BSYNC B0 ;  /* 0x0000000000007941 */ /* 0x000fea0003800000 */
.L_x_960:
        /* <DEDUP_REMOVED lines=118> */
.L_x_963:
[----:B------:R-:W-:Y:S05]  /*5180*/  BSYNC B0 ;  /* 0x0000000000007941 */ /* 0x000fea0003800000 */
.L_x_962:
[----:B------:R-:W-:Y:S11]  /*5190*/  ISETP.GE.AND P0, PT, R15, c[0x0][0x1d4], PT ;  /* 0x000075000f007a0c */ /* 0x000ff60003f06270 */
[----:B------:R-:W-:Y:S02]  /*51a0*/  @!UPT UIADD3 URZ, URZ, URZ, URZ ;  /* 0x0000003f3f3ff290 */ /* 0x000fe4000fffe03f */
[----:B------:R-:W-:-:S05]  /*51b0*/  @P0 BRA `(.L_x_947) ;  /* 0x0000092000000947 */ /* 0x000fca0003800000 */
[----:B------:R-:W-:Y:S04]  /*51c0*/  IADD3 R55, P1, P0, R154, R171, R137 ;  /* 0x000000ab9a377210 */ /* 0x000fe8000783e089 */
[----:B------:R-:W-:Y:S02]  /*51d0*/  IADD3.X R52, R103, R170, R128, P1, P0 ;  /* 0x000000aa67347210 */ /* 0x000fe40000fe0480 */
[C---:B------:R-:W-:Y:S04]  /*51e0*/  LEA R54, P0, R55.reuse, c[0x0][0x1c8], 0x1 ;  /* 0x0000720037367a11 */ /* 0x040fe800078008ff */
[----:B------:R-:W-:Y:S02]  /*51f0*/  LEA.HI.X R55, R55, c[0x0][0x1cc], R52, 0x1, P0 ;  /* 0x0000730037377a11 */ /* 0x000fe400000f0c34 */
[-C--:B------:R-:W-:Y:S02]  /*5200*/  IADD3 R52, R136, R173.reuse, RZ ;  /* 0x000000ad88347210 */ /* 0x080fe40007ffe0ff */
[----:B------:R-:W-:Y:S02]  /*5210*/  IADD3 R173, R108, R173, RZ ;  /* 0x000000ad6cad7210 */ /* 0x000fe40007ffe0ff */
[----:B-1----:R-:W-:Y:S02]  /*5220*/  SHF.L.U32 R60, R52, 0x1, RZ ;  /* 0x00000001343c7819 */ /* 0x002fe400000006ff */
[----:B------:R-:W-:Y:S01]  /*5230*/  ISETP.GE.AND P0, PT, R15, c[0x0][0x27c], PT ;  /* 0x00009f000f007a0c */ /* 0x000fe20003f06270 */
[----:B------:R-:W-:Y:S02]  /*5240*/  IMAD.SHL.U32 R50, R173, 0x2, RZ ;  /* 0x00000002ad327824 */ /* 0x000fe400078e00ff */
[----:B------:R-:W-:Y:S08]  /*5250*/  LDS.128 R56, [R60+0xc100] ;  /* 0x00c100003c387984 */ /* 0x000ff00000000c00 */
[----:B------:R-:W1:Y:S02]  /*5260*/  LDS.128 R28, [R50+0xc100] ;  /* 0x00c10000321c7984 */ /* 0x000e640000000c00 */
[----:B------:R-:W-:Y:S01]  /*5270*/  @!P0 SHF.R.U64 R26, R26, 0x10, R27 ;  /* 0x000000101a1a8819 */ /* 0x000fe2000000121b */
[----:B------:R-:W-:Y:S01]  /*5280*/  @!P0 HADD2.F32 R34, -RZ, R37.H1_H1 ;  /* 0x30000025ff228230 */ /* 0x000fe20000004100 */
[----:B------:R-:W-:Y:S01]  /*5290*/  @!P0 SHF.R.U64 R32, R24, 0x10, R25 ;  /* 0x0000001018208819 */ /* 0x000fe20000001219 */
[--C-:B------:R-:W-:Y:S01]  /*52a0*/  @!P0 HADD2.F32 R38, -RZ, R68.reuse.H1_H1 ;  /* 0x30000044ff268230 */ /* 0x100fe20000004100 */
[----:B------:R-:W-:Y:S01]  /*52b0*/  @!P0 SHF.R.U32.HI R24, RZ, 0x10, R27 ;  /* 0x00000010ff188819 */ /* 0x000fe2000001161b */
[----:B------:R-:W-:Y:S01]  /*52c0*/  @!P0 HADD2.F32 R41, -RZ, R68.H0_H0 ;  /* 0x20000044ff298230 */ /* 0x000fe20000004100 */
[----:B------:R-:W-:Y:S01]  /*52d0*/  @!P0 SHF.R.U32.HI R25, RZ, 0x10, R25 ;  /* 0x00000010ff198819 */ /* 0x000fe20000011619 */
[--C-:B------:R-:W-:Y:S01]  /*52e0*/  @!P0 HADD2.F32 R49, -RZ, R66.reuse.H1_H1 ;  /* 0x30000042ff318230 */ /* 0x100fe20000004100 */
        /* <DEDUP_REMOVED lines=15> */
[----:B------:R-:W-:Y:S02]  /*53e0*/  @!P0 HADD2.F32 R35, -RZ, R39.H0_H0 ;  /* 0x20000027ff238230 */ /* 0x000fe40000004100 */
[----:B------:R-:W-:Y:S01]  /*53f0*/  @!P0 HADD2.F32 R27, -RZ, R27.H1_H1 ;  /* 0x3000001bff1b8230 */ /* 0x000fe20000004100 */
[-C--:B------:R-:W-:Y:S01]  /*5400*/  @!P0 FMUL.FTZ R2, R33, R34.reuse ;  /* 0x0000002221028220 */ /* 0x080fe20000410000 */
[----:B------:R-:W-:Y:S01]  /*5410*/  @!P0 HADD2.F32 R39, -RZ, R39.H1_H1 ;  /* 0x30000027ff278230 */ /* 0x000fe20000004100 */
[C---:B------:R-:W-:Y:S01]  /*5420*/  @!P0 FMUL.FTZ R50, R35.reuse, R34 ;  /* 0x0000002223328220 */ /* 0x040fe20000410000 */
[--C-:B------:R-:W-:Y:S01]  /*5430*/  @!P0 HADD2.F32 R48, -RZ, R43.reuse.H1_H1 ;  /* 0x3000002bff308230 */ /* 0x100fe20000004100 */
[-C--:B------:R-:W-:Y:S01]  /*5440*/  @!P0 FFMA.FTZ R2, R35, R38.reuse, R2 ;  /* 0x0000002623028223 */ /* 0x080fe20000010002 */
[----:B------:R-:W-:Y:S01]  /*5450*/  @!P0 HADD2.F32 R46, -RZ, R43.H0_H0 ;  /* 0x2000002bff2e8230 */ /* 0x000fe20000004100 */
[----:B------:R-:W-:Y:S01]  /*5460*/  @!P0 FFMA.FTZ R50, R33, R38, -R50 ;  /* 0x0000002621328223 */ /* 0x000fe20000010832 */
[----:B------:R-:W-:Y:S01]  /*5470*/  @!P0 MOV R33, R29 ;  /* 0x0000001d00218202 */ /* 0x000fe20000000f00 */
[----:B------:R-:W-:Y:S01]  /*5480*/  @!P0 IMAD.MOV.U32 R38, RZ, RZ, R57 ;  /* 0x000000ffff268224 */ /* 0x000fe200078e0039 */
[--C-:B------:R-:W-:Y:S01]  /*5490*/  @!P0 HADD2.F32 R43, -RZ, R44.reuse.H0_H0 ;  /* 0x2000002cff2b8230 */ /* 0x100fe20000004100 */
[-C--:B------:R-:W-:Y:S01]  /*54a0*/  @!P0 FMUL.FTZ R61, R39, R32.reuse ;  /* 0x00000020273d8220 */ /* 0x080fe20000410000 */
[----:B------:R-:W-:Y:S01]  /*54b0*/  @!P0 HADD2.F32 R44, -RZ, R44.H1_H1 ;  /* 0x3000002cff2c8230 */ /* 0x000fe20000004100 */
[C---:B------:R-:W-:Y:S01]  /*54c0*/  @!P0 FMUL.FTZ R3, R27.reuse, R32 ;  /* 0x000000201b038220 */ /* 0x040fe20000410000 */
[----:B------:R-:W-:Y:S01]  /*54d0*/  @!P0 HADD2.F32 R32, -RZ, R25.H0_H0 ;  /* 0x20000019ff208230 */ /* 0x000fe20000004100 */
[-C--:B------:R-:W-:Y:S01]  /*54e0*/  @!P0 FFMA.FTZ R61, R27, R40.reuse, -R61 ;  /* 0x000000281b3d8223 */ /* 0x080fe2000001083d */
[--C-:B------:R-:W-:Y:S01]  /*54f0*/  @!P0 HADD2.F32 R35, -RZ, R38.reuse.H0_H0 ;  /* 0x20000026ff238230 */ /* 0x100fe20000004100 */
[----:B------:R-:W-:Y:S01]  /*5500*/  @!P0 FFMA.FTZ R3, R39, R40, R3 ;  /* 0x0000002827038223 */ /* 0x000fe20000010003 */
[----:B------:R-:W-:Y:S02]  /*5510*/  @!P0 HADD2.F32 R38, -RZ, R38.H1_H1 ;  /* 0x30000026ff268230 */ /* 0x000fe40000004100 */
[--C-:B------:R-:W-:Y:S01]  /*5520*/  @!P0 HADD2.F32 R25, -RZ, R33.reuse.H1_H1 ;  /* 0x30000021ff198230 */ /* 0x100fe20000004100 */
[----:B------:R-:W-:Y:S01]  /*5530*/  @!P0 F2FP.PACK_AB R50, R61, R50 ;  /* 0x000000323d32823e */ /* 0x000fe200000000ff */
[----:B------:R-:W-:Y:S01]  /*5540*/  @!P0 HADD2.F32 R34, -RZ, R33.H0_H0 ;  /* 0x20000021ff228230 */ /* 0x000fe20000004100 */
[-C--:B------:R-:W-:Y:S01]  /*5550*/  @!P0 FMUL.FTZ R63, R38, R32.reuse ;  /* 0x00000020263f8220 */ /* 0x080fe20000410000 */
[----:B------:R-:W-:Y:S01]  /*5560*/  @!P0 HADD2.F32 R27, -RZ, R37.H0_H0 ;  /* 0x20000025ff1b8230 */ /* 0x000fe20000004100 */
[----:B------:R-:W-:Y:S02]  /*5570*/  @!P0 IMAD.MOV.U32 R33, RZ, RZ, R31 ;  /* 0x000000ffff218224 */ /* 0x000fe400078e001f */
[C---:B------:R-:W-:Y:S02]  /*5580*/  @!P0 FMUL.FTZ R5, R25.reuse, R32 ;  /* 0x0000002019058220 */ /* 0x040fe40000410000 */
[----:B------:R-:W-:Y:S01]  /*5590*/  @!P0 FFMA.FTZ R63, R25, R42, -R63 ;  /* 0x0000002a193f8223 */ /* 0x000fe2000001083f */
[----:B------:R-:W-:Y:S01]  /*55a0*/  @!P0 HADD2.F32 R25, -RZ, R24.H0_H0 ;  /* 0x20000018ff198230 */ /* 0x000fe20000004100 */
[-C--:B------:R-:W-:Y:S01]  /*55b0*/  @!P0 FMUL.FTZ R52, R35, R27.reuse ;  /* 0x0000001b23348220 */ /* 0x080fe20000410000 */
[--C-:B------:R-:W-:Y:S01]  /*55c0*/  @!P0 HADD2.F32 R24, -RZ, R33.reuse.H1_H1 ;  /* 0x30000021ff188230 */ /* 0x100fe20000004100 */
[----:B------:R-:W-:Y:S01]  /*55d0*/  @!P0 FMUL.FTZ R4, R34, R27 ;  /* 0x0000001b22048220 */ /* 0x000fe20000410000 */
[----:B------:R-:W-:Y:S01]  /*55e0*/  @!P0 HADD2.F32 R32, -RZ, R33.H0_H0 ;  /* 0x20000021ff208230 */ /* 0x000fe20000004100 */
[-C--:B------:R-:W-:Y:S01]  /*55f0*/  @!P0 FMUL.FTZ R65, R48, R25.reuse ;  /* 0x0000001930418220 */ /* 0x080fe20000410000 */
[----:B------:R-:W-:Y:S01]  /*5600*/  @!P0 HADD2.F32 R27, -RZ, R36.H1_H1 ;  /* 0x30000024ff1b8230 */ /* 0x000fe20000004100 */
[C---:B------:R-:W-:Y:S01]  /*5610*/  @!P0 FMUL.FTZ R9, R24.reuse, R25 ;  /* 0x0000001918098220 */ /* 0x040fe20000410000 */
[----:B------:R-:W-:Y:S01]  /*5620*/  @!P0 HADD2.F32 R25, -RZ, R26.H0_H0 ;  /* 0x2000001aff198230 */ /* 0x000fe20000004100 */
[----:B------:R-:W-:Y:S01]  /*5630*/  @!P0 FFMA.FTZ R65, R24, R53, -R65 ;  /* 0x0000003518418223 */ /* 0x000fe20000010841 */
[----:B------:R-:W-:Y:S01]  /*5640*/  @!P0 MOV R24, R30 ;  /* 0x0000001e00188202 */ /* 0x000fe20000000f00 */
[-C--:B------:R-:W-:Y:S02]  /*5650*/  @!P0 FMUL.FTZ R60, R46, R27.reuse ;  /* 0x0000001b2e3c8220 */ /* 0x080fe40000410000 */
[----:B------:R-:W-:Y:S01]  /*5660*/  @!P0 FMUL.FTZ R8, R32, R27 ;  /* 0x0000001b20088220 */ /* 0x000fe20000410000 */
[----:B------:R-:W-:Y:S01]  /*5670*/  @!P0 HADD2.F32 R27, -RZ, R36.H0_H0 ;  /* 0x20000024ff1b8230 */ /* 0x000fe20000004100 */
[----:B------:R-:W-:Y:S01]  /*5680*/  @!P0 FMUL.FTZ R67, R44, R25 ;  /* 0x000000192c438220 */ /* 0x000fe20000410000 */
[--C-:B------:R-:W-:Y:S01]  /*5690*/  @!P0 HADD2.F32 R26, -RZ, R24.reuse.H0_H0 ;  /* 0x20000018ff1a8230 */ /* 0x100fe20000004100 */
[----:B------:R-:W-:Y:S01]  /*56a0*/  @!P0 FFMA.FTZ R52, R34, R41, -R52 ;  /* 0x0000002922348223 */ /* 0x000fe20000010834 */
[----:B------:R-:W-:Y:S01]  /*56b0*/  @!P0 HADD2.F32 R24, -RZ, R24.H1_H1 ;  /* 0x30000018ff188230 */ /* 0x000fe20000004100 */
[----:B------:R-:W-:Y:S02]  /*56c0*/  @!P0 FMUL.FTZ R62, R43, R27 ;  /* 0x0000001b2b3e8220 */ /* 0x000fe40000410000 */
[----:B------:R-:W-:Y:S01]  /*56d0*/  @!P0 FFMA.FTZ R60, R32, R49, -R60 ;  /* 0x00000031203c8223 */ /* 0x000fe2000001083c */
[----:B------:R-:W-:Y:S01]  /*56e0*/  @!P0 F2FP.PACK_AB R63, R63, R52 ;  /* 0x000000343f3f823e */ /* 0x000fe200000000ff */
[----:B------:R-:W-:Y:S01]  /*56f0*/  @!P0 FFMA.FTZ R62, R26, R45, -R62 ;  /* 0x0000002d1a3e8223 */ /* 0x000fe2000001083e */
[----:B------:R-:W-:Y:S01]  /*5700*/  @!P0 F2FP.PACK_AB R52, R3, R2 ;  /* 0x000000020334823e */ /* 0x000fe200000000ff */
[----:B------:R-:W-:Y:S01]  /*5710*/  @!P0 FFMA.FTZ R67, R24, R47, -R67 ;  /* 0x0000002f18438223 */ /* 0x000fe20000010843 */
[----:B------:R-:W-:Y:S01]  /*5720*/  @!P0 F2FP.PACK_AB R60, R65, R60 ;  /* 0x0000003c413c823e */ /* 0x000fe200000000ff */
[----:B------:R-:W-:Y:S01]  /*5730*/  @!P0 FMUL.FTZ R6, R26, R27 ;  /* 0x0000001b1a068220 */ /* 0x000fe20000410000 */
[----:B------:R-:W-:Y:S01]  /*5740*/  @!P0 MOV R29, R63 ;  /* 0x0000003f001d8202 */ /* 0x000fe20000000f00 */
[----:B------:R-:W-:Y:S01]  /*5750*/  @!P0 FFMA.FTZ R4, R35, R41, R4 ;  /* 0x0000002923048223 */ /* 0x000fe20000010004 */
[----:B------:R-:W-:Y:S01]  /*5760*/  @!P0 F2FP.PACK_AB R67, R67, R62 ;  /* 0x0000003e4343823e */ /* 0x000fe200000000ff */
[----:B------:R-:W-:Y:S01]  /*5770*/  @!P0 FMUL.FTZ R7, R24, R25 ;  /* 0x0000001918078220 */ /* 0x000fe20000410000 */
[----:B------:R-:W-:Y:S01]  /*5780*/  @!P0 MOV R31, R60 ;  /* 0x0000003c001f8202 */ /* 0x000fe20000000f00 */
[----:B------:R-:W-:Y:S01]  /*5790*/  @!P0 FFMA.FTZ R5, R38, R42, R5 ;  /* 0x0000002a26058223 */ /* 0x000fe20000010005 */
[----:B------:R-:W-:Y:S01]  /*57a0*/  @!P0 MOV R30, R67 ;  /* 0x00000043001e8202 */ /* 0x000fe20000000f00 */
[----:B------:R-:W-:Y:S02]  /*57b0*/  @!P0 FFMA.FTZ R6, R43, R45, R6 ;  /* 0x0000002d2b068223 */ /* 0x000fe40000010006 */
[----:B------:R-:W-:Y:S01]  /*57c0*/  @!P0 FFMA.FTZ R7, R44, R47, R7 ;  /* 0x0000002f2c078223 */ /* 0x000fe20000010007 */
[----:B------:R-:W-:Y:S01]  /*57d0*/  @!P0 F2FP.PACK_AB R61, R5, R4 ;  /* 0x00000004053d823e */ /* 0x000fe200000000ff */
[----:B------:R-:W-:Y:S02]  /*57e0*/  @!P0 FFMA.FTZ R8, R46, R49, R8 ;  /* 0x000000312e088223 */ /* 0x000fe40000010008 */
[----:B------:R-:W-:Y:S01]  /*57f0*/  @!P0 IMAD.MOV.U32 R28, RZ, RZ, R50 ;  /* 0x000000ffff1c8224 */ /* 0x000fe200078e0032 */
[----:B------:R-:W-:Y:S01]  /*5800*/  @!P0 F2FP.PACK_AB R62, R7, R6 ;  /* 0x00000006073e823e */ /* 0x000fe200000000ff */
[----:B------:R-:W-:Y:S01]  /*5810*/  @!P0 FFMA.FTZ R9, R48, R53, R9 ;  /* 0x0000003530098223 */ /* 0x000fe20000010009 */
[----:B------:R-:W-:Y:S01]  /*5820*/  @!P0 MOV R57, R61 ;  /* 0x0000003d00398202 */ /* 0x000fe20000000f00 */
[----:B------:R-:W-:Y:S01]  /*5830*/  @!P0 IMAD.MOV.U32 R56, RZ, RZ, R52 ;  /* 0x000000ffff388224 */ /* 0x000fe200078e0034 */
[----:B------:R1:W-:Y:S01]  /*5840*/  STG.E.128 [R54.64], R28 ;  /* 0x0000001c36007986 */ /* 0x0003e2000c101d06 */
[----:B------:R-:W-:Y:S02]  /*5850*/  @!P0 MOV R58, R62 ;  /* 0x0000003e003a8202 */ /* 0x000fe40000000f00 */
[----:B------:R-:W-:Y:S04]  /*5860*/  @!P0 F2FP.PACK_AB R65, R9, R8 ;  /* 0x000000080941823e */ /* 0x000fe800000000ff */
        /* <DEDUP_REMOVED lines=10> */
.L_x_943:
        /* <DEDUP_REMOVED lines=29> */
.L_x_947:
[----:B------:R-:W-:Y:S05]  /*5ae0*/  BSYNC B1 ;  /* 0x0000000000017941 */ /* 0x000fea0003800000 */
.L_x_942:
[C---:B------:R-:W-:Y:S01]  /*5af0*/  ISETP.GT.AND P0, PT, R18.reuse, R11, PT ;  /* 0x0000000b1200720c */ /* 0x040fe20003f04270 */
[----:B------:R-:W-:Y:S01]  /*5b00*/  BSSY B0, `(.L_x_964) ;  /* 0x0000041000007945 */ /* 0x000fe20003800000 */
[C---:B------:R-:W-:Y:S02]  /*5b10*/  ISETP.GE.AND P1, PT, R69.reuse, 0x1, PT ;  /* 0x000000014500780c */ /* 0x040fe40003f26270 */
[C---:B-12---:R-:W-:Y:S09]  /*5b20*/  IADD3 R3, R69.reuse, 0x1, RZ ;  /* 0x0000000145037810 */ /* 0x046ff20007ffe0ff */
[----:B------:R-:W-:Y:S01]  /*5b30*/  @P0 IADD3 R5, R18, -0x1, RZ ;  /* 0xffffffff12050810 */ /* 0x000fe20007ffe0ff */
[----:B------:R-:W-:Y:S01]  /*5b40*/  @P0 IMAD R2, R69, 0x3000, R10 ;  /* 0x0000300045020824 */ /* 0x000fe200078e020a */
[----:B------:R-:W-:Y:S01]  /*5b50*/  SEL R69, R3, RZ, !P1 ;  /* 0x000000ff03457207 */ /* 0x000fe20004800000 */
[----:B------:R-:W-:Y:S01]  /*5b60*/  @P0 IMAD.MOV.U32 R6, RZ, RZ, R146 ;  /* 0x000000ffff060224 */ /* 0x000fe200078e0092 */
[----:B------:R-:W-:Y:S01]  /*5b70*/  @P0 SHF.R.S32.HI R4, RZ, 0x1f, R5 ;  /* 0x0000001fff040819 */ /* 0x000fe20000011405 */
[----:B------:R-:W-:Y:S02]  /*5b80*/  @P0 IMAD R3, R96, R5, RZ ;  /* 0x0000000560030224 */ /* 0x000fe400078e02ff */
[----:B------:R-:W-:Y:S02]  /*5b90*/  @P0 IMAD.MOV.U32 R7, RZ, RZ, R151 ;  /* 0x000000ffff070224 */ /* 0x000fe400078e0097 */
[-C--:B------:R-:W-:Y:S02]  /*5ba0*/  @P0 IMAD R3, R4, R98.reuse, R3 ;  /* 0x0000006204030224 */ /* 0x080fe400078e0203 */
[----:B------:R-:W-:Y:S04]  /*5bb0*/  @P0 IMAD.WIDE.U32 R6, R5, R98, R6 ;  /* 0x0000006205060225 */ /* 0x000fe800078e0006 */
[----:B------:R-:W-:Y:S01]  /*5bc0*/  @P0 IMAD.IADD R3, R7, 0x1, R3 ;  /* 0x0000000107030824 */ /* 0x000fe200078e0203 */
[----:B------:R-:W-:Y:S01]  /*5bd0*/  @P0 LEA R8, P1, R6, c[0x0][0x250], 0x1 ;  /* 0x0000940006080a11 */ /* 0x000fe200078208ff */
[----:B------:R-:W-:Y:S03]  /*5be0*/  @P0 IMAD.SHL.U32 R4, R2, 0x2, RZ ;  /* 0x0000000202040824 */ /* 0x000fe600078e00ff */
        /* <DEDUP_REMOVED lines=50> */
.L_x_965:
[----:B-1----:R-:W-:Y:S05]  /*5f10*/  BSYNC B0 ;  /* 0x0000000000007941 */ /* 0x002fea0003800000 */
.L_x_964:
[C---:B------:R-:W-:Y:S02]  /*5f20*/  ISETP.GE.AND P0, PT, R51.reuse, 0x1, PT ;  /* 0x000000013300780c */ /* 0x040fe40003f06270 */
[----:B------:R-:W-:Y:S02]  /*5f30*/  IADD3 R2, R18, -0x2, RZ ;  /* 0xfffffffe12027810 */ /* 0x000fe40007ffe0ff */
[----:B------:R-:W-:Y:S04]  /*5f40*/  IADD3 R4, R51, 0x1, RZ ;  /* 0x0000000133047810 */ /* 0x000fe80007ffe0ff */
[----:B------:R-:W-:Y:S02]  /*5f50*/  SEL R51, R4, RZ, !P0 ;  /* 0x000000ff04337207 */ /* 0x000fe40004000000 */
        /* <DEDUP_REMOVED lines=13> */
[C---:B------:R-:W-:Y:S04]  /*6030*/  @P0 LEA R6, P1, R99.reuse, R8, 0x1 ;  /* 0x0000000863060211 */ /* 0x040fe800078208ff */
        /* <DEDUP_REMOVED lines=10> */
[C---:B------:R-:W-:Y:S02]  /*60e0*/  ISETP.GT.AND P0, PT, R18.reuse, R11, PT ;  /* 0x0000000b1200720c */ /* 0x040fe40003f04270 */
[----:B------:R-:W-:Y:S01]  /*60f0*/  IADD3 R18, R18, -0x1, RZ ;  /* 0xffffffff12127810 */ /* 0x000fe20007ffe0ff */
[----:B------:R-:W0:Y:S10]  /*6100*/  LDGDEPBAR ;  /* 0x00000000000079af */ /* 0x000e340000000000 */
[----:B------:R-:W-:-:S05]  /*6110*/  @P0 BRA `(.L_x_966) ;  /* 0xffffbf5000000947 */ /* 0x000fca000383ffff */
[----:B------:R-:W-:Y:S06]  /*6120*/  BAR.SYNC.DEFER_BLOCKING 0x0 ;  /* 0x0000000000007b1d */ /* 0x000fec0000010000 */
.L_x_941:
[----:B------:R-:W-:Y:S02]  /*6130*/  ISETP.NE.AND P1, PT, R193, 0x1, PT ;  /* 0x00000001c100780c */ /* 0x000fe40003f25270 */
[----:B------:R-:W-:-:S02]  /*6140*/  IADD3 R2, R133, 0x7f, RZ ;  /* 0x0000007f85027810 */ /* 0x000fc40007ffe0ff */
[----:B------:R-:W-:Y:S02]  /*6150*/  ISETP.GE.AND P2, PT, R195, 0x1, PT ;  /* 0x00000001c300780c */ /* 0x000fe40003f46270 */
[----:B------:R-:W-:-:S07]  /*6160*/  LOP3.LUT R88, R88, 0xfffffff7, RZ, 0xc0, !PT ;  /* 0xfffffff758587812 */ /* 0x000fce00078ec0ff */
[----:B------:R-:W-:Y:S01]  /*6170*/  @P1 IMAD.HI.U32 R0, R2, c[0x0][0x2c8], RZ ;  /* 0x0000b20002001a27 */ /* 0x000fe200078e00ff */
[----:B------:R-:W-:-:S04]  /*6180*/  @P1 LOP3.LUT R88, R88, 0x8, RZ, 0xfc, !PT ;  /* 0x0000000858581812 */ /* 0x000fc800078efcff */
[----:B------:R-:W-:Y:S01]  /*6190*/  @P1 SHF.R.U32.HI R2, RZ, c[0x0][0x2cc], R0 ;  /* 0x0000b300ff021a19 */ /* 0x000fe20000011600 */
[----:B------:R-:W-:-:S04]  /*61a0*/  IMAD.IADD R0, R91, 0x1, R92 ;  /* 0x000000015b007824 */ /* 0x000fc800078e025c */
[----:B------:R-:W-:-:S05]  /*61b0*/  IMAD.IADD R2, R90, 0x1, R2 ;  /* 0x000000015a027824 */ /* 0x000fca00078e0202 */
[----:B-1----:R-:W-:Y:S01]  /*61c0*/  IADD3 R5, R2, c[0x0][0x328], RZ ;  /* 0x0000ca0002057a10 */ /* 0x002fe20007ffe0ff */
[----:B------:R-:W-:Y:S05]  /*61d0*/  @!P2 BRA `(.L_x_967) ;  /* 0x000001100000a947 */ /* 0x000fea0003800000 */
[C---:B------:R-:W-:Y:S02]  /*61e0*/  ISETP.GT.AND P0, PT, R2.reuse, RZ, PT ;  /* 0x000000ff0200720c */ /* 0x040fe40003f04270 */
[----:B------:R-:W-:-:S11]  /*61f0*/  IADD3 R3, R2, -0x1, RZ ;  /* 0xffffffff02037810 */ /* 0x000fd60007ffe0ff */
[----:B------:R-:W-:Y:S05]  /*6200*/  @P0 BRA `(.L_x_968) ;  /* 0x0000007000000947 */ /* 0x000fea0003800000 */
[----:B------:R-:W-:-:S05]  /*6210*/  IMAD.MOV.U32 R3, RZ, RZ, 0x1 ;  /* 0x00000001ff037424 */ /* 0x000fca00078e00ff */
[----:B------:R-:W-:Y:S01]  /*6220*/  ISETP.NE.AND P0, PT, R3, c[0x0][0x32c], PT ;  /* 0x0000cb0003007a0c */ /* 0x000fe20003f05270 */
[----:B------:R-:W-:-:S12]  /*6230*/  IMAD.MOV R3, RZ, RZ, -R2 ;  /* 0x000000ffff037224 */ /* 0x000fd800078e0a02 */
[----:B------:R-:W-:-:S05]  /*6240*/  @P0 IMAD.HI.U32 R2, R3, c[0x0][0x330], RZ ;  /* 0x0000cc0003020a27 */ /* 0x000fca00078e00ff */
[----:B------:R-:W-:-:S04]  /*6250*/  @P0 SHF.R.U32.HI R3, RZ, c[0x0][0x334], R2 ;  /* 0x0000cd00ff030a19 */ /* 0x000fc80000011602 */
[----:B------:R-:W-:Y:S01]  /*6260*/  LOP3.LUT R3, RZ, R3, RZ, 0x33, !PT ;  /* 0x00000003ff037212 */ /* 0x000fe200078e33ff */
[----:B------:R-:W-:Y:S05]  /*6270*/  BRA `(.L_x_969) ;  /* 0x0000004000007947 */ /* 0x000fea0003800000 */
.L_x_968:
[----:B------:R-:W-:-:S04]  /*6280*/  MOV R2, 0x1 ;  /* 0x0000000100027802 */ /* 0x000fc80000000f00 */
[----:B------:R-:W-:-:S13]  /*6290*/  ISETP.NE.AND P0, PT, R2, c[0x0][0x32c], PT ;  /* 0x0000cb0002007a0c */ /* 0x000fda0003f05270 */
[----:B------:R-:W-:-:S05]  /*62a0*/  @P0 IMAD.HI.U32 R2, R3, c[0x0][0x330], RZ ;  /* 0x0000cc0003020a27 */ /* 0x000fca00078e00ff */
[----:B------:R-:W-:Y:S02]  /*62b0*/  @P0 SHF.R.U32.HI R3, RZ, c[0x0][0x334], R2 ;  /* 0x0000cd00ff030a19 */ /* 0x000fe40000011602 */
.L_x_969:
[----:B------:R-:W-:-:S05]  /*62c0*/  MOV R2, c[0x0][0x32c] ;  /* 0x0000cb0000027a02 */ /* 0x000fca0000000f00 */
[----:B------:R-:W-:-:S05]  /*62d0*/  IMAD R2, R3, R2, c[0x0][0x32c] ;  /* 0x0000cb0003027624 */ /* 0x000fca00078e0202 */
[----:B------:R-:W-:-:S04]  /*62e0*/  IMNMX R5, R5, R2, PT ;  /* 0x0000000205057217 */ /* 0x000fc80003800200 */
.L_x_967:
[----:B------:R-:W-:Y:S01]  /*62f0*/  IADD3 R5, R5, 0x3f, RZ ;  /* 0x0000003f05057810 */ /* 0x000fe20007ffe0ff */
[----:B------:R-:W-:-:S03]  /*6300*/  @P1 IMAD.HI.U32 R2, R133, c[0x0][0x2c8], RZ ;  /* 0x0000b20085021a27 */ /* 0x000fc600078e00ff */
[----:B------:R-:W-:Y:S01]  /*6310*/  SHF.R.S32.HI R4, RZ, 0x1f, R5 ;  /* 0x0000001fff047819 */ /* 0x000fe20000011405 */
[----:B------:R-:W-:Y:S01]  /*6320*/  IMAD.MOV.U32 R3, RZ, RZ, R133 ;  /* 0x000000ffff037224 */ /* 0x000fe200078e0085 */
[----:B------:R-:W-:Y:S02]  /*6330*/  @P1 SHF.R.U32.HI R3, RZ, c[0x0][0x2cc], R2 ;  /* 0x0000b300ff031a19 */ /* 0x000fe40000011602 */
[----:B------:R-:W-:-:S03]  /*6340*/  LEA.HI R2, R4, R5, RZ, 0x6 ;  /* 0x0000000504027211 */ /* 0x000fc600078f30ff */
[----:B------:R-:W-:Y:S01]  /*6350*/  IMAD.IADD R3, R132, 0x1, R3 ;  /* 0x0000000184037824 */ /* 0x000fe200078e0203 */
[----:B------:R-:W-:-:S04]  /*6360*/  SHF.R.S32.HI R2, RZ, 0x6, R2 ;  /* 0x00000006ff027819 */ /* 0x000fc80000011402 */
[----:B------:R-:W-:Y:S02]  /*6370*/  IADD3 R198, R3, -c[0x0][0x324], RZ ;  /* 0x8000c90003c67a10 */ /* 0x000fe40007ffe0ff */
[----:B------:R-:W-:Y:S01]  /*6380*/  IMNMX R145, R2, R89, PT ;  /* 0x0000005902917217 */ /* 0x000fe20003800200 */
        /* <DEDUP_REMOVED lines=10> */
.L_x_971:
[----:B------:R-:W-:-:S04]  /*6430*/  MOV R2, c[0x0][0x32c] ;  /* 0x0000cb0000027a02 */ /* 0x000fc80000000f00 */
[----:B------:R-:W-:-:S13]  /*6440*/  ISETP.NE.AND P0, PT, R2, 0x1, PT ;  /* 0x000000010200780c */ /* 0x000fda0003f05270 */
[----:B------:R-:W-:-:S05]  /*6450*/  @P0 IMAD.HI.U32 R2, R3, c[0x0][0x330], RZ ;  /* 0x0000cc0003020a27 */ /* 0x000fca00078e00ff */
[----:B------:R-:W-:-:S05]  /*6460*/  @P0 SHF.R.U32.HI R3, RZ, c[0x0][0x334], R2 ;  /* 0x0000cd00ff030a19 */ /* 0x000fca0000011602 */
.L_x_972:
[----:B------:R-:W-:-:S05]  /*6470*/  IMAD R3, R3, c[0x0][0x32c], RZ ;  /* 0x0000cb0003037a24 */ /* 0x000fca00078e02ff */
[----:B------:R-:W-:-:S04]  /*6480*/  IMNMX R198, R198, R3, !PT ;  /* 0x00000003c6c67217 */ /* 0x000fc80007800200 */
.L_x_970:
        /* <DEDUP_REMOVED lines=55> */
[----:B------:R-:W-:-:S02]  /*6800*/  IMAD.MOV.U32 R13, RZ, RZ, RZ ;  /* 0x000000ffff0d7224 */ /* 0x000fc400078e00ff */
[----:B------:R-:W-:Y:S01]  /*6810*/  IMAD.MOV.U32 R3, RZ, RZ, RZ ;  /* 0x000000ffff037224 */ /* 0x000fe200078e00ff */
[----:B------:R-:W-:Y:S05]  /*6820*/  @!P0 BRA `(.L_x_973) ;  /* 0x0001521000008947 */ /* 0x000fea0003800000 */
[----:B------:R-:W-:-:S04]  /*6830*/  ISETP.NE.U32.AND P0, PT, RZ, c[0x0][0x340], PT ;  /* 0x0000d000ff007a0c */ /* 0x000fc80003f05070 */
[----:B------:R-:W-:-:S13]  /*6840*/  ISETP.NE.AND.EX P2, PT, RZ, c[0x0][0x344], PT, P0 ;  /* 0x0000d100ff007a0c */ /* 0x000fda0003f45300 */
[----:B------:R-:W-:-:S04]  /*6850*/  @P2 IMAD.MOV.U32 R13, RZ, RZ, 0x4 ;  /* 0x00000004ff0d2424 */ /* 0x000fc800078e00ff */
[----:B------:R-:W-:-:S06]  /*6860*/  @P2 IMAD.WIDE R12, R196, R13, c[0x0][0x340] ;  /* 0x0000d000c40c2625 */ /* 0x000fcc00078e020d */
[----:B------:R-:W2:Y:S01]  /*6870*/  @P2 LDG.E R12, [R12.64] ;  /* 0x000000060c0c2981 */ /* 0x000ea2000c1e1900 */
[----:B------:R-:W-:Y:S01]  /*6880*/  SHF.R.S32.HI R83, RZ, 0x1f, R84 ;  /* 0x0000001fff537819 */ /* 0x000fe20000011454 */
[----:B------:R-:W-:Y:S01]  /*6890*/  IMAD.WIDE.U32 R6, R87, c[0x0][0x178], RZ ;  /* 0x00005e0057067a25 */ /* 0x000fe200078e00ff */
[----:B------:R-:W-:Y:S01]  /*68a0*/  SHF.R.S32.HI R2, RZ, 0x1f, R87 ;  /* 0x0000001fff027819 */ /* 0x000fe20000011457 */
[----:B------:R-:W-:Y:S01]  /*68b0*/  BSSY B0, `(.L_x_974) ;  /* 0x000009f000007945 */ /* 0x000fe20003800000 */
[-C--:B------:R-:W-:Y:S02]  /*68c0*/  LEA.HI R5, R83, R84.reuse, RZ, 0x3 ;  /* 0x0000005453057211 */ /* 0x080fe400078f18ff */
[----:B------:R-:W-:Y:S01]  /*68d0*/  ISETP.NE.U32.AND P0, PT, RZ, c[0x0][0x348], PT ;  /* 0x0000d200ff007a0c */ /* 0x000fe20003f05070 */
[----:B------:R-:W-:Y:S01]  /*68e0*/  IMAD R2, R2, c[0x0][0x178], RZ ;  /* 0x00005e0002027a24 */ /* 0x000fe200078e02ff */
[----:B------:R-:W-:Y:S02]  /*68f0*/  LOP3.LUT R135, R5, 0xfffffff8, RZ, 0xc0, !PT ;  /* 0xfffffff805877812 */ /* 0x000fe400078ec0ff */
[----:B------:R-:W-:Y:S01]  /*6900*/  SHF.R.S32.HI R14, RZ, 0x3, R5 ;  /* 0x00000003ff0e7819 */ /* 0x000fe20000011405 */
[----:B------:R-:W-:Y:S01]  /*6910*/  IMAD R3, R87, c[0x0][0x17c], R2 ;  /* 0x00005f0057037a24 */ /* 0x000fe200078e0202 */
[----:B------:R-:W-:Y:S01]  /*6920*/  SHF.R.S32.HI R11, RZ, 0x1f, R196 ;  /* 0x0000001fff0b7819 */ /* 0x000fe200000114c4 */
[----:B------:R-:W-:Y:S01]  /*6930*/  IMAD.IADD R135, R84, 0x1, -R135 ;  /* 0x0000000154877824 */ /* 0x000fe200078e0a87 */
[----:B------:R-:W-:Y:S01]  /*6940*/  ISETP.NE.AND.EX P0, PT, RZ, c[0x0][0x34c], PT, P0 ;  /* 0x0000d300ff007a0c */ /* 0x000fe20003f05300 */
[----:B------:R-:W-:Y:S01]  /*6950*/  IMAD R2, R86, c[0x0][0x1b8], RZ ;  /* 0x00006e0056027a24 */ /* 0x000fe200078e02ff */
[----:B------:R-:W-:Y:S01]  /*6960*/  LOP3.LUT R88, R88, 0xffffffef, RZ, 0xc0, !PT ;  /* 0xffffffef58587812 */ /* 0x000fe200078ec0ff */
[----:B------:R-:W-:Y:S01]  /*6970*/  IMAD R4, R135, 0x20, R14 ;  /* 0x0000002087047824 */ /* 0x000fe200078e020e */
[----:B------:R-:W-:Y:S01]  /*6980*/  SEL R9, R11, RZ, !P0 ;  /* 0x000000ff0b097207 */ /* 0x000fe20004000000 */
[----:B------:R-:W-:Y:S01]  /*6990*/  IMAD.IADD R7, R7, 0x1, R3 ;  /* 0x0000000107077824 */ /* 0x000fe200078e0203 */
[----:B------:R-:W-:Y:S01]  /*69a0*/  SEL R16, R196, RZ, !P0 ;  /* 0x000000ffc4107207 */ /* 0x000fe20004000000 */
[----:B------:R-:W-:Y:S01]  /*69b0*/  IMAD.IADD R4, R133, 0x1, R4 ;  /* 0x0000000185047824 */ /* 0x000fe200078e0204 */
[----:B------:R-:W-:Y:S01]  /*69c0*/  LOP3.LUT P0, RZ, R135, 0x2, RZ, 0xc0, !PT ;  /* 0x0000000287ff7812 */ /* 0x000fe2000780c0ff */
[----:B------:R-:W-:Y:S01]  /*69d0*/  IMAD R3, R197, c[0x0][0x1bc], R2 ;  /* 0x00006f00c5037a24 */ /* 0x000fe200078e0202 */
[CC--:B------:R-:W-:Y:S01]  /*69e0*/  LEA.HI R10, R83.reuse, R84.reuse, RZ, 0x6 ;  /* 0x00000054530a7211 */ /* 0x0c0fe200078f30ff */
[----:B------:R-:W-:Y:S01]  /*69f0*/  @P1 IMAD.HI.U32 R2, R4, c[0x0][0x2c8], RZ ;  /* 0x0000b20004021a27 */ /* 0x000fe200078e00ff */
[----:B------:R-:W-:-:S03]  /*6a00*/  LEA.HI R80, R83, R84, RZ, 0x5 ;  /* 0x0000005453507211 */ /* 0x000fc600078f28ff */
[----:B------:R-:W-:Y:S01]  /*6a10*/  IMAD.WIDE.U32 R6, R197, c[0x0][0x1b8], R6 ;  /* 0x00006e00c5067a25 */ /* 0x000fe200078e0006 */
[----:B------:R-:W-:-:S03]  /*6a20*/  SHF.R.S32.HI R87, RZ, 0x5, R80 ;  /* 0x00000005ff577819 */ /* 0x000fc60000011450 */
[----:B------:R-:W-:Y:S01]  /*6a30*/  IMAD.MOV.U32 R20, RZ, RZ, R4 ;  /* 0x000000ffff147224 */ /* 0x000fe200078e0004 */
[----:B------:R-:W-:Y:S01]  /*6a40*/  @P1 SHF.R.U32.HI R20, RZ, c[0x0][0x2cc], R2 ;  /* 0x0000b300ff141a19 */ /* 0x000fe20000011602 */
[----:B------:R-:W-:Y:S01]  /*6a50*/  IMAD R9, R9, c[0x0][0x1c0], RZ ;  /* 0x0000700009097a24 */ /* 0x000fe200078e02ff */
[----:B------:R-:W-:Y:S01]  /*6a60*/  @P0 LOP3.LUT R88, R88, 0x10, RZ, 0xfc, !PT ;  /* 0x0000001058580812 */ /* 0x000fe200078efcff */
[----:B------:R-:W-:Y:S01]  /*6a70*/  IMAD.IADD R7, R7, 0x1, R3 ;  /* 0x0000000107077824 */ /* 0x000fe200078e0203 */
[----:B------:R-:W-:Y:S01]  /*6a80*/  LEA.HI R3, R83, R84, RZ, 0x4 ;  /* 0x0000005453037211 */ /* 0x000fe200078f20ff */
[----:B------:R-:W-:Y:S01]  /*6a90*/  IMAD R9, R16, c[0x0][0x1c4], R9 ;  /* 0x0000710010097a24 */ /* 0x000fe200078e0209 */
[----:B------:R-:W-:Y:S01]  /*6aa0*/  IADD3 R23, P0, R14, R0, RZ ;  /* 0x000000000e177210 */ /* 0x000fe20007f1e0ff */
[----:B------:R-:W-:Y:S01]  /*6ab0*/  IMAD.WIDE.U32 R16, R16, c[0x0][0x1c0], R6 ;  /* 0x0000700010107a25 */ /* 0x000fe200078e0006 */
[----:B------:R-:W-:Y:S02]  /*6ac0*/  SHF.R.S32.HI R8, RZ, 0x4, R3 ;  /* 0x00000004ff087819 */ /* 0x000fe40000011403 */
[----:B------:R-:W-:Y:S01]  /*6ad0*/  LOP3.LUT P1, RZ, R135, 0x4, RZ, 0xc0, !PT ;  /* 0x0000000487ff7812 */ /* 0x000fe2000782c0ff */
[----:B------:R-:W-:Y:S01]  /*6ae0*/  IMAD.MOV R7, RZ, RZ, -R20 ;  /* 0x000000ffff077224 */ /* 0x000fe200078e0a14 */
[C---:B------:R-:W-:Y:S01]  /*6af0*/  LEA.HI R2, R3.reuse, R8, RZ, 0x1 ;  /* 0x0000000803027211 */ /* 0x040fe200078f08ff */
[----:B------:R-:W-:Y:S01]  /*6b00*/  IMAD.SHL.U32 R205, R14, 0x40, RZ ;  /* 0x000000400ecd7824 */ /* 0x000fe200078e00ff */
[----:B------:R-:W-:Y:S01]  /*6b10*/  LOP3.LUT R3, R3, 0xfffffff0, RZ, 0xc0, !PT ;  /* 0xfffffff003037812 */ /* 0x000fe200078ec0ff */
[----:B------:R-:W-:Y:S01]  /*6b20*/  IMAD R26, R7, c[0x0][0x2c4], R4 ;  /* 0x0000b100071a7a24 */ /* 0x000fe200078e0204 */
[----:B------:R-:W-:Y:S01]  /*6b30*/  SHF.R.S32.HI R7, RZ, 0x1f, R20 ;  /* 0x0000001fff077819 */ /* 0x000fe20000011414 */
[----:B------:R-:W-:Y:S01]  /*6b40*/  IMAD.SHL.U32 R18, R135, 0x8, RZ ;  /* 0x0000000887127824 */ /* 0x000fe200078e00ff */
[----:B------:R-:W-:Y:S01]  /*6b50*/  LOP3.LUT R205, R205, 0x1c0, RZ, 0xc0, !PT ;  /* 0x000001c0cdcd7812 */ /* 0x000fe200078ec0ff */
[----:B------:R-:W-:Y:S01]  /*6b60*/  IMAD.IADD R17, R17, 0x1, R9 ;  /* 0x0000000111117824 */ /* 0x000fe200078e0209 */
[----:B------:R-:W-:Y:S01]  /*6b70*/  SHF.R.S32.HI R9, RZ, 0x1f, R0 ;  /* 0x0000001fff097819 */ /* 0x000fe20000011400 */
[----:B------:R-:W-:Y:S01]  /*6b80*/  IMAD R7, R7, c[0x0][0x1b0], RZ ;  /* 0x00006c0007077a24 */ /* 0x000fe200078e02ff */
[----:B------:R-:W-:Y:S01]  /*6b90*/  LOP3.LUT R6, R205, 0x38, R18, 0xf8, !PT ;  /* 0x00000038cd067812 */ /* 0x000fe200078ef812 */
[----:B------:R-:W-:Y:S01]  /*6ba0*/  IMAD.IADD R3, R84, 0x1, -R3 ;  /* 0x0000000154037824 */ /* 0x000fe200078e0a03 */
[----:B------:R-:W-:Y:S01]  /*6bb0*/  SHF.R.U32.HI R205, RZ, 0x3, R205 ;  /* 0x00000003ffcd7819 */ /* 0x000fe200000116cd */
[----:B------:R-:W-:Y:S01]  /*6bc0*/  IMAD R7, R20, c[0x0][0x1b4], R7 ;  /* 0x00006d0014077a24 */ /* 0x000fe200078e0207 */
[----:B------:R-:W-:Y:S01]  /*6bd0*/  LOP3.LUT R2, R2, 0xfffffffe, RZ, 0xc0, !PT ;  /* 0xfffffffe02027812 */ /* 0x000fe200078ec0ff */
[----:B------:R-:W-:Y:S01]  /*6be0*/  IMAD.WIDE.U32 R20, R20, c[0x0][0x1b0], R16 ;  /* 0x00006c0014147a25 */ /* 0x000fe200078e0010 */
[----:B------:R-:W-:-:S02]  /*6bf0*/  LOP3.LUT R205, R6, R205, RZ, 0x3c, !PT ;  /* 0x000000cd06cd7212 */ /* 0x000fc400078e3cff */
[----:B------:R-:W-:Y:S01]  /*6c00*/  LEA.HI.X.SX32 R16, R14, R9, 0x1, P0 ;  /* 0x000000090e107211 */ /* 0x000fe200000f0eff */
[----:B------:R-:W-:Y:S01]  /*6c10*/  IMAD.IADD R21, R21, 0x1, R7 ;  /* 0x0000000115157824 */ /* 0x000fe200078e0207 */
[----:B------:R-:W-:Y:S01]  /*6c20*/  SHF.L.U32 R6, R135, 0x6, RZ ;  /* 0x0000000687067819 */ /* 0x000fe200000006ff */
[----:B------:R-:W-:Y:S01]  /*6c30*/  IMAD.IADD R2, R8, 0x1, -R2 ;  /* 0x0000000108027824 */ /* 0x000fe200078e0a02 */
[----:B------:R-:W-:Y:S01]  /*6c40*/  SHF.R.S32.HI R9, RZ, 0x1f, R26 ;  /* 0x0000001fff097819 */ /* 0x000fe2000001141a */
[----:B------:R-:W-:Y:S01]  /*6c50*/  IMAD.SHL.U32 R10, R10, 0x8, RZ ;  /* 0x000000080a0a7824 */ /* 0x000fe200078e00ff */
[----:B------:R-:W-:Y:S02]  /*6c60*/  LOP3.LUT R6, R6, 0x1c0, RZ, 0xc0, !PT ;  /* 0x000001c006067812 */ /* 0x000fe400078ec0ff */
[----:B------:R-:W-:Y:S01]  /*6c70*/  IADD3 R4, R18, 0x80, RZ ;  /* 0x0000008012047810 */ /* 0x000fe20007ffe0ff */
[----:B------:R-:W-:Y:S01]  /*6c80*/  IMAD R9, R9, c[0x0][0x1a8], RZ ;  /* 0x00006a0009097a24 */ /* 0x000fe200078e02ff */
[----:B------:R-:W-:-:S02]  /*6c90*/  LOP3.LUT R0, R6, 0x8, R5, 0xf8, !PT ;  /* 0x0000000806007812 */ /* 0x000fc400078ef805 */
[----:B------:R-:W-:Y:S01]  /*6ca0*/  SHF.R.U32.HI R5, RZ, 0x3, R6 ;  /* 0x00000003ff057819 */ /* 0x000fe20000011606 */
[----:B------:R-:W-:Y:S01]  /*6cb0*/  IMAD R9, R26, c[0x0][0x1ac], R9 ;  /* 0x00006b001a097a24 */ /* 0x000fe200078e0209 */
[----:B------:R-:W-:Y:S01]  /*6cc0*/  ISETP.GE.AND P0, PT, R4, c[0x0][0x198], PT ;  /* 0x0000660004007a0c */ /* 0x000fe20003f06270 */
[----:B------:R-:W-:Y:S01]  /*6cd0*/  IMAD.WIDE.U32 R26, R26, c[0x0][0x1a8], R20 ;  /* 0x00006a001a1a7a25 */ /* 0x000fe200078e0014 */
[----:B------:R-:W-:Y:S02]  /*6ce0*/  SHF.R.S32.HI R8, RZ, 0x1f, R3 ;  /* 0x0000001fff087819 */ /* 0x000fe40000011403 */
[----:B------:R-:W-:Y:S01]  /*6cf0*/  LOP3.LUT R5, R0, R5, RZ, 0x3c, !PT ;  /* 0x0000000500057212 */ /* 0x000fe200078e3cff */
[----:B------:R-:W-:Y:S01]  /*6d00*/  IMAD.IADD R0, R27, 0x1, R9 ;  /* 0x000000011b007824 */ /* 0x000fe200078e0209 */
[----:B------:R-:W-:Y:S01]  /*6d10*/  P2R R7, PR, RZ, 0x1 ;  /* 0x00000001ff077803 */ /* 0x000fe20000000000 */
[----:B------:R-:W-:Y:S01]  /*6d20*/  IMAD R20, R16, c[0x0][0x1e0], RZ ;  /* 0x0000780010147a24 */ /* 0x000fe200078e02ff */
[----:B------:R-:W-:Y:S01]  /*6d30*/  LEA R6, P0, R26, c[0x0][0x160], 0x1 ;  /* 0x000058001a067a11 */ /* 0x000fe200078008ff */
[----:B------:R-:W-:Y:S01]  /*6d40*/  IMAD R16, R16, c[0x0][0x208], RZ ;  /* 0x0000820010107a24 */ /* 0x000fe200078e02ff */
[----:B------:R-:W-:Y:S01]  /*6d50*/  LEA.HI R8, R8, R3, RZ, 0x3 ;  /* 0x0000000308087211 */ /* 0x000fe200078f18ff */
[C---:B------:R-:W-:Y:S01]  /*6d60*/  IMAD R20, R23.reuse, c[0x0][0x1e4], R20 ;  /* 0x0000790017147a24 */ /* 0x040fe200078e0214 */
[----:B------:R-:W-:Y:S01]  /*6d70*/  ISETP.GE.AND P6, PT, R4, c[0x0][0x1d4], PT ;  /* 0x0000750004007a0c */ /* 0x000fe20003fc6270 */
[----:B------:R-:W-:Y:S01]  /*6d80*/  IMAD R16, R23, c[0x0][0x20c], R16 ;  /* 0x0000830017107a24 */ /* 0x000fe200078e0210 */
[----:B------:R-:W-:Y:S01]  /*6d90*/  LEA.HI.X R0, R26, c[0x0][0x164], R0, 0x1, P0 ;  /* 0x000059001a007a11 */ /* 0x000fe200000f0c00 */
[C---:B------:R-:W-:Y:S01]  /*6da0*/  IMAD R5, R2.reuse, 0x200, R5 ;  /* 0x0000020002057824 */ /* 0x040fe200078e0205 */
[----:B------:R-:W-:Y:S01]  /*6db0*/  ISETP.NE.U32.AND P0, PT, RZ, c[0x0][0x350], PT ;  /* 0x0000d400ff007a0c */ /* 0x000fe20003f05070 */
[----:B------:R-:W-:Y:S01]  /*6dc0*/  IMAD.SHL.U32 R2, R2, 0x8, RZ ;  /* 0x0000000802027824 */ /* 0x000fe200078e00ff */
[----:B------:R-:W-:-:S02]  /*6dd0*/  LOP3.LUT R4, R8, 0xfffffff8, RZ, 0xc0, !PT ;  /* 0xfffffff808047812 */ /* 0x000fc400078ec0ff */
[--C-:B------:R-:W-:Y:S02]  /*6de0*/  SHF.R.S32.HI R19, RZ, 0x1f, R18.reuse ;  /* 0x0000001fff137819 */ /* 0x100fe40000011412 */
[----:B------:R-:W-:Y:S02]  /*6df0*/  IADD3 R4, R3, -R4, RZ ;  /* 0x8000000403047210 */ /* 0x000fe40007ffe0ff */
[----:B------:R-:W-:Y:S01]  /*6e00*/  ISETP.NE.AND.EX P0, PT, RZ, c[0x0][0x354], PT, P0 ;  /* 0x0000d500ff007a0c */ /* 0x000fe20003f05300 */
[----:B------:R-:W-:Y:S01]  /*6e10*/  IMAD.WIDE.U32 R24, R23, c[0x0][0x1e0], R18 ;  /* 0x0000780017187a25 */ /* 0x000fe200078e0012 */
[----:B------:R-:W-:Y:S02]  /*6e20*/  LOP3.LUT R205, R205, 0xfffffe00, R10, 0xf8, !PT ;  /* 0xfffffe00cdcd7812 */ /* 0x000fe400078ef80a */
[----:B------:R-:W-:Y:S01]  /*6e30*/  ISETP.GE.AND P5, PT, R18, c[0x0][0x1d4], PT ;  /* 0x0000750012007a0c */ /* 0x000fe20003fa6270 */
[----:B------:R-:W-:-:S04]  /*6e40*/  IMAD.WIDE.U32 R22, R23, c[0x0][0x208], R18 ;  /* 0x0000820017167a25 */ /* 0x000fc800078e0012 */
[----:B------:R-:W-:Y:S02]  /*6e50*/  IMAD.IADD R17, R23, 0x1, R16 ;  /* 0x0000000117117824 */ /* 0x000fe400078e0210 */
[C---:B------:R-:W-:Y:S02]  /*6e60*/  IMAD R10, R86.reuse, c[0x0][0x1e8], RZ ;  /* 0x00007a00560a7a24 */ /* 0x040fe400078e02ff */
[----:B------:R-:W-:Y:S02]  /*6e70*/  IMAD.MOV.U32 R16, RZ, RZ, R22 ;  /* 0x000000ffff107224 */ /* 0x000fe400078e0016 */
[----:B------:R-:W-:Y:S02]  /*6e80*/  IMAD R86, R86, c[0x0][0x210], RZ ;  /* 0x0000840056567a24 */ /* 0x000fe400078e02ff */
[----:B------:R-:W-:-:S04]  /*6e90*/  IMAD.WIDE.U32 R16, R197, c[0x0][0x210], R16 ;  /* 0x00008400c5107a25 */ /* 0x000fc800078e0010 */
[----:B------:R-:W-:Y:S02]  /*6ea0*/  IMAD R9, R197, c[0x0][0x214], R86 ;  /* 0x00008500c5097a24 */ /* 0x000fe400078e0256 */
[----:B------:R-:W-:Y:S02]  /*6eb0*/  IMAD.IADD R21, R25, 0x1, R20 ;  /* 0x0000000119157824 */ /* 0x000fe400078e0214 */
[----:B------:R-:W-:Y:S01]  /*6ec0*/  IMAD.IADD R17, R9, 0x1, R17 ;  /* 0x0000000109117824 */ /* 0x000fe200078e0211 */
[----:B------:R-:W-:Y:S01]  /*6ed0*/  SHF.L.U32 R9, R8, 0x6, RZ ;  /* 0x0000000608097819 */ /* 0x000fe200000006ff */
[----:B------:R-:W-:Y:S02]  /*6ee0*/  IMAD.MOV.U32 R20, RZ, RZ, R24 ;  /* 0x000000ffff147224 */ /* 0x000fe400078e0018 */
[C---:B------:R-:W-:Y:S02]  /*6ef0*/  IMAD R10, R197.reuse, c[0x0][0x1ec], R10 ;  /* 0x00007b00c50a7a24 */ /* 0x040fe400078e020a */
[----:B------:R-:W-:-:S04]  /*6f00*/  IMAD.WIDE.U32 R20, R197, c[0x0][0x1e8], R20 ;  /* 0x00007a00c5147a25 */ /* 0x000fc800078e0014 */
[----:B------:R-:W-:Y:S02]  /*6f10*/  IMAD.IADD R21, R10, 0x1, R21 ;  /* 0x000000010a157824 */ /* 0x000fe400078e0215 */
[----:B------:R-:W-:Y:S01]  /*6f20*/  IMAD R8, R199, c[0x0][0x2c4], RZ ;  /* 0x0000b100c7087a24 */ /* 0x000fe200078e02ff */
[----:B--2---:R-:W-:Y:S01]  /*6f30*/  @P2 SHF.R.S32.HI R13, RZ, 0x1f, R12 ;  /* 0x0000001fff0d2819 */ /* 0x004fe2000001140c */
[----:B------:R-:W-:Y:S02]  /*6f40*/  @!P2 IMAD.MOV.U32 R12, RZ, RZ, R196 ;  /* 0x000000ffff0ca224 */ /* 0x000fe400078e00c4 */
[----:B------:R-:W-:Y:S02]  /*6f50*/  @!P2 IMAD.MOV.U32 R13, RZ, RZ, R11 ;  /* 0x000000ffff0da224 */ /* 0x000fe400078e000b */
[----:B------:R-:W-:Y:S01]  /*6f60*/  IMAD.MOV.U32 R11, RZ, RZ, 0x10 ;  /* 0x00000010ff0b7424 */ /* 0x000fe200078e00ff */
[----:B------:R-:W-:Y:S01]  /*6f70*/  SEL R206, R12, RZ, !P0 ;  /* 0x000000ff0cce7207 */ /* 0x000fe20004000000 */
[----:B------:R-:W-:Y:S01]  /*6f80*/  IMAD.SHL.U32 R12, R4, 0x40, RZ ;  /* 0x00000040040c7824 */ /* 0x000fe200078e00ff */
[----:B------:R-:W-:-:S02]  /*6f90*/  SEL R3, R13, RZ, !P0 ;  /* 0x000000ff0d037207 */ /* 0x000fc40004000000 */
[----:B------:R-:W-:Y:S01]  /*6fa0*/  LOP3.LUT P0, RZ, R4, 0x2, RZ, 0xc0, !PT ;  /* 0x0000000204ff7812 */ /* 0x000fe2000780c0ff */
[----:B------:R-:W-:Y:S01]  /*6fb0*/  IMAD.WIDE.U32 R208, R206, c[0x0][0x1f0], R20 ;  /* 0x00007c00ced07a25 */ /* 0x000fe200078e0014 */
[----:B------:R-:W-:Y:S01]  /*6fc0*/  LOP3.LUT R13, R12, 0x1c0, RZ, 0xc0, !PT ;  /* 0x000001c00c0d7812 */ /* 0x000fe200078ec0ff */
[----:B------:R1:W2:Y:S02]  /*6fd0*/  SHFL.IDX PT, R20, R6, RZ, 0x181f ;  /* 0x00181fff06147589 */ /* 0x0002a400000e0000 */
[----:B------:R-:W-:Y:S01]  /*6fe0*/  IMAD R215, R3, c[0x0][0x1f0], RZ ;  /* 0x00007c0003d77a24 */ /* 0x000fe200078e02ff */
[----:B------:R-:W-:Y:S01]  /*6ff0*/  LOP3.LUT R12, R13, 0x8, R2, 0xf8, !PT ;  /* 0x000000080d0c7812 */ /* 0x000fe200078ef802 */
[----:B------:R-:W-:Y:S01]  /*7000*/  IMAD R211, R3, c[0x0][0x218], RZ ;  /* 0x0000860003d37a24 */ /* 0x000fe200078e02ff */
[----:B------:R-:W-:Y:S01]  /*7010*/  SHF.R.U32.HI R13, RZ, 0x3, R13 ;  /* 0x00000003ff0d7819 */ /* 0x000fe2000001160d */
[----:B------:R-:W-:Y:S01]  /*7020*/  IMAD.MOV.U32 R3, RZ, RZ, 0x20 ;  /* 0x00000020ff037424 */ /* 0x000fe200078e00ff */
[----:B------:R-:W-:Y:S01]  /*7030*/  SEL R2, R11, 0xfffffff0, !P0 ;  /* 0xfffffff00b027807 */ /* 0x000fe20004000000 */
[----:B------:R-:W-:Y:S01]  /*7040*/  IMAD R215, R206, c[0x0][0x1f4], R215 ;  /* 0x00007d00ced77a24 */ /* 0x000fe200078e02d7 */
[----:B------:R-:W-:Y:S01]  /*7050*/  LOP3.LUT P0, RZ, R4, 0x4, RZ, 0xc0, !PT ;  /* 0x0000000404ff7812 */ /* 0x000fe2000780c0ff */
[----:B------:R-:W-:Y:S01]  /*7060*/  IMAD R211, R206, c[0x0][0x21c], R211 ;  /* 0x00008700ced37a24 */ /* 0x000fe200078e02d3 */
[----:B------:R-:W-:Y:S01]  /*7070*/  LOP3.LUT R4, R12, R13, RZ, 0x3c, !PT ;  /* 0x0000000d0c047212 */ /* 0x000fe200078e3cff */
[----:B------:R-:W-:Y:S01]  /*7080*/  IMAD.WIDE.U32 R206, R206, c[0x0][0x218], R16 ;  /* 0x00008600cece7a25 */ /* 0x000fe200078e0010 */
[----:B------:R-:W-:Y:S01]  /*7090*/  SEL R3, R3, 0xffffffe0, !P0 ;  /* 0xffffffe003037807 */ /* 0x000fe20004000000 */
[----:B------:R1:W3:Y:S01]  /*70a0*/  SHFL.IDX PT, R21, R0, RZ, 0x181f ;  /* 0x00181fff00157589 */ /* 0x0002e200000e0000 */
[----:B------:R-:W-:Y:S01]  /*70b0*/  LOP3.LUT R4, R4, 0xfffffe00, R9, 0xf8, !PT ;  /* 0xfffffe0004047812 */ /* 0x000fe200078ef809 */
[----:B------:R-:W-:Y:S01]  /*70c0*/  IMAD.IADD R215, R209, 0x1, R215 ;  /* 0x00000001d1d77824 */ /* 0x000fe200078e02d7 */
[----:B------:R-:W-:Y:S01]  /*70d0*/  LEA.HI R9, R83, R84, RZ, 0x3 ;  /* 0x0000005453097211 */ /* 0x000fe200078f18ff */
[----:B------:R-:W-:Y:S01]  /*70e0*/  IMAD.IADD R211, R207, 0x1, R211 ;  /* 0x00000001cfd37824 */ /* 0x000fe200078e02d3 */
[----:B------:R-:W-:-:S02]  /*70f0*/  IADD3 R12, R18, 0x40, RZ ;  /* 0x00000040120c7810 */ /* 0x000fc40007ffe0ff */
[----:B------:R-:W-:Y:S02]  /*7100*/  LOP3.LUT R9, R9, 0xfffffff8, RZ, 0xc0, !PT ;  /* 0xfffffff809097812 */ /* 0x000fe400078ec0ff */
[C---:B------:R-:W-:Y:S02]  /*7110*/  ISETP.GE.AND P4, PT, R12.reuse, c[0x0][0x1d4], PT ;  /* 0x000075000c007a0c */ /* 0x040fe40003f86270 */
[----:B------:R-:W-:Y:S01]  /*7120*/  ISETP.GE.AND P3, PT, R12, c[0x0][0x198], PT ;  /* 0x000066000c007a0c */ /* 0x000fe20003f66270 */
[----:B------:R-:W-:Y:S02]  /*7130*/  IMAD.IADD R10, R84, 0x1, -R9 ;  /* 0x00000001540a7824 */ /* 0x000fe400078e0a09 */
[----:B------:R-:W-:Y:S02]  /*7140*/  IMAD.IADD R9, R133, 0x1, R14 ;  /* 0x0000000185097824 */ /* 0x000fe400078e020e */
[----:B------:R-:W-:-:S03]  /*7150*/  IMAD.SHL.U32 R10, R10, 0x8, RZ ;  /* 0x000000080a0a7824 */ /* 0x000fc600078e00ff */
[----:B------:R-:W-:Y:S02]  /*7160*/  ISETP.GE.AND P0, PT, R9, R8, PT ;  /* 0x000000080900720c */ /* 0x000fe40003f06270 */
[----:B------:R-:W-:-:S11]  /*7170*/  ISETP.GE.AND P2, PT, R10, c[0x0][0x198], PT ;  /* 0x000066000a007a0c */ /* 0x000fd60003f46270 */
[----:B------:R-:W-:Y:S05]  /*7180*/  @P0 BRA `(.L_x_975) ;  /* 0x0000011000000947 */ /* 0x000fea0003800000 */
[C---:B-123--:R-:W-:Y:S02]  /*7190*/  IADD3 R11, R10.reuse, 0x80, RZ ;  /* 0x000000800a0b7810 */ /* 0x04efe40007ffe0ff */
[----:B------:R-:W-:Y:S02]  /*71a0*/  SHF.R.S32.HI R13, RZ, 0x1f, R12 ;  /* 0x0000001fff0d7819 */ /* 0x000fe4000001140c */
[C---:B------:R-:W-:Y:S02]  /*71b0*/  LEA R22, P0, R10.reuse, R20, 0x1 ;  /* 0x000000140a167211 */ /* 0x040fe400078008ff */
        /* <DEDUP_REMOVED lines=14> */
.L_x_975:
[----:B-123--:R-:W-:Y:S05]  /*72a0*/  BSYNC B0 ;  /* 0x0000000000007941 */ /* 0x00efea0003800000 */
.L_x_974:
[----:B------:R-:W-:Y:S01]  /*72b0*/  IADD3 R11, R9, 0x20, RZ ;  /* 0x00000020090b7810 */ /* 0x000fe20007ffe0ff */
[----:B------:R1:W2:Y:S01]  /*72c0*/  SHFL.IDX PT, R21, R0, 0x1, 0x181f ;  /* 0x00381f0000157f89 */ /* 0x0002a200000e0000 */
[----:B------:R-:W-:Y:S02]  /*72d0*/  BSSY B0, `(.L_x_976) ;  /* 0x0000015000007945 */ /* 0x000fe40003800000 */
[----:B------:R-:W-:Y:S01]  /*72e0*/  ISETP.GE.AND P0, PT, R11, R8, PT ;  /* 0x000000080b00720c */ /* 0x000fe20003f06270 */
[----:B------:R1:W3:-:S12]  /*72f0*/  SHFL.IDX PT, R20, R6, 0x1, 0x181f ;  /* 0x00381f0006147f89 */ /* 0x0002d800000e0000 */
[----:B------:R-:W-:Y:S05]  /*7300*/  @P0 BRA `(.L_x_977) ;  /* 0x0000011000000947 */ /* 0x000fea0003800000 */
[C---:B------:R-:W-:Y:S01]  /*7310*/  IADD3 R16, R10.reuse, 0x80, RZ ;  /* 0x000000800a107810 */ /* 0x040fe20007ffe0ff */
[----:B------:R-:W-:Y:S01]  /*7320*/  IMAD.SHL.U32 R15, R205, 0x2, RZ ;  /* 0x00000002cd0f7824 */ /* 0x000fe200078e00ff */
[----:B------:R-:W-:Y:S02]  /*7330*/  SHF.R.S32.HI R13, RZ, 0x1f, R12 ;  /* 0x0000001fff0d7819 */ /* 0x000fe4000001140c */
[C---:B---3--:R-:W-:Y:S02]  /*7340*/  LEA R22, P0, R10.reuse, R20, 0x1 ;  /* 0x000000140a167211 */ /* 0x048fe400078008ff */
        /* <DEDUP_REMOVED lines=13> */
.L_x_977:
[----:B------:R-:W-:Y:S05]  /*7420*/  BSYNC B0 ;  /* 0x0000000000007941 */ /* 0x000fea0003800000 */
.L_x_976:
[----:B------:R-:W-:Y:S01]  /*7430*/  IADD3 R11, R9, 0x40, RZ ;  /* 0x00000040090b7810 */ /* 0x000fe20007ffe0ff */
[----:B--2---:R2:W4:Y:S01]  /*7440*/  SHFL.IDX PT, R21, R0, 0x2, 0x181f ;  /* 0x00581f0000157f89 */ /* 0x00452200000e0000 */
[----:B------:R-:W-:Y:S02]  /*7450*/  BSSY B0, `(.L_x_978) ;  /* 0x0000015000007945 */ /* 0x000fe40003800000 */
[----:B------:R-:W-:Y:S01]  /*7460*/  ISETP.GE.AND P0, PT, R11, R8, PT ;  /* 0x000000080b00720c */ /* 0x000fe20003f06270 */
[----:B---3--:R2:W3:-:S12]  /*7470*/  SHFL.IDX PT, R20, R6, 0x2, 0x181f ;  /* 0x00581f0006147f89 */ /* 0x0084d800000e0000 */
[----:B------:R-:W-:Y:S05]  /*7480*/  @P0 BRA `(.L_x_979) ;  /* 0x0000011000000947 */ /* 0x000fea0003800000 */
[C---:B------:R-:W-:Y:S01]  /*7490*/  IADD3 R16, R10.reuse, 0x80, RZ ;  /* 0x000000800a107810 */ /* 0x040fe20007ffe0ff */
[----:B------:R-:W-:Y:S01]  /*74a0*/  IMAD.SHL.U32 R15, R205, 0x2, RZ ;  /* 0x00000002cd0f7824 */ /* 0x000fe200078e00ff */
[----:B------:R-:W-:Y:S02]  /*74b0*/  SHF.R.S32.HI R13, RZ, 0x1f, R12 ;  /* 0x0000001fff0d7819 */ /* 0x000fe4000001140c */
[C---:B---3--:R-:W-:Y:S02]  /*74c0*/  LEA R22, P0, R10.reuse, R20, 0x1 ;  /* 0x000000140a167211 */ /* 0x048fe400078008ff */
        /* <DEDUP_REMOVED lines=13> */
.L_x_979:
[----:B------:R-:W-:Y:S05]  /*75a0*/  BSYNC B0 ;  /* 0x0000000000007941 */ /* 0x000fea0003800000 */
.L_x_978:
[----:B------:R-:W-:Y:S01]  /*75b0*/  IADD3 R9, R9, 0x60, RZ ;  /* 0x0000006009097810 */ /* 0x000fe20007ffe0ff */
[----:B---3--:R-:W3:Y:S01]  /*75c0*/  SHFL.IDX PT, R16, R6, 0x3, 0x181f ;  /* 0x00781f0006107f89 */ /* 0x008ee200000e0000 */
[----:B------:R-:W-:Y:S01]  /*75d0*/  P2R R13, PR, RZ, 0x2 ;  /* 0x00000002ff0d7803 */ /* 0x000fe20000000000 */
[----:B------:R-:W-:Y:S01]  /*75e0*/  IMAD.MOV.U32 R15, RZ, RZ, c[0x0][0x208] ;  /* 0x00008200ff0f7624 */ /* 0x000fe200078e00ff */
[----:B------:R-:W-:Y:S01]  /*75f0*/  ISETP.GE.AND P0, PT, R9, R8, PT ;  /* 0x000000080900720c */ /* 0x000fe20003f06270 */
[----:B------:R5:W1:Y:S01]  /*7600*/  SHFL.IDX PT, R17, R0, 0x3, 0x181f ;  /* 0x00781f0000117f89 */ /* 0x000a6200000e0000 */
[----:B------:R-:W-:Y:S01]  /*7610*/  ISETP.NE.AND P1, PT, R7, RZ, PT ;  /* 0x000000ff0700720c */ /* 0x000fe20003f25270 */
[----:B------:R-:W-:Y:S01]  /*7620*/  IMAD.SHL.U32 R144, R205, 0x2, RZ ;  /* 0x00000002cd907824 */ /* 0x000fe200078e00ff */
[----:B------:R-:W-:Y:S01]  /*7630*/  P2R R11, PR, RZ, 0x40 ;  /* 0x00000040ff0b7803 */ /* 0x000fe20000000000 */
[----:B------:R-:W-:Y:S01]  /*7640*/  IMAD.SHL.U32 R51, R15, 0x40, RZ ;  /* 0x000000400f337824 */ /* 0x000fe200078e00ff */
[----:B------:R-:W-:Y:S01]  /*7650*/  IADD3 R9, R145, -0x1, RZ ;  /* 0xffffffff91097810 */ /* 0x000fe20007ffe0ff */
[----:B------:R-:W-:Y:S01]  /*7660*/  IMAD.MOV.U32 R210, RZ, RZ, R206 ;  /* 0x000000ffffd27224 */ /* 0x000fe200078e00ce */
[----:B------:R-:W-:Y:S01]  /*7670*/  IADD3 R204, R144, 0x100, RZ ;  /* 0x0000010090cc7810 */ /* 0x000fe20007ffe0ff */
[----:B------:R-:W-:-:S02]  /*7680*/  IMAD.MOV.U32 R203, RZ, RZ, c[0x0][0x1e0] ;  /* 0x00007800ffcb7624 */ /* 0x000fc400078e00ff */
[----:B------:R-:W-:Y:S02]  /*7690*/  IMAD.SHL.U32 R81, R9, 0x40, RZ ;  /* 0x0000004009517824 */ /* 0x000fe400078e00ff */
[----:B------:R-:W-:Y:S01]  /*76a0*/  @!P0 SHF.R.S32.HI R7, RZ, 0x1f, R12 ;  /* 0x0000001fff078819 */ /* 0x000fe2000001140c */
[----:B------:R-:W-:Y:S02]  /*76b0*/  IMAD.MOV.U32 R214, RZ, RZ, R208 ;  /* 0x000000ffffd67224 */ /* 0x000fe400078e00d0 */
[----:B------:R-:W-:Y:S01]  /*76c0*/  IMAD.MOV.U32 R200, RZ, RZ, 0x5 ;  /* 0x00000005ffc87424 */ /* 0x000fe200078e00ff */
[----:B------:R-:W-:Y:S01]  /*76d0*/  @!P0 LEA.HI R7, R7, R12, RZ, 0x3 ;  /* 0x0000000c07078211 */ /* 0x000fe200078f18ff */
[----:B------:R-:W-:-:S03]  /*76e0*/  IMAD.SHL.U32 R201, R15, 0x20, RZ ;  /* 0x000000200fc97824 */ /* 0x000fc600078e00ff */
[----:B------:R-:W-:Y:S01]  /*76f0*/  @!P0 LOP3.LUT R7, R7, 0xfffffff8, RZ, 0xc0, !PT ;  /* 0xfffffff807078812 */ /* 0x000fe200078ec0ff */
[----:B------:R-:W-:Y:S01]  /*7700*/  IMAD.SHL.U32 R49, R201, 0x2, RZ ;  /* 0x00000002c9317824 */ /* 0x000fe200078e00ff */
[C---:B---3--:R-:W-:Y:S02]  /*7710*/  @!P0 LEA R18, P6, R10.reuse, R16, 0x1 ;  /* 0x000000100a128211 */ /* 0x048fe400078c08ff */
[C---:B-12--5:R-:W-:Y:S01]  /*7720*/  IADD3 R0, R10.reuse, 0x80, RZ ;  /* 0x000000800a007810 */ /* 0x066fe20007ffe0ff */
[----:B----4-:R-:W-:Y:S01]  /*7730*/  @!P0 IMAD.WIDE R20, R7, 0x2, R16 ;  /* 0x0000000207148825 */ /* 0x010fe200078e0210 */
[----:B------:R-:W-:Y:S02]  /*7740*/  @!P0 LEA.HI.X R19, R10, R17, R19, 0x1, P6 ;  /* 0x000000110a138211 */ /* 0x000fe400030f0c13 */
[----:B------:R-:W-:Y:S02]  /*7750*/  @!P0 SHF.R.S32.HI R7, RZ, 0x1f, R0 ;  /* 0x0000001fff078819 */ /* 0x000fe40000011400 */
[----:B------:R-:W-:Y:S01]  /*7760*/  ISETP.NE.AND P6, PT, R11, RZ, PT ;  /* 0x000000ff0b00720c */ /* 0x000fe20003fc5270 */
[----:B------:R-:W-:Y:S01]  /*7770*/  @!PT LDS RZ, [RZ] ;  /* 0x00000000fffff984 */ /* 0x000fe20000000800 */
[----:B------:R1:W-:Y:S01]  /*7780*/  @!P0 LDGSTS.E.BYPASS.LTC128B.128 [R144+0x1b100], [R18.64], !P2 ;  /* 0x1b10000012908fae */ /* 0x0003e2000d101d46 */
[----:B------:R-:W-:-:S02]  /*7790*/  @!P0 LEA.HI R6, R7, R0, RZ, 0x3 ;  /* 0x0000000007068211 */ /* 0x000fc400078f18ff */
[----:B------:R-:W-:Y:S01]  /*77a0*/  IADD3 R11, -R81, R194, -R14 ;  /* 0x000000c2510b7210 */ /* 0x000fe20007ffe90e */
[----:B------:R2:W-:Y:S01]  /*77b0*/  @!P0 LDGSTS.E.BYPASS.LTC128B.128 [R144+0x1f100], [R20.64], !P3 ;  /* 0x1f10000014908fae */ /* 0x0005e2000d901d46 */
[----:B------:R-:W-:Y:S02]  /*77c0*/  @!P0 LOP3.LUT R6, R6, 0xfffffff8, RZ, 0xc0, !PT ;  /* 0xfffffff806068812 */ /* 0x000fe400078ec0ff */
[----:B------:R-:W-:Y:S02]  /*77d0*/  ISETP.GE.AND P2, PT, R11, 0x1, PT ;  /* 0x000000010b00780c */ /* 0x000fe40003f46270 */
[-C--:B------:R-:W-:Y:S01]  /*77e0*/  SHF.L.U64.HI R202, R203, R200.reuse, c[0x0][0x1e4] ;  /* 0x00007900cbca7619 */ /* 0x080fe200000102c8 */
[----:B------:R-:W-:Y:S01]  /*77f0*/  @!P0 IMAD.WIDE R22, R6, 0x2, R16 ;  /* 0x0000000206168825 */ /* 0x000fe200078e0210 */
[----:B------:R-:W-:Y:S02]  /*7800*/  SHF.R.S32.HI R16, RZ, 0x1f, R9 ;  /* 0x0000001fff107819 */ /* 0x000fe40000011409 */
[----:B------:R-:W-:Y:S01]  /*7810*/  SHF.L.U64.HI R200, R15, R200, c[0x0][0x20c] ;  /* 0x000083000fc87619 */ /* 0x000fe200000102c8 */
[----:B------:R-:W-:Y:S01]  /*7820*/  IMAD.MOV.U32 R6, RZ, RZ, 0x6 ;  /* 0x00000006ff067424 */ /* 0x000fe200078e00ff */
[----:B------:R3:W-:Y:S02]  /*7830*/  @!P0 LDGSTS.E.BYPASS.LTC128B.128 [R144+0x23100], [R22.64], !P1 ;  /* 0x2310000016908fae */ /* 0x0007e4000c901d46 */
[----:B------:R-:W-:-:S02]  /*7840*/  SHF.L.U64.HI R48, R201, 0x1, R200 ;  /* 0x00000001c9307819 */ /* 0x000fc400000102c8 */
[-C--:B------:R-:W-:Y:S01]  /*7850*/  SHF.L.U64.HI R50, R15, R6.reuse, c[0x0][0x20c] ;  /* 0x000083000f327619 */ /* 0x080fe20000010206 */
[----:B------:R-:W0:Y:S01]  /*7860*/  LDGDEPBAR ;  /* 0x00000000000079af */ /* 0x000e220000000000 */
[----:B------:R-:W-:-:S03]  /*7870*/  SHF.L.U64.HI R6, R203, R6, c[0x0][0x1e4] ;  /* 0x00007900cb067619 */ /* 0x000fc60000010206 */
[-C--:B------:R-:W-:Y:S02]  /*7880*/  IMAD R7, R50, R9.reuse, RZ ;  /* 0x0000000932077224 */ /* 0x080fe400078e02ff */
[----:B------:R-:W-:Y:S02]  /*7890*/  IMAD R17, R6, R9, RZ ;  /* 0x0000000906117224 */ /* 0x000fe400078e02ff */
[-C--:B------:R-:W-:Y:S02]  /*78a0*/  IMAD R7, R16, R51.reuse, R7 ;  /* 0x0000003310077224 */ /* 0x080fe400078e0207 */
[----:B--2---:R-:W-:-:S04]  /*78b0*/  IMAD.WIDE.U32 R20, R9, R51, R210 ;  /* 0x0000003309147225 */ /* 0x004fc800078e00d2 */
[----:B------:R-:W-:Y:S01]  /*78c0*/  IMAD.IADD R7, R21, 0x1, R7 ;  /* 0x0000000115077824 */ /* 0x000fe200078e0207 */
[----:B------:R-:W-:Y:S01]  /*78d0*/  BAR.SYNC.DEFER_BLOCKING 0x0 ;  /* 0x0000000000007b1d */ /* 0x000fe20000010000 */
[----:B-1----:R-:W-:-:S04]  /*78e0*/  LEA R18, P0, R20, c[0x0][0x1f8], 0x1 ;  /* 0x00007e0014127a11 */ /* 0x002fc800078008ff */
[----:B------:R-:W-:Y:S01]  /*78f0*/  LEA.HI.X R19, R20, c[0x0][0x1fc], R7, 0x1, P0 ;  /* 0x00007f0014137a11 */ /* 0x000fe200000f0c07 */
[C---:B------:R-:W-:Y:S02]  /*7900*/  IMAD.SHL.U32 R7, R203.reuse, 0x40, RZ ;  /* 0x00000040cb077824 */ /* 0x040fe400078e00ff */
[----:B------:R-:W-:Y:S02]  /*7910*/  IMAD.SHL.U32 R203, R203, 0x20, RZ ;  /* 0x00000020cbcb7824 */ /* 0x000fe400078e00ff */
[-C--:B------:R-:W-:Y:S02]  /*7920*/  IMAD R17, R16, R7.reuse, R17 ;  /* 0x0000000710117224 */ /* 0x080fe400078e0211 */
[----:B---3--:R-:W-:-:S04]  /*7930*/  IMAD.WIDE.U32 R22, R9, R7, R214 ;  /* 0x0000000709167225 */ /* 0x008fc800078e00d6 */
[----:B------:R-:W-:Y:S01]  /*7940*/  IMAD.IADD R17, R23, 0x1, R17 ;  /* 0x0000000117117824 */ /* 0x000fe200078e0211 */
        /* <DEDUP_REMOVED lines=10> */
[----:B------:R-:W-:-:S05]  /*79f0*/  @P0 IADD3 R14, P3, R203, R22, RZ ;  /* 0x00000016cb0e0210 */ /* 0x000fca0007f7e0ff */
[----:B------:R-:W-:Y:S01]  /*7a00*/  @P0 IMAD.X R17, R202, 0x1, R17, P3 ;  /* 0x00000001ca110824 */ /* 0x000fe200018e0611 */
[----:B------:R-:W-:-:S04]  /*7a10*/  @P0 LEA R16, P3, R14, c[0x0][0x1c8], 0x1 ;  /* 0x000072000e100a11 */ /* 0x000fc800078608ff */
[----:B------:R-:W-:Y:S02]  /*7a20*/  @P0 LEA.HI.X R17, R14, c[0x0][0x1cc], R17, 0x1, P3 ;  /* 0x000073000e110a11 */ /* 0x000fe400018f0c11 */
[----:B------:R-:W-:-:S03]  /*7a30*/  IADD3 R14, P3, R49, R18, RZ ;  /* 0x00000012310e7210 */ /* 0x000fc60007f7e0ff */
[----:B------:R1:W-:Y:S02]  /*7a40*/  @P0 LDGSTS.E.BYPASS.LTC128B.128 [R144+0xd100], [R16.64], !P5 ;  /* 0x0d10000010900fae */ /* 0x0003e4000e901d46 */
[----:B------:R-:W-:Y:S01]  /*7a50*/  IMAD.X R15, R48, 0x1, R19, P3 ;  /* 0x00000001300f7824 */ /* 0x000fe200018e0613 */
[----:B------:R-:W-:Y:S01]  /*7a60*/  ISETP.GE.AND P3, PT, R10, c[0x0][0x1d4], PT ;  /* 0x000075000a007a0c */ /* 0x000fe20003f66270 */
        /* <DEDUP_REMOVED lines=11> */
[----:B------:R-:W-:-:S11]  /*7b20*/  ISETP.LT.OR P0, PT, R11, 0x21, P0 ;  /* 0x000000210b00780c */ /* 0x000fd60000701670 */
[----:B------:R1:W-:Y:S01]  /*7b30*/  LDGSTS.E.BYPASS.LTC128B.128 [R144+0x4100], [R18.64+0x100], !P1 ;  /* 0x0410010012907fae */ /* 0x0003e2000c901d46 */
[----:B------:R-:W-:-:S03]  /*7b40*/  ISETP.NE.AND P1, PT, R13, RZ, PT ;  /* 0x000000ff0d00720c */ /* 0x000fc60003f25270 */
[----:B------:R1:W-:Y:S04]  /*7b50*/  LDGSTS.E.BYPASS.LTC128B.128 [R144+0x1100], [R14.64], !P3 ;  /* 0x011000000e907fae */ /* 0x0003e8000d901d46 */
[----:B------:R1:W-:Y:S01]  /*7b60*/  LDGSTS.E.BYPASS.LTC128B.128 [R144+0x3100], [R14.64+0x80], !P2 ;  /* 0x031000800e907fae */ /* 0x0003e2000d101d46 */
[----:B------:R-:W-:-:S03]  /*7b70*/  ISETP.GT.AND P2, PT, R9, R198, PT ;  /* 0x000000c60900720c */ /* 0x000fc60003f44270 */
[----:B------:R1:W-:Y:S04]  /*7b80*/  LDGSTS.E.BYPASS.LTC128B.128 [R144+0x5100], [R14.64+0x100], !P0 ;  /* 0x051001000e907fae */ /* 0x0003e8000c101d46 */
[----:B------:R-:W0:Y:S06]  /*7b90*/  LDGDEPBAR ;  /* 0x00000000000079af */ /* 0x000e2c0000000000 */
[----:B------:R-:W-:Y:S05]  /*7ba0*/  @!P2 BRA `(.L_x_980) ;  /* 0x000001000000a947 */ /* 0x000fea0003800000 */
[----:B------:R-:W-:-:S04]  /*7bb0*/  IADD3 R11, R145, -0x2, RZ ;  /* 0xfffffffe910b7810 */ /* 0x000fc80007ffe0ff */
[----:B------:R-:W-:Y:S01]  /*7bc0*/  SHF.R.S32.HI R9, RZ, 0x1f, R11 ;  /* 0x0000001fff097819 */ /* 0x000fe2000001140b */
[----:B------:R-:W-:Y:S02]  /*7bd0*/  IMAD R0, R6, R11, RZ ;  /* 0x0000000b06007224 */ /* 0x000fe400078e02ff */
[----:B------:R-:W-:-:S04]  /*7be0*/  IMAD.WIDE.U32 R10, R11, R7, R214 ;  /* 0x000000070b0a7225 */ /* 0x000fc800078e00d6 */
[----:B------:R-:W-:Y:S01]  /*7bf0*/  IMAD R0, R9, R7, R0 ;  /* 0x0000000709007224 */ /* 0x000fe200078e0200 */
[----:B------:R-:W-:-:S03]  /*7c00*/  LEA R12, P0, R10, c[0x0][0x1c8], 0x1 ;  /* 0x000072000a0c7a11 */ /* 0x000fc600078008ff */
[----:B------:R-:W-:-:S05]  /*7c10*/  IMAD.IADD R0, R11, 0x1, R0 ;  /* 0x000000010b007824 */ /* 0x000fca00078e0200 */
[----:B------:R-:W-:Y:S02]  /*7c20*/  LEA.HI.X R13, R10, c[0x0][0x1cc], R0, 0x1, P0 ;  /* 0x000073000a0d7a11 */ /* 0x000fe400000f0c00 */
[----:B------:R-:W-:-:S03]  /*7c30*/  LEA R10, P0, R203, R12, 0x1 ;  /* 0x0000000ccb0a7211 */ /* 0x000fc600078008ff */
[----:B------:R2:W-:Y:S01]  /*7c40*/  LDGSTS.E.BYPASS.LTC128B.128 [R144+0x12100], [R12.64], !P5 ;  /* 0x121000000c907fae */ /* 0x0005e2000e901d46 */
[----:B------:R-:W-:-:S03]  /*7c50*/  LEA.HI.X R11, R203, R13, R202, 0x1, P0 ;  /* 0x0000000dcb0b7211 */ /* 0x000fc600000f0cca */
[----:B------:R2:W-:Y:S04]  /*7c60*/  LDGSTS.E.BYPASS.LTC128B.128 [R144+0x14100], [R12.64+0x80], !P4 ;  /* 0x141000800c907fae */ /* 0x0005e8000e101d46 */
[----:B------:R2:W-:Y:S04]  /*7c70*/  LDGSTS.E.BYPASS.LTC128B.128 [R144+0x16100], [R12.64+0x100], !P6 ;  /* 0x161001000c907fae */ /* 0x0005e8000f101d46 */
[----:B------:R2:W-:Y:S04]  /*7c80*/  LDGSTS.E.BYPASS.LTC128B.128 [R144+0x13100], [R10.64], !P5 ;  /* 0x131000000a907fae */ /* 0x0005e8000e901d46 */
[----:B------:R2:W-:Y:S04]  /*7c90*/  LDGSTS.E.BYPASS.LTC128B.128 [R144+0x15100], [R10.64+0x80], !P4 ;  /* 0x151000800a907fae */ /* 0x0005e8000e101d46 */
[----:B------:R2:W-:Y:S02]  /*7ca0*/  LDGSTS.E.BYPASS.LTC128B.128 [R144+0x17100], [R10.64+0x100], !P6 ;  /* 0x171001000a907fae */ /* 0x0005e4000f101d46 */
.L_x_980:
[----:B------:R-:W-:Y:S01]  /*7cb0*/  ISETP.LT.AND P0, PT, RZ, c[0x0][0x27c], PT ;  /* 0x00009f00ff007a0c */ /* 0x000fe20003f01270 */
[----:B------:R-:W0:Y:S01]  /*7cc0*/  LDGDEPBAR ;  /* 0x00000000000079af */ /* 0x000e220000000000 */
[----:B------:R-:W-:-:S11]  /*7cd0*/  LEA R0, R87, R4, 0xa ;  /* 0x0000000457007211 */ /* 0x000fd600078e50ff */
[----:B------:R-:W-:Y:S05]  /*7ce0*/  @P0 BRA `(.L_x_981) ;  /* 0x0000002000000947 */ /* 0x000fea0003800000 */
[----:B------:R-:W-:-:S04]  /*7cf0*/  DEPBAR.LE SB0, 0x3 ;  /* 0x000080c00000791a */ /* 0x000fc80000000000 */
[----:B------:R-:W-:Y:S05]  /*7d00*/  BRA `(.L_x_982) ;  /* 0x00006e0000007947 */ /* 0x000fea0003800000 */
.L_x_981:
[----:B------:R-:W-:Y:S01]  /*7d10*/  ULDC.U8 UR4, c[0x0][0x298] ;  /* 0x0000a60000047ab9 */ /* 0x000fe20000000000 */
[----:B--2---:R-:W-:Y:S01]  /*7d20*/  SHF.R.S32.HI R10, RZ, 0x1f, R85 ;  /* 0x0000001fff0a7819 */ /* 0x004fe20000011455 */
        /* <DEDUP_REMOVED lines=20> */
[----:B------:R-:W-:Y:S01]  /*7e70*/  BSSY B0, `(.L_x_984) ;  /* 0x0000063000007945 */ /* 0x000fe20003800000 */
[----:B------:R-:W-:Y:S01]  /*7e80*/  IMAD.MOV.U32 R16, RZ, RZ, R12 ;  /* 0x000000ffff107224 */ /* 0x000fe200078e000c */
[----:B------:R-:W-:Y:S01]  /*7e90*/  CS2R R18, SRZ ;  /* 0x0000000000127805 */ /* 0x000fe2000001ff00 */
        /* <DEDUP_REMOVED lines=17> */
[C---:B------:R-:W-:Y:S01]  /*7fb0*/  IMAD R13, R11.reuse, c[0x0][0x280], RZ ;  /* 0x0000a0000b0d7a24 */ /* 0x040fe200078e02ff */
[----:B------:R-:W-:Y:S01]  /*7fc0*/  LEA R14, P0, R20, c[0x0][0x270], 0x1 ;  /* 0x00009c00140e7a11 */ /* 0x000fe200078008ff */
[----:B------:R-:W-:Y:S02]  /*7fd0*/  IMAD R11, R11, c[0x0][0x290], RZ ;  /* 0x0000a4000b0b7a24 */ /* 0x000fe400078e02ff */
[C---:B------:R-:W-:Y:S02]  /*7fe0*/  IMAD R13, R10.reuse, c[0x0][0x284], R13 ;  /* 0x0000a1000a0d7a24 */ /* 0x040fe400078e020d */
[C---:B------:R-:W-:Y:S01]  /*7ff0*/  IMAD.WIDE.U32 R16, R10.reuse, c[0x0][0x290], R16 ;  /* 0x0000a4000a107a25 */ /* 0x040fe200078e0010 */
[----:B------:R1:W2:Y:S02]  /*8000*/  SHFL.IDX PT, R22, R14, RZ, 0x1c1f ;  /* 0x001c1fff0e167589 */ /* 0x0002a400000e0000 */
[----:B------:R-:W-:Y:S01]  /*8010*/  IADD3 R21, R21, R13, RZ ;  /* 0x0000000d15157210 */ /* 0x000fe20007ffe0ff */
[----:B------:R-:W-:-:S03]  /*8020*/  IMAD R11, R10, c[0x0][0x294], R11 ;  /* 0x0000a5000a0b7a24 */ /* 0x000fc600078e020b */
[----:B------:R-:W-:Y:S02]  /*8030*/  LEA.HI.X R21, R20, c[0x0][0x274], R21, 0x1, P0 ;  /* 0x00009d0014157a11 */ /* 0x000fe400000f0c15 */
[----:B------:R-:W-:Y:S02]  /*8040*/  IADD3 R20, R17, R11, RZ ;  /* 0x0000000b11147210 */ /* 0x000fe40007ffe0ff */
[C---:B------:R-:W-:Y:S01]  /*8050*/  LEA R12, P0, R16.reuse, c[0x0][0x288], 0x1 ;  /* 0x0000a200100c7a11 */ /* 0x040fe200078008ff */
[----:B------:R1:W3:Y:S03]  /*8060*/  SHFL.IDX PT, R23, R21, RZ, 0x1c1f ;  /* 0x001c1fff15177589 */ /* 0x0002e600000e0000 */
[----:B------:R-:W-:Y:S02]  /*8070*/  LEA.HI.X R20, R16, c[0x0][0x28c], R20, 0x1, P0 ;  /* 0x0000a30010147a11 */ /* 0x000fe400000f0c14 */
[----:B------:R-:W-:Y:S01]  /*8080*/  ISETP.GE.AND P0, PT, R9, R8, PT ;  /* 0x000000080900720c */ /* 0x000fe20003f06270 */
[----:B------:R1:W4:Y:S04]  /*8090*/  SHFL.IDX PT, R16, R12, RZ, 0x1c1f ;  /* 0x001c1fff0c107589 */ /* 0x00032800000e0000 */
[----:B------:R1:W1:Y:S08]  /*80a0*/  SHFL.IDX PT, R17, R20, RZ, 0x1c1f ;  /* 0x001c1fff14117589 */ /* 0x00027000000e0000 */
[----:B------:R-:W-:Y:S05]  /*80b0*/  @P0 BRA `(.L_x_985) ;  /* 0x000003e000000947 */ /* 0x000fea0003800000 */
[C---:B--2---:R-:W-:Y:S01]  /*80c0*/  ISETP.GE.AND P0, PT, R86.reuse, c[0x0][0x27c], PT ;  /* 0x00009f0056007a0c */ /* 0x044fe20003f06270 */
[----:B------:R-:W-:Y:S01]  /*80d0*/  CS2R R90, SRZ ;  /* 0x00000000005a7805 */ /* 0x000fe2000001ff00 */
[----:B------:R-:W-:Y:S01]  /*80e0*/  CS2R R88, SRZ ;  /* 0x0000000000587805 */ /* 0x000fe2000001ff00 */
[----:B------:R-:W-:-:S10]  /*80f0*/  IADD3 R10, R86, 0x10, RZ ;  /* 0x00000010560a7810 */ /* 0x000fd40007ffe0ff */
[----:B---3--:R-:W-:-:S04]  /*8100*/  @!P0 IMAD.WIDE R26, R86, 0x2, R22 ;  /* 0x00000002561a8825 */ /* 0x008fc800078e0216 */
[----:B-1--4-:R-:W-:Y:S01]  /*8110*/  @!P0 IMAD.WIDE R24, R86, 0x2, R16 ;  /* 0x0000000256188825 */ /* 0x012fe200078e0210 */
        /* <DEDUP_REMOVED lines=20> */
[----:B--2---:R-:W-:-:S04]  /*8260*/  @!P0 IMAD.WIDE R24, R11, 0x2, R22 ;  /* 0x000000020b188825 */ /* 0x004fc800078e0216 */
[----:B-1----:R-:W-:Y:S01]  /*8270*/  @!P0 IMAD.WIDE R26, R11, 0x2, R16 ;  /* 0x000000020b1a8825 */ /* 0x002fe200078e0210 */
[----:B------:R1:W5:Y:S04]  /*8280*/  @!P0 LD.E.64 R98, [R24.64] ;  /* 0x0000000618628980 */ /* 0x000368000c101b00 */
[----:B------:R2:W5:Y:S01]  /*8290*/  @!P0 LD.E.64 R94, [R26.64] ;  /* 0x000000061a5e8980 */ /* 0x000562000c101b00 */
[----:B------:R-:W-:Y:S01]  /*82a0*/  ISETP.GE.AND P0, PT, R10, c[0x0][0x27c], PT ;  /* 0x00009f000a007a0c */ /* 0x000fe20003f06270 */
[----:B------:R-:W-:Y:S01]  /*82b0*/  CS2R R78, SRZ ;  /* 0x00000000004e7805 */ /* 0x000fe2000001ff00 */
[----:B------:R-:W-:-:S11]  /*82c0*/  CS2R R76, SRZ ;  /* 0x00000000004c7805 */ /* 0x000fd6000001ff00 */
[----:B------:R-:W-:-:S04]  /*82d0*/  @!P0 SHF.R.S32.HI R11, RZ, 0x1f, R10 ;  /* 0x0000001fff0b8819 */ /* 0x000fc8000001140a */
[----:B------:R-:W-:-:S04]  /*82e0*/  @!P0 LEA.HI R10, R11, R10, RZ, 0x2 ;  /* 0x0000000a0b0a8211 */ /* 0x000fc800078f10ff */
[----:B------:R-:W-:-:S05]  /*82f0*/  @!P0 LOP3.LUT R10, R10, 0xfffffffc, RZ, 0xc0, !PT ;  /* 0xfffffffc0a0a8812 */ /* 0x000fca00078ec0ff */
[----:B---3--:R-:W-:-:S04]  /*8300*/  @!P0 IMAD.WIDE R28, R10, 0x2, R22 ;  /* 0x000000020a1c8825 */ /* 0x008fc800078e0216 */
[----:B----4-:R-:W-:Y:S01]  /*8310*/  @!P0 IMAD.WIDE R30, R10, 0x2, R16 ;  /* 0x000000020a1e8825 */ /* 0x010fe200078e0210 */
[----:B------:R-:W-:Y:S01]  /*8320*/  IADD3 R10, R86, 0x40, RZ ;  /* 0x00000040560a7810 */ /* 0x000fe20007ffe0ff */
        /* <DEDUP_REMOVED lines=8> */
[----:B-1----:R-:W-:-:S04]  /*83b0*/  @!P0 IMAD.WIDE R24, R10, 0x2, R22 ;  /* 0x000000020a188825 */ /* 0x002fc800078e0216 */
[----:B--2---:R-:W-:Y:S01]  /*83c0*/  @!P0 IMAD.WIDE R26, R10, 0x2, R16 ;  /* 0x000000020a1a8825 */ /* 0x004fe200078e0210 */
        /* <DEDUP_REMOVED lines=13> */
.L_x_985:
[----:B--2---:R-:W-:Y:S05]  /*84a0*/  BSYNC B0 ;  /* 0x0000000000007941 */ /* 0x004fea0003800000 */
.L_x_984:
[----:B---3-5:R-:W-:Y:S01]  /*84b0*/  IMAD.MOV.U32 R11, RZ, RZ, R66 ;  /* 0x000000ffff0b7224 */ /* 0x028fe200078e0042 */
[----:B------:R-:W-:Y:S01]  /*84c0*/  IADD3 R9, R9, 0x40, RZ ;  /* 0x0000004009097810 */ /* 0x000fe20007ffe0ff */
[----:B------:R-:W-:Y:S01]  /*84d0*/  IMAD.MOV.U32 R10, RZ, RZ, R67 ;  /* 0x000000ffff0a7224 */ /* 0x000fe200078e0043 */
[----:B-1----:R-:W1:Y:S01]  /*84e0*/  SHFL.IDX PT, R14, R14, 0x1, 0x1c1f ;  /* 0x003c1f000e0e7f89 */ /* 0x002e6200000e0000 */
[----:B------:R-:W-:Y:S01]  /*84f0*/  IMAD.MOV.U32 R15, RZ, RZ, R72 ;  /* 0x000000ffff0f7224 */ /* 0x000fe200078e0048 */
[----:B------:R-:W-:Y:S01]  /*8500*/  ISETP.GE.AND P0, PT, R9, R8, PT ;  /* 0x000000080900720c */ /* 0x000fe20003f06270 */
        /* <DEDUP_REMOVED lines=9> */
[----:B------:R-:W-:Y:S01]  /*85a0*/  MOV R11, R106 ;  /* 0x0000006a000b7202 */ /* 0x000fe20000000f00 */
[----:B------:R-:W-:Y:S01]  /*85b0*/  IMAD.MOV.U32 R13, RZ, RZ, R99 ;  /* 0x000000ffff0d7224 */ /* 0x000fe200078e0063 */
[----:B------:R-:W2:Y:S01]  /*85c0*/  SHFL.IDX PT, R12, R12, 0x1, 0x1c1f ;  /* 0x003c1f000c0c7f89 */ /* 0x000ea200000e0000 */
[----:B----4-:R-:W-:Y:S01]  /*85d0*/  IMAD.MOV.U32 R16, RZ, RZ, R105 ;  /* 0x000000ffff107224 */ /* 0x010fe200078e0069 */
        /* <DEDUP_REMOVED lines=8> */
[----:B------:R-:W-:Y:S01]  /*8660*/  MOV R11, R76 ;  /* 0x0000004c000b7202 */ /* 0x000fe20000000f00 */
[----:B------:R-:W-:Y:S01]  /*8670*/  IMAD.MOV.U32 R13, RZ, RZ, R91 ;  /* 0x000000ffff0d7224 */ /* 0x000fe200078e005b */
[----:B------:R-:W-:Y:S01]  /*8680*/  PRMT R69, R16, 0x5410, R17 ;  /* 0x0000541010457816 */ /* 0x000fe20000000011 */
[----:B------:R-:W-:Y:S01]  /*8690*/  CS2R R24, SRZ ;  /* 0x0000000000187805 */ /* 0x000fe2000001ff00 */
[----:B------:R-:W-:Y:S01]  /*86a0*/  PRMT R60, R10, 0x5410, R11 ;  /* 0x000054100a3c7816 */ /* 0x000fe2000000000b */
[----:B------:R-:W-:Y:S01]  /*86b0*/  IMAD.MOV.U32 R11, RZ, RZ, R94 ;  /* 0x000000ffff0b7224 */ /* 0x000fe200078e005e */
[----:B------:R-:W-:Y:S01]  /*86c0*/  PRMT R82, R13, 0x5410, R15 ;  /* 0x000054100d527816 */ /* 0x000fe2000000000f */
[----:B------:R-:W-:Y:S01]  /*86d0*/  IMAD.MOV.U32 R15, RZ, RZ, R70 ;  /* 0x000000ffff0f7224 */ /* 0x000fe200078e0046 */
[----:B------:R-:W-:Y:S01]  /*86e0*/  MOV R10, R95 ;  /* 0x0000005f000a7202 */ /* 0x000fe20000000f00 */
[----:B------:R-:W-:Y:S01]  /*86f0*/  IMAD.MOV.U32 R13, RZ, RZ, R71 ;  /* 0x000000ffff0d7224 */ /* 0x000fe200078e0047 */
[----:B------:R-:W-:Y:S01]  /*8700*/  CS2R R32, SRZ ;  /* 0x0000000000207805 */ /* 0x000fe2000001ff00 */
[----:B------:R-:W-:Y:S01]  /*8710*/  CS2R R38, SRZ ;  /* 0x0000000000267805 */ /* 0x000fe2000001ff00 */
[----:B------:R-:W-:Y:S01]  /*8720*/  PRMT R64, R10, 0x5410, R11 ;  /* 0x000054100a407816 */ /* 0x000fe2000000000b */
[----:B------:R-:W-:Y:S01]  /*8730*/  IMAD.MOV.U32 R10, RZ, RZ, R89 ;  /* 0x000000ffff0a7224 */ /* 0x000fe200078e0059 */
[----:B------:R-:W-:Y:S01]  /*8740*/  PRMT R56, R13, 0x5410, R15 ;  /* 0x000054100d387816 */ /* 0x000fe2000000000f */
[----:B------:R-:W-:Y:S01]  /*8750*/  CS2R R46, SRZ ;  /* 0x00000000002e7805 */ /* 0x000fe2000001ff00 */
[----:B------:R-:W-:Y:S01]  /*8760*/  MOV R11, R88 ;  /* 0x00000058000b7202 */ /* 0x000fe20000000f00 */
[----:B------:R3:W4:Y:S01]  /*8770*/  SHFL.IDX PT, R15, R21, 0x1, 0x1c1f ;  /* 0x003c1f00150f7f89 */ /* 0x00072200000e0000 */
[----:B------:R-:W-:Y:S01]  /*8780*/  CS2R R58, SRZ ;  /* 0x00000000003a7805 */ /* 0x000fe2000001ff00 */
[----:B------:R-:W-:Y:S01]  /*8790*/  CS2R R16, SRZ ;  /* 0x0000000000107805 */ /* 0x000fe2000001ff00 */
[----:B------:R-:W-:Y:S01]  /*87a0*/  PRMT R75, R10, 0x5410, R11 ;  /* 0x000054100a4b7816 */ /* 0x000fe2000000000b */
[----:B------:R3:W1:Y:S01]  /*87b0*/  SHFL.IDX PT, R13, R20, 0x1, 0x1c1f ;  /* 0x003c1f00140d7f89 */ /* 0x00066200000e0000 */
[----:B------:R-:W-:Y:S01]  /*87c0*/  CS2R R22, SRZ ;  /* 0x0000000000167805 */ /* 0x000fe2000001ff00 */
[----:B------:R-:W-:Y:S01]  /*87d0*/  CS2R R30, SRZ ;  /* 0x00000000001e7805 */ /* 0x000fe2000001ff00 */
[----:B------:R-:W-:Y:S01]  /*87e0*/  CS2R R36, SRZ ;  /* 0x0000000000247805 */ /* 0x000fe2000001ff00 */
[----:B------:R-:W-:Y:S01]  /*87f0*/  CS2R R42, SRZ ;  /* 0x00000000002a7805 */ /* 0x000fe2000001ff00 */
[----:B------:R-:W-:Y:S01]  /*8800*/  CS2R R54, SRZ ;  /* 0x0000000000367805 */ /* 0x000fe2000001ff00 */
[----:B------:R-:W-:Y:S05]  /*8810*/  @P0 BRA `(.L_x_987) ;  /* 0x000003e000000947 */ /* 0x000fea0003800000 */
[C---:B--2---:R-:W-:Y:S01]  /*8820*/  ISETP.GE.AND P0, PT, R86.reuse, c[0x0][0x27c], PT ;  /* 0x00009f0056007a0c */ /* 0x044fe20003f06270 */
[----:B------:R-:W-:Y:S01]  /*8830*/  CS2R R58, SRZ ;  /* 0x00000000003a7805 */ /* 0x000fe2000001ff00 */
[----:B------:R-:W-:Y:S01]  /*8840*/  CS2R R54, SRZ ;  /* 0x0000000000367805 */ /* 0x000fe2000001ff00 */
[----:B------:R-:W-:-:S10]  /*8850*/  IADD3 R10, R86, 0x10, RZ ;  /* 0x00000010560a7810 */ /* 0x000fd40007ffe0ff */
[----:B-1--4-:R-:W-:-:S04]  /*8860*/  @!P0 IMAD.WIDE R22, R86, 0x2, R14 ;  /* 0x0000000256168825 */ /* 0x012fc800078e020e */
[----:B---3--:R-:W-:Y:S01]  /*8870*/  @!P0 IMAD.WIDE R20, R86, 0x2, R12 ;  /* 0x0000000256148825 */ /* 0x008fe200078e020c */
        /* <DEDUP_REMOVED lines=31> */
[----:B---3--:R-:W-:-:S04]  /*8a70*/  @!P0 IMAD.WIDE R16, R9, 0x2, R14 ;  /* 0x0000000209108825 */ /* 0x008fc800078e020e */
[----:B----4-:R-:W-:Y:S01]  /*8a80*/  @!P0 IMAD.WIDE R18, R9, 0x2, R12 ;  /* 0x0000000209128825 */ /* 0x010fe200078e020c */
        /* <DEDUP_REMOVED lines=14> */
[----:B----4-:R-:W-:Y:S01]  /*8b70*/  CS2R R18, SRZ ;  /* 0x0000000000127805 */ /* 0x010fe2000001ff00 */
[----:B---3--:R-:W-:-:S11]  /*8b80*/  CS2R R16, SRZ ;  /* 0x0000000000107805 */ /* 0x008fd6000001ff00 */
[----:B------:R-:W-:-:S04]  /*8b90*/  @!P0 SHF.R.S32.HI R9, RZ, 0x1f, R10 ;  /* 0x0000001fff098819 */ /* 0x000fc8000001140a */
[----:B------:R-:W-:-:S04]  /*8ba0*/  @!P0 LEA.HI R9, R9, R10, RZ, 0x2 ;  /* 0x0000000a09098211 */ /* 0x000fc800078f10ff */
[----:B------:R-:W-:-:S05]  /*8bb0*/  @!P0 LOP3.LUT R9, R9, 0xfffffffc, RZ, 0xc0, !PT ;  /* 0xfffffffc09098812 */ /* 0x000fca00078ec0ff */
[----:B------:R-:W-:-:S04]  /*8bc0*/  @!P0 IMAD.WIDE R14, R9, 0x2, R14 ;  /* 0x00000002090e8825 */ /* 0x000fc800078e020e */
[----:B------:R-:W-:Y:S01]  /*8bd0*/  @!P0 IMAD.WIDE R12, R9, 0x2, R12 ;  /* 0x00000002090c8825 */ /* 0x000fe200078e020c */
[----:B------:R1:W5:Y:S04]  /*8be0*/  @!P0 LD.E.64 R18, [R14.64] ;  /* 0x000000060e128980 */ /* 0x000368000c101b00 */
[----:B------:R1:W5:Y:S02]  /*8bf0*/  @!P0 LD.E.64 R16, [R12.64] ;  /* 0x000000060c108980 */ /* 0x000364000c101b00 */
.L_x_987:
[----:B--2---:R-:W-:Y:S05]  /*8c00*/  BSYNC B0 ;  /* 0x0000000000007941 */ /* 0x004fea0003800000 */
.L_x_986:
[----:B------:R-:W-:Y:S01]  /*8c10*/  SHF.R.S32.HI R9, RZ, 0x1f, R52 ;  /* 0x0000001fff097819 */ /* 0x000fe20000011434 */
[----:B-1---5:R-:W-:Y:S01]  /*8c20*/  IMAD.MOV.U32 R13, RZ, RZ, R19 ;  /* 0x000000ffff0d7224 */ /* 0x022fe200078e0013 */
[----:B------:R-:W-:-:S04]  /*8c30*/  DEPBAR.LE SB0, 0x3 ;  /* 0x000080c00000791a */ /* 0x000fc80000000000 */
[----:B------:R-:W-:Y:S01]  /*8c40*/  LEA.HI R9, R9, R52, RZ, 0x3 ;  /* 0x0000003409097211 */ /* 0x000fe200078f18ff */
[----:B------:R-:W-:Y:S01]  /*8c50*/  IMAD.MOV.U32 R11, RZ, RZ, R24 ;  /* 0x000000ffff0b7224 */ /* 0x000fe200078e0018 */
[----:B------:R-:W-:Y:S01]  /*8c60*/  BSSY B1, `(.L_x_988) ;  /* 0x0000151000017945 */ /* 0x000fe20003800000 */
[----:B------:R-:W-:Y:S01]  /*8c70*/  IMAD.IADD R45, R8, 0x1, -R133 ;  /* 0x00000001082d7824 */ /* 0x000fe200078e0a85 */
[----:B------:R-:W-:Y:S01]  /*8c80*/  LOP3.LUT R9, R9, 0xfffffff8, RZ, 0xc0, !PT ;  /* 0xfffffff809097812 */ /* 0x000fe200078ec0ff */
[----:B---3--:R-:W-:Y:S02]  /*8c90*/  IMAD.MOV.U32 R20, RZ, RZ, R17 ;  /* 0x000000ffff147224 */ /* 0x008fe400078e0011 */
[----:B------:R-:W-:Y:S01]  /*8ca0*/  IMAD.MOV.U32 R28, RZ, RZ, R31 ;  /* 0x000000ffff1c7224 */ /* 0x000fe200078e001f */
[----:B------:R-:W-:Y:S01]  /*8cb0*/  IMNMX R45, R45, 0x80, PT ;  /* 0x000000802d2d7817 */ /* 0x000fe20003800200 */
[----:B------:R-:W-:Y:S02]  /*8cc0*/  IMAD.IADD R9, R52, 0x1, -R9 ;  /* 0x0000000134097824 */ /* 0x000fe400078e0a09 */
[----:B------:R-:W-:-:S02]  /*8cd0*/  IMAD.MOV.U32 R8, RZ, RZ, R55 ;  /* 0x000000ffff087224 */ /* 0x000fc400078e0037 */
[C---:B------:R-:W-:Y:S01]  /*8ce0*/  IMAD.SHL.U32 R10, R9.reuse, 0x40, RZ ;  /* 0x00000040090a7824 */ /* 0x040fe200078e00ff */
[----:B------:R-:W-:Y:S01]  /*8cf0*/  BAR.SYNC.DEFER_BLOCKING 0x0 ;  /* 0x0000000000007b1d */ /* 0x000fe20000010000 */
[----:B------:R-:W-:Y:S01]  /*8d00*/  LOP3.LUT P0, RZ, R9, 0x4, RZ, 0xc0, !PT ;  /* 0x0000000409ff7812 */ /* 0x000fe2000780c0ff */
[----:B------:R-:W-:Y:S02]  /*8d10*/  IMAD.MOV.U32 R9, RZ, RZ, R18 ;  /* 0x000000ffff097224 */ /* 0x000fe400078e0012 */
[----:B------:R-:W-:-:S03]  /*8d20*/  LOP3.LUT R10, R10, 0x1c0, RZ, 0xc0, !PT ;  /* 0x000001c00a0a7812 */ /* 0x000fc600078ec0ff */
[----:B------:R-:W-:Y:S01]  /*8d30*/  PRMT R14, R13, 0x5410, R9 ;  /* 0x000054100d0e7816 */ /* 0x000fe20000000009 */
[----:B------:R-:W-:Y:S01]  /*8d40*/  IMAD.MOV.U32 R9, RZ, RZ, R32 ;  /* 0x000000ffff097224 */ /* 0x000fe200078e0020 */
[----:B------:R-:W-:Y:S01]  /*8d50*/  LOP3.LUT R65, R10, 0x18, R65, 0xf8, !PT ;  /* 0x000000180a417812 */ /* 0x000fe200078ef841 */
[----:B------:R-:W-:Y:S01]  /*8d60*/  IMAD.MOV.U32 R13, RZ, RZ, R33 ;  /* 0x000000ffff0d7224 */ /* 0x000fe200078e0021 */
[----:B------:R-:W-:Y:S02]  /*8d70*/  SHF.R.U32.HI R10, RZ, 0x3, R10 ;  /* 0x00000003ff0a7819 */ /* 0x000fe4000001160a */
[----:B------:R-:W-:Y:S01]  /*8d80*/  PRMT R27, R27, 0x5410, R9 ;  /* 0x000054101b1b7816 */ /* 0x000fe20000000009 */
[----:B------:R-:W-:Y:S01]  /*8d90*/  IMAD.MOV.U32 R9, RZ, RZ, R46 ;  /* 0x000000ffff097224 */ /* 0x000fe200078e002e */
[----:B------:R-:W-:Y:S02]  /*8da0*/  LOP3.LUT R10, R65, R10, RZ, 0x3c, !PT ;  /* 0x0000000a410a7212 */ /* 0x000fe400078e3cff */
[----:B------:R-:W-:Y:S01]  /*8db0*/  PRMT R27, R13, 0x7610, R27 ;  /* 0x000076100d1b7816 */ /* 0x000fe2000000001b */
[----:B------:R-:W-:Y:S01]  /*8dc0*/  IMAD.MOV.U32 R13, RZ, RZ, R47 ;  /* 0x000000ffff0d7224 */ /* 0x000fe200078e002f */
[----:B------:R-:W-:Y:S01]  /*8dd0*/  PRMT R35, R9, 0x7610, R35 ;  /* 0x0000761009237816 */ /* 0x000fe20000000023 */
[----:B----4-:R-:W-:-:S02]  /*8de0*/  IMAD R15, R87, 0x200, R10 ;  /* 0x00000200570f7824 */ /* 0x010fc400078e020a */
[----:B------:R-:W-:Y:S01]  /*8df0*/  IMAD.MOV.U32 R10, RZ, RZ, R25 ;  /* 0x000000ffff0a7224 */ /* 0x000fe200078e0019 */
[----:B------:R-:W-:Y:S01]  /*8e00*/  PRMT R34, R34, 0x5410, R13 ;  /* 0x0000541022227816 */ /* 0x000fe2000000000d */
[----:B------:R-:W-:Y:S01]  /*8e10*/  IMAD.MOV.U32 R9, RZ, RZ, R16 ;  /* 0x000000ffff097224 */ /* 0x000fe200078e0010 */
[----:B------:R-:W-:Y:S02]  /*8e20*/  IADD3 R12, R15, 0x20, RZ ;  /* 0x000000200f0c7810 */ /* 0x000fe40007ffe0ff */
[----:B------:R-:W-:Y:S01]  /*8e30*/  PRMT R21, R10, 0x5410, R11 ;  /* 0x000054100a157816 */ /* 0x000fe2000000000b */
[----:B------:R-:W-:Y:S01]  /*8e40*/  IMAD.MOV.U32 R11, RZ, RZ, R38 ;  /* 0x000000ffff0b7224 */ /* 0x000fe200078e0026 */
[----:B------:R-:W-:Y:S01]  /*8e50*/  PRMT R13, R13, 0x5410, R9 ;  /* 0x000054100d0d7816 */ /* 0x000fe20000000009 */
[----:B------:R-:W-:Y:S01]  /*8e60*/  IMAD.MOV.U32 R10, RZ, RZ, R39 ;  /* 0x000000ffff0a7224 */ /* 0x000fe200078e0027 */
[----:B------:R-:W-:Y:S01]  /*8e70*/  @P0 IADD3 R12, R15, -0x20, RZ ;  /* 0xffffffe00f0c0810 */ /* 0x000fe20007ffe0ff */
[----:B------:R-:W-:Y:S01]  /*8e80*/  IMAD.MOV.U32 R9, RZ, RZ, R30 ;  /* 0x000000ffff097224 */ /* 0x000fe200078e001e */
[----:B------:R-:W-:-:S02]  /*8e90*/  ISETP.GE.AND P0, PT, R52, R45, PT ;  /* 0x0000002d3400720c */ /* 0x000fc40003f06270 */
[----:B------:R-:W-:Y:S01]  /*8ea0*/  PRMT R29, R10, 0x5410, R11 ;  /* 0x000054100a1d7816 */ /* 0x000fe2000000000b */
[----:B------:R-:W-:Y:S01]  /*8eb0*/  IMAD.MOV.U32 R11, RZ, RZ, R58 ;  /* 0x000000ffff0b7224 */ /* 0x000fe200078e003a */
[----:B------:R-:W-:Y:S01]  /*8ec0*/  PRMT R13, R20, 0x7610, R13 ;  /* 0x00007610140d7816 */ /* 0x000fe2000000000d */
[----:B------:R-:W-:Y:S01]  /*8ed0*/  IMAD.MOV.U32 R10, RZ, RZ, R59 ;  /* 0x000000ffff0a7224 */ /* 0x000fe200078e003b */
[----:B------:R-:W-:Y:S01]  /*8ee0*/  PRMT R26, R26, 0x5410, R9 ;  /* 0x000054101a1a7816 */ /* 0x000fe20000000009 */
[----:B------:R-:W-:Y:S01]  /*8ef0*/  IMAD.MOV.U32 R9, RZ, RZ, R42 ;  /* 0x000000ffff097224 */ /* 0x000fe200078e002a */
[----:B------:R-:W-:Y:S02]  /*8f00*/  LEA R15, R15, 0x18100, 0x1 ;  /* 0x000181000f0f7811 */ /* 0x000fe400078e08ff */
[----:B------:R-:W-:Y:S01]  /*8f10*/  PRMT R40, R10, 0x5410, R11 ;  /* 0x000054100a287816 */ /* 0x000fe2000000000b */
[----:B------:R-:W-:Y:S01]  /*8f20*/  IMAD.MOV.U32 R11, RZ, RZ, R22 ;  /* 0x000000ffff0b7224 */ /* 0x000fe200078e0016 */
[----:B------:R-:W-:Y:S01]  /*8f30*/  PRMT R26, R28, 0x7610, R26 ;  /* 0x000076101c1a7816 */ /* 0x000fe2000000001a */
[----:B------:R-:W-:Y:S01]  /*8f40*/  IMAD.MOV.U32 R10, RZ, RZ, R23 ;  /* 0x000000ffff0a7224 */ /* 0x000fe200078e0017 */
[----:B------:R-:W-:Y:S01]  /*8f50*/  PRMT R34, R9, 0x7610, R34 ;  /* 0x0000761009227816 */ /* 0x000fe20000000022 */
[----:B------:R-:W-:Y:S01]  /*8f60*/  IMAD.MOV.U32 R9, RZ, RZ, R54 ;  /* 0x000000ffff097224 */ /* 0x000fe200078e0036 */
[----:B------:R-:W-:-:S02]  /*8f70*/  LEA R12, R12, 0x18100, 0x1 ;  /* 0x000181000c0c7811 */ /* 0x000fc400078e08ff */
[----:B------:R-:W-:Y:S01]  /*8f80*/  PRMT R20, R10, 0x5410, R11 ;  /* 0x000054100a147816 */ /* 0x000fe2000000000b */
[----:B------:R-:W-:Y:S01]  /*8f90*/  IMAD.MOV.U32 R11, RZ, RZ, R36 ;  /* 0x000000ffff0b7224 */ /* 0x000fe200078e0024 */
[----:B------:R-:W-:Y:S01]  /*8fa0*/  PRMT R41, R8, 0x5410, R9 ;  /* 0x0000541008297816 */ /* 0x000fe20000000009 */
[----:B------:R-:W-:-:S05]  /*8fb0*/  IMAD.MOV.U32 R10, RZ, RZ, R37 ;  /* 0x000000ffff0a7224 */ /* 0x000fca00078e0025 */
[----:B------:R-:W-:Y:S01]  /*8fc0*/  PRMT R28, R10, 0x5410, R11 ;  /* 0x000054100a1c7816 */ /* 0x000fe2000000000b */
[----:B------:R-:W-:-:S05]  /*8fd0*/  IMAD.MOV.U32 R10, RZ, RZ, R43 ;  /* 0x000000ffff0a7224 */ /* 0x000fca00078e002b */
[----:B------:R-:W-:Y:S01]  /*8fe0*/  PRMT R35, R35, 0x5410, R10 ;  /* 0x0000541023237816 */ /* 0x000fe2000000000a */
        /* <DEDUP_REMOVED lines=46> */
.L_x_991:
[----:B------:R-:W-:Y:S05]  /*92d0*/  BSYNC B0 ;  /* 0x0000000000007941 */ /* 0x000fea0003800000 */
.L_x_990:
        /* <DEDUP_REMOVED lines=46> */
.L_x_993:
[----:B------:R-:W-:Y:S05]  /*95c0*/  BSYNC B0 ;  /* 0x0000000000007941 */ /* 0x000fea0003800000 */
.L_x_992:
        /* <DEDUP_REMOVED lines=25> */
[CC--:B------:R-:W-:Y:S01]  /*9760*/  FMUL.FTZ R91, R82.reuse, R88.reuse ;  /* 0x00000058525b7220 */ /* 0x0c0fe20000410000 */
        /* <DEDUP_REMOVED lines=20> */
.L_x_995:
[----:B------:R-:W-:Y:S05]  /*98b0*/  BSYNC B0 ;  /* 0x0000000000007941 */ /* 0x000fea0003800000 */
.L_x_994:
        /* <DEDUP_REMOVED lines=46> */
.L_x_997:
[----:B------:R-:W-:Y:S05]  /*9ba0*/  BSYNC B0 ;  /* 0x0000000000007941 */ /* 0x000fea0003800000 */
.L_x_996:
        /* <DEDUP_REMOVED lines=46> */
.L_x_999:
[----:B------:R-:W-:Y:S05]  /*9e90*/  BSYNC B0 ;  /* 0x0000000000007941 */ /* 0x000fea0003800000 */
.L_x_998:
[----:B-1----:R-:W-:-:S04]  /*9ea0*/  IADD3 R8, R86, 0x50, RZ ;  /* 0x0000005056087810 */ /* 0x002fc80007ffe0ff */
        /* <DEDUP_REMOVED lines=22> */
[----:B------:R-:W-:Y:S01]  /*a010*/  FMUL.FTZ R67, R63, R68 ;  /* 0x000000443f437220 */ /* 0x000fe20000410000 */
[----:B------:R-:W-:Y:S01]  /*a020*/  HADD2.F32 R10, -RZ, R10.H1_H1 ;  /* 0x3000000aff0a7230 */ /* 0x000fe20000004100 */
[----:B------:R-:W-:Y:S01]  /*a030*/  FFMA.FTZ R62, R11, R66, R62 ;  /* 0x000000420b3e7223 */ /* 0x000fe2000001003e */
[----:B------:R-:W-:Y:S01]  /*a040*/  HADD2.F32 R9, -RZ, R9.H1_H1 ;  /* 0x30000009ff097230 */ /* 0x000fe20000004100 */
[C---:B------:R-:W-:Y:S01]  /*a050*/  FMUL.FTZ R68, R61.reuse, R68 ;  /* 0x000000443d447220 */ /* 0x040fe20000410000 */
[----:B------:R-:W-:Y:S01]  /*a060*/  HADD2.F32 R11, -RZ, R44.H0_H0 ;  /* 0x2000002cff0b7230 */ /* 0x000fe20000004100 */
[----:B------:R-:W-:-:S02]  /*a070*/  FFMA.FTZ R67, R61, R70, -R67 ;  /* 0x000000463d437223 */ /* 0x000fc40000010843 */
[----:B------:R-:W-:Y:S02]  /*a080*/  FMUL.FTZ R61, R9, R57 ;  /* 0x00000039093d7220 */ /* 0x000fe40000410000 */
[-C--:B------:R-:W-:Y:S02]  /*a090*/  FMUL.FTZ R44, R10, R11.reuse ;  /* 0x0000000b0a2c7220 */ /* 0x080fe40000410000 */
[----:B------:R-:W-:Y:S02]  /*a0a0*/  FMUL.FTZ R11, R8, R11 ;  /* 0x0000000b080b7220 */ /* 0x000fe40000410000 */
[----:B------:R-:W-:Y:S02]  /*a0b0*/  FMUL.FTZ R57, R64, R57 ;  /* 0x0000003940397220 */ /* 0x000fe40000410000 */
[----:B------:R-:W-:Y:S02]  /*a0c0*/  FFMA.FTZ R44, R8, R53, -R44 ;  /* 0x00000035082c7223 */ /* 0x000fe4000001082c */
[----:B------:R-:W-:-:S02]  /*a0d0*/  FFMA.FTZ R61, R64, R56, -R61 ;  /* 0x00000038403d7223 */ /* 0x000fc4000001083d */
[----:B------:R-:W-:Y:S02]  /*a0e0*/  FFMA.FTZ R65, R60, R66, -R65 ;  /* 0x000000423c417223 */ /* 0x000fe40000010841 */
[----:B------:R-:W-:Y:S02]  /*a0f0*/  FFMA.FTZ R68, R63, R70, R68 ;  /* 0x000000463f447223 */ /* 0x000fe40000010044 */
[----:B------:R-:W-:Y:S01]  /*a100*/  FFMA.FTZ R53, R10, R53, R11 ;  /* 0x000000350a357223 */ /* 0x000fe2000001000b */
[----:B------:R-:W-:Y:S01]  /*a110*/  F2FP.PACK_AB R11, R62, R65 ;  /* 0x000000413e0b723e */ /* 0x000fe200000000ff */
[----:B------:R-:W-:Y:S01]  /*a120*/  FFMA.FTZ R56, R9, R56, R57 ;  /* 0x0000003809387223 */ /* 0x000fe20000010039 */
[----:B------:R-:W-:Y:S02]  /*a130*/  F2FP.PACK_AB R8, R68, R67 ;  /* 0x000000434408723e */ /* 0x000fe400000000ff */
[----:B------:R-:W-:Y:S02]  /*a140*/  F2FP.PACK_AB R10, R53, R44 ;  /* 0x0000002c350a723e */ /* 0x000fe400000000ff */
[----:B------:R-:W-:-:S05]  /*a150*/  F2FP.PACK_AB R9, R56, R61 ;  /* 0x0000003d3809723e */ /* 0x000fca00000000ff */
[----:B------:R1:W-:Y:S02]  /*a160*/  STS.128 [R12+0x8000], R8 ;  /* 0x008000080c007388 */ /* 0x0003e40000000c00 */
.L_x_989:
[----:B------:R-:W-:Y:S05]  /*a170*/  BSYNC B1 ;  /* 0x0000000000017941 */ /* 0x000fea0003800000 */
.L_x_988:
        /* <DEDUP_REMOVED lines=34> */
[----:B------:R-:W-:Y:S02]  /*a3a0*/  FMUL.FTZ R53, R9, R45 ;  /* 0x0000002d09357220 */ /* 0x000fe40000410000 */
[----:B------:R-:W-:Y:S02]  /*a3b0*/  FMUL.FTZ R41, R8, R41 ;  /* 0x0000002908297220 */ /* 0x000fe40000410000 */
[C---:B------:R-:W-:Y:S02]  /*a3c0*/  FMUL.FTZ R45, R56.reuse, R45 ;  /* 0x0000002d382d7220 */ /* 0x040fe40000410000 */
[----:B------:R-:W-:Y:S02]  /*a3d0*/  FFMA.FTZ R53, R56, R44, -R53 ;  /* 0x0000002c38357223 */ /* 0x000fe40000010835 */
[----:B------:R-:W-:-:S02]  /*a3e0*/  FFMA.FTZ R57, R52, R58, -R57 ;  /* 0x0000003a34397223 */ /* 0x000fc40000010839 */
[----:B------:R-:W-:Y:S02]  /*a3f0*/  FFMA.FTZ R60, R55, R62, R60 ;  /* 0x0000003e373c7223 */ /* 0x000fe4000001003c */
[-C--:B------:R-:W-:Y:S02]  /*a400*/  FFMA.FTZ R40, R8, R11.reuse, -R40 ;  /* 0x0000000b08287223 */ /* 0x080fe40000010828 */
[----:B------:R-:W-:Y:S01]  /*a410*/  FFMA.FTZ R41, R10, R11, R41 ;  /* 0x0000000b0a297223 */ /* 0x000fe20000010029 */
[----:B------:R-:W-:Y:S01]  /*a420*/  F2FP.PACK_AB R11, R54, R57 ;  /* 0x00000039360b723e */ /* 0x000fe200000000ff */
[----:B------:R-:W-:Y:S01]  /*a430*/  FFMA.FTZ R44, R9, R44, R45 ;  /* 0x0000002c092c7223 */ /* 0x000fe2000001002d */
[----:B------:R-:W-:Y:S02]  /*a440*/  F2FP.PACK_AB R8, R60, R59 ;  /* 0x0000003b3c08723e */ /* 0x000fe400000000ff */
[----:B------:R-:W-:Y:S02]  /*a450*/  F2FP.PACK_AB R10, R41, R40 ;  /* 0x00000028290a723e */ /* 0x000fe400000000ff */
[----:B------:R-:W-:-:S05]  /*a460*/  F2FP.PACK_AB R9, R44, R53 ;  /* 0x000000352c09723e */ /* 0x000fca00000000ff */
[----:B------:R1:W-:Y:S02]  /*a470*/  STS.128 [R15+0x2000], R8 ;  /* 0x002000080f007388 */ /* 0x0003e40000000c00 */
.L_x_1002:
[----:B------:R-:W-:Y:S05]  /*a480*/  BSYNC B0 ;  /* 0x0000000000007941 */ /* 0x000fea0003800000 */
.L_x_1001:
        /* <DEDUP_REMOVED lines=46> */
.L_x_1004:
[----:B------:R-:W-:Y:S05]  /*a770*/  BSYNC B0 ;  /* 0x0000000000007941 */ /* 0x000fea0003800000 */
.L_x_1003:
        /* <DEDUP_REMOVED lines=46> */
.L_x_1006:
[----:B------:R-:W-:Y:S05]  /*aa60*/  BSYNC B0 ;  /* 0x0000000000007941 */ /* 0x000fea0003800000 */
.L_x_1005:
        /* <DEDUP_REMOVED lines=46> */
.L_x_1008:
[----:B------:R-:W-:Y:S05]  /*ad50*/  BSYNC B0 ;  /* 0x0000000000007941 */ /* 0x000fea0003800000 */
.L_x_1007:
        /* <DEDUP_REMOVED lines=30> */
[----:B------:R-:W-:-:S02]  /*af40*/  FMUL.FTZ R30, R27, R30 ;  /* 0x0000001e1b1e7220 */ /* 0x000fc40000410000 */
[-C--:B------:R-:W-:Y:S02]  /*af50*/  FMUL.FTZ R23, R9, R22.reuse ;  /* 0x0000001609177220 */ /* 0x080fe40000410000 */
[-C--:B------:R-:W-:Y:S02]  /*af60*/  FMUL.FTZ R20, R10, R11.reuse ;  /* 0x0000000b0a147220 */ /* 0x080fe40000410000 */
[C---:B------:R-:W-:Y:S02]  /*af70*/  FMUL.FTZ R11, R8.reuse, R11 ;  /* 0x0000000b080b7220 */ /* 0x040fe40000410000 */
[----:B------:R-:W-:Y:S02]  /*af80*/  FMUL.FTZ R22, R29, R22 ;  /* 0x000000161d167220 */ /* 0x000fe40000410000 */
[----:B------:R-:W-:Y:S02]  /*af90*/  FFMA.FTZ R34, R27, R31, -R34 ;  /* 0x0000001f1b227223 */ /* 0x000fe40000010822 */
[----:B------:R-:W-:-:S02]  /*afa0*/  FFMA.FTZ R20, R8, R21, -R20 ;  /* 0x0000001508147223 */ /* 0x000fc40000010814 */
[----:B------:R-:W-:Y:S02]  /*afb0*/  FFMA.FTZ R31, R28, R31, R30 ;  /* 0x0000001f1c1f7223 */ /* 0x000fe4000001001e */
        /* <DEDUP_REMOVED lines=8> */
.L_x_1010:
[----:B------:R-:W-:Y:S05]  /*b040*/  BSYNC B0 ;  /* 0x0000000000007941 */ /* 0x000fea0003800000 */
.L_x_1009:
        /* <DEDUP_REMOVED lines=46> */
.L_x_983:
[----:B------:R-:W-:Y:S01]  /*b330*/  ISETP.NE.AND P0, PT, R193, 0x1, PT ;  /* 0x00000001c100780c */ /* 0x000fe20003f05270 */
[----:B------:R-:W-:Y:S01]  /*b340*/  IMAD.MOV.U32 R20, RZ, RZ, R14 ;  /* 0x000000ffff147224 */ /* 0x000fe200078e000e */
[----:B------:R-:W-:Y:S01]  /*b350*/  MOV R16, R12 ;  /* 0x0000000c00107202 */ /* 0x000fe20000000f00 */
        /* <DEDUP_REMOVED lines=18> */
[C---:B------:R-:W-:Y:S01]  /*b480*/  IMAD R19, R11.reuse, c[0x0][0x280], RZ ;  /* 0x0000a0000b137a24 */ /* 0x040fe200078e02ff */
[----:B------:R-:W-:Y:S01]  /*b490*/  LEA R14, P0, R20, c[0x0][0x270], 0x1 ;  /* 0x00009c00140e7a11 */ /* 0x000fe200078008ff */
[----:B------:R-:W-:Y:S02]  /*b4a0*/  IMAD R11, R11, c[0x0][0x290], RZ ;  /* 0x0000a4000b0b7a24 */ /* 0x000fe400078e02ff */
[C---:B------:R-:W-:Y:S02]  /*b4b0*/  IMAD R19, R10.reuse, c[0x0][0x284], R19 ;  /* 0x0000a1000a137a24 */ /* 0x040fe400078e0213 */
[----:B------:R-:W-:-:S04]  /*b4c0*/  IMAD.WIDE.U32 R16, R10, c[0x0][0x290], R16 ;  /* 0x0000a4000a107a25 */ /* 0x000fc800078e0010 */
[----:B------:R-:W-:Y:S02]  /*b4d0*/  IMAD.IADD R19, R21, 0x1, R19 ;  /* 0x0000000115137824 */ /* 0x000fe400078e0213 */
[----:B------:R-:W-:-:S03]  /*b4e0*/  IMAD R11, R10, c[0x0][0x294], R11 ;  /* 0x0000a5000a0b7a24 */ /* 0x000fc600078e020b */
[----:B------:R-:W-:Y:S02]  /*b4f0*/  LEA.HI.X R19, R20, c[0x0][0x274], R19, 0x1, P0 ;  /* 0x00009d0014137a11 */ /* 0x000fe400000f0c13 */
[----:B------:R-:W-:Y:S01]  /*b500*/  IADD3 R18, R17, R11, RZ ;  /* 0x0000000b11127210 */ /* 0x000fe20007ffe0ff */
[----:B------:R1:W2:Y:S01]  /*b510*/  SHFL.IDX PT, R20, R14, RZ, 0x1c1f ;  /* 0x001c1fff0e147589 */ /* 0x0002a200000e0000 */
[----:B------:R-:W-:-:S03]  /*b520*/  LEA R12, P0, R16, c[0x0][0x288], 0x1 ;  /* 0x0000a200100c7a11 */ /* 0x000fc600078008ff */
[----:B------:R1:W3:Y:S01]  /*b530*/  SHFL.IDX PT, R21, R19, RZ, 0x1c1f ;  /* 0x001c1fff13157589 */ /* 0x0002e200000e0000 */
[----:B------:R-:W-:Y:S02]  /*b540*/  LEA.HI.X R18, R16, c[0x0][0x28c], R18, 0x1, P0 ;  /* 0x0000a30010127a11 */ /* 0x000fe400000f0c12 */
[----:B------:R-:W-:Y:S01]  /*b550*/  ISETP.GE.AND P0, PT, R9, R8, PT ;  /* 0x000000080900720c */ /* 0x000fe20003f06270 */
[----:B------:R1:W4:Y:S04]  /*b560*/  SHFL.IDX PT, R16, R12, RZ, 0x1c1f ;  /* 0x001c1fff0c107589 */ /* 0x00032800000e0000 */
[----:B------:R1:W1:Y:S08]  /*b570*/  SHFL.IDX PT, R17, R18, RZ, 0x1c1f ;  /* 0x001c1fff12117589 */ /* 0x00027000000e0000 */
[----:B------:R-:W-:Y:S05]  /*b580*/  @P0 BRA `(.L_x_1012) ;  /* 0x0000023000000947 */ /* 0x000fea0003800000 */
[C---:B------:R-:W-:Y:S01]  /*b590*/  ISETP.GE.AND P0, PT, R65.reuse, c[0x0][0x27c], PT ;  /* 0x00009f0041007a0c */ /* 0x040fe20003f06270 */
[----:B------:R-:W-:Y:S01]  /*b5a0*/  CS2R R78, SRZ ;  /* 0x00000000004e7805 */ /* 0x000fe2000001ff00 */
[----:B------:R-:W-:Y:S01]  /*b5b0*/  CS2R R76, SRZ ;  /* 0x00000000004c7805 */ /* 0x000fe2000001ff00 */
[----:B------:R-:W-:Y:S01]  /*b5c0*/  CS2R R74, SRZ ;  /* 0x00000000004a7805 */ /* 0x000fe2000001ff00 */
[----:B------:R-:W-:Y:S01]  /*b5d0*/  CS2R R72, SRZ ;  /* 0x0000000000487805 */ /* 0x000fe2000001ff00 */
[----:B------:R-:W-:-:S08]  /*b5e0*/  IADD3 R11, R65, 0x20, RZ ;  /* 0x00000020410b7810 */ /* 0x000fd00007ffe0ff */
[----:B--23--:R-:W-:-:S04]  /*b5f0*/  @!P0 IMAD.WIDE R22, R65, 0x2, R20 ;  /* 0x0000000241168825 */ /* 0x00cfc800078e0214 */
[----:B-1--4-:R-:W-:Y:S01]  /*b600*/  @!P0 IMAD.WIDE R24, R65, 0x2, R16 ;  /* 0x0000000241188825 */ /* 0x012fe200078e0210 */
[----:B------:R1:W5:Y:S04]  /*b610*/  @!P0 LD.E.128 R76, [R22.64] ;  /* 0x00000006164c8980 */ /* 0x000368000c101d00 */
[----:B------:R2:W5:Y:S01]  /*b620*/  @!P0 LD.E.128 R72, [R24.64] ;  /* 0x0000000618488980 */ /* 0x000562000c101d00 */
[----:B------:R-:W-:Y:S01]  /*b630*/  ISETP.GE.AND P0, PT, R11, c[0x0][0x27c], PT ;  /* 0x00009f000b007a0c */ /* 0x000fe20003f06270 */
[----:B------:R-:W-:Y:S01]  /*b640*/  CS2R R62, SRZ ;  /* 0x00000000003e7805 */ /* 0x000fe2000001ff00 */
[----:B------:R-:W-:Y:S01]  /*b650*/  CS2R R60, SRZ ;  /* 0x00000000003c7805 */ /* 0x000fe2000001ff00 */
[----:B------:R-:W-:Y:S01]  /*b660*/  CS2R R58, SRZ ;  /* 0x00000000003a7805 */ /* 0x000fe2000001ff00 */
[----:B------:R-:W-:-:S09]  /*b670*/  CS2R R56, SRZ ;  /* 0x0000000000387805 */ /* 0x000fd2000001ff00 */
[----:B------:R-:W-:-:S04]  /*b680*/  @!P0 SHF.R.S32.HI R10, RZ, 0x1f, R11 ;  /* 0x0000001fff0a8819 */ /* 0x000fc8000001140b */
[----:B------:R-:W-:-:S04]  /*b690*/  @!P0 LEA.HI R10, R10, R11, RZ, 0x3 ;  /* 0x0000000b0a0a8211 */ /* 0x000fc800078f18ff */
[----:B------:R-:W-:Y:S02]  /*b6a0*/  @!P0 LOP3.LUT R10, R10, 0xfffffff8, RZ, 0xc0, !PT ;  /* 0xfffffff80a0a8812 */ /* 0x000fe400078ec0ff */
[----:B------:R-:W-:-:S03]  /*b6b0*/  IADD3 R11, R65, 0x40, RZ ;  /* 0x00000040410b7810 */ /* 0x000fc60007ffe0ff */
[----:B-1----:R-:W-:-:S04]  /*b6c0*/  @!P0 IMAD.WIDE R22, R10, 0x2, R20 ;  /* 0x000000020a168825 */ /* 0x002fc800078e0214 */
[----:B--2---:R-:W-:Y:S01]  /*b6d0*/  @!P0 IMAD.WIDE R24, R10, 0x2, R16 ;  /* 0x000000020a188825 */ /* 0x004fe200078e0210 */
        /* <DEDUP_REMOVED lines=9> */
[----:B------:R-:W-:-:S05]  /*b770*/  @!P0 LOP3.LUT R10, R10, 0xfffffff8, RZ, 0xc0, !PT ;  /* 0xfffffff80a0a8812 */ /* 0x000fca00078ec0ff */
[----:B------:R-:W-:-:S04]  /*b780*/  @!P0 IMAD.WIDE R20, R10, 0x2, R20 ;  /* 0x000000020a148825 */ /* 0x000fc800078e0214 */
[----:B------:R-:W-:Y:S01]  /*b790*/  @!P0 IMAD.WIDE R10, R10, 0x2, R16 ;  /* 0x000000020a0a8825 */ /* 0x000fe200078e0210 */
[----:B------:R1:W5:Y:S04]  /*b7a0*/  @!P0 LD.E.128 R44, [R20.64] ;  /* 0x00000006142c8980 */ /* 0x000368000c101d00 */
[----:B------:R1:W5:Y:S02]  /*b7b0*/  @!P0 LD.E.128 R40, [R10.64] ;  /* 0x000000060a288980 */ /* 0x000364000c101d00 */
.L_x_1012:
[----:B------:R-:W-:Y:S05]  /*b7c0*/  BSYNC B0 ;  /* 0x0000000000007941 */ /* 0x000fea0003800000 */
.L_x_1011:
[----:B-1---5:R-:W-:Y:S01]  /*b7d0*/  IMAD.MOV.U32 R11, RZ, RZ, R46 ;  /* 0x000000ffff0b7224 */ /* 0x022fe200078e002e */
[----:B------:R-:W-:Y:S01]  /*b7e0*/  IADD3 R9, R9, 0x40, RZ ;  /* 0x0000004009097810 */ /* 0x000fe20007ffe0ff */
[----:B------:R-:W-:Y:S01]  /*b7f0*/  IMAD.MOV.U32 R10, RZ, RZ, R47 ;  /* 0x000000ffff0a7224 */ /* 0x000fe200078e002f */
[----:B------:R-:W1:Y:S01]  /*b800*/  SHFL.IDX PT, R14, R14, 0x1, 0x1c1f ;  /* 0x003c1f000e0e7f89 */ /* 0x000e6200000e0000 */
        /* <DEDUP_REMOVED lines=13> */
[----:B------:R-:W4:Y:S02]  /*b8e0*/  SHFL.IDX PT, R12, R12, 0x1, 0x1c1f ;  /* 0x003c1f000c0c7f89 */ /* 0x000f2400000e0000 */
        /* <DEDUP_REMOVED lines=26> */
[----:B------:R-:W4:Y:S01]  /*ba90*/  SHFL.IDX PT, R15, R19, 0x1, 0x1c1f ;  /* 0x003c1f00130f7f89 */ /* 0x000f2200000e0000 */
[----:B------:R-:W-:Y:S01]  /*baa0*/  CS2R R36, SRZ ;  /* 0x0000000000247805 */ /* 0x000fe2000001ff00 */
[----:B------:R-:W-:Y:S01]  /*bab0*/  CS2R R22, SRZ ;  /* 0x0000000000167805 */ /* 0x000fe2000001ff00 */
[----:B------:R-:W-:Y:S01]  /*bac0*/  PRMT R99, R10, 0x5410, R11 ;  /* 0x000054100a637816 */ /* 0x000fe2000000000b */
[----:B------:R3:W2:Y:S02]  /*bad0*/  SHFL.IDX PT, R13, R18, 0x1, 0x1c1f ;  /* 0x003c1f00120d7f89 */ /* 0x0006a400000e0000 */
[----:B--23--:R-:W-:Y:S01]  /*bae0*/  CS2R R20, SRZ ;  /* 0x0000000000147805 */ /* 0x00cfe2000001ff00 */
[----:B------:R-:W-:Y:S01]  /*baf0*/  CS2R R16, SRZ ;  /* 0x0000000000107805 */ /* 0x000fe2000001ff00 */
[----:B------:R-:W-:Y:S01]  /*bb00*/  CS2R R34, SRZ ;  /* 0x0000000000227805 */ /* 0x000fe2000001ff00 */
[----:B------:R-:W-:Y:S01]  /*bb10*/  CS2R R32, SRZ ;  /* 0x0000000000207805 */ /* 0x000fe2000001ff00 */
[----:B------:R-:W-:Y:S01]  /*bb20*/  CS2R R18, SRZ ;  /* 0x0000000000127805 */ /* 0x000fe2000001ff00 */
[----:B------:R-:W-:Y:S05]  /*bb30*/  @P0 BRA `(.L_x_1014) ;  /* 0x0000023000000947 */ /* 0x000fea0003800000 */
[C---:B-1--4-:R-:W-:Y:S01]  /*bb40*/  ISETP.GE.AND P0, PT, R65.reuse, c[0x0][0x27c], PT ;  /* 0x00009f0041007a0c */ /* 0x052fe20003f06270 */
        /* <DEDUP_REMOVED lines=19> */
[----:B------:R-:W-:Y:S01]  /*bc80*/  @!P0 IMAD.WIDE R54, R9, 0x2, R12 ;  /* 0x0000000209368825 */ /* 0x000fe200078e020c */
[----:B------:R1:W5:Y:S04]  /*bc90*/  @!P0 LD.E.128 R24, [R20.64] ;  /* 0x0000000614188980 */ /* 0x000368000c101d00 */
[----:B------:R3:W5:Y:S01]  /*bca0*/  @!P0 LD.E.128 R16, [R54.64] ;  /* 0x0000000636108980 */ /* 0x000762000c101d00 */
[----:B------:R-:W-:Y:S01]  /*bcb0*/  ISETP.GE.AND P0, PT, R10, c[0x0][0x27c], PT ;  /* 0x00009f000a007a0c */ /* 0x000fe20003f06270 */
[----:B------:R-:W-:Y:S01]  /*bcc0*/  CS2R R30, SRZ ;  /* 0x00000000001e7805 */ /* 0x000fe2000001ff00 */
[----:B------:R-:W-:Y:S01]  /*bcd0*/  CS2R R28, SRZ ;  /* 0x00000000001c7805 */ /* 0x000fe2000001ff00 */
[----:B--2---:R-:W-:-:S10]  /*bce0*/  CS2R R22, SRZ ;  /* 0x0000000000167805 */ /* 0x004fd4000001ff00 */
[----:B------:R-:W-:-:S04]  /*bcf0*/  @!P0 SHF.R.S32.HI R9, RZ, 0x1f, R10 ;  /* 0x0000001fff098819 */ /* 0x000fc8000001140a */
[----:B------:R-:W-:Y:S01]  /*bd00*/  @!P0 LEA.HI R9, R9, R10, RZ, 0x3 ;  /* 0x0000000a09098211 */ /* 0x000fe200078f18ff */
[----:B-1----:R-:W-:-:S03]  /*bd10*/  CS2R R20, SRZ ;  /* 0x0000000000147805 */ /* 0x002fc6000001ff00 */
[----:B------:R-:W-:-:S05]  /*bd20*/  @!P0 LOP3.LUT R9, R9, 0xfffffff8, RZ, 0xc0, !PT ;  /* 0xfffffff809098812 */ /* 0x000fca00078ec0ff */
[----:B------:R-:W-:-:S04]  /*bd30*/  @!P0 IMAD.WIDE R14, R9, 0x2, R14 ;  /* 0x00000002090e8825 */ /* 0x000fc800078e020e */
[----:B------:R-:W-:Y:S01]  /*bd40*/  @!P0 IMAD.WIDE R12, R9, 0x2, R12 ;  /* 0x00000002090c8825 */ /* 0x000fe200078e020c */
[----:B------:R3:W5:Y:S04]  /*bd50*/  @!P0 LD.E.128 R28, [R14.64] ;  /* 0x000000060e1c8980 */ /* 0x000768000c101d00 */
[----:B------:R3:W5:Y:S02]  /*bd60*/  @!P0 LD.E.128 R20, [R12.64] ;  /* 0x000000060c148980 */ /* 0x000764000c101d00 */
.L_x_1014:
[----:B-1--4-:R-:W-:Y:S05]  /*bd70*/  BSYNC B0 ;  /* 0x0000000000007941 */ /* 0x012fea0003800000 */
.L_x_1013:
[----:B-----5:R-:W-:Y:S01]  /*bd80*/  IMAD.MOV.U32 R11, RZ, RZ, R30 ;  /* 0x000000ffff0b7224 */ /* 0x020fe200078e001e */
[----:B------:R-:W-:Y:S01]  /*bd90*/  IADD3 R89, -R133, R8, RZ ;  /* 0x0000000885597210 */ /* 0x000fe20007ffe1ff */
[----:B------:R-:W-:Y:S01]  /*bda0*/  IMAD.MOV.U32 R10, RZ, RZ, R31 ;  /* 0x000000ffff0a7224 */ /* 0x000fe200078e001f */
[----:B------:R-:W-:-:S04]  /*bdb0*/  DEPBAR.LE SB0, 0x3 ;  /* 0x000080c00000791a */ /* 0x000fc80000000000 */
[----:B------:R-:W-:Y:S01]  /*bdc0*/  IMAD.MOV.U32 R9, RZ, RZ, R28 ;  /* 0x000000ffff097224 */ /* 0x000fe200078e001c */
[----:B------:R-:W-:Y:S01]  /*bdd0*/  PRMT R64, R10, 0x5410, R11 ;  /* 0x000054100a407816 */ /* 0x000fe2000000000b */
[----:B------:R-:W-:Y:S01]  /*bde0*/  IMAD.MOV.U32 R11, RZ, RZ, R26 ;  /* 0x000000ffff0b7224 */ /* 0x000fe200078e001a */
[----:B------:R-:W-:Y:S01]  /*bdf0*/  IMNMX R89, R89, 0x80, PT ;  /* 0x0000008059597817 */ /* 0x000fe20003800200 */
[----:B------:R-:W-:Y:S01]  /*be00*/  IMAD.MOV.U32 R10, RZ, RZ, R27 ;  /* 0x000000ffff0a7224 */ /* 0x000fe200078e001b */
[----:B---3--:R-:W-:Y:S01]  /*be10*/  PRMT R55, R55, 0x5410, R9 ;  /* 0x0000541037377816 */ /* 0x008fe20000000009 */
        /* <DEDUP_REMOVED lines=13> */
[----:B------:R-:W-:Y:S01]  /*bef0*/  PRMT R82, R82, 0x5410, R9 ;  /* 0x0000541052527816 */ /* 0x000fe20000000009 */
[----:B------:R-:W-:Y:S01]  /*bf00*/  IMAD.MOV.U32 R10, RZ, RZ, R23 ;  /* 0x000000ffff0a7224 */ /* 0x000fe200078e0017 */
[----:B------:R-:W-:Y:S01]  /*bf10*/  ISETP.GE.AND P0, PT, R52, R89, PT ;  /* 0x000000593400720c */ /* 0x000fe20003f06270 */
[----:B------:R-:W-:Y:S01]  /*bf20*/  IMAD.MOV.U32 R9, RZ, RZ, R20 ;  /* 0x000000ffff097224 */ /* 0x000fe200078e0014 */
[----:B------:R-:W-:Y:S01]  /*bf30*/  PRMT R68, R12, 0x7610, R68 ;  /* 0x000076100c447816 */ /* 0x000fe20000000044 */
[----:B------:R-:W-:Y:S01]  /*bf40*/  BSSY B1, `(.L_x_1015) ;  /* 0x0000163000017945 */ /* 0x000fe20003800000 */
[----:B------:R-:W-:Y:S01]  /*bf50*/  PRMT R54, R10, 0x5410, R11 ;  /* 0x000054100a367816 */ /* 0x000fe2000000000b */
[----:B------:R-:W-:Y:S01]  /*bf60*/  IMAD.MOV.U32 R10, RZ, RZ, R19 ;  /* 0x000000ffff0a7224 */ /* 0x000fe200078e0013 */
[----:B------:R-:W-:Y:S01]  /*bf70*/  PRMT R53, R53, 0x5410, R9 ;  /* 0x0000541035357816 */ /* 0x000fe20000000009 */
[----:B------:R-:W-:Y:S01]  /*bf80*/  IMAD.MOV.U32 R9, RZ, RZ, R16 ;  /* 0x000000ffff097224 */ /* 0x000fe200078e0010 */
[----:B------:R-:W-:-:S02]  /*bf90*/  MOV R11, R18 ;  /* 0x00000012000b7202 */ /* 0x000fc40000000f00 */
[----:B------:R-:W-:Y:S02]  /*bfa0*/  MOV R12, R37 ;  /* 0x00000025000c7202 */ /* 0x000fe40000000f00 */
        /* <DEDUP_REMOVED lines=10> */
[----:B------:R-:W-:-:S02]  /*c050*/  PRMT R53, R12, 0x7610, R53 ;  /* 0x000076100c357816 */ /* 0x000fc40000000035 */
        /* <DEDUP_REMOVED lines=10> */
[----:B------:R-:W-:Y:S02]  /*c100*/  LEA.HI R14, R9, R86, RZ, 0x1d ;  /* 0x00000056090e7211 */ /* 0x000fe400078fe8ff */
[----:B------:R-:W-:Y:S02]  /*c110*/  LOP3.LUT R12, R12, 0x1c0, RZ, 0xc0, !PT ;  /* 0x000001c00c0c7812 */ /* 0x000fe400078ec0ff */
[----:B------:R-:W-:Y:S02]  /*c120*/  SHF.R.S32.HI R9, RZ, 0x1f, R14 ;  /* 0x0000001fff097819 */ /* 0x000fe4000001140e */
[----:B------:R-:W-:-:S02]  /*c130*/  SHF.L.U32 R8, R14, 0x3, RZ ;  /* 0x000000030e087819 */ /* 0x000fc400000006ff */
[----:B------:R-:W-:Y:S02]  /*c140*/  LEA.HI R9, R9, R14, RZ, 0x3 ;  /* 0x0000000e09097211 */ /* 0x000fe400078f18ff */
[----:B------:R-:W-:Y:S02]  /*c150*/  SHF.R.U32.HI R11, RZ, 0x3, R12 ;  /* 0x00000003ff0b7819 */ /* 0x000fe4000001160c */
[C---:B------:R-:W-:Y:S02]  /*c160*/  LOP3.LUT R8, R12.reuse, 0x38, R8, 0xf8, !PT ;  /* 0x000000380c087812 */ /* 0x040fe400078ef808 */
[----:B------:R-:W-:Y:S02]  /*c170*/  SHF.L.U32 R9, R9, 0xa, RZ ;  /* 0x0000000a09097819 */ /* 0x000fe400000006ff */
[----:B------:R-:W-:Y:S02]  /*c180*/  SHF.L.U32 R10, R87, 0x9, RZ ;  /* 0x00000009570a7819 */ /* 0x000fe400000006ff */
[----:B------:R-:W-:-:S02]  /*c190*/  LOP3.LUT R98, R12, 0x38, R65, 0xf8, !PT ;  /* 0x000000380c627812 */ /* 0x000fc400078ef841 */
[----:B------:R-:W-:Y:S02]  /*c1a0*/  LOP3.LUT R8, R8, R11, RZ, 0x3c, !PT ;  /* 0x0000000b08087212 */ /* 0x000fe400078e3cff */
[----:B------:R-:W-:Y:S02]  /*c1b0*/  LOP3.LUT R9, R9, 0x7fffe000, RZ, 0xc0, !PT ;  /* 0x7fffe00009097812 */ /* 0x000fe400078ec0ff */
[----:B------:R-:W-:Y:S02]  /*c1c0*/  LOP3.LUT R98, R10, R98, R11, 0xf6, !PT ;  /* 0x000000620a627212 */ /* 0x000fe400078ef60b */
[----:B------:R-:W-:Y:S02]  /*c1d0*/  IADD3 R8, R8, R9, R10 ;  /* 0x0000000908087210 */ /* 0x000fe40007ffe00a */
[----:B------:R-:W-:Y:S02]  /*c1e0*/  SHF.L.U32 R98, R98, 0x1, RZ ;  /* 0x0000000162627819 */ /* 0x000fe400000006ff */
[----:B------:R-:W-:-:S02]  /*c1f0*/  SHF.L.U32 R97, R8, 0x1, RZ ;  /* 0x0000000108617819 */ /* 0x000fc400000006ff */
[--C-:B------:R-:W-:Y:S01]  /*c200*/  SHF.R.U32.HI R103, RZ, 0x10, R75.reuse ;  /* 0x00000010ff677819 */ /* 0x100fe2000001164b */
[----:B------:R-:W1:Y:S01]  /*c210*/  LDS.128 R12, [R98+0x18100] ;  /* 0x01810000620c7984 */ /* 0x000e620000000c00 */
[----:B------:R-:W-:Y:S02]  /*c220*/  SHF.R.U64 R74, R74, 0x10, R75 ;  /* 0x000000104a4a7819 */ /* 0x000fe4000000124b */
[----:B------:R-:W-:Y:S01]  /*c230*/  SHF.R.U64 R75, R76, 0x10, R77 ;  /* 0x000000104c4b7819 */ /* 0x000fe2000000124d */
[----:B------:R-:W2:Y:S01]  /*c240*/  LDS.128 R8, [R97+0x18100] ;  /* 0x0181000061087984 */ /* 0x000ea20000000c00 */
[----:B------:R-:W-:Y:S01]  /*c250*/  SHF.R.U64 R78, R78, 0x10, R79 ;  /* 0x000000104e4e7819 */ /* 0x000fe2000000124f */
[----:B------:R-:W-:Y:S01]  /*c260*/  HADD2.F32 R116, -RZ, R103.H0_H0 ;  /* 0x20000067ff747230 */ /* 0x000fe20000004100 */
[----:B------:R-:W-:Y:S01]  /*c270*/  SHF.R.U32.HI R76, RZ, 0x10, R77 ;  /* 0x00000010ff4c7819 */ /* 0x000fe2000001164d */
[--C-:B------:R-:W-:Y:S01]  /*c280*/  HADD2.F32 R103, -RZ, R99.reuse.H0_H0 ;  /* 0x20000063ff677230 */ /* 0x100fe20000004100 */
[----:B------:R-:W-:Y:S01]  /*c290*/  SHF.R.U32.HI R79, RZ, 0x10, R79 ;  /* 0x00000010ff4f7819 */ /* 0x000fe2000001164f */
[----:B------:R-:W-:Y:S01]  /*c2a0*/  HADD2.F32 R99, -RZ, R99.H1_H1 ;  /* 0x30000063ff637230 */ /* 0x000fe20000004100 */
[--C-:B------:R-:W-:Y:S01]  /*c2b0*/  SHF.R.U64 R72, R72, 0x10, R73.reuse ;  /* 0x0000001048487819 */ /* 0x100fe20000001249 */
[----:B------:R-:W-:Y:S01]  /*c2c0*/  HADD2.F32 R124, -RZ, R76.H0_H0 ;  /* 0x2000004cff7c7230 */ /* 0x000fe20000004100 */
[----:B------:R-:W-:Y:S01]  /*c2d0*/  SHF.R.U32.HI R73, RZ, 0x10, R73 ;  /* 0x00000010ff497819 */ /* 0x000fe20000011649 */
[----:B------:R-:W-:-:S02]  /*c2e0*/  HADD2.F32 R120, -RZ, R79.H0_H0 ;  /* 0x2000004fff787230 */ /* 0x000fc40000004100 */
[--C-:B------:R-:W-:Y:S02]  /*c2f0*/  HADD2.F32 R79, -RZ, R101.reuse.H0_H0 ;  /* 0x20000065ff4f7230 */ /* 0x100fe40000004100 */
[----:B------:R-:W-:Y:S02]  /*c300*/  HADD2.F32 R101, -RZ, R101.H1_H1 ;  /* 0x30000065ff657230 */ /* 0x000fe40000004100 */
[----:B------:R-:W-:Y:S02]  /*c310*/  HADD2.F32 R113, -RZ, R78.H0_H0 ;  /* 0x2000004eff717230 */ /* 0x000fe40000004100 */
[--C-:B-1----:R-:W-:Y:S02]  /*c320*/  HADD2.F32 R77, -RZ, R15.reuse.H0_H0 ;  /* 0x2000000fff4d7230 */ /* 0x102fe40000004100 */
[----:B------:R-:W-:Y:S02]  /*c330*/  HADD2.F32 R15, -RZ, R15.H1_H1 ;  /* 0x3000000fff0f7230 */ /* 0x000fe40000004100 */
[--C-:B--2---:R-:W-:Y:S01]  /*c340*/  HADD2.F32 R107, -RZ, R11.reuse.H0_H0 ;  /* 0x2000000bff6b7230 */ /* 0x104fe20000004100 */
[----:B------:R-:W-:Y:S01]  /*c350*/  FMUL.FTZ R112, R77, R108 ;  /* 0x0000006c4d707220 */ /* 0x000fe20000410000 */
[----:B------:R-:W-:Y:S01]  /*c360*/  HADD2.F32 R11, -RZ, R11.H1_H1 ;  /* 0x3000000bff0b7230 */ /* 0x000fe20000004100 */
[----:B------:R-:W-:Y:S01]  /*c370*/  FMUL.FTZ R118, R15, R116 ;  /* 0x000000740f767220 */ /* 0x000fe20000410000 */
[--C-:B------:R-:W-:Y:S01]  /*c380*/  HADD2.F32 R104, -RZ, R13.reuse.H0_H0 ;  /* 0x2000000dff687230 */ /* 0x100fe20000004100 */
[----:B------:R-:W-:Y:S01]  /*c390*/  FMUL.FTZ R108, R107, R108 ;  /* 0x0000006c6b6c7220 */ /* 0x000fe20000410000 */
[----:B------:R-:W-:Y:S01]  /*c3a0*/  HADD2.F32 R13, -RZ, R13.H1_H1 ;  /* 0x3000000dff0d7230 */ /* 0x000fe20000004100 */
[C---:B------:R-:W-:Y:S01]  /*c3b0*/  FMUL.FTZ R116, R11.reuse, R116 ;  /* 0x000000740b747220 */ /* 0x040fe20000410000 */
[----:B------:R-:W-:Y:S01]  /*c3c0*/  HADD2.F32 R109, -RZ, R9.H0_H0 ;  /* 0x20000009ff6d7230 */ /* 0x000fe20000004100 */
[----:B------:R-:W-:Y:S01]  /*c3d0*/  FFMA.FTZ R11, R11, R120, R118 ;  /* 0x000000780b0b7223 */ /* 0x000fe20000010076 */
[----:B------:R-:W-:Y:S01]  /*c3e0*/  HADD2.F32 R118, -RZ, R73.H0_H0 ;  /* 0x20000049ff767230 */ /* 0x000fe20000004100 */
[----:B------:R-:W-:Y:S01]  /*c3f0*/  FFMA.FTZ R112, R107, R114, R112 ;  /* 0x000000726b707223 */ /* 0x000fe20000010070 */
[----:B------:R-:W-:Y:S01]  /*c400*/  HADD2.F32 R9, -RZ, R9.H1_H1 ;  /* 0x30000009ff097230 */ /* 0x000fe20000004100 */
[----:B------:R-:W-:Y:S01]  /*c410*/  FMUL.FTZ R122, R104, R103 ;  /* 0x00000067687a7220 */ /* 0x000fe20000410000 */
        /* <DEDUP_REMOVED lines=8> */
[----:B------:R-:W-:Y:S01]  /*c4a0*/  HADD2.F32 R107, -RZ, R100.H1_H1 ;  /* 0x30000064ff6b7230 */ /* 0x000fe20000004100 */
[----:B------:R-:W-:Y:S01]  /*c4b0*/  FMUL.FTZ R76, R110, R99 ;  /* 0x000000636e4c7220 */ /* 0x000fe20000410000 */
        /* <DEDUP_REMOVED lines=10> */
[----:B------:R-:W-:Y:S01]  /*c560*/  HADD2.F32 R10, -RZ, R10.H1_H1 ;  /* 0x3000000aff0a7230 */ /* 0x000fe20000004100 */
[----:B------:R-:W-:Y:S01]  /*c570*/  FFMA.FTZ R15, R15, R120, -R116 ;  /* 0x000000780f0f7223 */ /* 0x000fe20000010874 */
[----:B------:R-:W-:Y:S01]  /*c580*/  HADD2.F32 R102, -RZ, R72.H0_H0 ;  /* 0x20000048ff667230 */ /* 0x000fe20000004100 */
[----:B------:R-:W-:Y:S01]  /*c590*/  FFMA.FTZ R72, R8, R99, R100 ;  /* 0x0000006308487223 */ /* 0x000fe20000010064 */
[----:B------:R-:W-:Y:S01]  /*c5a0*/  HADD2.F32 R8, -RZ, R75.H0_H0 ;  /* 0x2000004bff087230 */ /* 0x000fe20000004100 */
[-C--:B------:R-:W-:Y:S01]  /*c5b0*/  FMUL.FTZ R75, R14, R109.reuse ;  /* 0x0000006d0e4b7220 */ /* 0x080fe20000410000 */
[----:B------:R-:W-:Y:S01]  /*c5c0*/  F2FP.PACK_AB R15, R15, R108 ;  /* 0x0000006c0f0f723e */ /* 0x000fe200000000ff */
[----:B------:R-:W-:Y:S01]  /*c5d0*/  FMUL.FTZ R115, R111, R102 ;  /* 0x000000666f737220 */ /* 0x000fe20000410000 */
[----:B------:R-:W-:Y:S01]  /*c5e0*/  F2FP.PACK_AB R11, R11, R112 ;  /* 0x000000700b0b723e */ /* 0x000fe200000000ff */
[----:B------:R-:W-:Y:S01]  /*c5f0*/  FMUL.FTZ R109, R10, R109 ;  /* 0x0000006d0a6d7220 */ /* 0x000fe20000410000 */
[----:B------:R-:W-:Y:S01]  /*c600*/  F2FP.PACK_AB R9, R9, R122 ;  /* 0x0000007a0909723e */ /* 0x000fe200000000ff */
[----:B------:R-:W-:-:S02]  /*c610*/  FMUL.FTZ R74, R106, R102 ;  /* 0x000000666a4a7220 */ /* 0x000fc40000410000 */
[----:B------:R-:W-:Y:S02]  /*c620*/  FFMA.FTZ R103, R104, R79, -R103 ;  /* 0x0000004f68677223 */ /* 0x000fe40000010867 */
[----:B------:R-:W-:Y:S02]  /*c630*/  FFMA.FTZ R118, R13, R124, -R118 ;  /* 0x0000007c0d767223 */ /* 0x000fe40000010876 */
[----:B------:R-:W-:Y:S02]  /*c640*/  FFMA.FTZ R76, R105, R101, -R76 ;  /* 0x00000065694c7223 */ /* 0x000fe4000001084c */
[----:B------:R-:W-:Y:S01]  /*c650*/  FFMA.FTZ R107, R12, R99, -R107 ;  /* 0x000000630c6b7223 */ /* 0x000fe2000001086b */
[----:B------:R-:W-:Y:S01]  /*c660*/  F2FP.PACK_AB R13, R118, R103 ;  /* 0x00000067760d723e */ /* 0x000fe200000000ff */
[----:B------:R-:W-:Y:S02]  /*c670*/  FFMA.FTZ R115, R106, R8, -R115 ;  /* 0x000000086a737223 */ /* 0x000fe40000010873 */
[----:B------:R-:W-:-:S02]  /*c680*/  FFMA.FTZ R14, R14, R113, -R109 ;  /* 0x000000710e0e7223 */ /* 0x000fc4000001086d */
[----:B------:R-:W-:Y:S01]  /*c690*/  FFMA.FTZ R73, R110, R101, R73 ;  /* 0x000000656e497223 */ /* 0x000fe20000010049 */
[----:B------:R-:W-:Y:S01]  /*c6a0*/  F2FP.PACK_AB R12, R115, R76 ;  /* 0x0000004c730c723e */ /* 0x000fe200000000ff */
[----:B------:R-:W-:Y:S01]  /*c6b0*/  FFMA.FTZ R74, R111, R8, R74 ;  /* 0x000000086f4a7223 */ /* 0x000fe2000001004a */
[----:B------:R-:W-:Y:S01]  /*c6c0*/  F2FP.PACK_AB R14, R14, R107 ;  /* 0x0000006b0e0e723e */ /* 0x000fe200000000ff */
[----:B------:R-:W-:-:S03]  /*c6d0*/  FFMA.FTZ R75, R10, R113, R75 ;  /* 0x000000710a4b7223 */ /* 0x000fc6000001004b */
[----:B------:R-:W-:Y:S01]  /*c6e0*/  F2FP.PACK_AB R8, R74, R73 ;  /* 0x000000494a08723e */ /* 0x000fe200000000ff */
[----:B------:R1:W-:Y:S01]  /*c6f0*/  STS.128 [R98+0x18100], R12 ;  /* 0x0181000c62007388 */ /* 0x0003e20000000c00 */
[----:B------:R-:W-:-:S05]  /*c700*/  F2FP.PACK_AB R10, R75, R72 ;  /* 0x000000484b0a723e */ /* 0x000fca00000000ff */
[----:B------:R1:W-:Y:S02]  /*c710*/  STS.128 [R97+0x18100], R8 ;  /* 0x0181000861007388 */ /* 0x0003e40000000c00 */
.L_x_1018:
[----:B------:R-:W-:Y:S05]  /*c720*/  BSYNC B0 ;  /* 0x0000000000007941 */ /* 0x000fea0003800000 */
.L_x_1017:
        /* <DEDUP_REMOVED lines=67> */
[-C--:B------:R-:W-:Y:S01]  /*cb60*/  FMUL.FTZ R9, R76, R93.reuse ;  /* 0x0000005d4c097220 */ /* 0x080fe20000410000 */
[----:B------:R-:W-:Y:S01]  /*cb70*/  HADD2.F32 R77, -RZ, R12.H1_H1 ;  /* 0x3000000cff4d7230 */ /* 0x000fe20000004100 */
[-C--:B------:R-:W-:Y:S01]  /*cb80*/  FMUL.FTZ R62, R15, R106.reuse ;  /* 0x0000006a0f3e7220 */ /* 0x080fe20000410000 */
[----:B------:R-:W-:Y:S01]  /*cb90*/  HADD2.F32 R11, -RZ, R11.H1_H1 ;  /* 0x3000000bff0b7230 */ /* 0x000fe20000004100 */
[C---:B------:R-:W-:Y:S01]  /*cba0*/  FMUL.FTZ R93, R98.reuse, R93 ;  /* 0x0000005d625d7220 */ /* 0x040fe20000410000 */
[----:B------:R-:W-:Y:S01]  /*cbb0*/  HADD2.F32 R12, -RZ, R14.H0_H0 ;  /* 0x2000000eff0c7230 */ /* 0x000fe20000004100 */
[----:B------:R-:W-:Y:S01]  /*cbc0*/  FFMA.FTZ R98, R98, R95, R9 ;  /* 0x0000005f62627223 */ /* 0x000fe20000010009 */
[----:B------:R-:W-:Y:S01]  /*cbd0*/  HADD2.F32 R59, -RZ, R94.H1_H1 ;  /* 0x3000005eff3b7230 */ /* 0x000fe20000004100 */
[----:B------:R-:W-:Y:S01]  /*cbe0*/  FMUL.FTZ R106, R11, R106 ;  /* 0x0000006a0b6a7220 */ /* 0x000fe20000410000 */
[----:B------:R-:W-:Y:S01]  /*cbf0*/  HADD2.F32 R99, -RZ, R8.H1_H1 ;  /* 0x30000008ff637230 */ /* 0x000fe20000004100 */
[C---:B------:R-:W-:Y:S01]  /*cc00*/  FMUL.FTZ R78, R79.reuse, R78 ;  /* 0x0000004e4f4e7220 */ /* 0x040fe20000410000 */
[----:B------:R-:W-:Y:S01]  /*cc10*/  HADD2.F32 R8, -RZ, R10.H0_H0 ;  /* 0x2000000aff087230 */ /* 0x000fe20000004100 */
[----:B------:R-:W-:Y:S01]  /*cc20*/  FFMA.FTZ R100, R79, R102, R100 ;  /* 0x000000664f647223 */ /* 0x000fe20000010064 */
[----:B------:R-:W-:Y:S01]  /*cc30*/  HADD2.F32 R9, -RZ, R96.H1_H1 ;  /* 0x30000060ff097230 */ /* 0x000fe20000004100 */
[----:B------:R-:W-:Y:S01]  /*cc40*/  FFMA.FTZ R11, R11, R114, R62 ;  /* 0x000000720b0b7223 */ /* 0x000fe2000001003e */
[----:B------:R-:W-:Y:S01]  /*cc50*/  HADD2.F32 R14, -RZ, R14.H1_H1 ;  /* 0x3000000eff0e7230 */ /* 0x000fe20000004100 */
[-C--:B------:R-:W-:Y:S01]  /*cc60*/  FMUL.FTZ R61, R12, R59.reuse ;  /* 0x0000003b0c3d7220 */ /* 0x080fe20000410000 */
[----:B------:R-:W-:Y:S01]  /*cc70*/  HADD2.F32 R62, -RZ, R56.H0_H0 ;  /* 0x20000038ff3e7230 */ /* 0x000fe20000004100 */
[C---:B------:R-:W-:Y:S01]  /*cc80*/  FMUL.FTZ R59, R8.reuse, R59 ;  /* 0x0000003b083b7220 */ /* 0x040fe20000410000 */
[----:B------:R-:W-:Y:S01]  /*cc90*/  HADD2.F32 R79, -RZ, R58.H0_H0 ;  /* 0x2000003aff4f7230 */ /* 0x000fe20000004100 */
[----:B------:R-:W-:Y:S01]  /*cca0*/  FFMA.FTZ R56, R8, R9, R61 ;  /* 0x0000000908387223 */ /* 0x000fe2000001003d */
[----:B------:R-:W-:Y:S01]  /*ccb0*/  HADD2.F32 R10, -RZ, R10.H1_H1 ;  /* 0x3000000aff0a7230 */ /* 0x000fe20000004100 */
[----:B------:R-:W-:Y:S01]  /*ccc0*/  FMUL.FTZ R8, R77, R62 ;  /* 0x0000003e4d087220 */ /* 0x000fe20000410000 */
[----:B------:R-:W-:Y:S01]  /*ccd0*/  HADD2.F32 R61, -RZ, R57.H0_H0 ;  /* 0x20000039ff3d7230 */ /* 0x000fe20000004100 */
[----:B------:R-:W-:Y:S01]  /*cce0*/  FMUL.FTZ R57, R14, R79 ;  /* 0x0000004f0e397220 */ /* 0x000fe20000410000 */
[----:B------:R-:W-:Y:S01]  /*ccf0*/  F2FP.PACK_AB R11, R11, R110 ;  /* 0x0000006e0b0b723e */ /* 0x000fe200000000ff */
[----:B------:R-:W-:-:S02]  /*cd00*/  FMUL.FTZ R62, R99, R62 ;  /* 0x0000003e633e7220 */ /* 0x000fc40000410000 */
[----:B------:R-:W-:Y:S02]  /*cd10*/  FMUL.FTZ R79, R10, R79 ;  /* 0x0000004f0a4f7220 */ /* 0x000fe40000410000 */
[----:B------:R-:W-:Y:S01]  /*cd20*/  FFMA.FTZ R59, R12, R9, -R59 ;  /* 0x000000090c3b7223 */ /* 0x000fe2000001083b */
[----:B------:R-:W-:Y:S01]  /*cd30*/  F2FP.PACK_AB R9, R97, R100 ;  /* 0x000000646109723e */ /* 0x000fe200000000ff */
        /* <DEDUP_REMOVED lines=17> */
.L_x_1020:
[----:B------:R-:W-:Y:S05]  /*ce50*/  BSYNC B0 ;  /* 0x0000000000007941 */ /* 0x000fea0003800000 */
.L_x_1019:
        /* <DEDUP_REMOVED lines=69> */
[----:B------:R-:W-:Y:S01]  /*d2b0*/  FMUL.FTZ R46, R15, R72 ;  /* 0x000000480f2e7220 */ /* 0x000fe20000410000 */
[----:B------:R-:W-:Y:S01]  /*d2c0*/  HADD2.F32 R9, -RZ, R90.H1_H1 ;  /* 0x3000005aff097230 */ /* 0x000fe20000004100 */
[----:B------:R-:W-:Y:S01]  /*d2d0*/  FMUL.FTZ R90, R60, R88 ;  /* 0x000000583c5a7220 */ /* 0x000fe20000410000 */
        /* <DEDUP_REMOVED lines=23> */
[----:B------:R-:W-:Y:S02]  /*d450*/  FFMA.FTZ R59, R59, R96, -R58 ;  /* 0x000000603b3b7223 */ /* 0x000fe4000001083a */
[----:B------:R-:W-:Y:S02]  /*d460*/  FFMA.FTZ R94, R13, R100, -R94 ;  /* 0x000000640d5e7223 */ /* 0x000fe4000001085e */
[----:B------:R-:W-:Y:S01]  /*d470*/  FFMA.FTZ R15, R15, R102, -R72 ;  /* 0x000000660f0f7223 */ /* 0x000fe20000010848 */
[----:B------:R-:W-:Y:S01]  /*d480*/  F2FP.PACK_AB R13, R59, R62 ;  /* 0x0000003e3b0d723e */ /* 0x000fe200000000ff */
[----:B------:R-:W-:-:S02]  /*d490*/  FFMA.FTZ R88, R60, R91, -R88 ;  /* 0x0000005b3c587223 */ /* 0x000fc40000010858 */
        /* <DEDUP_REMOVED lines=8> */
[----:B------:R-:W-:Y:S02]  /*d520*/  F2FP.PACK_AB R14, R14, R43 ;  /* 0x0000002b0e0e723e */ /* 0x000fe400000000ff */
[----:B------:R-:W-:-:S02]  /*d530*/  F2FP.PACK_AB R8, R63, R90 ;  /* 0x0000005a3f08723e */ /* 0x000fc400000000ff */
[----:B------:R-:W-:Y:S01]  /*d540*/  F2FP.PACK_AB R10, R41, R40 ;  /* 0x00000028290a723e */ /* 0x000fe200000000ff */
[----:B------:R1:W-:Y:S04]  /*d550*/  STS.128 [R57+0x18100], R12 ;  /* 0x0181000c39007388 */ /* 0x0003e80000000c00 */
[----:B------:R1:W-:Y:S02]  /*d560*/  STS.128 [R56+0x18100], R8 ;  /* 0x0181000838007388 */ /* 0x0003e40000000c00 */
.L_x_1016:
[----:B------:R-:W-:Y:S05]  /*d570*/  BSYNC B1 ;  /* 0x0000000000017941 */ /* 0x000fea0003800000 */
.L_x_1015:
        /* <DEDUP_REMOVED lines=20> */
[----:B------:R-:W-:Y:S01]  /*d6c0*/  LOP3.LUT R10, R10, 0x1c0, RZ, 0xc0, !PT ;  /* 0x000001c00a0a7812 */ /* 0x000fe200078ec0ff */
[----:B------:R-:W-:Y:S01]  /*d6d0*/  HADD2.F32 R71, -RZ, R71.H1_H1 ;  /* 0x30000047ff477230 */ /* 0x000fe20000004100 */
[----:B------:R-:W-:Y:S01]  /*d6e0*/  SHF.L.U32 R11, R86, 0x3, RZ ;  /* 0x00000003560b7819 */ /* 0x000fe200000006ff */
[----:B------:R-:W-:Y:S01]  /*d6f0*/  IMAD.SHL.U32 R9, R9, 0x400, RZ ;  /* 0x0000040009097824 */ /* 0x000fe200078e00ff */
[----:B------:R-:W-:Y:S01]  /*d700*/  LOP3.LUT R12, R10, 0x38, R65, 0xf8, !PT ;  /* 0x000000380a0c7812 */ /* 0x000fe200078ef841 */
[----:B------:R-:W-:Y:S01]  /*d710*/  HADD2.F32 R85, -RZ, R85.H1_H1 ;  /* 0x30000055ff557230 */ /* 0x000fe20000004100 */
[----:B------:R-:W-:-:S02]  /*d720*/  SHF.R.U32.HI R13, RZ, 0x3, R10 ;  /* 0x00000003ff0d7819 */ /* 0x000fc4000001160a */
[----:B------:R-:W-:Y:S02]  /*d730*/  LOP3.LUT R8, R8, 0xfffffe00, RZ, 0xc0, !PT ;  /* 0xfffffe0008087812 */ /* 0x000fe400078ec0ff */
[----:B------:R-:W-:Y:S02]  /*d740*/  LOP3.LUT R10, R10, 0x38, R11, 0xf8, !PT ;  /* 0x000000380a0a7812 */ /* 0x000fe400078ef80b */
[----:B------:R-:W-:Y:S02]  /*d750*/  LOP3.LUT R12, R8, R12, R13, 0xf6, !PT ;  /* 0x0000000c080c7212 */ /* 0x000fe400078ef60d */
[----:B------:R-:W-:Y:S02]  /*d760*/  LOP3.LUT R13, R10, R13, RZ, 0x3c, !PT ;  /* 0x0000000d0a0d7212 */ /* 0x000fe400078e3cff */
[----:B------:R-:W-:Y:S02]  /*d770*/  LOP3.LUT R9, R9, 0x7fffe000, RZ, 0xc0, !PT ;  /* 0x7fffe00009097812 */ /* 0x000fe400078ec0ff */
[----:B------:R-:W-:-:S02]  /*d780*/  SHF.L.U32 R41, R12, 0x1, RZ ;  /* 0x000000010c297819 */ /* 0x000fc400000006ff */
[----:B------:R-:W-:Y:S02]  /*d790*/  IADD3 R40, R13, R9, R8 ;  /* 0x000000090d287210 */ /* 0x000fe40007ffe008 */
[--C-:B------:R-:W-:Y:S01]  /*d7a0*/  SHF.R.U32.HI R42, RZ, 0x10, R35.reuse ;  /* 0x00000010ff2a7819 */ /* 0x100fe20000011623 */
[----:B------:R-:W1:Y:S01]  /*d7b0*/  LDS.128 R12, [R41+0x18100] ;  /* 0x01810000290c7984 */ /* 0x000e620000000c00 */
[----:B------:R-:W-:Y:S02]  /*d7c0*/  SHF.L.U32 R40, R40, 0x1, RZ ;  /* 0x0000000128287819 */ /* 0x000fe400000006ff */
[----:B------:R-:W-:Y:S01]  /*d7d0*/  SHF.R.U64 R34, R34, 0x10, R35 ;  /* 0x0000001022227819 */ /* 0x000fe20000001223 */
[----:B------:R-:W-:Y:S01]  /*d7e0*/  HADD2.F32 R42, -RZ, R42.H0_H0 ;  /* 0x2000002aff2a7230 */ /* 0x000fe20000004100 */
[----:B------:R-:W-:Y:S01]  /*d7f0*/  SHF.R.U64 R35, R36, 0x10, R37 ;  /* 0x0000001024237819 */ /* 0x000fe20000001225 */
[----:B------:R-:W2:Y:S01]  /*d800*/  LDS.128 R8, [R40+0x18100] ;  /* 0x0181000028087984 */ /* 0x000ea20000000c00 */
[----:B------:R-:W-:Y:S01]  /*d810*/  SHF.R.U64 R38, R38, 0x10, R39 ;  /* 0x0000001026267819 */ /* 0x000fe20000001227 */
[----:B------:R-:W-:Y:S01]  /*d820*/  HADD2.F32 R61, -RZ, R34.H0_H0 ;  /* 0x20000022ff3d7230 */ /* 0x000fe20000004100 */
[----:B------:R-:W-:-:S02]  /*d830*/  SHF.R.U32.HI R36, RZ, 0x10, R37 ;  /* 0x00000010ff247819 */ /* 0x000fc40000011625 */
[----:B------:R-:W-:Y:S02]  /*d840*/  SHF.R.U32.HI R39, RZ, 0x10, R39 ;  /* 0x00000010ff277819 */ /* 0x000fe40000011627 */
[--C-:B------:R-:W-:Y:S02]  /*d850*/  SHF.R.U64 R32, R32, 0x10, R33.reuse ;  /* 0x0000001020207819 */ /* 0x100fe40000001221 */
        /* <DEDUP_REMOVED lines=14> */
[--C-:B------:R-:W-:Y:S01]  /*d940*/  HADD2.F32 R44, -RZ, R12.reuse.H0_H0 ;  /* 0x2000000cff2c7230 */ /* 0x100fe20000004100 */
[----:B------:R-:W-:Y:S01]  /*d950*/  FFMA.FTZ R11, R11, R74, R72 ;  /* 0x0000004a0b0b7223 */ /* 0x000fe20000010048 */
[----:B------:R-:W-:Y:S01]  /*d960*/  HADD2.F32 R72, -RZ, R33.H0_H0 ;  /* 0x20000021ff487230 */ /* 0x000fe20000004100 */
[C---:B------:R-:W-:Y:S01]  /*d970*/  FMUL.FTZ R59, R56.reuse, R59 ;  /* 0x0000003b383b7220 */ /* 0x040fe20000410000 */
[----:B------:R-:W-:Y:S01]  /*d980*/  HADD2.F32 R45, -RZ, R12.H1_H1 ;  /* 0x3000000cff2d7230 */ /* 0x000fe20000004100 */
[----:B------:R-:W-:Y:S01]  /*d990*/  FFMA.FTZ R39, R56, R76, R39 ;  /* 0x0000004c38277223 */ /* 0x000fe20000010027 */
[----:B------:R-:W-:Y:S01]  /*d9a0*/  HADD2.F32 R9, -RZ, R9.H1_H1 ;  /* 0x30000009ff097230 */ /* 0x000fe20000004100 */
[----:B------:R-:W-:Y:S01]  /*d9b0*/  FMUL.FTZ R33, R44, R70 ;  /* 0x000000462c217220 */ /* 0x000fe20000410000 */
[----:B------:R-:W-:Y:S01]  /*d9c0*/  HADD2.F32 R56, -RZ, R36.H0_H0 ;  /* 0x20000024ff387230 */ /* 0x000fe20000004100 */
[----:B------:R-:W-:Y:S01]  /*d9d0*/  FMUL.FTZ R36, R13, R72 ;  /* 0x000000480d247220 */ /* 0x000fe20000410000 */
[----:B------:R-:W-:Y:S01]  /*d9e0*/  HADD2.F32 R12, -RZ, R14.H0_H0 ;  /* 0x2000000eff0c7230 */ /* 0x000fe20000004100 */
[----:B------:R-:W-:Y:S01]  /*d9f0*/  FFMA.FTZ R60, R47, R62, R60 ;  /* 0x0000003e2f3c7223 */ /* 0x000fe2000001003c */
[--C-:B------:R-:W-:Y:S01]  /*da00*/  HADD2.F32 R57, -RZ, R8.reuse.H0_H0 ;  /* 0x20000008ff397230 */ /* 0x100fe20000004100 */
        /* <DEDUP_REMOVED lines=38> */
.L_x_1022:
[----:B------:R-:W-:Y:S05]  /*dc70*/  BSYNC B0 ;  /* 0x0000000000007941 */ /* 0x000fea0003800000 */
.L_x_1021:
        /* <DEDUP_REMOVED lines=11> */
[--C-:B------:R-:W-:Y:S01]  /*dd30*/  HADD2.F32 R38, -RZ, R66.reuse.H0_H0 ;  /* 0x20000042ff267230 */ /* 0x100fe20000004100 */
[----:B------:R-:W-:Y:S01]  /*dd40*/  SHF.R.S32.HI R8, RZ, 0x3, R15 ;  /* 0x00000003ff087819 */ /* 0x000fe2000001140f */
[----:B------:R-:W-:Y:S01]  /*dd50*/  HADD2.F32 R62, -RZ, R69.H0_H0 ;  /* 0x20000045ff3e7230 */ /* 0x000fe20000004100 */
[----:B------:R-:W-:Y:S01]  /*dd60*/  LEA.HI R12, R12, R11, RZ, 0x6 ;  /* 0x0000000b0c0c7211 */ /* 0x000fe200078f30ff */
[----:B------:R-:W-:Y:S01]  /*dd70*/  IMAD.SHL.U32 R9, R9, 0x40, RZ ;  /* 0x0000004009097824 */ /* 0x000fe200078e00ff */
[----:B------:R-:W-:Y:S01]  /*dd80*/  LEA.HI R13, R13, R8, RZ, 0x1d ;  /* 0x000000080d0d7211 */ /* 0x000fe200078fe8ff */
[----:B------:R-:W-:Y:S01]  /*dd90*/  HADD2.F32 R66, -RZ, R66.H1_H1 ;  /* 0x30000042ff427230 */ /* 0x000fe20000004100 */
[----:B------:R-:W-:Y:S01]  /*dda0*/  LOP3.LUT R14, R14, 0x1c0, RZ, 0xc0, !PT ;  /* 0x000001c00e0e7812 */ /* 0x000fe200078ec0ff */
[--C-:B------:R-:W-:Y:S01]  /*ddb0*/  HADD2.F32 R46, -RZ, R68.reuse.H0_H0 ;  /* 0x20000044ff2e7230 */ /* 0x100fe20000004100 */
[----:B------:R-:W-:Y:S01]  /*ddc0*/  SHF.R.S32.HI R8, RZ, 0x1f, R13 ;  /* 0x0000001fff087819 */ /* 0x000fe2000001140d */
[----:B------:R-:W-:Y:S01]  /*ddd0*/  IMAD.SHL.U32 R11, R13, 0x8, RZ ;  /* 0x000000080d0b7824 */ /* 0x000fe200078e00ff */
[----:B------:R-:W-:Y:S01]  /*dde0*/  SHF.L.U32 R12, R12, 0x7, RZ ;  /* 0x000000070c0c7819 */ /* 0x000fe200000006ff */
[----:B------:R-:W-:Y:S01]  /*ddf0*/  HADD2.F32 R68, -RZ, R68.H1_H1 ;  /* 0x30000044ff447230 */ /* 0x000fe20000004100 */
[----:B------:R-:W-:Y:S01]  /*de00*/  LOP3.LUT R15, R14, 0x38, R15, 0xf8, !PT ;  /* 0x000000380e0f7812 */ /* 0x000fe200078ef80f */
[----:B------:R-:W-:Y:S01]  /*de10*/  HADD2.F32 R67, -RZ, R67.H1_H1 ;  /* 0x30000043ff437230 */ /* 0x000fe20000004100 */
[----:B------:R-:W-:Y:S01]  /*de20*/  SHF.R.U32.HI R10, RZ, 0x3, R14 ;  /* 0x00000003ff0a7819 */ /* 0x000fe2000001160e */
[----:B------:R-:W-:Y:S01]  /*de30*/  HADD2.F32 R69, -RZ, R69.H1_H1 ;  /* 0x30000045ff457230 */ /* 0x000fe20000004100 */
[----:B------:R-:W-:-:S02]  /*de40*/  LEA.HI R8, R8, R13, RZ, 0x3 ;  /* 0x0000000d08087211 */ /* 0x000fc400078f18ff */
[----:B------:R-:W-:Y:S02]  /*de50*/  LOP3.LUT R12, R12, 0x7fffe000, RZ, 0xc0, !PT ;  /* 0x7fffe0000c0c7812 */ /* 0x000fe400078ec0ff */
[----:B------:R-:W-:Y:S02]  /*de60*/  LOP3.LUT R15, R15, R10, RZ, 0x3c, !PT ;  /* 0x0000000a0f0f7212 */ /* 0x000fe400078e3cff */
[----:B------:R-:W-:Y:S02]  /*de70*/  LOP3.LUT R9, R9, 0xfffffe00, RZ, 0xc0, !PT ;  /* 0xfffffe0009097812 */ /* 0x000fe400078ec0ff */
[----:B------:R-:W-:Y:S02]  /*de80*/  LOP3.LUT R11, R14, 0x38, R11, 0xf8, !PT ;  /* 0x000000380e0b7812 */ /* 0x000fe400078ef80b */
[----:B------:R-:W-:Y:S02]  /*de90*/  SHF.L.U32 R8, R8, 0xa, RZ ;  /* 0x0000000a08087819 */ /* 0x000fe400000006ff */
[----:B------:R-:W-:-:S02]  /*dea0*/  IADD3 R12, R15, R12, R9 ;  /* 0x0000000c0f0c7210 */ /* 0x000fc40007ffe009 */
        /* <DEDUP_REMOVED lines=13> */
[--C-:B------:R-:W-:Y:S01]  /*df80*/  SHF.R.U64 R17, R26, 0x10, R27.reuse ;  /* 0x000000101a117819 */ /* 0x100fe2000000121b */
[----:B------:R-:W-:Y:S01]  /*df90*/  HADD2.F32 R58, -RZ, R25.H0_H0 ;  /* 0x20000019ff3a7230 */ /* 0x000fe20000004100 */
[----:B------:R-:W-:Y:S02]  /*dfa0*/  SHF.R.U32.HI R26, RZ, 0x10, R27 ;  /* 0x00000010ff1a7819 */ /* 0x000fe4000001161b */
[--C-:B------:R-:W-:Y:S02]  /*dfb0*/  SHF.R.U64 R18, R18, 0x10, R19.reuse ;  /* 0x0000001012127819 */ /* 0x100fe40000001213 */
[----:B------:R-:W-:Y:S01]  /*dfc0*/  SHF.R.U32.HI R19, RZ, 0x10, R19 ;  /* 0x00000010ff137819 */ /* 0x000fe20000011613 */
[----:B------:R-:W-:-:S02]  /*dfd0*/  HADD2.F32 R70, -RZ, R26.H0_H0 ;  /* 0x2000001aff467230 */ /* 0x000fc40000004100 */
        /* <DEDUP_REMOVED lines=15> */
[----:B------:R-:W-:Y:S01]  /*e0d0*/  HADD2.F32 R41, -RZ, R8.H0_H0 ;  /* 0x20000008ff297230 */ /* 0x000fe20000004100 */
[----:B------:R-:W-:Y:S01]  /*e0e0*/  FFMA.FTZ R60, R9, R62, R60 ;  /* 0x0000003e093c7223 */ /* 0x000fe2000001003c */
[----:B------:R-:W-:Y:S01]  /*e0f0*/  HADD2.F32 R37, -RZ, R12.H1_H1 ;  /* 0x3000000cff257230 */ /* 0x000fe20000004100 */
[----:B------:R-:W-:Y:S01]  /*e100*/  FMUL.FTZ R9, R36, R66 ;  /* 0x0000004224097220 */ /* 0x000fe20000410000 */
[----:B------:R-:W-:Y:S01]  /*e110*/  HADD2.F32 R11, -RZ, R11.H1_H1 ;  /* 0x3000000bff0b7230 */ /* 0x000fe20000004100 */
[----:B------:R-:W-:Y:S01]  /*e120*/  FMUL.FTZ R26, R15, R40 ;  /* 0x000000280f1a7220 */ /* 0x000fe20000410000 */
[----:B------:R-:W-:Y:S01]  /*e130*/  HADD2.F32 R12, -RZ, R14.H0_H0 ;  /* 0x2000000eff0c7230 */ /* 0x000fe20000004100 */
[----:B------:R-:W-:Y:S01]  /*e140*/  FMUL.FTZ R19, R41, R66 ;  /* 0x0000004229137220 */ /* 0x000fe20000410000 */
[----:B------:R-:W-:Y:S01]  /*e150*/  HADD2.F32 R42, -RZ, R8.H1_H1 ;  /* 0x30000008ff2a7230 */ /* 0x000fe20000004100 */
[----:B------:R-:W-:Y:S01]  /*e160*/  FMUL.FTZ R40, R11, R40 ;  /* 0x000000280b287220 */ /* 0x000fe20000410000 */
[----:B------:R-:W-:Y:S01]  /*e170*/  HADD2.F32 R8, -RZ, R10.H0_H0 ;  /* 0x2000000aff087230 */ /* 0x000fe20000004100 */
[----:B------:R-:W-:Y:S01]  /*e180*/  FFMA.FTZ R41, R41, R68, R9 ;  /* 0x0000004429297223 */ /* 0x000fe20000010009 */
[----:B------:R-:W-:Y:S01]  /*e190*/  HADD2.F32 R14, -RZ, R14.H1_H1 ;  /* 0x3000000eff0e7230 */ /* 0x000fe20000004100 */
[C---:B------:R-:W-:Y:S01]  /*e1a0*/  FMUL.FTZ R38, R39.reuse, R38 ;  /* 0x0000002627267220 */ /* 0x040fe20000410000 */
[----:B------:R-:W-:Y:S01]  /*e1b0*/  HADD2.F32 R10, -RZ, R10.H1_H1 ;  /* 0x3000000aff0a7230 */ /* 0x000fe20000004100 */
[----:B------:R-:W-:Y:S01]  /*e1c0*/  FFMA.FTZ R44, R39, R46, R44 ;  /* 0x0000002e272c7223 */ /* 0x000fe2000001002c */
[----:B------:R-:W-:Y:S01]  /*e1d0*/  HADD2.F32 R39, -RZ, R18.H0_H0 ;  /* 0x20000012ff277230 */ /* 0x000fe20000004100 */
[----:B------:R-:W-:Y:S01]  /*e1e0*/  FFMA.FTZ R11, R11, R70, R26 ;  /* 0x000000460b0b7223 */ /* 0x000fe2000001001a */
[----:B------:R-:W-:Y:S01]  /*e1f0*/  HADD2.F32 R26, -RZ, R16.H0_H0 ;  /* 0x20000010ff1a7230 */ /* 0x000fe20000004100 */
[----:B------:R-:W-:-:S02]  /*e200*/  FMUL.FTZ R9, R12, R67 ;  /* 0x000000430c097220 */ /* 0x000fc40000410000 */
[C---:B------:R-:W-:Y:S01]  /*e210*/  FMUL.FTZ R67, R8.reuse, R67 ;  /* 0x0000004308437220 */ /* 0x040fe20000410000 */
[----:B------:R-:W-:Y:S01]  /*e220*/  F2FP.PACK_AB R11, R11, R60 ;  /* 0x0000003c0b0b723e */ /* 0x000fe200000000ff */
[----:B------:R-:W-:Y:S01]  /*e230*/  FFMA.FTZ R16, R8, R69, R9 ;  /* 0x0000004508107223 */ /* 0x000fe20000010009 */
[----:B------:R-:W-:Y:S01]  /*e240*/  HADD2.F32 R9, -RZ, R17.H0_H0 ;  /* 0x20000011ff097230 */ /* 0x000fe20000004100 */
[-C--:B------:R-:W-:Y:S02]  /*e250*/  FMUL.FTZ R43, R37, R26.reuse ;  /* 0x0000001a252b7220 */ /* 0x080fe40000410000 */
[-C--:B------:R-:W-:Y:S02]  /*e260*/  FMUL.FTZ R17, R14, R39.reuse ;  /* 0x000000270e117220 */ /* 0x080fe40000410000 */
[----:B------:R-:W-:Y:S02]  /*e270*/  FMUL.FTZ R26, R42, R26 ;  /* 0x0000001a2a1a7220 */ /* 0x000fe40000410000 */
[----:B------:R-:W-:-:S02]  /*e280*/  FMUL.FTZ R39, R10, R39 ;  /* 0x000000270a277220 */ /* 0x000fc40000410000 */
[----:B------:R-:W-:Y:S02]  /*e290*/  FFMA.FTZ R67, R12, R69, -R67 ;  /* 0x000000450c437223 */ /* 0x000fe40000010843 */
        /* <DEDUP_REMOVED lines=15> */
[----:B------:R1:W-:Y:S01]  /*e390*/  STS.128 [R33+0x18100], R12 ;  /* 0x0181000c21007388 */ /* 0x0003e20000000c00 */
[----:B------:R-:W-:-:S05]  /*e3a0*/  F2FP.PACK_AB R10, R17, R16 ;  /* 0x00000010110a723e */ /* 0x000fca00000000ff */
[----:B------:R1:W-:Y:S02]  /*e3b0*/  STS.128 [R32+0x18100], R8 ;  /* 0x0181000820007388 */ /* 0x0003e40000000c00 */
.L_x_1024:
[----:B------:R-:W-:Y:S05]  /*e3c0*/  BSYNC B0 ;  /* 0x0000000000007941 */ /* 0x000fea0003800000 */
.L_x_1023:
[----:B-1----:R-:W-:-:S04]  /*e3d0*/  IADD3 R8, R65, 0x40, RZ ;  /* 0x0000004041087810 */ /* 0x002fc80007ffe0ff */
        /* <DEDUP_REMOVED lines=13> */
[----:B------:R-:W-:Y:S01]  /*e4b0*/  HADD2.F32 R53, -RZ, R53.H1_H1 ;  /* 0x30000035ff357230 */ /* 0x000fe20000004100 */
[----:B------:R-:W-:Y:S01]  /*e4c0*/  LEA.HI R11, R11, R10, RZ, 0x1d ;  /* 0x0000000a0b0b7211 */ /* 0x000fe200078fe8ff */
[----:B------:R-:W-:Y:S01]  /*e4d0*/  HADD2.F32 R55, -RZ, R55.H1_H1 ;  /* 0x30000037ff377230 */ /* 0x000fe20000004100 */
[----:B------:R-:W-:Y:S01]  /*e4e0*/  LOP3.LUT R12, R12, 0x1c0, RZ, 0xc0, !PT ;  /* 0x000001c00c0c7812 */ /* 0x000fe200078ec0ff */
[----:B------:R-:W-:Y:S01]  /*e4f0*/  IMAD.SHL.U32 R8, R8, 0x40, RZ ;  /* 0x0000004008087824 */ /* 0x000fe200078e00ff */
        /* <DEDUP_REMOVED lines=41> */
[----:B------:R-:W-:Y:S01]  /*e790*/  HADD2.F32 R11, -RZ, R11.H1_H1 ;  /* 0x3000000bff0b7230 */ /* 0x000fe20000004100 */
[----:B------:R-:W-:Y:S01]  /*e7a0*/  FMUL.FTZ R52, R26, R53 ;  /* 0x000000351a347220 */ /* 0x000fe20000410000 */
        /* <DEDUP_REMOVED lines=17> */
[C---:B------:R-:W-:Y:S01]  /*e8c0*/  FMUL.FTZ R53, R33.reuse, R53 ;  /* 0x0000003521357220 */ /* 0x040fe20000410000 */
[----:B------:R-:W-:Y:S01]  /*e8d0*/  HADD2.F32 R14, -RZ, R14.H1_H1 ;  /* 0x3000000eff0e7230 */ /* 0x000fe20000004100 */
        /* <DEDUP_REMOVED lines=8> */
[----:B------:R-:W-:-:S02]  /*e960*/  FMUL.FTZ R23, R27, R20 ;  /* 0x000000141b177220 */ /* 0x000fc40000410000 */
        /* <DEDUP_REMOVED lines=25> */
.L_x_1000:
[----:B------:R-:W-:Y:S05]  /*eb00*/  BSYNC B2 ;  /* 0x0000000000027941 */ /* 0x000fea0003800000 */
.L_x_982:
[----:B------:R-:W-:-:S04]  /*eb10*/  DEPBAR.LE SB0, 0x2 ;  /* 0x000080800000791a */ /* 0x000fc80000000000 */
[----:B-1----:R-:W-:Y:S01]  /*eb20*/  IMAD.SHL.U32 R56, R0, 0x2, RZ ;  /* 0x0000000200387824 */ /* 0x002fe200078e00ff */
[----:B------:R-:W-:Y:S01]  /*eb30*/  BAR.SYNC.DEFER_BLOCKING 0x0 ;  /* 0x0000000000007b1d */ /* 0x000fe20000010000 */
[----:B------:R-:W-:Y:S01]  /*eb40*/  IMAD.SHL.U32 R190, R5, 0x2, RZ ;  /* 0x0000000205be7824 */ /* 0x000fe200078e00ff */
[----:B------:R-:W-:Y:S01]  /*eb50*/  @P2 IADD3 R9, R145, -0x2, RZ ;  /* 0xfffffffe91092810 */ /* 0x000fe20007ffe0ff */
[----:B------:R-:W-:Y:S01]  /*eb60*/  IMAD.MOV.U32 R191, RZ, RZ, 0x20 ;  /* 0x00000020ffbf7424 */ /* 0x000fe200078e00ff */
[----:B------:R-:W-:Y:S01]  /*eb70*/  LOP3.LUT P3, RZ, R135, 0x2, RZ, 0xc0, !PT ;  /* 0x0000000287ff7812 */ /* 0x000fe2000786c0ff */
[----:B------:R-:W-:Y:S01]  /*eb80*/  IMAD.SHL.U32 R189, R2, 0x2, RZ ;  /* 0x0000000202bd7824 */ /* 0x000fe200078e00ff */
[----:B------:R-:W-:Y:S01]  /*eb90*/  @P2 SHF.R.S32.HI R8, RZ, 0x1f, R9 ;  /* 0x0000001fff082819 */ /* 0x000fe20000011409 */
[----:B------:R-:W-:Y:S01]  /*eba0*/  @P2 IMAD R50, R50, R9, RZ ;  /* 0x0000000932322224 */ /* 0x000fe200078e02ff */
[----:B------:R-:W-:Y:S01]  /*ebb0*/  LEA R192, R0, 0x18100, 0x1 ;  /* 0x0001810000c07811 */ /* 0x000fe200078e08ff */
[-C--:B--2---:R-:W-:Y:S01]  /*ebc0*/  @P2 IMAD.WIDE.U32 R10, R9, R51.reuse, R210 ;  /* 0x00000033090a2225 */ /* 0x084fe200078e00d2 */
[----:B------:R-:W-:Y:S01]  /*ebd0*/  SEL R191, R191, 0xffffffe0, !P3 ;  /* 0xffffffe0bfbf7807 */ /* 0x000fe20005800000 */
[----:B------:R-:W-:Y:S01]  /*ebe0*/  ULDC UR4, c[0x0][0x324] ;  /* 0x0000c90000047ab9 */ /* 0x000fe20000000800 */
[----:B------:R-:W-:Y:S01]  /*ebf0*/  ISETP.GE.AND P3, PT, R195, 0x1, PT ;  /* 0x00000001c300780c */ /* 0x000fe20003f66270 */
[----:B------:R-:W-:Y:S01]  /*ec00*/  @P2 IMAD R8, R8, R51, R50 ;  /* 0x0000003308082224 */ /* 0x000fe200078e0232 */
[----:B------:R-:W-:Y:S01]  /*ec10*/  @P2 LEA R50, P0, R10, c[0x0][0x1f8], 0x1 ;  /* 0x00007e000a322a11 */ /* 0x000fe200078008ff */
[----:B------:R-:W-:Y:S01]  /*ec20*/  IMAD.IADD R188, R192, 0x1, R189 ;  /* 0x00000001c0bc7824 */ /* 0x000fe200078e02bd */
[----:B------:R-:W-:Y:S01]  /*ec30*/  ULOP3.LUT UR4, URZ, UR4, URZ, 0x33, !UPT ;  /* 0x000000043f047292 */ /* 0x000fe2000f8e333f */
[----:B------:R-:W-:-:S02]  /*ec40*/  @P2 IMAD.IADD R8, R11, 0x1, R8 ;  /* 0x000000010b082824 */ /* 0x000fc400078e0208 */
[----:B------:R-:W-:Y:S02]  /*ec50*/  IMAD.IADD R5, R190, 0x1, R191 ;  /* 0x00000001be057824 */ /* 0x000fe400078e02bf */
[----:B------:R-:W-:Y:S01]  /*ec60*/  IMAD.MOV.U32 R134, RZ, RZ, 0x40 ;  /* 0x00000040ff867424 */ /* 0x000fe200078e00ff */
[----:B------:R-:W-:Y:S01]  /*ec70*/  @P2 LEA.HI.X R51, R10, c[0x0][0x1fc], R8, 0x1, P0 ;  /* 0x00007f000a332a11 */ /* 0x000fe200000f0c08 */
[----:B------:R-:W-:Y:S01]  /*ec80*/  IMAD R187, R3, 0x2, R192 ;  /* 0x0000000203bb7824 */ /* 0x000fe200078e02c0 */
[----:B------:R-:W-:Y:S01]  /*ec90*/  LDSM.16.M88.4 R56, [R56+0x18100] ;  /* 0x018100003838783b */ /* 0x000fe20000000200 */
[----:B------:R-:W-:Y:S01]  /*eca0*/  @P2 IADD3 R76, P0, R49, R50, RZ ;  /* 0x00000032314c2210 */ /* 0x000fe20007f1e0ff */
[----:B------:R-:W-:Y:S01]  /*ecb0*/  IMAD R186, R3, 0x2, R188 ;  /* 0x0000000203ba7824 */ /* 0x000fe200078e02bc */
[----:B------:R-:W-:Y:S01]  /*ecc0*/  SEL R134, R134, 0xffffffc0, !P1 ;  /* 0xffffffc086867807 */ /* 0x000fe20004800000 */
[----:B------:R-:W1:Y:S02]  /*ecd0*/  LDSM.16.M88.4 R28, [R190+0xc100] ;  /* 0x00c10000be1c783b */ /* 0x000e640000000200 */
[----:B------:R-:W-:-:S02]  /*ece0*/  @P2 IMAD.X R77, R48, 0x1, R51, P0 ;  /* 0x00000001304d2824 */ /* 0x000fc400000e0633 */
[----:B------:R-:W2:Y:S01]  /*ecf0*/  LDSM.16.M88.4 R20, [R190+0xc900] ;  /* 0x00c90000be14783b */ /* 0x000ea20000000200 */
[----:B------:R-:W-:Y:S02]  /*ed00*/  IMAD.IADD R2, R190, 0x1, R134 ;  /* 0x00000001be027824 */ /* 0x000fe400078e0286 */
[----:B------:R-:W-:Y:S01]  /*ed10*/  IMAD.IADD R0, R134, 0x1, R5 ;  /* 0x0000000186007824 */ /* 0x000fe200078e0205 */
[----:B------:R-:W3:Y:S04]  /*ed20*/  LDSM.16.M88.4 R64, [R190+0xd100] ;  /* 0x00d10000be40783b */ /* 0x000ee80000000200 */
[----:B------:R-:W4:Y:S04]  /*ed30*/  LDSM.16.M88.4 R40, [R190+0xd900] ;  /* 0x00d90000be28783b */ /* 0x000f280000000200 */
[----:B------:R-:W-:Y:S04]  /*ed40*/  LDSM.16.M88.4 R12, [R188] ;  /* 0x00000000bc0c783b */ /* 0x000fe80000000200 */
[----:B------:R-:W5:Y:S04]  /*ed50*/  LDSM.16.M88.4 R8, [R5+0xc100] ;  /* 0x00c100000508783b */ /* 0x000f680000000200 */
[----:B------:R-:W3:Y:S04]  /*ed60*/  LDSM.16.M88.4 R44, [R5+0xc900] ;  /* 0x00c90000052c783b */ /* 0x000ee80000000200 */
[----:B------:R-:W4:Y:S01]  /*ed70*/  LDSM.16.M88.4 R36, [R5+0xd100] ;  /* 0x00d100000524783b */ /* 0x000f220000000200 */
[C---:B-1----:R-:W-:Y:S08]  /*ed80*/  HMMA.16816.F32 R32, R56.reuse, R28, RZ ;  /* 0x0000001c3820723c */ /* 0x042ff000000018ff */
[C---:B------:R-:W-:Y:S08]  /*ed90*/  HMMA.16816.F32 R28, R56.reuse, R30, RZ ;  /* 0x0000001e381c723c */ /* 0x040ff000000018ff */
[C---:B--2---:R-:W-:Y:S08]  /*eda0*/  HMMA.16816.F32 R24, R56.reuse, R20, RZ ;  /* 0x000000143818723c */ /* 0x044ff000000018ff */
[C---:B---3--:R-:W-:Y:S08]  /*edb0*/  HMMA.16816.F32 R16, R56.reuse, R64, RZ ;  /* 0x000000403810723c */ /* 0x048ff000000018ff */
[C---:B------:R-:W-:Y:S08]  /*edc0*/  HMMA.16816.F32 R20, R56.reuse, R22, RZ ;  /* 0x000000163814723c */ /* 0x040ff000000018ff */
[C---:B------:R-:W-:Y:S08]  /*edd0*/  HMMA.16816.F32 R64, R56.reuse, R66, RZ ;  /* 0x000000423840723c */ /* 0x040ff000000018ff */
[C---:B----4-:R-:W-:Y:S08]  /*ede0*/  HMMA.16816.F32 R60, R56.reuse, R40, RZ ;  /* 0x00000028383c723c */ /* 0x050ff000000018ff */
[----:B------:R-:W-:Y:S01]  /*edf0*/  HMMA.16816.F32 R56, R56, R42, RZ ;  /* 0x0000002a3838723c */ /* 0x000fe200000018ff */
[----:B------:R-:W1:Y:S04]  /*ee00*/  LDSM.16.M88.4 R40, [R5+0xd900] ;  /* 0x00d900000528783b */ /* 0x000e680000000200 */
[----:B------:R-:W-:Y:S01]  /*ee10*/  @!PT LDS RZ, [RZ] ;  /* 0x00000000fffff984 */ /* 0x000fe20000000800 */
[----:B------:R-:W-:Y:S01]  /*ee20*/  @!PT LDS RZ, [RZ] ;  /* 0x00000000fffff984 */ /* 0x000fe20000000800 */
[----:B------:R-:W-:Y:S01]  /*ee30*/  @!PT LDS RZ, [RZ] ;  /* 0x00000000fffff984 */ /* 0x000fe20000000800 */
[----:B------:R2:W-:Y:S03]  /*ee40*/  @P2 LDGSTS.E.BYPASS.LTC128B.128 [R144+0x6100], [R50.64], !P5 ;  /* 0x0610000032902fae */ /* 0x0005e6000e901d46 */
[C---:B-----5:R-:W-:Y:S01]  /*ee50*/  HMMA.16816.F32 R32, R12.reuse, R8, R32 ;  /* 0x000000080c20723c */ /* 0x060fe20000001820 */
[----:B------:R2:W-:Y:S04]  /*ee60*/  @P2 LDGSTS.E.BYPASS.LTC128B.128 [R144+0x8100], [R50.64+0x80], !P4 ;  /* 0x0810008032902fae */ /* 0x0005e8000e101d46 */
[----:B------:R2:W-:Y:S03]  /*ee70*/  @P2 LDGSTS.E.BYPASS.LTC128B.128 [R144+0xa100], [R50.64+0x100], !P6 ;  /* 0x0a10010032902fae */ /* 0x0005e6000f101d46 */
[C---:B------:R-:W-:Y:S01]  /*ee80*/  HMMA.16816.F32 R28, R12.reuse, R10, R28 ;  /* 0x0000000a0c1c723c */ /* 0x040fe2000000181c */
[----:B------:R3:W-:Y:S04]  /*ee90*/  @P2 LDGSTS.E.BYPASS.LTC128B.128 [R144+0x7100], [R76.64], !P5 ;  /* 0x071000004c902fae */ /* 0x0007e8000e901d46 */
[----:B------:R3:W-:Y:S03]  /*eea0*/  @P2 LDGSTS.E.BYPASS.LTC128B.128 [R144+0x9100], [R76.64+0x80], !P4 ;  /* 0x091000804c902fae */ /* 0x0007e6000e101d46 */
[----:B------:R-:W-:Y:S01]  /*eeb0*/  HMMA.16816.F32 R24, R12, R44, R24 ;  /* 0x0000002c0c18723c */ /* 0x000fe20000001818 */
[----:B------:R3:W-:Y:S01]  /*eec0*/  @P2 LDGSTS.E.BYPASS.LTC128B.128 [R144+0xb100], [R76.64+0x100], !P6 ;  /* 0x0b1001004c902fae */ /* 0x0007e2000f101d46 */
[----:B------:R-:W-:-:S03]  /*eed0*/  ISETP.NE.AND P2, PT, R193, 0x1, PT ;  /* 0x00000001c100780c */ /* 0x000fc60003f45270 */
        /* <DEDUP_REMOVED lines=93> */
[----:B------:R5:W-:Y:S03]  /*f4b0*/  LDSM.16.M88.4 R68, [R5+0x11900] ;  /* 0x011900000544783b */ /* 0x000be60000000200 */
[C---:B--2---:R-:W-:Y:S08]  /*f4c0*/  HMMA.16816.F32 R32, R36.reuse, R52, R32 ;  /* 0x000000342420723c */ /* 0x044ff00000001820 */
[C---:B------:R-:W-:Y:S01]  /*f4d0*/  HMMA.16816.F32 R28, R36.reuse, R54, R28 ;  /* 0x00000036241c723c */ /* 0x040fe2000000181c */
[----:B------:R-:W-:Y:S07]  /*f4e0*/  LDSM.16.M88.4 R52, [R187+0x8000] ;  /* 0x00800000bb34783b */ /* 0x000fee0000000200 */
[----:B----4-:R-:W-:Y:S01]  /*f4f0*/  HMMA.16816.F32 R24, R36, R48, R24 ;  /* 0x000000302418723c */ /* 0x010fe20000001818 */
[----:B-----5:R-:W-:-:S07]  /*f500*/  LEA.HI R5, R83, R84, RZ, 0x2 ;  /* 0x0000005453057211 */ /* 0x020fce00078f10ff */
[----:B------:R-:W-:Y:S01]  /*f510*/  HMMA.16816.F32 R20, R36, R50, R20 ;  /* 0x000000322414723c */ /* 0x000fe20000001814 */
[----:B------:R-:W2:Y:S01]  /*f520*/  LDSM.16.M88.4 R48, [R2+0x10100] ;  /* 0x010100000230783b */ /* 0x000ea20000000200 */
[----:B------:R-:W-:-:S05]  /*f530*/  LOP3.LUT R5, R5, 0xfffffffc, RZ, 0xc0, !PT ;  /* 0xfffffffc05057812 */ /* 0x000fca00078ec0ff */
[----:B------:R-:W-:Y:S01]  /*f540*/  IMAD.IADD R5, R84, 0x1, -R5 ;  /* 0x0000000154057824 */ /* 0x000fe200078e0a05 */
[C---:B-1----:R-:W-:Y:S08]  /*f550*/  HMMA.16816.F32 R32, R72.reuse, R12, R32 ;  /* 0x0000000c4820723c */ /* 0x042ff00000001820 */
[C---:B------:R-:W-:Y:S01]  /*f560*/  HMMA.16816.F32 R28, R72.reuse, R14, R28 ;  /* 0x0000000e481c723c */ /* 0x040fe2000000181c */
[----:B------:R-:W-:Y:S07]  /*f570*/  LDSM.16.M88.4 R12, [R0+0x10100] ;  /* 0x01010000000c783b */ /* 0x000fee0000000200 */
[C---:B---3--:R-:W-:Y:S08]  /*f580*/  HMMA.16816.F32 R24, R72.reuse, R8, R24 ;  /* 0x000000084818723c */ /* 0x048ff00000001818 */
[----:B------:R-:W-:Y:S01]  /*f590*/  HMMA.16816.F32 R20, R72, R10, R20 ;  /* 0x0000000a4814723c */ /* 0x000fe20000001814 */
[----:B------:R-:W1:Y:S07]  /*f5a0*/  LDSM.16.M88.4 R8, [R186+0x8000] ;  /* 0x00800000ba08783b */ /* 0x000e6e0000000200 */
[C---:B------:R-:W-:Y:S08]  /*f5b0*/  HMMA.16816.F32 R60, R36.reuse, R40, R60 ;  /* 0x00000028243c723c */ /* 0x040ff0000000183c */
[C---:B------:R-:W-:Y:S01]  /*f5c0*/  HMMA.16816.F32 R56, R36.reuse, R42, R56 ;  /* 0x0000002a2438723c */ /* 0x040fe20000001838 */
[----:B------:R-:W-:Y:S07]  /*f5d0*/  LDSM.16.M88.4 R40, [R2+0x11100] ;  /* 0x011100000228783b */ /* 0x000fee0000000200 */
[C---:B------:R-:W-:Y:S08]  /*f5e0*/  HMMA.16816.F32 R16, R36.reuse, R44, R16 ;  /* 0x0000002c2410723c */ /* 0x040ff00000001810 */
[----:B------:R-:W-:Y:S01]  /*f5f0*/  HMMA.16816.F32 R64, R36, R46, R64 ;  /* 0x0000002e2440723c */ /* 0x000fe20000001840 */
[----:B------:R-:W3:Y:S04]  /*f600*/  LDSM.16.M88.4 R36, [R2+0x11900] ;  /* 0x011900000224783b */ /* 0x000ee80000000200 */
[----:B------:R4:W5:Y:S03]  /*f610*/  LDSM.16.M88.4 R44, [R2+0x10900] ;  /* 0x01090000022c783b */ /* 0x0009660000000200 */
[----:B--2---:R-:W-:Y:S08]  /*f620*/  HMMA.16816.F32 R32, R52, R48, R32 ;  /* 0x000000303420723c */ /* 0x004ff00000001820 */
[C---:B------:R-:W-:Y:S08]  /*f630*/  HMMA.16816.F32 R60, R72.reuse, R68, R60 ;  /* 0x00000044483c723c */ /* 0x040ff0000000183c */
[----:B------:R-:W-:Y:S01]  /*f640*/  HMMA.16816.F32 R56, R72, R70, R56 ;  /* 0x000000464838723c */ /* 0x000fe20000001838 */
[----:B------:R-:W-:Y:S07]  /*f650*/  LDSM.16.M88.4 R68, [R0+0x10900] ;  /* 0x010900000044783b */ /* 0x000fee0000000200 */
[----:B------:R-:W-:Y:S08]  /*f660*/  HMMA.16816.F32 R28, R52, R50, R28 ;  /* 0x00000032341c723c */ /* 0x000ff0000000181c */
[C---:B------:R-:W-:Y:S08]  /*f670*/  HMMA.16816.F32 R16, R72.reuse, R76, R16 ;  /* 0x0000004c4810723c */ /* 0x040ff00000001810 */
[----:B------:R-:W-:Y:S08]  /*f680*/  HMMA.16816.F32 R64, R72, R78, R64 ;  /* 0x0000004e4840723c */ /* 0x000ff00000001840 */
[----:B-1----:R-:W-:Y:S07]  /*f690*/  HMMA.16816.F32 R32, R8, R12, R32 ;  /* 0x0000000c0820723c */ /* 0x002fee0000001820 */
[----:B------:R-:W-:Y:S01]  /*f6a0*/  LOP3.LUT R13, R80, 0xffffffe0, RZ, 0xc0, !PT ;  /* 0xffffffe0500d7812 */ /* 0x000fe200078ec0ff */
[----:B---3--:R-:W-:Y:S01]  /*f6b0*/  HMMA.16816.F32 R60, R52, R36, R60 ;  /* 0x00000024343c723c */ /* 0x008fe2000000183c */
[----:B------:R-:W-:-:S03]  /*f6c0*/  SHF.R.S32.HI R12, RZ, 0x1f, R87 ;  /* 0x0000001fff0c7819 */ /* 0x000fc60000011457 */
[----:B----4-:R-:W-:Y:S01]  /*f6d0*/  IMAD.IADD R2, R84, 0x1, -R13 ;  /* 0x0000000154027824 */ /* 0x010fe200078e0a0d */
[----:B------:R-:W-:-:S03]  /*f6e0*/  LEA.HI R12, R12, R87, RZ, 0x3 ;  /* 0x000000570c0c7211 */ /* 0x000fc600078f18ff */
[----:B------:R-:W-:Y:S01]  /*f6f0*/  HMMA.16816.F32 R56, R52, R38, R56 ;  /* 0x000000263438723c */ /* 0x000fe20000001838 */
[----:B------:R-:W-:Y:S01]  /*f700*/  SHF.R.S32.HI R13, RZ, 0x1f, R2 ;  /* 0x0000001fff0d7819 */ /* 0x000fe20000011402 */
[----:B------:R-:W1:Y:S06]  /*f710*/  LDSM.16.M88.4 R36, [R0+0x11900] ;  /* 0x011900000024783b */ /* 0x000e6c0000000200 */
[----:B------:R-:W-:Y:S07]  /*f720*/  HMMA.16816.F32 R28, R8, R14, R28 ;  /* 0x0000000e081c723c */ /* 0x000fee000000181c */
[----:B------:R-:W-:Y:S01]  /*f730*/  LOP3.LUT R14, R12, 0xffffff8, RZ, 0xc0, !PT ;  /* 0x0ffffff80c0e7812 */ /* 0x000fe200078ec0ff */
[----:B------:R-:W-:Y:S01]  /*f740*/  HMMA.16816.F32 R16, R52, R40, R16 ;  /* 0x000000283410723c */ /* 0x000fe20000001810 */
[----:B------:R-:W-:-:S02]  /*f750*/  LEA.HI R12, R13, R2, RZ, 0x2 ;  /* 0x000000020d0c7211 */ /* 0x000fc400078f10ff */
[----:B------:R-:W-:Y:S01]  /*f760*/  LEA.HI R13, R5, R5, RZ, 0x1 ;  /* 0x00000005050d7211 */ /* 0x000fe200078f08ff */
[----:B------:R-:W-:Y:S01]  /*f770*/  IMAD.IADD R87, R87, 0x1, -R14 ;  /* 0x0000000157577824 */ /* 0x000fe200078e0a0e */
[----:B------:R-:W-:Y:S02]  /*f780*/  LOP3.LUT R213, R12, 0x7ffffffc, RZ, 0xc0, !PT ;  /* 0x7ffffffc0cd57812 */ /* 0x000fe400078ec0ff */
[----:B------:R-:W-:Y:S01]  /*f790*/  LOP3.LUT R212, R13, 0x1ffffffe, RZ, 0xc0, !PT ;  /* 0x1ffffffe0dd47812 */ /* 0x000fe200078ec0ff */
[----:B------:R-:W-:Y:S01]  /*f7a0*/  HMMA.16816.F32 R64, R52, R42, R64 ;  /* 0x0000002a3440723c */ /* 0x000fe20000001840 */
[----:B------:R2:W3:Y:S01]  /*f7b0*/  LDSM.16.M88.4 R40, [R0+0x11100] ;  /* 0x011100000028783b */ /* 0x0004e20000000200 */
[----:B------:R-:W-:Y:S02]  /*f7c0*/  IMAD.IADD R213, R2, 0x1, -R213 ;  /* 0x0000000102d57824 */ /* 0x000fe400078e0ad5 */
[----:B------:R-:W-:Y:S02]  /*f7d0*/  IMAD.IADD R212, R5, 0x1, -R212 ;  /* 0x0000000105d47824 */ /* 0x000fe400078e0ad4 */
[----:B------:R-:W-:-:S02]  /*f7e0*/  IMAD.SHL.U32 R213, R213, 0x2, RZ ;  /* 0x00000002d5d57824 */ /* 0x000fc400078e00ff */
[----:B-----5:R-:W-:Y:S03]  /*f7f0*/  HMMA.16816.F32 R24, R52, R44, R24 ;  /* 0x0000002c3418723c */ /* 0x020fe60000001818 */
[----:B------:R-:W-:-:S05]  /*f800*/  IADD3 R2, -R213, R194, -R81 ;  /* 0x000000c2d5027210 */ /* 0x000fca0007ffe951 */
[----:B------:R-:W-:Y:S01]  /*f810*/  HMMA.16816.F32 R20, R52, R46, R20 ;  /* 0x0000002e3414723c */ /* 0x000fe20000001814 */
[----:B--2---:R-:W-:-:S07]  /*f820*/  LEA.HI.SX32 R0, R12, R133, 0x1e ;  /* 0x000000850c007211 */ /* 0x004fce00078ff2ff */
[----:B-1----:R-:W-:Y:S01]  /*f830*/  HMMA.16816.F32 R60, R8, R36, R60 ;  /* 0x00000024083c723c */ /* 0x002fe2000000183c */
[----:B------:R-:W-:-:S06]  /*f840*/  IMAD R87, R87, 0x10, R0 ;  /* 0x0000001057577824 */ /* 0x000fcc00078e0200 */
[----:B------:R-:W-:Y:S01]  /*f850*/  IADD3 R36, R194, 0x1, -R81 ;  /* 0x00000001c2247810 */ /* 0x000fe20007ffe851 */
[----:B------:R-:W-:Y:S01]  /*f860*/  IMAD R212, R212, 0x8, R87 ;  /* 0x00000008d4d47824 */ /* 0x000fe200078e0257 */
[----:B------:R-:W-:Y:S02]  /*f870*/  HMMA.16816.F32 R56, R8, R38, R56 ;  /* 0x000000260838723c */ /* 0x000fe40000001838 */
[----:B------:R-:W-:Y:S01]  /*f880*/  IADD3 R36, -R199, R36, -R213 ;  /* 0x00000024c7247210 */ /* 0x000fe20007ffe9d5 */
[----:B------:R-:W-:-:S04]  /*f890*/  @P2 IMAD.HI.U32 R5, R212, c[0x0][0x2c8], RZ ;  /* 0x0000b200d4052a27 */ /* 0x000fc800078e00ff */
[----:B------:R-:W-:Y:S01]  /*f8a0*/  IMAD.MOV.U32 R0, RZ, RZ, R212 ;  /* 0x000000ffff007224 */ /* 0x000fe200078e00d4 */
[----:B------:R-:W-:Y:S01]  /*f8b0*/  @P2 SHF.R.U32.HI R0, RZ, c[0x0][0x2cc], R5 ;  /* 0x0000b300ff002a19 */ /* 0x000fe20000011605 */
[C---:B------:R-:W-:Y:S01]  /*f8c0*/  HMMA.16816.F32 R24, R8.reuse, R68, R24 ;  /* 0x000000440818723c */ /* 0x040fe20000001818 */
[C---:B------:R-:W-:Y:S02]  /*f8d0*/  IADD3 R38, R36.reuse, c[0x0][0x328], RZ ;  /* 0x0000ca0024267a10 */ /* 0x040fe40007ffe0ff */
[----:B------:R-:W-:Y:S01]  /*f8e0*/  IADD3 R36, R36, UR4, RZ ;  /* 0x0000000424247c10 */ /* 0x000fe2000fffe0ff */
[----:B------:R-:W1:Y:S04]  /*f8f0*/  SHFL.IDX PT, R5, R0, RZ, 0x1c1f ;  /* 0x001c1fff00057589 */ /* 0x000e6800000e0000 */
[C---:B------:R-:W-:Y:S08]  /*f900*/  HMMA.16816.F32 R20, R8.reuse, R70, R20 ;  /* 0x000000460814723c */ /* 0x040ff00000001814 */
[C---:B---3--:R-:W-:Y:S08]  /*f910*/  HMMA.16816.F32 R16, R8.reuse, R40, R16 ;  /* 0x000000280810723c */ /* 0x048ff00000001810 */
[----:B------:R-:W-:Y:S07]  /*f920*/  HMMA.16816.F32 R64, R8, R42, R64 ;  /* 0x0000002a0840723c */ /* 0x000fee0000001840 */
[----:B-1----:R-:W-:-:S02]  /*f930*/  IMAD.IADD R11, R38, 0x1, R5 ;  /* 0x00000001260b7824 */ /* 0x002fc400078e0205 */
        /* <DEDUP_REMOVED lines=14> */
.L_x_1027:
[----:B------:R-:W-:-:S04]  /*fa20*/  MOV R5, c[0x0][0x32c] ;  /* 0x0000cb0000057a02 */ /* 0x000fc80000000f00 */
[----:B------:R-:W-:-:S13]  /*fa30*/  ISETP.NE.AND P0, PT, R5, 0x1, PT ;  /* 0x000000010500780c */ /* 0x000fda0003f05270 */
[----:B------:R-:W-:-:S05]  /*fa40*/  @P0 IMAD.HI.U32 R5, R8, c[0x0][0x330], RZ ;  /* 0x0000cc0008050a27 */ /* 0x000fca00078e00ff */
[----:B------:R-:W-:Y:S02]  /*fa50*/  @P0 SHF.R.U32.HI R8, RZ, c[0x0][0x334], R5 ;  /* 0x0000cd00ff080a19 */ /* 0x000fe40000011605 */
.L_x_1028:
[----:B------:R-:W-:Y:S05]  /*fa60*/  BSYNC B0 ;  /* 0x0000000000007941 */ /* 0x000fea0003800000 */
.L_x_1026:
[----:B------:R-:W-:-:S04]  /*fa70*/  IMAD R10, R8, c[0x0][0x32c], -R81 ;  /* 0x0000cb00080a7a24 */ /* 0x000fc800078e0a51 */
[----:B------:R-:W-:-:S05]  /*fa80*/  IMAD.IADD R10, R10, 0x1, -R213 ;  /* 0x000000010a0a7824 */ /* 0x000fca00078e0ad5 */
[----:B------:R-:W-:Y:S02]  /*fa90*/  IADD3 R8, R10, c[0x0][0x32c], RZ ;  /* 0x0000cb000a087a10 */ /* 0x000fe40007ffe0ff */
[----:B------:R-:W-:Y:S02]  /*faa0*/  IMNMX R9, R9, R10, !PT ;  /* 0x0000000a09097217 */ /* 0x000fe40007800200 */
[----:B------:R-:W-:Y:S02]  /*fab0*/  IMNMX R11, R11, R8, PT ;  /* 0x000000080b0b7217 */ /* 0x000fe40003800200 */
.L_x_1025:
[----:B------:R-:W-:Y:S01]  /*fac0*/  ISETP.GT.AND P1, PT, R145, RZ, PT ;  /* 0x000000ff9100720c */ /* 0x000fe20003f24270 */
[----:B------:R-:W1:Y:S03]  /*fad0*/  SHFL.IDX PT, R5, R0, 0x1, 0x1c1f ;  /* 0x003c1f0000057f89 */ /* 0x000e6600000e0000 */
[----:B------:R-:W-:-:S04]  /*fae0*/  ISETP.GT.AND P0, PT, R9, RZ, P1 ;  /* 0x000000ff0900720c */ /* 0x000fc80000f04270 */
[----:B------:R-:W-:-:S04]  /*faf0*/  ISETP.LT.OR P0, PT, R11, 0x1, P0 ;  /* 0x000000010b00780c */ /* 0x000fc80000701670 */
[----:B------:R-:W-:Y:S02]  /*fb00*/  FSEL R32, R32, -INF , !P0 ;  /* 0xff80000020207808 */ /* 0x000fe40004000000 */
[----:B------:R-:W-:-:S04]  /*fb10*/  ISETP.GT.AND P0, PT, R9, 0x1, P1 ;  /* 0x000000010900780c */ /* 0x000fc80000f04270 */
[----:B------:R-:W-:-:S04]  /*fb20*/  ISETP.LT.OR P0, PT, R11, 0x2, P0 ;  /* 0x000000020b00780c */ /* 0x000fc80000701670 */
[----:B------:R-:W-:Y:S02]  /*fb30*/  FSEL R14, R33, -INF , !P0 ;  /* 0xff800000210e7808 */ /* 0x000fe40004000000 */
[----:B------:R-:W-:Y:S01]  /*fb40*/  ISETP.GT.AND P0, PT, R9, 0x8, P1 ;  /* 0x000000080900780c */ /* 0x000fe20000f04270 */
[----:B-1----:R-:W-:-:S03]  /*fb50*/  IMAD.IADD R36, R36, 0x1, R5 ;  /* 0x0000000124247824 */ /* 0x002fc600078e0205 */
        /* <DEDUP_REMOVED lines=39> */
[----:B------:R-:W-:-:S03]  /*fdd0*/  IMAD.IADD R9, R38, 0x1, R5 ;  /* 0x0000000126097824 */ /* 0x000fc600078e0205 */
[----:B------:R-:W-:Y:S02]  /*fde0*/  ISETP.LT.OR P0, PT, R11, 0x3a, P0 ;  /* 0x0000003a0b00780c */ /* 0x000fe40000701670 */
[----:B------:R-:W-:Y:S02]  /*fdf0*/  IMNMX R2, R9, R2, PT ;  /* 0x0000000209027217 */ /* 0x000fe40003800200 */
        /* <DEDUP_REMOVED lines=13> */
.L_x_1031:
[----:B------:R-:W-:-:S04]  /*fed0*/  MOV R0, c[0x0][0x32c] ;  /* 0x0000cb0000007a02 */ /* 0x000fc80000000f00 */
[----:B------:R-:W-:-:S13]  /*fee0*/  ISETP.NE.AND P0, PT, R0, 0x1, PT ;  /* 0x000000010000780c */ /* 0x000fda0003f05270 */
[----:B------:R-:W-:-:S05]  /*fef0*/  @P0 IMAD.HI.U32 R0, R16, c[0x0][0x330], RZ ;  /* 0x0000cc0010000a27 */ /* 0x000fca00078e00ff */
[----:B------:R-:W-:Y:S02]  /*ff00*/  @P0 SHF.R.U32.HI R16, RZ, c[0x0][0x334], R0 ;  /* 0x0000cd00ff100a19 */ /* 0x000fe40000011600 */
.L_x_1032:
[----:B------:R-:W-:Y:S05]  /*ff10*/  BSYNC B0 ;  /* 0x0000000000007941 */ /* 0x000fea0003800000 */
.L_x_1030:
[----:B------:R-:W-:-:S04]  /*ff20*/  IMAD R16, R16, c[0x0][0x32c], -R81 ;  /* 0x0000cb0010107a24 */ /* 0x000fc800078e0a51 */
[----:B------:R-:W-:-:S05]  /*ff30*/  IMAD.IADD R9, R16, 0x1, -R213 ;  /* 0x0000000110097824 */ /* 0x000fca00078e0ad5 */
[----:B------:R-:W-:Y:S02]  /*ff40*/  IADD3 R5, R9, c[0x0][0x32c], RZ ;  /* 0x0000cb0009057a10 */ /* 0x000fe40007ffe0ff */
[----:B------:R-:W-:Y:S02]  /*ff50*/  IMNMX R36, R36, R9, !PT ;  /* 0x0000000924247217 */ /* 0x000fe40007800200 */
[----:B------:R-:W-:Y:S02]  /*ff60*/  IMNMX R2, R2, R5, PT ;  /* 0x0000000502027217 */ /* 0x000fe40003800200 */
.L_x_1029:
        /* <DEDUP_REMOVED lines=74> */
[----:B------:R-:W-:Y:S02]  /*10410*/  FMNMX.FTZ R7, R32, R14, !PT ;  /* 0x0000000e20077209 */ /* 0x000fe40007810000 */
[----:B------:R-:W-:Y:S01]  /*10420*/  @P0 LEA R148, P1, R16, c[0x0][0x1c8], 0x1 ;  /* 0x0000720010940a11 */ /* 0x000fe200078208ff */
[----:B------:R-:W-:Y:S01]  /*10430*/  @P0 IMAD.IADD R0, R17, 0x1, R0 ;  /* 0x0000000111000824 */ /* 0x000fe200078e0200 */
[----:B------:R-:W-:Y:S02]  /*10440*/  FMNMX.FTZ R7, R28, R7, !PT ;  /* 0x000000071c077209 */ /* 0x000fe40007810000 */
[----:B------:R-:W-:Y:S02]  /*10450*/  FMNMX.FTZ R6, R34, R35, !PT ;  /* 0x0000002322067209 */ /* 0x000fe40007810000 */
[----:B------:R-:W-:Y:S02]  /*10460*/  FMNMX.FTZ R7, R12, R7, !PT ;  /* 0x000000070c077209 */ /* 0x000fe40007810000 */
[----:B------:R-:W-:-:S02]  /*10470*/  @P0 LEA.HI.X R149, R16, c[0x0][0x1cc], R0, 0x1, P1 ;  /* 0x0000730010950a11 */ /* 0x000fc400008f0c00 */
[----:B------:R-:W-:Y:S01]  /*10480*/  FMNMX.FTZ R7, R24, R7, !PT ;  /* 0x0000000718077209 */ /* 0x000fe20007810000 */
[----:B------:R-:W-:Y:S01]  /*10490*/  LDSM.16.MT88.4 R16, [R184+0x2900] ;  /* 0x00290000b810783b */ /* 0x000fe20000004200 */
        /* <DEDUP_REMOVED lines=23> */
[----:B------:R-:W-:Y:S01]  /*10610*/  @P0 LEA R146, P1, R203, R148, 0x1 ;  /* 0x00000094cb920211 */ /* 0x000fe200078208ff */
[----:B------:R-:W1:Y:S01]  /*10620*/  SHFL.BFLY PT, R7, R0, 0x2, 0x1f ;  /* 0x0c401f0000077f89 */ /* 0x000e6200000e0000 */
[----:B------:R-:W-:Y:S02]  /*10630*/  FMNMX.FTZ R6, R141, R6, !PT ;  /* 0x000000068d067209 */ /* 0x000fe40007810000 */
[----:B------:R-:W-:Y:S02]  /*10640*/  @P0 LEA.HI.X R147, R203, R149, R202, 0x1, P1 ;  /* 0x00000095cb930211 */ /* 0x000fe400008f0cca */
[----:B------:R-:W-:Y:S02]  /*10650*/  FMNMX.FTZ R6, R171, R6, !PT ;  /* 0x00000006ab067209 */ /* 0x000fe40007810000 */
[----:B-1----:R-:W-:-:S05]  /*10660*/  FMNMX.FTZ R7, R0, R7, !PT ;  /* 0x0000000700077209 */ /* 0x002fca0007810000 */
[----:B------:R-:W1:Y:S02]  /*10670*/  SHFL.BFLY PT, R2, R7, 0x1, 0x1f ;  /* 0x0c201f0007027f89 */ /* 0x000e6400000e0000 */
[----:B-1----:R-:W-:Y:S02]  /*10680*/  FMNMX.FTZ R2, R7, R2, !PT ;  /* 0x0000000207027209 */ /* 0x002fe40007810000 */
[----:B------:R-:W1:Y:S02]  /*10690*/  SHFL.BFLY PT, R7, R6, 0x2, 0x1f ;  /* 0x0c401f0006077f89 */ /* 0x000e6400000e0000 */
        /* <DEDUP_REMOVED lines=8> */
[--C-:B------:R-:W-:Y:S02]  /*10720*/  FFMA.FTZ R154, R10, c[0x0][0x2d0], -R179.reuse ;  /* 0x0000b4000a9a7a23 */ /* 0x100fe400000108b3 */
[--C-:B------:R-:W-:Y:S01]  /*10730*/  FFMA.FTZ R150, R8, c[0x0][0x2d0], -R179.reuse ;  /* 0x0000b40008967a23 */ /* 0x100fe200000108b3 */
[----:B-1----:R-:W-:Y:S01]  /*10740*/  FMNMX.FTZ R7, R6, R7, !PT ;  /* 0x0000000706077209 */ /* 0x002fe20007810000 */
[----:B------:R-:W-:-:S02]  /*10750*/  FFMA.FTZ R159, R24, c[0x0][0x2d0], -R179 ;  /* 0x0000b400189f7a23 */ /* 0x000fc400000108b3 */
[--C-:B------:R-:W-:Y:S01]  /*10760*/  FFMA.FTZ R153, R20, c[0x0][0x2d0], -R179.reuse ;  /* 0x0000b40014997a23 */ /* 0x100fe200000108b3 */
[----:B------:R-:W1:Y:S01]  /*10770*/  MUFU.EX2 R160, R160 ;  /* 0x000000a000a07308 */ /* 0x000e620000000800 */
[----:B------:R-:W2:Y:S01]  /*10780*/  SHFL.BFLY PT, R0, R7, 0x1, 0x1f ;  /* 0x0c201f0007007f89 */ /* 0x000ea200000e0000 */
[--C-:B------:R-:W-:Y:S02]  /*10790*/  FFMA.FTZ R169, R176, c[0x0][0x2d0], -R179.reuse ;  /* 0x0000b400b0a97a23 */ /* 0x100fe400000108b3 */
[--C-:B------:R-:W-:Y:S01]  /*107a0*/  FFMA.FTZ R167, R174, c[0x0][0x2d0], -R179.reuse ;  /* 0x0000b400aea77a23 */ /* 0x100fe200000108b3 */
[----:B------:R-:W-:Y:S01]  /*107b0*/  LDSM.16.MT88.4 R20, [R185+0x900] ;  /* 0x00090000b914783b */ /* 0x000fe20000004200 */
[--C-:B------:R-:W-:Y:S02]  /*107c0*/  FFMA.FTZ R166, R166, c[0x0][0x2d0], -R179.reuse ;  /* 0x0000b400a6a67a23 */ /* 0x100fe400000108b3 */
[----:B------:R-:W-:Y:S01]  /*107d0*/  MUFU.EX2 R158, R158 ;  /* 0x0000009e009e7308 */ /* 0x000fe20000000800 */
[----:B------:R-:W-:-:S02]  /*107e0*/  FFMA.FTZ R168, R168, c[0x0][0x2d0], -R179 ;  /* 0x0000b400a8a87a23 */ /* 0x000fc400000108b3 */
[--C-:B------:R-:W-:Y:S02]  /*107f0*/  FFMA.FTZ R180, R180, c[0x0][0x2d0], -R179.reuse ;  /* 0x0000b400b4b47a23 */ /* 0x100fe400000108b3 */
[----:B------:R-:W-:-:S03]  /*10800*/  FFMA.FTZ R217, R140, c[0x0][0x2d0], -R179 ;  /* 0x0000b4008cd97a23 */ /* 0x000fc600000108b3 */
[----:B------:R-:W3:Y:S01]  /*10810*/  MUFU.EX2 R155, R155 ;  /* 0x0000009b009b7308 */ /* 0x000ee20000000800 */
[----:B-1----:R-:W-:Y:S01]  /*10820*/  F2FP.PACK_AB R96, R160, R161 ;  /* 0x000000a1a060723e */ /* 0x002fe200000000ff */
[----:B------:R-:W-:-:S06]  /*10830*/  FADD.FTZ R161, R161, R160 ;  /* 0x000000a0a1a17221 */ /* 0x000fcc0000010000 */
[----:B------:R-:W-:Y:S01]  /*10840*/  MUFU.EX2 R159, R159 ;  /* 0x0000009f009f7308 */ /* 0x000fe20000000800 */
[----:B--2---:R-:W-:-:S04]  /*10850*/  FMNMX.FTZ R0, R7, R0, !PT ;  /* 0x0000000007007209 */ /* 0x004fc80007810000 */
[C---:B------:R-:W-:Y:S01]  /*10860*/  FSETP.NEU.FTZ.AND P1, PT, R0.reuse, -INF , PT ;  /* 0xff8000000000780b */ /* 0x040fe20003f3d000 */
[----:B------:R-:W-:Y:S01]  /*10870*/  FMUL.FTZ R170, R0, c[0x0][0x2d0] ;  /* 0x0000b40000aa7a20 */ /* 0x000fe20000410000 */
[C---:B---3--:R-:W-:Y:S01]  /*10880*/  F2FP.PACK_AB R98, R155.reuse, R158 ;  /* 0x0000009e9b62723e */ /* 0x048fe200000000ff */
[----:B------:R-:W-:Y:S01]  /*10890*/  MUFU.EX2 R154, R154 ;  /* 0x0000009a009a7308 */ /* 0x000fe20000000800 */
[----:B------:R-:W-:Y:S02]  /*108a0*/  FADD.FTZ R158, R158, R161 ;  /* 0x000000a19e9e7221 */ /* 0x000fe40000010000 */
[----:B------:R-:W-:Y:S02]  /*108b0*/  FSEL R170, R170, RZ, P1 ;  /* 0x000000ffaaaa7208 */ /* 0x000fe40000800000 */
[----:B------:R-:W-:-:S03]  /*108c0*/  FADD.FTZ R158, R155, R158 ;  /* 0x0000009e9b9e7221 */ /* 0x000fc60000010000 */
[--C-:B------:R-:W-:Y:S01]  /*108d0*/  FFMA.FTZ R163, R34, c[0x0][0x2d0], -R170.reuse ;  /* 0x0000b40022a37a23 */ /* 0x100fe200000108aa */
[----:B------:R-:W-:Y:S01]  /*108e0*/  MUFU.EX2 R153, R153 ;  /* 0x0000009900997308 */ /* 0x000fe20000000800 */
[--C-:B------:R-:W-:Y:S02]  /*108f0*/  FFMA.FTZ R162, R35, c[0x0][0x2d0], -R170.reuse ;  /* 0x0000b40023a27a23 */ /* 0x100fe400000108aa */
[--C-:B------:R-:W-:Y:S01]  /*10900*/  FFMA.FTZ R164, R5, c[0x0][0x2d0], -R170.reuse ;  /* 0x0000b40005a47a23 */ /* 0x100fe200000108aa */
[----:B------:R-:W-:Y:S01]  /*10910*/  LDSM.16.MT88.4 R32, [R184+0x900] ;  /* 0x00090000b820783b */ /* 0x000fe20000004200 */
[--C-:B------:R-:W-:Y:S02]  /*10920*/  FFMA.FTZ R157, R31, c[0x0][0x2d0], -R170.reuse ;  /* 0x0000b4001f9d7a23 */ /* 0x100fe400000108aa */
[--C-:B------:R-:W-:Y:S01]  /*10930*/  FFMA.FTZ R152, R11, c[0x0][0x2d0], -R170.reuse ;  /* 0x0000b4000b987a23 */ /* 0x100fe200000108aa */
[----:B------:R1:W2:Y:S01]  /*10940*/  LDSM.16.MT88.4 R4, [R3+0x4100] ;  /* 0x004100000304783b */ /* 0x0002a20000004200 */
[----:B------:R-:W-:Y:S01]  /*10950*/  MUFU.EX2 R163, R163 ;  /* 0x000000a300a37308 */ /* 0x000fe20000000800 */
[----:B------:R-:W-:-:S02]  /*10960*/  FFMA.FTZ R156, R13, c[0x0][0x2d0], -R170 ;  /* 0x0000b4000d9c7a23 */ /* 0x000fc400000108aa */
[--C-:B------:R-:W-:Y:S01]  /*10970*/  FFMA.FTZ R151, R27, c[0x0][0x2d0], -R170.reuse ;  /* 0x0000b4001b977a23 */ /* 0x100fe200000108aa */
[----:B------:R-:W-:Y:S01]  /*10980*/  LDSM.16.MT88.4 R12, [R165+0x2900] ;  /* 0x00290000a50c783b */ /* 0x000fe20000004200 */
[--C-:B------:R-:W-:Y:S02]  /*10990*/  FFMA.FTZ R173, R173, c[0x0][0x2d0], -R170.reuse ;  /* 0x0000b400adad7a23 */ /* 0x100fe400000108aa */
[--C-:B------:R-:W-:Y:S01]  /*109a0*/  FFMA.FTZ R174, R183, c[0x0][0x2d0], -R170.reuse ;  /* 0x0000b400b7ae7a23 */ /* 0x100fe200000108aa */
[----:B------:R-:W3:Y:S01]  /*109b0*/  MUFU.EX2 R162, R162 ;  /* 0x000000a200a27308 */ /* 0x000ee20000000800 */
[----:B------:R-:W-:Y:S01]  /*109c0*/  LDSM.16.MT88.4 R28, [R165+0x900] ;  /* 0x00090000a51c783b */ /* 0x000fe20000004200 */
[--C-:B------:R-:W-:Y:S02]  /*109d0*/  FFMA.FTZ R175, R175, c[0x0][0x2d0], -R170.reuse ;  /* 0x0000b400afaf7a23 */ /* 0x100fe400000108aa */
[----:B------:R-:W-:Y:S01]  /*109e0*/  FFMA.FTZ R176, R181, c[0x0][0x2d0], -R170 ;  /* 0x0000b400b5b07a23 */ /* 0x000fe200000108aa */
[----:B------:R-:W-:Y:S01]  /*109f0*/  LDSM.16.MT88.4 R24, [R172+0x2900] ;  /* 0x00290000ac18783b */ /* 0x000fe20000004200 */
[----:B------:R-:W-:-:S02]  /*10a00*/  FFMA.FTZ R181, R178, c[0x0][0x2d0], -R179 ;  /* 0x0000b400b2b57a23 */ /* 0x000fc400000108b3 */
[----:B------:R-:W-:Y:S01]  /*10a10*/  MUFU.EX2 R164, R164 ;  /* 0x000000a400a47308 */ /* 0x000fe20000000800 */
[----:B------:R-:W-:Y:S02]  /*10a20*/  FFMA.FTZ R178, R142, c[0x0][0x2d0], -R179 ;  /* 0x0000b4008eb27a23 */ /* 0x000fe400000108b3 */
[--C-:B------:R-:W-:Y:S02]  /*10a30*/  FFMA.FTZ R177, R177, c[0x0][0x2d0], -R170.reuse ;  /* 0x0000b400b1b17a23 */ /* 0x100fe400000108aa */
[--C-:B------:R-:W-:Y:S02]  /*10a40*/  FFMA.FTZ R182, R143, c[0x0][0x2d0], -R170.reuse ;  /* 0x0000b4008fb67a23 */ /* 0x100fe400000108aa */
[--C-:B-1----:R-:W-:Y:S01]  /*10a50*/  FFMA.FTZ R3, R9, c[0x0][0x2d0], -R170.reuse ;  /* 0x0000b40009037a23 */ /* 0x102fe200000108aa */
[----:B------:R-:W1:Y:S01]  /*10a60*/  MUFU.EX2 R157, R157 ;  /* 0x0000009d009d7308 */ /* 0x000e620000000800 */
[----:B------:R-:W4:Y:S01]  /*10a70*/  LDSM.16.MT88.4 R8, [R185+0x2900] ;  /* 0x00290000b908783b */ /* 0x000f220000004200 */
[----:B---3--:R-:W-:Y:S01]  /*10a80*/  F2FP.PACK_AB R97, R162, R163 ;  /* 0x000000a3a261723e */ /* 0x008fe200000000ff */
[----:B------:R-:W-:-:S02]  /*10a90*/  FFMA.FTZ R179, R141, c[0x0][0x2d0], -R170 ;  /* 0x0000b4008db37a23 */ /* 0x000fc400000108aa */
[----:B------:R-:W-:Y:S01]  /*10aa0*/  FFMA.FTZ R218, R171, c[0x0][0x2d0], -R170 ;  /* 0x0000b400abda7a23 */ /* 0x000fe200000108aa */
[----:B------:R-:W-:Y:S01]  /*10ab0*/  LDSM.16.MT88.4 R140, [R172+0x3900] ;  /* 0x00390000ac8c783b */ /* 0x000fe20000004200 */
[----:B------:R-:W-:Y:S01]  /*10ac0*/  FADD.FTZ R163, R163, R162 ;  /* 0x000000a2a3a37221 */ /* 0x000fe20000010000 */
[----:B------:R-:W-:Y:S01]  /*10ad0*/  MUFU.EX2 R150, R150 ;  /* 0x0000009600967308 */ /* 0x000fe20000000800 */
[----:B-1----:R-:W-:-:S07]  /*10ae0*/  F2FP.PACK_AB R99, R157, R164 ;  /* 0x000000a49d63723e */ /* 0x002fce00000000ff */
[----:B------:R-:W-:Y:S01]  /*10af0*/  MUFU.EX2 R156, R156 ;  /* 0x0000009c009c7308 */ /* 0x000fe20000000800 */
[----:B------:R-:W-:-:S04]  /*10b00*/  FADD.FTZ R164, R164, R163 ;  /* 0x000000a3a4a47221 */ /* 0x000fc80000010000 */
[----:B------:R-:W-:Y:S01]  /*10b10*/  FADD.FTZ R157, R157, R164 ;  /* 0x000000a49d9d7221 */ /* 0x000fe20000010000 */
[C---:B------:R-:W-:Y:S02]  /*10b20*/  HMMA.16816.F32 R36, R96.reuse, R40, RZ ;  /* 0x000000286024723c */ /* 0x040fe400000018ff */
[----:B------:R-:W1:Y:S06]  /*10b30*/  MUFU.EX2 R151, R151 ;  /* 0x0000009700977308 */ /* 0x000e6c0000000800 */
[C---:B------:R-:W-:Y:S02]  /*10b40*/  HMMA.16816.F32 R52, R96.reuse, R56, RZ ;  /* 0x000000386034723c */ /* 0x040fe400000018ff */
[----:B------:R-:W-:Y:S06]  /*10b50*/  MUFU.EX2 R152, R152 ;  /* 0x0000009800987308 */ /* 0x000fec0000000800 */
[C---:B------:R-:W-:Y:S02]  /*10b60*/  HMMA.16816.F32 R40, R96.reuse, R42, RZ ;  /* 0x0000002a6028723c */ /* 0x040fe400000018ff */
[----:B------:R-:W3:Y:S06]  /*10b70*/  MUFU.EX2 R3, R3 ;  /* 0x0000000300037308 */ /* 0x000eec0000000800 */
        /* <DEDUP_REMOVED lines=32> */
[C---:B------:R-:W-:Y:S08]  /*10d80*/  HMMA.16816.F32 R72, R96.reuse, R74, RZ ;  /* 0x0000004a6048723c */ /* 0x040ff000000018ff */
[C---:B------:R-:W-:Y:S08]  /*10d90*/  HMMA.16816.F32 R80, R96.reuse, R82, RZ ;  /* 0x000000526050723c */ /* 0x040ff000000018ff */
[C---:B------:R-:W-:Y:S08]  /*10da0*/  HMMA.16816.F32 R88, R96.reuse, R90, RZ ;  /* 0x0000005a6058723c */ /* 0x040ff000000018ff */
[C---:B--2---:R-:W-:Y:S07]  /*10db0*/  HMMA.16816.F32 R92, R96.reuse, R4, RZ ;  /* 0x00000004605c723c */ /* 0x044fee00000018ff */
[----:B------:R-:W-:Y:S01]  /*10dc0*/  F2FP.PACK_AB R4, R154, R159 ;  /* 0x0000009f9a04723e */ /* 0x000fe200000000ff */
[----:B------:R-:W-:Y:S01]  /*10dd0*/  HMMA.16816.F32 R96, R96, R6, RZ ;  /* 0x000000066060723c */ /* 0x000fe200000018ff */
[----:B-1----:R-:W-:Y:S01]  /*10de0*/  F2FP.PACK_AB R5, R151, R156 ;  /* 0x0000009c9705723e */ /* 0x002fe200000000ff */
[----:B------:R-:W-:-:S02]  /*10df0*/  FADD.FTZ R159, R159, R158 ;  /* 0x0000009e9f9f7221 */ /* 0x000fc40000010000 */
[----:B------:R-:W-:Y:S02]  /*10e00*/  FADD.FTZ R156, R156, R157 ;  /* 0x0000009d9c9c7221 */ /* 0x000fe40000010000 */
[----:B------:R-:W-:Y:S01]  /*10e10*/  FADD.FTZ R154, R154, R159 ;  /* 0x0000009f9a9a7221 */ /* 0x000fe20000010000 */
[----:B------:R-:W-:Y:S01]  /*10e20*/  F2FP.PACK_AB R6, R150, R153 ;  /* 0x000000999606723e */ /* 0x000fe200000000ff */
[----:B------:R-:W-:Y:S01]  /*10e30*/  FADD.FTZ R151, R151, R156 ;  /* 0x0000009c97977221 */ /* 0x000fe20000010000 */
[----:B---3--:R-:W-:Y:S01]  /*10e40*/  F2FP.PACK_AB R7, R3, R152 ;  /* 0x000000980307723e */ /* 0x008fe200000000ff */
[----:B------:R-:W-:Y:S02]  /*10e50*/  FADD.FTZ R153, R153, R154 ;  /* 0x0000009a99997221 */ /* 0x000fe40000010000 */
[----:B------:R-:W-:Y:S02]  /*10e60*/  FADD.FTZ R152, R152, R151 ;  /* 0x0000009798987221 */ /* 0x000fe40000010000 */
[----:B------:R-:W-:-:S02]  /*10e70*/  FADD.FTZ R153, R150, R153 ;  /* 0x0000009996997221 */ /* 0x000fc40000010000 */
[----:B----4-:R-:W-:Y:S01]  /*10e80*/  HMMA.16816.F32 R36, R4, R8, R36 ;  /* 0x000000080424723c */ /* 0x010fe20000001824 */
        /* <DEDUP_REMOVED lines=39> */
[----:B-----5:R-:W-:Y:S01]  /*11100*/  F2FP.PACK_AB R4, R169, R166 ;  /* 0x000000a6a904723e */ /* 0x020fe200000000ff */
        /* <DEDUP_REMOVED lines=108> */
.L_x_1034:
[----:B------:R-:W-:-:S13]  /*117d0*/  ISETP.NE.AND P0, PT, R3, 0x1, PT ;  /* 0x000000010300780c */ /* 0x000fda0003f05270 */
[----:B------:R-:W-:-:S05]  /*117e0*/  @P0 IMAD.HI.U32 R5, R6, c[0x0][0x330], RZ ;  /* 0x0000cc0006050a27 */ /* 0x000fca00078e00ff */
[----:B------:R-:W-:-:S05]  /*117f0*/  @P0 SHF.R.U32.HI R6, RZ, c[0x0][0x334], R5 ;  /* 0x0000cd00ff060a19 */ /* 0x000fca0000011605 */
.L_x_1035:
[----:B------:R-:W-:-:S05]  /*11800*/  IMAD R3, R6, R3, c[0x0][0x32c] ;  /* 0x0000cb0006037624 */ /* 0x000fca00078e0203 */
[----:B------:R-:W-:-:S04]  /*11810*/  IMNMX R4, R4, R3, PT ;  /* 0x0000000304047217 */ /* 0x000fc80003800200 */
.L_x_1033:
        /* <DEDUP_REMOVED lines=10> */
[C---:B------:R-:W-:Y:S01]  /*118c0*/  IADD3 RZ, P0, R206.reuse, 0x40, RZ ;  /* 0x00000040ceff7810 */ /* 0x040fe20007f1e0ff */
[----:B------:R-:W-:Y:S01]  /*118d0*/  IMAD.MOV.U32 R3, RZ, RZ, R0 ;  /* 0x000000ffff037224 */ /* 0x000fe200078e0000 */
[----:B------:R-:W-:Y:S01]  /*118e0*/  LOP3.LUT P1, RZ, R135, 0x2, RZ, 0xc0, !PT ;  /* 0x0000000287ff7812 */ /* 0x000fe2000782c0ff */
[----:B------:R-:W-:Y:S01]  /*118f0*/  IMAD.MOV.U32 R132, RZ, RZ, R2 ;  /* 0x000000ffff847224 */ /* 0x000fe200078e0002 */
[----:B------:R-:W-:Y:S01]  /*11900*/  IADD3 RZ, P2, R206, 0x80, RZ ;  /* 0x00000080ceff7810 */ /* 0x000fe20007f5e0ff */
[--C-:B------:R-:W-:Y:S01]  /*11910*/  IMAD.X R229, RZ, RZ, R211.reuse, P0 ;  /* 0x000000ffffe57224 */ /* 0x100fe200000e06d3 */
[----:B------:R-:W-:Y:S01]  /*11920*/  SEL R191, R191, 0xffffffe0, !P1 ;  /* 0xffffffe0bfbf7807 */ /* 0x000fe20004800000 */
[----:B------:R-:W-:Y:S01]  /*11930*/  IMAD.MOV.U32 R216, RZ, RZ, RZ ;  /* 0x000000ffffd87224 */ /* 0x000fe200078e00ff */
[C---:B------:R-:W-:Y:S01]  /*11940*/  IADD3 RZ, P1, R208.reuse, 0x40, RZ ;  /* 0x00000040d0ff7810 */ /* 0x040fe20007f3e0ff */
[----:B------:R-:W-:Y:S01]  /*11950*/  IMAD.X R228, RZ, RZ, R211, P2 ;  /* 0x000000ffffe47224 */ /* 0x000fe200010e06d3 */
[----:B------:R-:W-:Y:S01]  /*11960*/  IADD3 RZ, P0, R208, 0x80, RZ ;  /* 0x00000080d0ff7810 */ /* 0x000fe20007f1e0ff */
[----:B------:R-:W-:Y:S01]  /*11970*/  @P3 IMAD.HI.U32 R225, R212, c[0x0][0x2c8], RZ ;  /* 0x0000b200d4e13a27 */ /* 0x000fe200078e00ff */
[C---:B------:R-:W-:Y:S01]  /*11980*/  IADD3 R224, R206.reuse, 0x40, RZ ;  /* 0x00000040cee07810 */ /* 0x040fe20007ffe0ff */
[----:B------:R-:W-:Y:S01]  /*11990*/  ULDC UR8, c[0x0][0x324] ;  /* 0x0000c90000087ab9 */ /* 0x000fe20000000800 */
[----:B------:R-:W-:Y:S01]  /*119a0*/  IADD3 R223, R206, 0x80, RZ ;  /* 0x00000080cedf7810 */ /* 0x000fe20007ffe0ff */
[----:B------:R-:W-:Y:S01]  /*119b0*/  IMAD.X R227, RZ, RZ, R215, P1 ;  /* 0x000000ffffe37224 */ /* 0x000fe200008e06d7 */
[----:B------:R-:W-:Y:S01]  /*119c0*/  @P3 SHF.R.U32.HI R225, RZ, c[0x0][0x2cc], R225 ;  /* 0x0000b300ffe13a19 */ /* 0x000fe200000116e1 */
[----:B------:R-:W-:Y:S01]  /*119d0*/  IMAD.X R226, RZ, RZ, R215, P0 ;  /* 0x000000ffffe27224 */ /* 0x000fe200000e06d7 */
[C---:B------:R-:W-:Y:S01]  /*119e0*/  IADD3 R222, R208.reuse, 0x80, RZ ;  /* 0x00000080d0de7810 */ /* 0x040fe20007ffe0ff */
[----:B------:R-:W-:Y:S01]  /*119f0*/  ULOP3.LUT UR8, URZ, UR8, URZ, 0x33, !UPT ;  /* 0x000000083f087292 */ /* 0x000fe2000f8e333f */
[----:B------:R-:W-:Y:S01]  /*11a00*/  IADD3 R220, R208, 0x40, RZ ;  /* 0x00000040d0dc7810 */ /* 0x000fe20007ffe0ff */
[----:B------:R-:W-:-:S02]  /*11a10*/  UMOV UR5, 0x1 ;  /* 0x0000000100057882 */ /* 0x000fc40000000000 */
.L_x_1045:
[----:B------:R-:W-:Y:S04]  /*11a20*/  DEPBAR.LE SB0, 0x2 ;  /* 0x000080800000791a */ /* 0x000fe80000000000 */
[----:B------:R-:W-:Y:S01]  /*11a30*/  BAR.SYNC.DEFER_BLOCKING 0x0 ;  /* 0x0000000000007b1d */ /* 0x000fe20000010000 */
[----:B------:R-:W-:Y:S01]  /*11a40*/  UIMAD UR4, UR5, 0x6000, URZ ;  /* 0x00006000050478a4 */ /* 0x000fe2000f8e023f */
[----:B------:R-:W-:Y:S02]  /*11a50*/  ISETP.GE.AND P0, PT, R198, R221, PT ;  /* 0x000000ddc600720c */ /* 0x000fe40003f06270 */
[----:B------:R-:W-:Y:S02]  /*11a60*/  ISETP.NE.AND P2, PT, R193, 0x1, PT ;  /* 0x00000001c100780c */ /* 0x000fe40003f45270 */
[----:B------:R-:W-:Y:S02]  /*11a70*/  ISETP.GE.AND P3, PT, R195, 0x1, PT ;  /* 0x00000001c300780c */ /* 0x000fe40003f66270 */
[----:B------:R-:W-:Y:S05]  /*11a80*/  IADD3 R135, R190, UR4, RZ ;  /* 0x00000004be877c10 */ /* 0x000fea000fffe0ff */
[----:B------:R-:W-:Y:S02]  /*11a90*/  IMAD.IADD R133, R191, 0x1, R135 ;  /* 0x00000001bf857824 */ /* 0x000fe400078e0287 */
[----:B------:R-:W-:Y:S01]  /*11aa0*/  @!P0 IADD3 R28, R221, -0x1, RZ ;  /* 0xffffffffdd1c8810 */ /* 0x000fe20007ffe0ff */
[----:B------:R-:W-:Y:S02]  /*11ab0*/  @!P0 IMAD R179, R216, 0x6000, R204 ;  /* 0x00006000d8b38824 */ /* 0x000fe400078e02cc */
        /* <DEDUP_REMOVED lines=8> */
[----:B------:R-:W-:Y:S02]  /*11b40*/  @!P0 IMAD.IADD R33, R29, 0x1, R33 ;  /* 0x000000011d218824 */ /* 0x000fe400078e0221 */
[C---:B------:R-:W-:Y:S01]  /*11b50*/  @!P0 IMAD.SHL.U32 R29, R28.reuse, 0x40, RZ ;  /* 0x000000401c1d8824 */ /* 0x040fe200078e00ff */
[----:B------:R-:W3:Y:S02]  /*11b60*/  LDSM.16.M88.4 R148, [R190+UR4+0xd100] ;  /* 0x00d10004be94783b */ /* 0x000ee40008000200 */
[----:B------:R-:W-:Y:S02]  /*11b70*/  @!P0 SHF.L.U64.HI R33, R28, 0x6, R33 ;  /* 0x000000061c218819 */ /* 0x000fe40000010221 */
[----:B------:R-:W-:Y:S01]  /*11b80*/  @!P0 IADD3 R31, P1, R29, R206, RZ ;  /* 0x000000ce1d1f8210 */ /* 0x000fe20007f3e0ff */
[----:B------:R-:W4:Y:S04]  /*11b90*/  LDSM.16.M88.4 R152, [R190+UR4+0xd900] ;  /* 0x00d90004be98783b */ /* 0x000f280008000200 */
[----:B------:R-:W-:Y:S01]  /*11ba0*/  @!P0 IMAD.X R0, R33, 0x1, R211, P1 ;  /* 0x0000000121008824 */ /* 0x000fe200008e06d3 */
[C---:B------:R-:W-:Y:S01]  /*11bb0*/  @!P0 LEA R172, P1, R31.reuse, c[0x0][0x1f8], 0x1 ;  /* 0x00007e001fac8a11 */ /* 0x040fe200078208ff */
[----:B------:R-:W-:Y:S03]  /*11bc0*/  LDSM.16.M88.4 R156, [R133+0xd100] ;  /* 0x00d10000859c783b */ /* 0x000fe60000000200 */
[----:B------:R-:W-:Y:S02]  /*11bd0*/  @!P0 LEA.HI.X R173, R31, c[0x0][0x1fc], R0, 0x1, P1 ;  /* 0x00007f001fad8a11 */ /* 0x000fe400008f0c00 */
[----:B------:R-:W-:Y:S01]  /*11be0*/  @!P0 IADD3 R0, P1, R29, R224, RZ ;  /* 0x000000e01d008210 */ /* 0x000fe20007f3e0ff */
[----:B------:R-:W-:Y:S04]  /*11bf0*/  LDSM.16.M88.4 R160, [R133+0xd900] ;  /* 0x00d9000085a0783b */ /* 0x000fe80000000200 */
[----:B------:R-:W-:Y:S01]  /*11c00*/  @!P0 IMAD.X R31, R33, 0x1, R229, P1 ;  /* 0x00000001211f8824 */ /* 0x000fe200008e06e5 */
[C---:B------:R-:W-:Y:S04]  /*11c10*/  @!P0 LEA R174, P1, R0.reuse, c[0x0][0x1f8], 0x1 ;  /* 0x00007e0000ae8a11 */ /* 0x040fe800078208ff */
[----:B------:R-:W-:Y:S02]  /*11c20*/  @!P0 LEA.HI.X R175, R0, c[0x0][0x1fc], R31, 0x1, P1 ;  /* 0x00007f0000af8a11 */ /* 0x000fe400008f0c1f */
[----:B------:R-:W-:Y:S01]  /*11c30*/  @!P0 IADD3 R0, P1, R29, R223, RZ ;  /* 0x000000df1d008210 */ /* 0x000fe20007f3e0ff */
[C---:B-1----:R-:W-:Y:S04]  /*11c40*/  HMMA.16816.F32 R4, R136.reuse, R140, RZ ;  /* 0x0000008c8804723c */ /* 0x042fe800000018ff */
[--C-:B------:R-:W-:Y:S01]  /*11c50*/  @!P0 IMAD.X R31, R33, 0x1, R228.reuse, P1 ;  /* 0x00000001211f8824 */ /* 0x100fe200008e06e4 */
[C---:B------:R-:W-:Y:S03]  /*11c60*/  @!P0 LEA R176, P1, R0.reuse, c[0x0][0x1f8], 0x1 ;  /* 0x00007e0000b08a11 */ /* 0x040fe600078208ff */
[C---:B------:R-:W-:Y:S01]  /*11c70*/  HMMA.16816.F32 R8, R136.reuse, R142, RZ ;  /* 0x0000008e8808723c */ /* 0x040fe200000018ff */
[----:B------:R-:W-:Y:S03]  /*11c80*/  LDSM.16.M88.4 R140, [R188] ;  /* 0x00000000bc8c783b */ /* 0x000fe60000000200 */
[----:B------:R-:W-:Y:S02]  /*11c90*/  @!P0 LEA.HI.X R177, R0, c[0x0][0x1fc], R31, 0x1, P1 ;  /* 0x00007f0000b18a11 */ /* 0x000fe400008f0c1f */
[----:B------:R-:W-:Y:S02]  /*11ca0*/  @!P0 IADD3 R29, P1, R201, R29, RZ ;  /* 0x0000001dc91d8210 */ /* 0x000fe40007f3e0ff */
[C---:B--2---:R-:W-:Y:S04]  /*11cb0*/  HMMA.16816.F32 R12, R136.reuse, R144, RZ ;  /* 0x00000090880c723c */ /* 0x044fe800000018ff */
[----:B------:R-:W-:Y:S01]  /*11cc0*/  @!P0 IMAD.X R33, R200, 0x1, R33, P1 ;  /* 0x00000001c8218824 */ /* 0x000fe200008e0621 */
[----:B------:R-:W-:Y:S03]  /*11cd0*/  @!P0 IADD3 R0, P1, R29, R206, RZ ;  /* 0x000000ce1d008210 */ /* 0x000fe60007f3e0ff */
[C---:B------:R-:W-:Y:S01]  /*11ce0*/  HMMA.16816.F32 R16, R136.reuse, R146, RZ ;  /* 0x000000928810723c */ /* 0x040fe200000018ff */
[----:B------:R-:W1:Y:S03]  /*11cf0*/  LDSM.16.M88.4 R144, [R133+0xc100] ;  /* 0x00c100008590783b */ /* 0x000e660000000200 */
[----:B------:R-:W-:Y:S01]  /*11d00*/  @!P0 IMAD.X R31, R33, 0x1, R211, P1 ;  /* 0x00000001211f8824 */ /* 0x000fe200008e06d3 */
[C---:B------:R-:W-:Y:S03]  /*11d10*/  @!P0 LEA R180, P1, R0.reuse, c[0x0][0x1f8], 0x1 ;  /* 0x00007e0000b48a11 */ /* 0x040fe600078208ff */
[C---:B---3--:R-:W-:Y:S01]  /*11d20*/  HMMA.16816.F32 R20, R136.reuse, R148, RZ ;  /* 0x000000948814723c */ /* 0x048fe200000018ff */
[----:B------:R-:W-:Y:S03]  /*11d30*/  @!P0 LEA.HI.X R181, R0, c[0x0][0x1fc], R31, 0x1, P1 ;  /* 0x00007f0000b58a11 */ /* 0x000fe600008f0c1f */
[----:B------:R-:W-:Y:S04]  /*11d40*/  @!P0 IADD3 R0, P1, R29, R224, RZ ;  /* 0x000000e01d008210 */ /* 0x000fe80007f3e0ff */
[C---:B------:R-:W-:Y:S01]  /*11d50*/  HMMA.16816.F32 R24, R136.reuse, R150, RZ ;  /* 0x000000968818723c */ /* 0x040fe200000018ff */
[----:B------:R-:W-:Y:S01]  /*11d60*/  @!P0 IMAD.X R31, R33, 0x1, R229, P1 ;  /* 0x00000001211f8824 */ /* 0x000fe200008e06e5 */
[----:B------:R-:W2:Y:S02]  /*11d70*/  LDSM.16.M88.4 R148, [R133+0xc900] ;  /* 0x00c900008594783b */ /* 0x000ea40000000200 */
[C---:B------:R-:W-:Y:S03]  /*11d80*/  @!P0 LEA R182, P1, R0.reuse, c[0x0][0x1f8], 0x1 ;  /* 0x00007e0000b68a11 */ /* 0x040fe600078208ff */
[----:B------:R-:W-:Y:S01]  /*11d90*/  @!PT LDS RZ, [RZ] ;  /* 0x00000000fffff984 */ /* 0x000fe20000000800 */
[----:B------:R-:W-:Y:S01]  /*11da0*/  @!PT LDS RZ, [RZ] ;  /* 0x00000000fffff984 */ /* 0x000fe20000000800 */
[----:B------:R-:W-:Y:S01]  /*11db0*/  @!PT LDS RZ, [RZ] ;  /* 0x00000000fffff984 */ /* 0x000fe20000000800 */
[----:B------:R3:W-:Y:S01]  /*11dc0*/  @!P0 LDGSTS.E.BYPASS.LTC128B.128 [R179], [R172.64], !P5 ;  /* 0x00000000acb38fae */ /* 0x0007e2000e901d46 */
[----:B------:R-:W-:Y:S04]  /*11dd0*/  @!P0 LEA.HI.X R183, R0, c[0x0][0x1fc], R31, 0x1, P1 ;  /* 0x00007f0000b78a11 */ /* 0x000fe800008f0c1f */
[----:B------:R-:W-:Y:S01]  /*11de0*/  @!P0 IADD3 R0, P1, R29, R223, RZ ;  /* 0x000000df1d008210 */ /* 0x000fe20007f3e0ff */
[----:B------:R3:W-:Y:S01]  /*11df0*/  @!P0 LDGSTS.E.BYPASS.LTC128B.128 [R179+0x2000], [R174.64], !P4 ;  /* 0x02000000aeb38fae */ /* 0x0007e2000e101d46 */
[C---:B----4-:R-:W-:Y:S03]  /*11e00*/  HMMA.16816.F32 R28, R136.reuse, R152, RZ ;  /* 0x00000098881c723c */ /* 0x050fe600000018ff */
[----:B------:R-:W-:Y:S01]  /*11e10*/  @!P0 IMAD.X R33, R33, 0x1, R228, P1 ;  /* 0x0000000121218824 */ /* 0x000fe200008e06e4 */
[C---:B------:R-:W-:Y:S01]  /*11e20*/  @!P0 LEA R232, P1, R0.reuse, c[0x0][0x1f8], 0x1 ;  /* 0x00007e0000e88a11 */ /* 0x040fe200078208ff */
[----:B------:R4:W-:Y:S03]  /*11e30*/  @!P0 LDGSTS.E.BYPASS.LTC128B.128 [R179+0x4000], [R176.64], !P6 ;  /* 0x04000000b0b38fae */ /* 0x0009e6000f101d46 */
[----:B------:R-:W-:Y:S01]  /*11e40*/  @!P0 LEA.HI.X R233, R0, c[0x0][0x1fc], R33, 0x1, P1 ;  /* 0x00007f0000e98a11 */ /* 0x000fe200008f0c21 */
[----:B------:R-:W-:Y:S01]  /*11e50*/  IMAD.IADD R0, R134, 0x1, R135 ;  /* 0x0000000186007824 */ /* 0x000fe200078e0287 */
[----:B------:R-:W-:Y:S01]  /*11e60*/  HMMA.16816.F32 R32, R136, R154, RZ ;  /* 0x0000009a8820723c */ /* 0x000fe200000018ff */
[----:B------:R4:W-:Y:S01]  /*11e70*/  @!P0 LDGSTS.E.BYPASS.LTC128B.128 [R179+0x1000], [R180.64], !P5 ;  /* 0x01000000b4b38fae */ /* 0x0009e2000e901d46 */
[----:B------:R-:W-:Y:S04]  /*11e80*/  IADD3 R135, R191, R135, R134 ;  /* 0x00000087bf877210 */ /* 0x000fe80007ffe086 */
[----:B------:R4:W-:Y:S02]  /*11e90*/  @!P0 LDGSTS.E.BYPASS.LTC128B.128 [R179+0x3000], [R182.64], !P4 ;  /* 0x03000000b6b38fae */ /* 0x0009e4000e101d46 */
[C---:B-1----:R-:W-:Y:S03]  /*11ea0*/  HMMA.16816.F32 R4, R140.reuse, R144, R4 ;  /* 0x000000908c04723c */ /* 0x042fe60000001804 */
[----:B------:R4:W-:Y:S02]  /*11eb0*/  @!P0 LDGSTS.E.BYPASS.LTC128B.128 [R179+0x5000], [R232.64], !P6 ;  /* 0x05000000e8b38fae */ /* 0x0009e4000f101d46 */
[C---:B------:R-:W-:Y:S02]  /*11ec0*/  ISETP.GE.AND P0, PT, R216.reuse, 0x1, PT ;  /* 0x00000001d800780c */ /* 0x040fe40003f06270 */
[----:B------:R-:W-:Y:S01]  /*11ed0*/  IADD3 R216, R216, 0x1, RZ ;  /* 0x00000001d8d87810 */ /* 0x000fe20007ffe0ff */
[C---:B------:R-:W-:Y:S01]  /*11ee0*/  HMMA.16816.F32 R8, R140.reuse, R146, R8 ;  /* 0x000000928c08723c */ /* 0x040fe20000001808 */
[----:B------:R-:W-:Y:S03]  /*11ef0*/  LDSM.16.M88.4 R136, [R187] ;  /* 0x00000000bb88783b */ /* 0x000fe60000000200 */
[----:B------:R-:W-:Y:S02]  /*11f00*/  SEL R216, R216, RZ, !P0 ;  /* 0x000000ffd8d87207 */ /* 0x000fe40004000000 */
[----:B------:R-:W1:Y:S02]  /*11f10*/  LDSM.16.M88.4 R152, [R0+0xc100] ;  /* 0x00c100000098783b */ /* 0x000e640000000200 */
[C---:B--2---:R-:W-:Y:S03]  /*11f20*/  HMMA.16816.F32 R12, R140.reuse, R148, R12 ;  /* 0x000000948c0c723c */ /* 0x044fe6000000180c */
[----:B------:R-:W2:Y:S05]  /*11f30*/  LDSM.16.M88.4 R164, [R0+0xc900] ;  /* 0x00c9000000a4783b */ /* 0x000eaa0000000200 */
[C---:B------:R-:W-:Y:S01]  /*11f40*/  HMMA.16816.F32 R16, R140.reuse, R150, R16 ;  /* 0x000000968c10723c */ /* 0x040fe20000001810 */
[----:B------:R-:W5:Y:S05]  /*11f50*/  LDSM.16.M88.4 R168, [R0+0xd100] ;  /* 0x00d1000000a8783b */ /* 0x000f6a0000000200 */
[----:B---3--:R-:W3:Y:S02]  /*11f60*/  LDSM.16.M88.4 R172, [R0+0xd900] ;  /* 0x00d9000000ac783b */ /* 0x008ee40000000200 */
[C---:B------:R-:W-:Y:S03]  /*11f70*/  HMMA.16816.F32 R20, R140.reuse, R156, R20 ;  /* 0x0000009c8c14723c */ /* 0x040fe60000001814 */
[----:B------:R-:W-:Y:S05]  /*11f80*/  LDSM.16.M88.4 R144, [R186] ;  /* 0x00000000ba90783b */ /* 0x000fea0000000200 */
[C---:B------:R-:W-:Y:S01]  /*11f90*/  HMMA.16816.F32 R24, R140.reuse, R158, R24 ;  /* 0x0000009e8c18723c */ /* 0x040fe20000001818 */
[----:B------:R-:W3:Y:S05]  /*11fa0*/  LDSM.16.M88.4 R148, [R2+0xc100] ;  /* 0x00c100000294783b */ /* 0x000eea0000000200 */
[----:B------:R-:W3:Y:S02]  /*11fb0*/  LDSM.16.M88.4 R156, [R2+0xc900] ;  /* 0x00c90000029c783b */ /* 0x000ee40000000200 */
[C---:B------:R-:W-:Y:S03]  /*11fc0*/  HMMA.16816.F32 R28, R140.reuse, R160, R28 ;  /* 0x000000a08c1c723c */ /* 0x040fe6000000181c */
[----:B----4-:R-:W4:Y:S05]  /*11fd0*/  LDSM.16.M88.4 R176, [R2+0xd100] ;  /* 0x00d1000002b0783b */ /* 0x010f2a0000000200 */
[----:B------:R-:W-:Y:S01]  /*11fe0*/  HMMA.16816.F32 R32, R140, R162, R32 ;  /* 0x000000a28c20723c */ /* 0x000fe20000001820 */
[----:B------:R-:W3:Y:S05]  /*11ff0*/  LDSM.16.M88.4 R180, [R2+0xd900] ;  /* 0x00d9000002b4783b */ /* 0x000eea0000000200 */
[----:B------:R-:W-:Y:S02]  /*12000*/  LDSM.16.M88.4 R140, [R192+0x4000] ;  /* 0x00400000c08c783b */ /* 0x000fe40000000200 */
[C---:B-1----:R-:W-:Y:S03]  /*12010*/  HMMA.16816.F32 R4, R136.reuse, R152, R4 ;  /* 0x000000988804723c */ /* 0x042fe60000001804 */
[----:B------:R-:W-:Y:S05]  /*12020*/  LDSM.16.M88.4 R160, [R190+UR4+0xe900] ;  /* 0x00e90004bea0783b */ /* 0x000fea0008000200 */
[C---:B------:R-:W-:Y:S01]  /*12030*/  HMMA.16816.F32 R8, R136.reuse, R154, R8 ;  /* 0x0000009a8808723c */ /* 0x040fe20000001808 */
[----:B------:R-:W1:Y:S05]  /*12040*/  LDSM.16.M88.4 R152, [R190+UR4+0xe100] ;  /* 0x00e10004be98783b */ /* 0x000e6a0008000200 */
[----:B------:R-:W0:Y:S02]  /*12050*/  LDGDEPBAR ;  /* 0x00000000000079af */ /* 0x000e240000000000 */
[C---:B--2---:R-:W-:Y:S08]  /*12060*/  HMMA.16816.F32 R12, R136.reuse, R164, R12 ;  /* 0x000000a4880c723c */ /* 0x044ff0000000180c */
[C---:B------:R-:W-:Y:S01]  /*12070*/  HMMA.16816.F32 R16, R136.reuse, R166, R16 ;  /* 0x000000a68810723c */ /* 0x040fe20000001810 */
[----:B------:R-:W2:Y:S07]  /*12080*/  LDSM.16.M88.4 R164, [R190+UR4+0xf100] ;  /* 0x00f10004bea4783b */ /* 0x000eae0008000200 */
[C---:B-----5:R-:W-:Y:S08]  /*12090*/  HMMA.16816.F32 R20, R136.reuse, R168, R20 ;  /* 0x000000a88814723c */ /* 0x060ff00000001814 */
[C---:B------:R-:W-:Y:S01]  /*120a0*/  HMMA.16816.F32 R24, R136.reuse, R170, R24 ;  /* 0x000000aa8818723c */ /* 0x040fe20000001818 */
[----:B------:R-:W5:Y:S07]  /*120b0*/  LDSM.16.M88.4 R168, [R190+UR4+0xf900] ;  /* 0x00f90004bea8783b */ /* 0x000f6e0008000200 */
[C---:B---3--:R-:W-:Y:S08]  /*120c0*/  HMMA.16816.F32 R28, R136.reuse, R172, R28 ;  /* 0x000000ac881c723c */ /* 0x048ff0000000181c */
        /* <DEDUP_REMOVED lines=8> */
[----:B------:R-:W2:Y:S07]  /*12150*/  LDSM.16.M88.4 R156, [R133+0xe900] ;  /* 0x00e90000859c783b */ /* 0x000eae0000000200 */
[C---:B----4-:R-:W-:Y:S08]  /*12160*/  HMMA.16816.F32 R20, R144.reuse, R176, R20 ;  /* 0x000000b09014723c */ /* 0x050ff00000001814 */
[C---:B------:R-:W-:Y:S01]  /*12170*/  HMMA.16816.F32 R24, R144.reuse, R178, R24 ;  /* 0x000000b29018723c */ /* 0x040fe20000001818 */
[----:B------:R-:W4:Y:S07]  /*12180*/  LDSM.16.M88.4 R176, [R133+0xf900] ;  /* 0x00f9000085b0783b */ /* 0x000f2e0000000200 */
[C---:B------:R-:W-:Y:S08]  /*12190*/  HMMA.16816.F32 R28, R144.reuse, R180, R28 ;  /* 0x000000b4901c723c */ /* 0x040ff0000000181c */
[----:B------:R-:W-:Y:S01]  /*121a0*/  HMMA.16816.F32 R32, R144, R182, R32 ;  /* 0x000000b69020723c */ /* 0x000fe20000001820 */
[----:B------:R-:W-:Y:S05]  /*121b0*/  LDSM.16.M88.4 R144, [R187+0x4000] ;  /* 0x00400000bb90783b */ /* 0x000fea0000000200 */
[----:B------:R-:W-:Y:S02]  /*121c0*/  LDSM.16.M88.4 R180, [R0+0xf900] ;  /* 0x00f9000000b4783b */ /* 0x000fe40000000200 */
        /* <DEDUP_REMOVED lines=9> */
[C---:B-----5:R-:W-:Y:S08]  /*12260*/  HMMA.16816.F32 R28, R140.reuse, R168, R28 ;  /* 0x000000a88c1c723c */ /* 0x060ff0000000181c */
[----:B------:R-:W-:Y:S01]  /*12270*/  HMMA.16816.F32 R32, R140, R170, R32 ;  /* 0x000000aa8c20723c */ /* 0x000fe20000001820 */
[----:B------:R-:W-:Y:S05]  /*12280*/  LDSM.16.M88.4 R140, [R186+0x4000] ;  /* 0x00400000ba8c783b */ /* 0x000fea0000000200 */
        /* <DEDUP_REMOVED lines=9> */
[----:B------:R-:W2:Y:S07]  /*12320*/  LDSM.16.M88.4 R172, [R135+0xf900] ;  /* 0x00f9000087ac783b */ /* 0x000eae0000000200 */
[C---:B----4-:R-:W-:Y:S08]  /*12330*/  HMMA.16816.F32 R28, R136.reuse, R176, R28 ;  /* 0x000000b0881c723c */ /* 0x050ff0000000181c */
[----:B------:R-:W-:Y:S01]  /*12340*/  HMMA.16816.F32 R32, R136, R178, R32 ;  /* 0x000000b28820723c */ /* 0x000fe20000001820 */
[----:B------:R-:W-:Y:S05]  /*12350*/  LDSM.16.M88.4 R136, [R192+0x8000] ;  /* 0x00800000c088783b */ /* 0x000fea0000000200 */
[----:B------:R-:W-:Y:S02]  /*12360*/  LDSM.16.M88.4 R176, [R190+UR4+0x11900] ;  /* 0x01190004beb0783b */ /* 0x000fe40008000200 */
[C---:B-1----:R-:W-:Y:S08]  /*12370*/  HMMA.16816.F32 R4, R144.reuse, R152, R4 ;  /* 0x000000989004723c */ /* 0x042ff00000001804 */
[C---:B------:R-:W-:Y:S01]  /*12380*/  HMMA.16816.F32 R8, R144.reuse, R154, R8 ;  /* 0x0000009a9008723c */ /* 0x040fe20000001808 */
[----:B------:R-:W1:Y:S07]  /*12390*/  LDSM.16.M88.4 R152, [R190+UR4+0x10100] ;  /* 0x01010004be98783b */ /* 0x000e6e0008000200 */
[C---:B------:R-:W-:Y:S08]  /*123a0*/  HMMA.16816.F32 R12, R144.reuse, R160, R12 ;  /* 0x000000a0900c723c */ /* 0x040ff0000000180c */
[C---:B------:R-:W-:Y:S01]  /*123b0*/  HMMA.16816.F32 R16, R144.reuse, R162, R16 ;  /* 0x000000a29010723c */ /* 0x040fe20000001810 */
[----:B------:R-:W4:Y:S07]  /*123c0*/  LDSM.16.M88.4 R160, [R190+UR4+0x10900] ;  /* 0x01090004bea0783b */ /* 0x000f2e0008000200 */
[C---:B--2---:R-:W-:Y:S08]  /*123d0*/  HMMA.16816.F32 R20, R144.reuse, R164, R20 ;  /* 0x000000a49014723c */ /* 0x044ff00000001814 */
[C---:B------:R-:W-:Y:S01]  /*123e0*/  HMMA.16816.F32 R24, R144.reuse, R166, R24 ;  /* 0x000000a69018723c */ /* 0x040fe20000001818 */
[----:B------:R-:W2:Y:S07]  /*123f0*/  LDSM.16.M88.4 R164, [R190+UR4+0x11100] ;  /* 0x01110004bea4783b */ /* 0x000eae0008000200 */
[C---:B------:R-:W-:Y:S08]  /*12400*/  HMMA.16816.F32 R28, R144.reuse, R180, R28 ;  /* 0x000000b4901c723c */ /* 0x040ff0000000181c */
[----:B------:R-:W-:Y:S01]  /*12410*/  HMMA.16816.F32 R32, R144, R182, R32 ;  /* 0x000000b69020723c */ /* 0x000fe20000001820 */
[----:B------:R-:W-:Y:S05]  /*12420*/  LDSM.16.M88.4 R144, [R188+0x8000] ;  /* 0x00800000bc90783b */ /* 0x000fea0000000200 */
[----:B------:R-:W-:Y:S02]  /*12430*/  LDSM.16.M88.4 R180, [R133+0x11900] ;  /* 0x0119000085b4783b */ /* 0x000fe40000000200 */
[C---:B---3--:R-:W-:Y:S08]  /*12440*/  HMMA.16816.F32 R4, R140.reuse, R148, R4 ;  /* 0x000000948c04723c */ /* 0x048ff00000001804 */
[C---:B------:R-:W-:Y:S01]  /*12450*/  HMMA.16816.F32 R8, R140.reuse, R150, R8 ;  /* 0x000000968c08723c */ /* 0x040fe20000001808 */
[----:B------:R-:W3:Y:S07]  /*12460*/  LDSM.16.M88.4 R148, [R133+0x10100] ;  /* 0x010100008594783b */ /* 0x000eee0000000200 */
[C---:B-----5:R-:W-:Y:S08]  /*12470*/  HMMA.16816.F32 R12, R140.reuse, R156, R12 ;  /* 0x0000009c8c0c723c */ /* 0x060ff0000000180c */
[C---:B------:R-:W-:Y:S01]  /*12480*/  HMMA.16816.F32 R16, R140.reuse, R158, R16 ;  /* 0x0000009e8c10723c */ /* 0x040fe20000001810 */
[----:B------:R-:W5:Y:S07]  /*12490*/  LDSM.16.M88.4 R156, [R133+0x10900] ;  /* 0x01090000859c783b */ /* 0x000f6e0000000200 */
[C---:B------:R-:W-:Y:S08]  /*124a0*/  HMMA.16816.F32 R20, R140.reuse, R168, R20 ;  /* 0x000000a88c14723c */ /* 0x040ff00000001814 */
[C---:B------:R-:W-:Y:S01]  /*124b0*/  HMMA.16816.F32 R24, R140.reuse, R170, R24 ;  /* 0x000000aa8c18723c */ /* 0x040fe20000001818 */
[----:B------:R-:W2:Y:S07]  /*124c0*/  LDSM.16.M88.4 R168, [R133+0x11100] ;  /* 0x0111000085a8783b */ /* 0x000eae0000000200 */
[C---:B------:R-:W-:Y:S08]  /*124d0*/  HMMA.16816.F32 R28, R140.reuse, R172, R28 ;  /* 0x000000ac8c1c723c */ /* 0x040ff0000000181c */
[----:B------:R-:W-:Y:S01]  /*124e0*/  HMMA.16816.F32 R32, R140, R174, R32 ;  /* 0x000000ae8c20723c */ /* 0x000fe20000001820 */
[----:B------:R-:W-:Y:S07]  /*124f0*/  LDSM.16.M88.4 R140, [R187+0x8000] ;  /* 0x00800000bb8c783b */ /* 0x000fee0000000200 */
        /* <DEDUP_REMOVED lines=8> */
[----:B------:R-:W-:Y:S07]  /*12580*/  LDSM.16.M88.4 R164, [R135+0x11100] ;  /* 0x0111000087a4783b */ /* 0x000fee0000000200 */
[C---:B------:R-:W-:Y:S08]  /*12590*/  HMMA.16816.F32 R28, R136.reuse, R176, R28 ;  /* 0x000000b0881c723c */ /* 0x040ff0000000181c */
[----:B------:R-:W-:Y:S01]  /*125a0*/  HMMA.16816.F32 R32, R136, R178, R32 ;  /* 0x000000b28820723c */ /* 0x000fe20000001820 */
[----:B------:R-:W2:Y:S07]  /*125b0*/  LDSM.16.M88.4 R136, [R0+0x11100] ;  /* 0x011100000088783b */ /* 0x000eae0000000200 */
[C---:B---3--:R-:W-:Y:S08]  /*125c0*/  HMMA.16816.F32 R4, R144.reuse, R148, R4 ;  /* 0x000000949004723c */ /* 0x048ff00000001804 */
[C---:B------:R-:W-:Y:S01]  /*125d0*/  HMMA.16816.F32 R8, R144.reuse, R150, R8 ;  /* 0x000000969008723c */ /* 0x040fe20000001808 */
[----:B------:R-:W-:Y:S07]  /*125e0*/  LDSM.16.M88.4 R148, [R186+0x8000] ;  /* 0x00800000ba94783b */ /* 0x000fee0000000200 */
[C---:B-----5:R-:W-:Y:S08]  /*125f0*/  HMMA.16816.F32 R12, R144.reuse, R156, R12 ;  /* 0x0000009c900c723c */ /* 0x060ff0000000180c */
[C---:B------:R-:W-:Y:S01]  /*12600*/  HMMA.16816.F32 R16, R144.reuse, R158, R16 ;  /* 0x0000009e9010723c */ /* 0x040fe20000001810 */
[----:B------:R-:W-:Y:S07]  /*12610*/  LDSM.16.M88.4 R156, [R135+0x10900] ;  /* 0x01090000879c783b */ /* 0x000fee0000000200 */
[C---:B------:R-:W-:Y:S08]  /*12620*/  HMMA.16816.F32 R20, R144.reuse, R168, R20 ;  /* 0x000000a89014723c */ /* 0x040ff00000001814 */
[C---:B------:R-:W-:Y:S08]  /*12630*/  HMMA.16816.F32 R24, R144.reuse, R170, R24 ;  /* 0x000000aa9018723c */ /* 0x040ff00000001818 */
[C---:B------:R-:W-:Y:S08]  /*12640*/  HMMA.16816.F32 R28, R144.reuse, R180, R28 ;  /* 0x000000b4901c723c */ /* 0x040ff0000000181c */
[----:B------:R-:W-:Y:S01]  /*12650*/  HMMA.16816.F32 R32, R144, R182, R32 ;  /* 0x000000b69020723c */ /* 0x000fe20000001820 */
[----:B------:R3:W5:Y:S07]  /*12660*/  LDSM.16.M88.4 R144, [R0+0x11900] ;  /* 0x011900000090783b */ /* 0x00076e0000000200 */
[C---:B-1----:R-:W-:Y:S08]  /*12670*/  HMMA.16816.F32 R4, R140.reuse, R152, R4 ;  /* 0x000000988c04723c */ /* 0x042ff00000001804 */
[C---:B------:R-:W-:Y:S01]  /*12680*/  HMMA.16816.F32 R8, R140.reuse, R154, R8 ;  /* 0x0000009a8c08723c */ /* 0x040fe20000001808 */
[----:B------:R1:W5:Y:S07]  /*12690*/  LDSM.16.M88.4 R152, [R2+0x10100] ;  /* 0x010100000298783b */ /* 0x00036e0000000200 */
[C---:B----4-:R-:W-:Y:S04]  /*126a0*/  HMMA.16816.F32 R12, R140.reuse, R160, R12 ;  /* 0x000000a08c0c723c */ /* 0x050fe8000000180c */
[----:B---3--:R-:W-:Y:S02]  /*126b0*/  IMAD.MOV.U32 R0, RZ, RZ, R212 ;  /* 0x000000ffff007224 */ /* 0x008fe400078e00d4 */
[----:B------:R-:W-:Y:S02]  /*126c0*/  @P2 IMAD.MOV.U32 R0, RZ, RZ, R225 ;  /* 0x000000ffff002224 */ /* 0x000fe400078e00e1 */
[C---:B------:R-:W-:Y:S01]  /*126d0*/  HMMA.16816.F32 R16, R140.reuse, R162, R16 ;  /* 0x000000a28c10723c */ /* 0x040fe20000001810 */
[----:B------:R-:W3:Y:S07]  /*126e0*/  LDSM.16.M88.4 R160, [R135+0x11900] ;  /* 0x0119000087a0783b */ /* 0x000eee0000000200 */
[C---:B--2---:R-:W-:Y:S04]  /*126f0*/  HMMA.16816.F32 R20, R140.reuse, R136, R20 ;  /* 0x000000888c14723c */ /* 0x044fe80000001814 */
[----:B-1----:R-:W-:Y:S04]  /*12700*/  IMAD.SHL.U32 R2, R221, 0x40, RZ ;  /* 0x00000040dd027824 */ /* 0x002fe800078e00ff */
[C---:B------:R-:W-:Y:S08]  /*12710*/  HMMA.16816.F32 R24, R140.reuse, R138, R24 ;  /* 0x0000008a8c18723c */ /* 0x040ff00000001818 */
[C---:B-----5:R-:W-:Y:S08]  /*12720*/  HMMA.16816.F32 R28, R140.reuse, R144, R28 ;  /* 0x000000908c1c723c */ /* 0x060ff0000000181c */
[----:B------:R-:W-:Y:S08]  /*12730*/  HMMA.16816.F32 R32, R140, R146, R32 ;  /* 0x000000928c20723c */ /* 0x000ff00000001820 */
[C---:B------:R-:W-:Y:S08]  /*12740*/  HMMA.16816.F32 R4, R148.reuse, R152, R4 ;  /* 0x000000989404723c */ /* 0x040ff00000001804 */
[C---:B------:R-:W-:Y:S08]  /*12750*/  HMMA.16816.F32 R8, R148.reuse, R154, R8 ;  /* 0x0000009a9408723c */ /* 0x040ff00000001808 */
[C---:B------:R-:W-:Y:S08]  /*12760*/  HMMA.16816.F32 R12, R148.reuse, R156, R12 ;  /* 0x0000009c940c723c */ /* 0x040ff0000000180c */
[C---:B------:R-:W-:Y:S08]  /*12770*/  HMMA.16816.F32 R16, R148.reuse, R158, R16 ;  /* 0x0000009e9410723c */ /* 0x040ff00000001810 */
[C---:B------:R-:W-:Y:S08]  /*12780*/  HMMA.16816.F32 R20, R148.reuse, R164, R20 ;  /* 0x000000a49414723c */ /* 0x040ff00000001814 */
[C---:B------:R-:W-:Y:S08]  /*12790*/  HMMA.16816.F32 R24, R148.reuse, R166, R24 ;  /* 0x000000a69418723c */ /* 0x040ff00000001818 */
[C---:B---3--:R-:W-:Y:S01]  /*127a0*/  HMMA.16816.F32 R28, R148.reuse, R160, R28 ;  /* 0x000000a0941c723c */ /* 0x048fe2000000181c */
[----:B------:R-:W1:Y:S07]  /*127b0*/  SHFL.IDX PT, R161, R0, RZ, 0x1c1f ;  /* 0x001c1fff00a17589 */ /* 0x000e6e00000e0000 */
[----:B------:R-:W-:Y:S07]  /*127c0*/  HMMA.16816.F32 R32, R148, R162, R32 ;  /* 0x000000a29420723c */ /* 0x000fee0000001820 */
[----:B------:R-:W-:Y:S05]  /*127d0*/  IADD3 R162, -R213, 0x1, -R2 ;  /* 0x00000001d5a27810 */ /* 0x000fea0007ffe902 */
[----:B------:R-:W-:Y:S04]  /*127e0*/  IADD3 R162, -R199, R162, R194 ;  /* 0x000000a2c7a27210 */ /* 0x000fe80007ffe1c2 */
[C---:B------:R-:W-:Y:S02]  /*127f0*/  IADD3 R164, R162.reuse, c[0x0][0x328], RZ ;  /* 0x0000ca00a2a47a10 */ /* 0x040fe40007ffe0ff */
[----:B------:R-:W-:Y:S03]  /*12800*/  IADD3 R162, R162, UR8, RZ ;  /* 0x00000008a2a27c10 */ /* 0x000fe6000fffe0ff */
[--C-:B-1----:R-:W-:Y:S02]  /*12810*/  IMAD.IADD R166, R164, 0x1, R161.reuse ;  /* 0x00000001a4a67824 */ /* 0x102fe400078e02a1 */
[----:B------:R-:W-:Y:S01]  /*12820*/  IMAD.IADD R165, R162, 0x1, R161 ;  /* 0x00000001a2a57824 */ /* 0x000fe200078e02a1 */
        /* <DEDUP_REMOVED lines=14> */
.L_x_1039:
[----:B------:R-:W-:Y:S04]  /*12910*/  MOV R133, c[0x0][0x32c] ;  /* 0x0000cb0000857a02 */ /* 0x000fe80000000f00 */
[----:B------:R-:W-:Y:S11]  /*12920*/  ISETP.NE.AND P0, PT, R133, 0x1, PT ;  /* 0x000000018500780c */ /* 0x000ff60003f05270 */
[----:B------:R-:W-:Y:S02]  /*12930*/  @!UPT UIADD3 URZ, URZ, URZ, URZ ;  /* 0x0000003f3f3ff290 */ /* 0x000fe4000fffe03f */
[----:B------:R-:W-:Y:S05]  /*12940*/  @P0 IMAD.HI.U32 R133, R161, c[0x0][0x330], RZ ;  /* 0x0000cc00a1850a27 */ /* 0x000fea00078e00ff */
[----:B------:R-:W-:Y:S02]  /*12950*/  @P0 SHF.R.U32.HI R161, RZ, c[0x0][0x334], R133 ;  /* 0x0000cd00ffa10a19 */ /* 0x000fe40000011685 */
.L_x_1040:
[----:B------:R-:W-:Y:S05]  /*12960*/  BSYNC B0 ;  /* 0x0000000000007941 */ /* 0x000fea0003800000 */
.L_x_1038:
[----:B------:R-:W-:Y:S04]  /*12970*/  IMAD R136, R161, c[0x0][0x32c], -R2 ;  /* 0x0000cb00a1887a24 */ /* 0x000fe800078e0a02 */
[----:B------:R-:W-:Y:S05]  /*12980*/  IMAD.IADD R136, R136, 0x1, -R213 ;  /* 0x0000000188887824 */ /* 0x000fea00078e0ad5 */
[----:B------:R-:W-:Y:S02]  /*12990*/  IADD3 R133, R136, c[0x0][0x32c], RZ ;  /* 0x0000cb0088857a10 */ /* 0x000fe40007ffe0ff */
[----:B------:R-:W-:Y:S02]  /*129a0*/  IMNMX R165, R165, R136, !PT ;  /* 0x00000088a5a57217 */ /* 0x000fe40007800200 */
[----:B------:R-:W-:Y:S02]  /*129b0*/  IMNMX R166, R166, R133, PT ;  /* 0x00000085a6a67217 */ /* 0x000fe40003800200 */
.L_x_1037:
[----:B------:R-:W-:Y:S04]  /*129c0*/  ISETP.GT.AND P2, PT, R221, -0x1, PT ;  /* 0xffffffffdd00780c */ /* 0x000fe80003f44270 */
[C---:B------:R-:W-:Y:S04]  /*129d0*/  ISETP.GT.AND P0, PT, R165.reuse, RZ, P2 ;  /* 0x000000ffa500720c */ /* 0x040fe80001704270 */
        /* <DEDUP_REMOVED lines=17> */
[C---:B------:R-:W-:Y:S01]  /*12af0*/  ISETP.GT.AND P0, PT, R165.reuse, 0x18, P2 ;  /* 0x00000018a500780c */ /* 0x040fe20001704270 */
[----:B------:R-:W1:Y:S03]  /*12b00*/  SHFL.IDX PT, R13, R0, 0x1, 0x1c1f ;  /* 0x003c1f00000d7f89 */ /* 0x000e6600000e0000 */
[----:B------:R-:W-:Y:S04]  /*12b10*/  ISETP.LT.OR P0, PT, R166, 0x19, P0 ;  /* 0x00000019a600780c */ /* 0x000fe80000701670 */
[----:B------:R-:W-:Y:S02]  /*12b20*/  FSEL R143, R16, -INF , !P0 ;  /* 0xff800000108f7808 */ /* 0x000fe40004000000 */
[----:B------:R-:W-:Y:S04]  /*12b30*/  ISETP.GT.AND P0, PT, R165, 0x19, P2 ;  /* 0x00000019a500780c */ /* 0x000fe80001704270 */
[C---:B------:R-:W-:Y:S04]  /*12b40*/  ISETP.LT.OR P0, PT, R166.reuse, 0x1a, P0 ;  /* 0x0000001aa600780c */ /* 0x040fe80000701670 */
[----:B------:R-:W-:Y:S02]  /*12b50*/  FSEL R141, R17, -INF , !P0 ;  /* 0xff800000118d7808 */ /* 0x000fe40004000000 */
[C---:B------:R-:W-:Y:S04]  /*12b60*/  ISETP.GT.AND P0, PT, R165.reuse, 0x20, P2 ;  /* 0x00000020a500780c */ /* 0x040fe80001704270 */
[----:B------:R-:W-:Y:S01]  /*12b70*/  ISETP.LT.OR P0, PT, R166, 0x21, P0 ;  /* 0x00000021a600780c */ /* 0x000fe20000701670 */
[--C-:B-1----:R-:W-:Y:S02]  /*12b80*/  IMAD.IADD R164, R164, 0x1, R13.reuse ;  /* 0x00000001a4a47824 */ /* 0x102fe400078e020d */
[----:B------:R-:W-:Y:S01]  /*12b90*/  IMAD.IADD R162, R162, 0x1, R13 ;  /* 0x00000001a2a27824 */ /* 0x000fe200078e020d */
        /* <DEDUP_REMOVED lines=36> */
.L_x_1043:
[----:B------:R-:W-:Y:S04]  /*12de0*/  MOV R0, c[0x0][0x32c] ;  /* 0x0000cb0000007a02 */ /* 0x000fe80000000f00 */
[----:B------:R-:W-:Y:S11]  /*12df0*/  ISETP.NE.AND P0, PT, R0, 0x1, PT ;  /* 0x000000010000780c */ /* 0x000ff60003f05270 */
[----:B------:R-:W-:Y:S02]  /*12e00*/  @!UPT UIADD3 URZ, URZ, URZ, URZ ;  /* 0x0000003f3f3ff290 */ /* 0x000fe4000fffe03f */
[----:B------:R-:W-:Y:S05]  /*12e10*/  @P0 IMAD.HI.U32 R0, R13, c[0x0][0x330], RZ ;  /* 0x0000cc000d000a27 */ /* 0x000fea00078e00ff */
[----:B------:R-:W-:Y:S02]  /*12e20*/  @P0 SHF.R.U32.HI R13, RZ, c[0x0][0x334], R0 ;  /* 0x0000cd00ff0d0a19 */ /* 0x000fe40000011600 */
.L_x_1044:
[----:B------:R-:W-:Y:S05]  /*12e30*/  BSYNC B0 ;  /* 0x0000000000007941 */ /* 0x000fea0003800000 */
.L_x_1042:
[----:B------:R-:W-:Y:S04]  /*12e40*/  IMAD R2, R13, c[0x0][0x32c], -R2 ;  /* 0x0000cb000d027a24 */ /* 0x000fe800078e0a02 */
[----:B------:R-:W-:Y:S05]  /*12e50*/  IMAD.IADD R17, R2, 0x1, -R213 ;  /* 0x0000000102117824 */ /* 0x000fea00078e0ad5 */
[----:B------:R-:W-:Y:S02]  /*12e60*/  IADD3 R13, R17, c[0x0][0x32c], RZ ;  /* 0x0000cb00110d7a10 */ /* 0x000fe40007ffe0ff */
[----:B------:R-:W-:Y:S02]  /*12e70*/  IMNMX R162, R162, R17, !PT ;  /* 0x00000011a2a27217 */ /* 0x000fe40007800200 */
[----:B------:R-:W-:Y:S02]  /*12e80*/  IMNMX R164, R164, R13, PT ;  /* 0x0000000da4a47217 */ /* 0x000fe40003800200 */
.L_x_1041:
        /* <DEDUP_REMOVED lines=66> */
[----:B------:R-:W-:Y:S02]  /*132b0*/  FMNMX.FTZ R0, R147, R2, !PT ;  /* 0x0000000293007209 */ /* 0x000fe40007810000 */
[----:B------:R-:W-:Y:S02]  /*132c0*/  ISETP.LT.OR P0, PT, R164, 0x31, P0 ;  /* 0x00000031a400780c */ /* 0x000fe40000701670 */
[----:B------:R-:W-:Y:S01]  /*132d0*/  FMNMX.FTZ R11, R176, R11, !PT ;  /* 0x0000000bb00b7209 */ /* 0x000fe20007810000 */
[----:B------:R-:W1:Y:S01]  /*132e0*/  SHFL.BFLY PT, R7, R0, 0x2, 0x1f ;  /* 0x0c401f0000077f89 */ /* 0x000e6200000e0000 */
[----:B------:R-:W-:Y:S02]  /*132f0*/  FSEL R158, R30, -INF , !P0 ;  /* 0xff8000001e9e7808 */ /* 0x000fe40004000000 */
[----:B------:R-:W-:Y:S02]  /*13300*/  ISETP.GT.AND P0, PT, R162, 0x31, P2 ;  /* 0x00000031a200780c */ /* 0x000fe40001704270 */
[----:B------:R-:W-:Y:S02]  /*13310*/  FMNMX.FTZ R11, R174, R11, !PT ;  /* 0x0000000bae0b7209 */ /* 0x000fe40007810000 */
[----:B------:R-:W-:Y:S02]  /*13320*/  ISETP.LT.OR P0, PT, R164, 0x32, P0 ;  /* 0x00000032a400780c */ /* 0x000fe40000701670 */
[----:B------:R-:W-:Y:S02]  /*13330*/  ISETP.GT.AND P1, PT, R162, 0x38, P2 ;  /* 0x00000038a200780c */ /* 0x000fe40001724270 */
[----:B------:R-:W-:Y:S02]  /*13340*/  FMNMX.FTZ R11, R172, R11, !PT ;  /* 0x0000000bac0b7209 */ /* 0x000fe40007810000 */
[----:B------:R-:W-:Y:S02]  /*13350*/  FSEL R156, R31, -INF , !P0 ;  /* 0xff8000001f9c7808 */ /* 0x000fe40004000000 */
[----:B------:R-:W-:Y:S01]  /*13360*/  ISETP.LT.OR P1, PT, R164, 0x39, P1 ;  /* 0x00000039a400780c */ /* 0x000fe20000f21670 */
[----:B------:R-:W-:Y:S01]  /*13370*/  LDSM.16.MT88.4 R28, [R184+UR4+0x100] ;  /* 0x00010004b81c783b */ /* 0x000fe20008004200 */
[----:B------:R-:W-:Y:S02]  /*13380*/  ISETP.GT.AND P0, PT, R162, 0x39, P2 ;  /* 0x00000039a200780c */ /* 0x000fe40001704270 */
[----:B------:R-:W-:Y:S02]  /*13390*/  FMNMX.FTZ R11, R158, R11, !PT ;  /* 0x0000000b9e0b7209 */ /* 0x000fe40007810000 */
[----:B------:R-:W-:Y:S02]  /*133a0*/  FSEL R146, R34, -INF , !P1 ;  /* 0xff80000022927808 */ /* 0x000fe40004800000 */
[----:B------:R-:W-:Y:S02]  /*133b0*/  ISETP.LT.OR P0, PT, R164, 0x3a, P0 ;  /* 0x0000003aa400780c */ /* 0x000fe40000701670 */
[----:B------:R-:W-:Y:S02]  /*133c0*/  FMNMX.FTZ R11, R156, R11, !PT ;  /* 0x0000000b9c0b7209 */ /* 0x000fe40007810000 */
[----:B------:R-:W-:Y:S02]  /*133d0*/  FSEL R144, R35, -INF , !P0 ;  /* 0xff80000023907808 */ /* 0x000fe40004000000 */
[----:B------:R-:W-:Y:S02]  /*133e0*/  FMNMX.FTZ R15, R146, R11, !PT ;  /* 0x0000000b920f7209 */ /* 0x000fe40007810000 */
[----:B------:R-:W-:Y:S02]  /*133f0*/  IADD3 R16, R184, UR4, RZ ;  /* 0x00000004b8107c10 */ /* 0x000fe4000fffe0ff */
        /* <DEDUP_REMOVED lines=15> */
[----:B-1----:R-:W-:Y:S01]  /*134f0*/  FMNMX.FTZ R0, R7, R0, !PT ;  /* 0x0000000007007209 */ /* 0x002fe20007810000 */
        /* <DEDUP_REMOVED lines=344> */
[----:B------:R-:W-:Y:S03]  /*14a80*/  @P0 IMAD R16, R16, c[0x0][0x1e0], RZ ;  /* 0x0000780010100a24 */ /* 0x000fe600078e02ff */
[C---:B------:R-:W-:Y:S01]  /*14a90*/  @P0 SHF.L.U32 R29, R18.reuse, 0x6, RZ ;  /* 0x00000006121d0819 */ /* 0x040fe200000006ff */
        /* <DEDUP_REMOVED lines=11> */
[----:B------:R-:W-:Y:S01]  /*14b50*/  @P0 IADD3.X R5, R25, R215, RZ, P1, !PT ;  /* 0x000000d719050210 */ /* 0x000fe20000ffe4ff */
[C---:B------:R-:W-:Y:S04]  /*14b60*/  HMMA.16816.F32 R56, R136.reuse, R6, R56 ;  /* 0x000000068838723c */ /* 0x040fe80000001838 */
[C---:B------:R-:W-:Y:S04]  /*14b70*/  @P0 LEA R20, P1, R16.reuse, c[0x0][0x1c8], 0x1 ;  /* 0x0000720010140a11 */ /* 0x040fe800078208ff */
[C---:B----4-:R-:W-:Y:S04]  /*14b80*/  HMMA.16816.F32 R60, R136.reuse, R8, R60 ;  /* 0x00000008883c723c */ /* 0x050fe8000000183c */
[----:B------:R-:W-:Y:S02]  /*14b90*/  @P0 LEA.HI.X R21, R16, c[0x0][0x1cc], R5, 0x1, P1 ;  /* 0x0000730010150a11 */ /* 0x000fe400008f0c05 */
[----:B------:R-:W2:Y:S01]  /*14ba0*/  LDSM.16.MT88.4 R16, [R133+0x5900] ;  /* 0x005900008510783b */ /* 0x000ea20000004200 */
[----:B------:R-:W-:Y:S01]  /*14bb0*/  @P0 IADD3 R4, P1, R29, R220, RZ ;  /* 0x000000dc1d040210 */ /* 0x000fe20007f3e0ff */
[C---:B------:R-:W-:Y:S04]  /*14bc0*/  HMMA.16816.F32 R64, R136.reuse, R10, R64 ;  /* 0x0000000a8840723c */ /* 0x040fe80000001840 */
[----:B------:R-:W-:Y:S02]  /*14bd0*/  @P0 IADD3.X R5, R25, R227, RZ, P1, !PT ;  /* 0x000000e319050210 */ /* 0x000fe40000ffe4ff */
        /* <DEDUP_REMOVED lines=13> */
[----:B------:R-:W-:Y:S02]  /*14cb0*/  @P0 IADD3.X R9, R25, R215, RZ, P1, !PT ;  /* 0x000000d719090210 */ /* 0x000fe40000ffe4ff */
        /* <DEDUP_REMOVED lines=32> */
.L_x_1036:
[----:B------:R-:W-:Y:S01]  /*14ec0*/  IMAD.MOV.U32 R3, RZ, RZ, c[0x0][0x2c4] ;  /* 0x0000b100ff037624 */ /* 0x000fe200078e00ff */
[----:B------:R-:W-:-:S02]  /*14ed0*/  LEA R6, R219, 0x7f, 0x7 ;  /* 0x0000007fdb067811 */ /* 0x000fc400078e38ff */
[----:B------:R-:W-:Y:S02]  /*14ee0*/  ISETP.GE.AND P0, PT, R195, 0x1, PT ;  /* 0x00000001c300780c */ /* 0x000fe40003f06270 */
[----:B------:R-:W-:Y:S02]  /*14ef0*/  ISETP.NE.AND P3, PT, R3, 0x1, PT ;  /* 0x000000010300780c */ /* 0x000fe40003f65270 */
[----:B------:R-:W-:-:S11]  /*14f00*/  IADD3 R3, R194, 0x1, -R199 ;  /* 0x00000001c2037810 */ /* 0x000fd60007ffe8c7 */
        /* <DEDUP_REMOVED lines=14> */
.L_x_1047:
[----:B------:R-:W-:-:S04]  /*14ff0*/  MOV R3, c[0x0][0x32c] ;  /* 0x0000cb0000037a02 */ /* 0x000fc80000000f00 */
[----:B------:R-:W-:-:S13]  /*15000*/  ISETP.NE.AND P0, PT, R3, 0x1, PT ;  /* 0x000000010300780c */ /* 0x000fda0003f05270 */
[----:B------:R-:W-:-:S05]  /*15010*/  @P0 IMAD.HI.U32 R3, R5, c[0x0][0x330], RZ ;  /* 0x0000cc0005030a27 */ /* 0x000fca00078e00ff */
[----:B------:R-:W-:-:S05]  /*15020*/  @P0 SHF.R.U32.HI R5, RZ, c[0x0][0x334], R3 ;  /* 0x0000cd00ff050a19 */ /* 0x000fca0000011603 */
.L_x_1048:
[----:B------:R-:W-:-:S05]  /*15030*/  IMAD R5, R5, c[0x0][0x32c], RZ ;  /* 0x0000cb0005057a24 */ /* 0x000fca00078e02ff */
[----:B------:R-:W-:-:S04]  /*15040*/  IMNMX R4, R4, R5, !PT ;  /* 0x0000000504047217 */ /* 0x000fc80007800200 */
.L_x_1046:
[----:B------:R-:W-:-:S04]  /*15050*/  IADD3 R4, R4, 0x3f, RZ ;  /* 0x0000003f04047810 */ /* 0x000fc80007ffe0ff */
[----:B------:R-:W-:-:S04]  /*15060*/  SHF.R.S32.HI R3, RZ, 0x1f, R4 ;  /* 0x0000001fff037819 */ /* 0x000fc80000011404 */
[----:B------:R-:W-:-:S04]  /*15070*/  LEA.HI R3, R3, R4, RZ, 0x6 ;  /* 0x0000000403037211 */ /* 0x000fc800078f30ff */
[----:B------:R-:W-:-:S04]  /*15080*/  SHF.R.S32.HI R3, RZ, 0x6, R3 ;  /* 0x00000006ff037819 */ /* 0x000fc80000011403 */
[----:B------:R-:W-:-:S04]  /*15090*/  IMNMX R220, R198, R3, !PT ;  /* 0x00000003c6dc7217 */ /* 0x000fc80007800200 */
[----:B------:R-:W-:-:S13]  /*150a0*/  ISETP.GE.AND P0, PT, R221, R220, PT ;  /* 0x000000dcdd00720c */ /* 0x000fda0003f06270 */
[----:B------:R-:W-:Y:S05]  /*150b0*/  @!P0 BRA `(.L_x_1049) ;  /* 0x00002b8000008947 */ /* 0x000fea0003800000 */
[----:B------:R-:W1:Y:S01]  /*150c0*/  S2R R4, SR_TID.X ;  /* 0x0000000000047919 */ /* 0x000e620000002100 */
[C---:B------:R-:W-:Y:S01]  /*150d0*/  IADD3 RZ, P0, R206.reuse, 0x40, RZ ;  /* 0x00000040ceff7810 */ /* 0x040fe20007f1e0ff */
[----:B------:R-:W-:Y:S01]  /*150e0*/  IMAD.MOV.U32 R191, RZ, RZ, 0x20 ;  /* 0x00000020ffbf7424 */ /* 0x000fe200078e00ff */
[C---:B------:R-:W-:Y:S01]  /*150f0*/  IADD3 RZ, P1, R206.reuse, 0x80, RZ ;  /* 0x00000080ceff7810 */ /* 0x040fe20007f3e0ff */
[----:B------:R-:W-:Y:S01]  /*15100*/  IMAD.MOV.U32 R133, RZ, RZ, R2 ;  /* 0x000000ffff857224 */ /* 0x000fe200078e0002 */
[----:B------:R-:W-:Y:S01]  /*15110*/  IADD3 R179, R206, 0x40, RZ ;  /* 0x00000040ceb37810 */ /* 0x000fe20007ffe0ff */
[--C-:B------:R-:W-:Y:S01]  /*15120*/  IMAD.X R183, RZ, RZ, R211.reuse, P0 ;  /* 0x000000ffffb77224 */ /* 0x100fe200000e06d3 */
[----:B------:R-:W-:Y:S01]  /*15130*/  IADD3 RZ, P0, R208, 0x40, RZ ;  /* 0x00000040d0ff7810 */ /* 0x000fe20007f1e0ff */
[----:B------:R-:W-:Y:S01]  /*15140*/  IMAD.X R182, RZ, RZ, R211, P1 ;  /* 0x000000ffffb67224 */ /* 0x000fe200008e06d3 */
[----:B------:R-:W-:Y:S02]  /*15150*/  IADD3 R178, R206, 0x80, RZ ;  /* 0x00000080ceb27810 */ /* 0x000fe40007ffe0ff */
[C---:B------:R-:W-:Y:S01]  /*15160*/  IADD3 R177, R208.reuse, 0x40, RZ ;  /* 0x00000040d0b17810 */ /* 0x040fe20007ffe0ff */
[----:B------:R-:W-:Y:S01]  /*15170*/  IMAD.X R181, RZ, RZ, R215, P0 ;  /* 0x000000ffffb57224 */ /* 0x000fe200000e06d7 */
[----:B------:R-:W-:-:S02]  /*15180*/  IADD3 RZ, P0, R208, 0x80, RZ ;  /* 0x00000080d0ff7810 */ /* 0x000fc40007f1e0ff */
[----:B------:R-:W-:-:S03]  /*15190*/  IADD3 R176, R208, 0x80, RZ ;  /* 0x00000080d0b07810 */ /* 0x000fc60007ffe0ff */
[----:B------:R-:W-:Y:S01]  /*151a0*/  IMAD.X R180, RZ, RZ, R215, P0 ;  /* 0x000000ffffb47224 */ /* 0x000fe200000e06d7 */
[----:B-1----:R-:W-:-:S04]  /*151b0*/  SHF.R.S32.HI R3, RZ, 0x1f, R4 ;  /* 0x0000001fff037819 */ /* 0x002fc80000011404 */
[----:B------:R-:W-:-:S04]  /*151c0*/  LEA.HI R3, R3, R4, RZ, 0x3 ;  /* 0x0000000403037211 */ /* 0x000fc800078f18ff */
[----:B------:R-:W-:-:S05]  /*151d0*/  LOP3.LUT R3, R3, 0xfffffff8, RZ, 0xc0, !PT ;  /* 0xfffffff803037812 */ /* 0x000fca00078ec0ff */
[----:B------:R-:W-:-:S05]  /*151e0*/  IMAD.IADD R3, R4, 0x1, -R3 ;  /* 0x0000000104037824 */ /* 0x000fca00078e0a03 */
[----:B------:R-:W-:Y:S01]  /*151f0*/  LOP3.LUT P1, RZ, R3, 0x2, RZ, 0xc0, !PT ;  /* 0x0000000203ff7812 */ /* 0x000fe2000782c0ff */
[----:B------:R-:W-:-:S03]  /*15200*/  IMAD.MOV.U32 R3, RZ, RZ, R0 ;  /* 0x000000ffff037224 */ /* 0x000fc600078e0000 */
[----:B------:R-:W-:Y:S02]  /*15210*/  SEL R191, R191, 0xffffffe0, !P1 ;  /* 0xffffffe0bfbf7807 */ /* 0x000fe40004800000 */
.L_x_1050:
[----:B------:R-:W-:Y:S04]  /*15220*/  DEPBAR.LE SB0, 0x2 ;  /* 0x000080800000791a */ /* 0x000fe80000000000 */
[----:B------:R-:W-:Y:S01]  /*15230*/  BAR.SYNC.DEFER_BLOCKING 0x0 ;  /* 0x0000000000007b1d */ /* 0x000fe20000010000 */
[----:B------:R-:W-:Y:S01]  /*15240*/  UIMAD UR4, UR5, 0x6000, URZ ;  /* 0x00006000050478a4 */ /* 0x000fe2000f8e023f */
[----:B------:R-:W-:Y:S01]  /*15250*/  ISETP.GE.AND P0, PT, R198, R221, PT ;  /* 0x000000ddc600720c */ /* 0x000fe20003f06270 */
[----:B------:R-:W-:Y:S01]  /*15260*/  UIADD3 UR8, UR5, 0x1, URZ ;  /* 0x0000000105087890 */ /* 0x000fe2000fffe03f */
[----:B------:R-:W-:Y:S01]  /*15270*/  IADD3 R5, R221, -0x1, RZ ;  /* 0xffffffffdd057810 */ /* 0x000fe20007ffe0ff */
[----:B------:R-:W-:Y:S02]  /*15280*/  UISETP.GE.AND UP0, UPT, UR5, 0x1, UPT ;  /* 0x000000010500788c */ /* 0x000fe4000bf06270 */
[----:B------:R-:W-:Y:S02]  /*15290*/  IADD3 R2, R190, UR4, RZ ;  /* 0x00000004be027c10 */ /* 0x000fe4000fffe0ff */
[----:B------:R-:W-:Y:S02]  /*152a0*/  USEL UR5, UR8, URZ, !UP0 ;  /* 0x0000003f08057287 */ /* 0x000fe4000c000000 */
[----:B------:R-:W-:Y:S04]  /*152b0*/  IADD3 R135, R191, R2, RZ ;  /* 0x00000002bf877210 */ /* 0x000fe80007ffe0ff */
[----:B------:R-:W-:Y:S01]  /*152c0*/  @!P0 SHF.R.S32.HI R0, RZ, 0x1f, R5 ;  /* 0x0000001fff008819 */ /* 0x000fe20000011405 */
[----:B------:R-:W-:Y:S01]  /*152d0*/  @!P0 IMAD R171, R216, 0x6000, R204 ;  /* 0x00006000d8ab8824 */ /* 0x000fe200078e02cc */
[----:B------:R-:W-:Y:S03]  /*152e0*/  IADD3 R172, R134, R135, RZ ;  /* 0x0000008786ac7210 */ /* 0x000fe60007ffe0ff */
[----:B------:R-:W-:Y:S01]  /*152f0*/  @!P0 IMAD R0, R0, c[0x0][0x208], RZ ;  /* 0x0000820000008a24 */ /* 0x000fe200078e02ff */
[----:B------:R-:W-:Y:S03]  /*15300*/  LDSM.16.M88.4 R32, [R192] ;  /* 0x00000000c020783b */ /* 0x000fe60000000200 */
[C---:B------:R-:W-:Y:S02]  /*15310*/  @!P0 IMAD R0, R5.reuse, c[0x0][0x20c], R0 ;  /* 0x0000830005008a24 */ /* 0x040fe400078e0200 */
[----:B------:R-:W-:Y:S03]  /*15320*/  @!P0 IMAD.WIDE.U32 R4, R5, c[0x0][0x208], RZ ;  /* 0x0000820005048a25 */ /* 0x000fe600078e00ff */
[----:B------:R-:W1:Y:S02]  /*15330*/  LDSM.16.M88.4 R8, [R190+UR4+0xc100] ;  /* 0x00c10004be08783b */ /* 0x000e640008000200 */
[----:B------:R-:W-:Y:S02]  /*15340*/  @!P0 IADD3 R0, R5, R0, RZ ;  /* 0x0000000005008210 */ /* 0x000fe40007ffe0ff */
[C---:B------:R-:W-:Y:S02]  /*15350*/  @!P0 SHF.L.U32 R155, R4.reuse, 0x6, RZ ;  /* 0x00000006049b8819 */ /* 0x040fe400000006ff */
[----:B------:R-:W-:Y:S02]  /*15360*/  @!P0 SHF.L.U64.HI R153, R4, 0x6, R0 ;  /* 0x0000000604998819 */ /* 0x000fe40000010200 */
[----:B------:R-:W-:Y:S01]  /*15370*/  @!P0 IADD3 R5, P1, R155, R206, RZ ;  /* 0x000000ce9b058210 */ /* 0x000fe20007f3e0ff */
[----:B------:R-:W2:Y:S03]  /*15380*/  LDSM.16.M88.4 R16, [R190+UR4+0xc900] ;  /* 0x00c90004be10783b */ /* 0x000ea60008000200 */
[----:B------:R-:W-:Y:S02]  /*15390*/  @!P0 IADD3.X R0, R153, R211, RZ, P1, !PT ;  /* 0x000000d399008210 */ /* 0x000fe40000ffe4ff */
[C---:B------:R-:W-:Y:S03]  /*153a0*/  @!P0 LEA R160, P1, R5.reuse, c[0x0][0x1f8], 0x1 ;  /* 0x00007e0005a08a11 */ /* 0x040fe600078208ff */
[----:B------:R-:W3:Y:S01]  /*153b0*/  LDSM.16.M88.4 R24, [R190+UR4+0xd100] ;  /* 0x00d10004be18783b */ /* 0x000ee20008000200 */
[----:B------:R-:W-:Y:S02]  /*153c0*/  @!P0 LEA.HI.X R161, R5, c[0x0][0x1fc], R0, 0x1, P1 ;  /* 0x00007f0005a18a11 */ /* 0x000fe400008f0c00 */
[----:B------:R-:W-:Y:S04]  /*153d0*/  @!P0 IADD3 R0, P1, R155, R179, RZ ;  /* 0x000000b39b008210 */ /* 0x000fe80007f3e0ff */
[----:B------:R-:W-:Y:S01]  /*153e0*/  @!P0 IADD3.X R13, R153, R183, RZ, P1, !PT ;  /* 0x000000b7990d8210 */ /* 0x000fe20000ffe4ff */
        /* <DEDUP_REMOVED lines=16> */
[----:B------:R-:W-:Y:S02]  /*154f0*/  @!P0 IADD3.X R29, R153, R211, RZ, P1, !PT ;  /* 0x000000d3991d8210 */ /* 0x000fe40000ffe4ff */
[C---:B------:R-:W-:Y:S02]  /*15500*/  @!P0 LEA R168, P1, R0.reuse, c[0x0][0x1f8], 0x1 ;  /* 0x00007e0000a88a11 */ /* 0x040fe400078208ff */
[C---:B------:R-:W-:Y:S04]  /*15510*/  HMMA.16816.F32 R16, R32.reuse, R18, RZ ;  /* 0x000000122010723c */ /* 0x040fe800000018ff */
[----:B------:R-:W-:Y:S02]  /*15520*/  @!P0 LEA.HI.X R169, R0, c[0x0][0x1fc], R29, 0x1, P1 ;  /* 0x00007f0000a98a11 */ /* 0x000fe400008f0c1d */
[----:B------:R-:W-:Y:S02]  /*15530*/  @!P0 IADD3 R157, P1, R155, R179, RZ ;  /* 0x000000b39b9d8210 */ /* 0x000fe40007f3e0ff */
        /* <DEDUP_REMOVED lines=246> */
[----:B------:R-:W-:Y:S02]  /*164a0*/  FMUL.FTZ R104, R132, R104 ;  /* 0x0000006884687220 */ /* 0x000fe40000410000 */
        /* <DEDUP_REMOVED lines=12> */
[----:B------:R-:W-:Y:S02]  /*16570*/  FMUL.FTZ R113, R132, R113 ;  /* 0x0000007184717220 */ /* 0x000fe40000410000 */
        /* <DEDUP_REMOVED lines=11> */
[----:B------:R-:W5:Y:S01]  /*16630*/  MUFU.EX2 R156, R156 ;  /* 0x0000009c009c7308 */ /* 0x000f620000000800 */
[C---:B------:R-:W-:Y:S02]  /*16640*/  FMUL.FTZ R36, R132.reuse, R36 ;  /* 0x0000002484247220 */ /* 0x040fe40000410000 */
[----:B------:R-:W-:Y:S01]  /*16650*/  FMUL.FTZ R38, R3, R38 ;  /* 0x0000002603267220 */ /* 0x000fe20000410000 */
[----:B--2---:R-:W-:Y:S01]  /*16660*/  F2FP.PACK_AB R129, R159, R158 ;  /* 0x0000009e9f81723e */ /* 0x004fe200000000ff */
[----:B------:R-:W-:Y:S02]  /*16670*/  FMUL.FTZ R37, R132, R37 ;  /* 0x0000002584257220 */ /* 0x000fe40000410000 */
        /* <DEDUP_REMOVED lines=8> */
[----:B------:R-:W-:Y:S01]  /*16700*/  FMUL.FTZ R40, R132, R40 ;  /* 0x0000002884287220 */ /* 0x000fe20000410000 */
[----:B------:R-:W2:Y:S01]  /*16710*/  MUFU.EX2 R164, R164 ;  /* 0x000000a400a47308 */ /* 0x000ea20000000800 */
[C---:B------:R-:W-:Y:S01]  /*16720*/  FMUL.FTZ R42, R3.reuse, R42 ;  /* 0x0000002a032a7220 */ /* 0x040fe20000410000 */
        /* <DEDUP_REMOVED lines=90> */
[----:B------:R-:W-:Y:S02]  /*16cd0*/  FFMA.FTZ R162, R13, c[0x0][0x2d0], -R165 ;  /* 0x0000b4000da27a23 */ /* 0x000fe400000108a5 */
        /* <DEDUP_REMOVED lines=16> */
[C---:B------:R-:W-:Y:S01]  /*16de0*/  FMUL.FTZ R98, R3.reuse, R98 ;  /* 0x0000006203627220 */ /* 0x040fe20000410000 */
[C---:B---3--:R-:W-:Y:S02]  /*16df0*/  HMMA.16816.F32 R92, R128.reuse, R124, R92 ;  /* 0x0000007c805c723c */ /* 0x048fe4000000185c */
[----:B------:R-:W3:Y:S01]  /*16e00*/  MUFU.EX2 R167, R167 ;  /* 0x000000a700a77308 */ /* 0x000ee20000000800 */
[C---:B------:R-:W-:Y:S02]  /*16e10*/  FMUL.FTZ R97, R132.reuse, R97 ;  /* 0x0000006184617220 */ /* 0x040fe40000410000 */
[C---:B------:R-:W-:Y:S02]  /*16e20*/  FMUL.FTZ R99, R3.reuse, R99 ;  /* 0x0000006303637220 */ /* 0x040fe40000410000 */
[----:B------:R-:W-:Y:S02]  /*16e30*/  FFMA.FTZ R153, R132, R217, R153 ;  /* 0x000000d984997223 */ /* 0x000fe40000010099 */
[----:B------:R-:W-:Y:S03]  /*16e40*/  FFMA.FTZ R32, R32, c[0x0][0x2d0], -R165 ;  /* 0x0000b40020207a23 */ /* 0x000fe600000108a5 */
[----:B------:R-:W-:Y:S01]  /*16e50*/  HMMA.16816.F32 R96, R128, R126, R96 ;  /* 0x0000007e8060723c */ /* 0x000fe20000001860 */
[----:B------:R-:W5:Y:S02]  /*16e60*/  LDSM.16.MT88.4 R124, [R133+0x2900] ;  /* 0x00290000857c783b */ /* 0x000f640000004200 */
[----:B------:R-:W-:Y:S01]  /*16e70*/  MUFU.EX2 R32, R32 ;  /* 0x0000002000207308 */ /* 0x000fe20000000800 */
[----:B--2---:R-:W-:Y:S01]  /*16e80*/  F2FP.PACK_AB R12, R162, R161 ;  /* 0x000000a1a20c723e */ /* 0x004fe200000000ff */
[----:B------:R-:W-:Y:S02]  /*16e90*/  FFMA.FTZ R34, R34, c[0x0][0x2d0], -R160 ;  /* 0x0000b40022227a23 */ /* 0x000fe400000108a0 */
[----:B------:R-:W-:Y:S02]  /*16ea0*/  FFMA.FTZ R158, R3, R218, R158 ;  /* 0x000000da039e7223 */ /* 0x000fe4000001009e */
[----:B------:R-:W2:Y:S03]  /*16eb0*/  LDSM.16.MT88.4 R128, [R184+UR4+0x2900] ;  /* 0x00290004b880783b */ /* 0x000ea60008004200 */
[----:B------:R-:W-:Y:S01]  /*16ec0*/  FADD.FTZ R158, R159, R158 ;  /* 0x0000009e9f9e7221 */ /* 0x000fe20000010000 */
[----:B------:R-:W-:Y:S01]  /*16ed0*/  MUFU.EX2 R34, R34 ;  /* 0x0000002200227308 */ /* 0x000fe20000000800 */
        /* <DEDUP_REMOVED lines=165> */
[----:B------:R-:W1:Y:S01]  /*17930*/  LDSM.16.MT88.4 R8, [R133+0x5900] ;  /* 0x005900008508783b */ /* 0x000e620000004200 */
        /* <DEDUP_REMOVED lines=9> */
[----:B------:R-:W-:Y:S06]  /*179d0*/  @P0 IADD3 R22, P1, R23, R208, RZ ;  /* 0x000000d017160210 */ /* 0x000fec0007f3e0ff */
[----:B------:R-:W-:Y:S02]  /*179e0*/  @P0 IADD3.X R5, R29, R215, RZ, P1, !PT ;  /* 0x000000d71d050210 */ /* 0x000fe40000ffe4ff */
[C---:B------:R-:W-:Y:S04]  /*179f0*/  @P0 LEA R30, P1, R22.reuse, c[0x0][0x1c8], 0x1 ;  /* 0x00007200161e0a11 */ /* 0x040fe800078208ff */
[----:B------:R-:W-:Y:S02]  /*17a00*/  @P0 LEA.HI.X R31, R22, c[0x0][0x1cc], R5, 0x1, P1 ;  /* 0x00007300161f0a11 */ /* 0x000fe400008f0c05 */
[----:B------:R-:W-:Y:S01]  /*17a10*/  @P0 IADD3 R4, P1, R23, R177, RZ ;  /* 0x000000b117040210 */ /* 0x000fe20007f3e0ff */
[C---:B-1----:R-:W-:Y:S03]  /*17a20*/  HMMA.16816.F32 R76, R12.reuse, R8, R76 ;  /* 0x000000080c4c723c */ /* 0x042fe6000000184c */
[----:B------:R-:W-:Y:S02]  /*17a30*/  @P0 IADD3.X R5, R29, R181, RZ, P1, !PT ;  /* 0x000000b51d050210 */ /* 0x000fe40000ffe4ff */
        /* <DEDUP_REMOVED lines=26> */
[C---:B------:R-:W-:Y:S02]  /*17be0*/  ISETP.GT.AND P0, PT, R221.reuse, R220, PT ;  /* 0x000000dcdd00720c */ /* 0x040fe40003f04270 */
[----:B------:R-:W-:Y:S05]  /*17bf0*/  IADD3 R221, R221, -0x1, RZ ;  /* 0xffffffffdddd7810 */ /* 0x000fea0007ffe0ff */
[----:B------:R-:W0:Y:S01]  /*17c00*/  LDGDEPBAR ;  /* 0x00000000000079af */ /* 0x000e220000000000 */
[----:B-1----:R-:W-:Y:S02]  /*17c10*/  MOV R133, R2 ;  /* 0x0000000200857202 */ /* 0x002fe40000000f00 */
[----:B--2---:R-:W-:Y:S03]  /*17c20*/  MOV R3, R0 ;  /* 0x0000000000037202 */ /* 0x004fe60000000f00 */
[----:B------:R-:W-:-:S05]  /*17c30*/  @P0 BRA `(.L_x_1050) ;  /* 0xffffd5e000000947 */ /* 0x000fca000383ffff */
.L_x_1049:
[----:B------:R-:W-:-:S13]  /*17c40*/  ISETP.GE.AND P0, PT, R221, R198, PT ;  /* 0x000000c6dd00720c */ /* 0x000fda0003f06270 */
[----:B------:R-:W-:Y:S05]  /*17c50*/  @!P0 BRA `(.L_x_1051) ;  /* 0x0000364000008947 */ /* 0x000fea0003800000 */
[----:B------:R-:W1:Y:S01]  /*17c60*/  S2R R4, SR_TID.X ;  /* 0x0000000000047919 */ /* 0x000e620000002100 */
[----:B------:R-:W-:Y:S01]  /*17c70*/  IADD3 RZ, P1, R208, 0x40, RZ ;  /* 0x00000040d0ff7810 */ /* 0x000fe20007f3e0ff */
[----:B------:R-:W-:Y:S01]  /*17c80*/  @P3 IMAD.HI.U32 R219, R212, c[0x0][0x2c8], RZ ;  /* 0x0000b200d4db3a27 */ /* 0x000fe200078e00ff */
[C---:B------:R-:W-:Y:S01]  /*17c90*/  IADD3 RZ, P0, R206.reuse, 0x40, RZ ;  /* 0x00000040ceff7810 */ /* 0x040fe20007f1e0ff */
[----:B------:R-:W-:Y:S01]  /*17ca0*/  ULDC UR8, c[0x0][0x324] ;  /* 0x0000c90000087ab9 */ /* 0x000fe20000000800 */
[----:B------:R-:W-:Y:S01]  /*17cb0*/  IADD3 RZ, P2, R206, 0x80, RZ ;  /* 0x00000080ceff7810 */ /* 0x000fe20007f5e0ff */
[----:B------:R-:W-:Y:S01]  /*17cc0*/  IMAD.X R222, RZ, RZ, R215, P1 ;  /* 0x000000ffffde7224 */ /* 0x000fe200008e06d7 */
[----:B------:R-:W-:Y:S01]  /*17cd0*/  IADD3 RZ, P1, R208, 0x80, RZ ;  /* 0x00000080d0ff7810 */ /* 0x000fe20007f3e0ff */
[----:B------:R-:W-:Y:S01]  /*17ce0*/  IMAD.X R224, RZ, RZ, R211, P0 ;  /* 0x000000ffffe07224 */ /* 0x000fe200000e06d3 */
[----:B------:R-:W-:Y:S01]  /*17cf0*/  @P3 SHF.R.U32.HI R219, RZ, c[0x0][0x2cc], R219 ;  /* 0x0000b300ffdb3a19 */ /* 0x000fe200000116db */
[----:B------:R-:W-:Y:S01]  /*17d00*/  IMAD.MOV.U32 R193, RZ, RZ, 0x40 ;  /* 0x00000040ffc17424 */ /* 0x000fe200078e00ff */
[C---:B------:R-:W-:Y:S01]  /*17d10*/  IADD3 R228, R206.reuse, 0x80, RZ ;  /* 0x00000080cee47810 */ /* 0x040fe20007ffe0ff */
[----:B------:R-:W-:Y:S01]  /*17d20*/  IMAD.X R223, RZ, RZ, R211, P2 ;  /* 0x000000ffffdf7224 */ /* 0x000fe200010e06d3 */
[----:B------:R-:W-:Y:S01]  /*17d30*/  IADD3 R227, R206, 0x40, RZ ;  /* 0x00000040cee37810 */ /* 0x000fe20007ffe0ff */
[----:B------:R-:W-:Y:S01]  /*17d40*/  IMAD.MOV.U32 R132, RZ, RZ, R2 ;  /* 0x000000ffff847224 */ /* 0x000fe200078e0002 */
[C---:B------:R-:W-:Y:S01]  /*17d50*/  IADD3 R226, R208.reuse, 0x80, RZ ;  /* 0x00000080d0e27810 */ /* 0x040fe20007ffe0ff */
[----:B------:R-:W-:Y:S01]  /*17d60*/  IMAD.X R220, RZ, RZ, R215, P1 ;  /* 0x000000ffffdc7224 */ /* 0x000fe200008e06d7 */
[----:B------:R-:W-:Y:S01]  /*17d70*/  IADD3 R225, R208, 0x40, RZ ;  /* 0x00000040d0e17810 */ /* 0x000fe20007ffe0ff */
[----:B------:R-:W-:Y:S01]  /*17d80*/  ULOP3.LUT UR8, URZ, UR8, URZ, 0x33, !UPT ;  /* 0x000000083f087292 */ /* 0x000fe2000f8e333f */
[----:B-1----:R-:W-:-:S04]  /*17d90*/  SHF.R.S32.HI R3, RZ, 0x1f, R4 ;  /* 0x0000001fff037819 */ /* 0x002fc80000011404 */
[----:B------:R-:W-:-:S04]  /*17da0*/  LEA.HI R3, R3, R4, RZ, 0x3 ;  /* 0x0000000403037211 */ /* 0x000fc800078f18ff */
[----:B------:R-:W-:-:S05]  /*17db0*/  LOP3.LUT R3, R3, 0xfffffff8, RZ, 0xc0, !PT ;  /* 0xfffffff803037812 */ /* 0x000fca00078ec0ff */
[----:B------:R-:W-:-:S05]  /*17dc0*/  IMAD.IADD R3, R4, 0x1, -R3 ;  /* 0x0000000104037824 */ /* 0x000fca00078e0a03 */
[----:B------:R-:W-:Y:S01]  /*17dd0*/  LOP3.LUT P0, RZ, R3, 0x4, RZ, 0xc0, !PT ;  /* 0x0000000403ff7812 */ /* 0x000fe2000780c0ff */
[----:B------:R-:W-:-:S03]  /*17de0*/  IMAD.MOV.U32 R3, RZ, RZ, R0 ;  /* 0x000000ffff037224 */ /* 0x000fc600078e0000 */
[----:B------:R-:W-:Y:S02]  /*17df0*/  SEL R193, R193, 0xffffffc0, !P0 ;  /* 0xffffffc0c1c17807 */ /* 0x000fe40004000000 */
.L_x_1060:
[----:B------:R-:W-:Y:S01]  /*17e00*/  ISETP.GE.AND P0, PT, R198, R221, PT ;  /* 0x000000ddc600720c */ /* 0x000fe20003f06270 */
[----:B------:R-:W-:Y:S04]  /*17e10*/  DEPBAR.LE SB0, 0x2 ;  /* 0x000080800000791a */ /* 0x000fe80000000000 */
[----:B------:R-:W-:Y:S01]  /*17e20*/  BAR.SYNC.DEFER_BLOCKING 0x0 ;  /* 0x0000000000007b1d */ /* 0x000fe20000010000 */
[----:B------:R-:W-:Y:S07]  /*17e30*/  UIMAD UR4, UR5, 0x6000, URZ ;  /* 0x00006000050478a4 */ /* 0x000fee000f8e023f */
        /* <DEDUP_REMOVED lines=49> */
[----:B------:R-:W4:Y:S01]  /*18150*/  LDSM.16.M88.4 R156, [R134+0xd900] ;  /* 0x00d90000869c783b */ /* 0x000f220000000200 */
[----:B------:R-:W-:Y:S04]  /*18160*/  ISETP.GE.AND P1, PT, R195, 0x1, PT ;  /* 0x00000001c300780c */ /* 0x000fe80003f26270 */
        /* <DEDUP_REMOVED lines=144> */
[----:B------:R2:W5:Y:S07]  /*18a70*/  LDSM.16.M88.4 R152, [R2+0x10100] ;  /* 0x010100000298783b */ /* 0x00056e0000000200 */
[C---:B----4-:R-:W-:Y:S04]  /*18a80*/  HMMA.16816.F32 R12, R144.reuse, R156, R12 ;  /* 0x0000009c900c723c */ /* 0x050fe8000000180c */
[----:B-1----:R-:W-:Y:S02]  /*18a90*/  IMAD.MOV.U32 R0, RZ, RZ, R212 ;  /* 0x000000ffff007224 */ /* 0x002fe400078e00d4 */
[----:B------:R-:W-:Y:S02]  /*18aa0*/  @P3 IMAD.MOV.U32 R0, RZ, RZ, R219 ;  /* 0x000000ffff003224 */ /* 0x000fe400078e00db */
[C---:B------:R-:W-:Y:S01]  /*18ab0*/  HMMA.16816.F32 R16, R144.reuse, R158, R16 ;  /* 0x0000009e9010723c */ /* 0x040fe20000001810 */
[----:B------:R1:W-:Y:S05]  /*18ac0*/  LDSM.16.M88.4 R156, [R133+0x11900] ;  /* 0x01190000859c783b */ /* 0x0003ea0000000200 */
[----:B------:R-:W4:Y:S02]  /*18ad0*/  SHFL.IDX PT, R134, R0, RZ, 0x1c1f ;  /* 0x001c1fff00867589 */ /* 0x000f2400000e0000 */
[C---:B------:R-:W-:Y:S04]  /*18ae0*/  HMMA.16816.F32 R20, R144.reuse, R140, R20 ;  /* 0x0000008c9014723c */ /* 0x040fe80000001814 */
[----:B--2---:R-:W-:Y:S04]  /*18af0*/  IMAD.SHL.U32 R2, R221, 0x40, RZ ;  /* 0x00000040dd027824 */ /* 0x004fe800078e00ff */
[C---:B------:R-:W-:Y:S08]  /*18b00*/  HMMA.16816.F32 R24, R144.reuse, R142, R24 ;  /* 0x0000008e9018723c */ /* 0x040ff00000001818 */
[C---:B---3--:R-:W-:Y:S04]  /*18b10*/  HMMA.16816.F32 R28, R144.reuse, R136, R28 ;  /* 0x00000088901c723c */ /* 0x048fe8000000181c */
[----:B-1----:R-:W-:Y:S04]  /*18b20*/  IADD3 R133, -R213, 0x1, -R2 ;  /* 0x00000001d5857810 */ /* 0x002fe80007ffe902 */
[----:B------:R-:W-:Y:S04]  /*18b30*/  HMMA.16816.F32 R32, R144, R138, R32 ;  /* 0x0000008a9020723c */ /* 0x000fe80000001820 */
[----:B------:R-:W-:Y:S04]  /*18b40*/  IADD3 R133, -R199, R133, R194 ;  /* 0x00000085c7857210 */ /* 0x000fe80007ffe1c2 */
[C---:B-----5:R-:W-:Y:S05]  /*18b50*/  HMMA.16816.F32 R4, R148.reuse, R152, R4 ;  /* 0x000000989404723c */ /* 0x060fea0000001804 */
[C---:B------:R-:W-:Y:S02]  /*18b60*/  IADD3 R135, R133.reuse, c[0x0][0x328], RZ ;  /* 0x0000ca0085877a10 */ /* 0x040fe40007ffe0ff */
[----:B------:R-:W-:Y:S01]  /*18b70*/  IADD3 R133, R133, UR8, RZ ;  /* 0x0000000885857c10 */ /* 0x000fe2000fffe0ff */
[C---:B------:R-:W-:Y:S04]  /*18b80*/  HMMA.16816.F32 R8, R148.reuse, R154, R8 ;  /* 0x0000009a9408723c */ /* 0x040fe80000001808 */
[--C-:B----4-:R-:W-:Y:S02]  /*18b90*/  IMAD.IADD R141, R135, 0x1, R134.reuse ;  /* 0x00000001878d7824 */ /* 0x110fe400078e0286 */
[----:B------:R-:W-:Y:S02]  /*18ba0*/  IMAD.IADD R137, R133, 0x1, R134 ;  /* 0x0000000185897824 */ /* 0x000fe400078e0286 */
[C---:B------:R-:W-:Y:S08]  /*18bb0*/  HMMA.16816.F32 R12, R148.reuse, R160, R12 ;  /* 0x000000a0940c723c */ /* 0x040ff0000000180c */
        /* <DEDUP_REMOVED lines=19> */
.L_x_1054:
[----:B------:R-:W-:Y:S04]  /*18cf0*/  MOV R134, c[0x0][0x32c] ;  /* 0x0000cb0000867a02 */ /* 0x000fe80000000f00 */
[----:B------:R-:W-:Y:S11]  /*18d00*/  ISETP.NE.AND P0, PT, R134, 0x1, PT ;  /* 0x000000018600780c */ /* 0x000ff60003f05270 */
[----:B------:R-:W-:Y:S02]  /*18d10*/  @!UPT UIADD3 URZ, URZ, URZ, URZ ;  /* 0x0000003f3f3ff290 */ /* 0x000fe4000fffe03f */
[----:B------:R-:W-:Y:S05]  /*18d20*/  @P0 IMAD.HI.U32 R134, R139, c[0x0][0x330], RZ ;  /* 0x0000cc008b860a27 */ /* 0x000fea00078e00ff */
[----:B------:R-:W-:Y:S02]  /*18d30*/  @P0 SHF.R.U32.HI R139, RZ, c[0x0][0x334], R134 ;  /* 0x0000cd00ff8b0a19 */ /* 0x000fe40000011686 */
.L_x_1055:
[----:B------:R-:W-:Y:S05]  /*18d40*/  BSYNC B0 ;  /* 0x0000000000007941 */ /* 0x000fea0003800000 */
.L_x_1053:
[----:B------:R-:W-:Y:S04]  /*18d50*/  IMAD R136, R139, c[0x0][0x32c], -R2 ;  /* 0x0000cb008b887a24 */ /* 0x000fe800078e0a02 */
[----:B------:R-:W-:Y:S05]  /*18d60*/  IMAD.IADD R136, R136, 0x1, -R213 ;  /* 0x0000000188887824 */ /* 0x000fea00078e0ad5 */
[----:B------:R-:W-:Y:S02]  /*18d70*/  IADD3 R134, R136, c[0x0][0x32c], RZ ;  /* 0x0000cb0088867a10 */ /* 0x000fe40007ffe0ff */
[----:B------:R-:W-:Y:S02]  /*18d80*/  IMNMX R137, R137, R136, !PT ;  /* 0x0000008889897217 */ /* 0x000fe40007800200 */
[----:B------:R-:W-:Y:S02]  /*18d90*/  IMNMX R141, R141, R134, PT ;  /* 0x000000868d8d7217 */ /* 0x000fe40003800200 */
.L_x_1052:
        /* <DEDUP_REMOVED lines=9> */
[--C-:B-1----:R-:W-:Y:S03]  /*18e30*/  IMAD.IADD R5, R135, 0x1, R0.reuse ;  /* 0x0000000187057824 */ /* 0x102fe600078e0200 */
        /* <DEDUP_REMOVED lines=8> */
[----:B------:R-:W-:Y:S01]  /*18ec0*/  IMAD.IADD R12, R133, 0x1, R0 ;  /* 0x00000001850c7824 */ /* 0x000fe200078e0200 */
        /* <DEDUP_REMOVED lines=47> */
.L_x_1058:
[----:B------:R-:W-:Y:S04]  /*191c0*/  MOV R0, c[0x0][0x32c] ;  /* 0x0000cb0000007a02 */ /* 0x000fe80000000f00 */
[----:B------:R-:W-:Y:S11]  /*191d0*/  ISETP.NE.AND P0, PT, R0, 0x1, PT ;  /* 0x000000010000780c */ /* 0x000ff60003f05270 */
[----:B------:R-:W-:Y:S02]  /*191e0*/  @!UPT UIADD3 URZ, URZ, URZ, URZ ;  /* 0x0000003f3f3ff290 */ /* 0x000fe4000fffe03f */
[----:B------:R-:W-:Y:S05]  /*191f0*/  @P0 IMAD.HI.U32 R0, R9, c[0x0][0x330], RZ ;  /* 0x0000cc0009000a27 */ /* 0x000fea00078e00ff */
[----:B------:R-:W-:Y:S02]  /*19200*/  @P0 SHF.R.U32.HI R9, RZ, c[0x0][0x334], R0 ;  /* 0x0000cd00ff090a19 */ /* 0x000fe40000011600 */
.L_x_1059:
[----:B------:R-:W-:Y:S05]  /*19210*/  BSYNC B0 ;  /* 0x0000000000007941 */ /* 0x000fea0003800000 */
.L_x_1057:
[----:B------:R-:W-:Y:S04]  /*19220*/  IMAD R2, R9, c[0x0][0x32c], -R2 ;  /* 0x0000cb0009027a24 */ /* 0x000fe800078e0a02 */
[----:B------:R-:W-:Y:S05]  /*19230*/  IMAD.IADD R9, R2, 0x1, -R213 ;  /* 0x0000000102097824 */ /* 0x000fea00078e0ad5 */
[----:B------:R-:W-:Y:S02]  /*19240*/  IADD3 R0, R9, c[0x0][0x32c], RZ ;  /* 0x0000cb0009007a10 */ /* 0x000fe40007ffe0ff */
[----:B------:R-:W-:Y:S02]  /*19250*/  IMNMX R12, R12, R9, !PT ;  /* 0x000000090c0c7217 */ /* 0x000fe40007800200 */
[----:B------:R-:W-:Y:S02]  /*19260*/  IMNMX R5, R5, R0, PT ;  /* 0x0000000005057217 */ /* 0x000fe40003800200 */
.L_x_1056:
        /* <DEDUP_REMOVED lines=74> */
[C---:B------:R-:W-:Y:S02]  /*19710*/  ISETP.GT.AND P1, PT, R12.reuse, 0x38, P2 ;  /* 0x000000380c00780c */ /* 0x040fe40001724270 */
[----:B------:R-:W-:Y:S02]  /*19720*/  ISETP.LT.OR P0, PT, R5, 0x32, P0 ;  /* 0x000000320500780c */ /* 0x000fe40000701670 */
[----:B------:R-:W-:Y:S02]  /*19730*/  FMNMX.FTZ R2, R167, R2, !PT ;  /* 0x00000002a7027209 */ /* 0x000fe40007810000 */
        /* <DEDUP_REMOVED lines=39> */
[----:B------:R-:W1:Y:S01]  /*199b0*/  MUFU.EX2 R143, R143 ;  /* 0x0000008f008f7308 */ /* 0x000e620000000800 */
[--C-:B------:R-:W-:Y:S01]  /*199c0*/  FFMA.FTZ R177, R164, c[0x0][0x2d0], -R157.reuse ;  /* 0x0000b400a4b17a23 */ /* 0x100fe2000001089d */
[----:B------:R-:W-:Y:S01]  /*199d0*/  FSEL R4, R0, RZ, P0 ;  /* 0x000000ff00047208 */ /* 0x000fe20000000000 */
[--C-:B------:R-:W-:Y:S01]  /*199e0*/  FFMA.FTZ R155, R155, c[0x0][0x2d0], -R157.reuse ;  /* 0x0000b4009b9b7a23 */ /* 0x100fe2000001089d */
[----:B------:R-:W-:Y:S01]  /*199f0*/  FSEL R148, R148, RZ, P0 ;  /* 0x000000ff94947208 */ /* 0x000fe20000000000 */
[----:B------:R-:W-:Y:S02]  /*19a00*/  FFMA.FTZ R154, R154, c[0x0][0x2d0], -R157 ;  /* 0x0000b4009a9a7a23 */ /* 0x000fe4000001089d */
[----:B------:R-:W-:Y:S02]  /*19a10*/  FADD.FTZ R4, -R4, R3 ;  /* 0x0000000304047221 */ /* 0x000fe40000010100 */
[--C-:B------:R-:W-:Y:S01]  /*19a20*/  FFMA.FTZ R146, R6, c[0x0][0x2d0], -R148.reuse ;  /* 0x0000b40006927a23 */ /* 0x100fe20000010894 */
[----:B------:R-:W-:Y:S01]  /*19a30*/  MUFU.EX2 R15, R15 ;  /* 0x0000000f000f7308 */ /* 0x000fe20000000800 */
[--C-:B------:R-:W-:Y:S02]  /*19a40*/  FFMA.FTZ R145, R9, c[0x0][0x2d0], -R148.reuse ;  /* 0x0000b40009917a23 */ /* 0x100fe40000010894 */
[--C-:B------:R-:W-:Y:S02]  /*19a50*/  FFMA.FTZ R141, R7, c[0x0][0x2d0], -R148.reuse ;  /* 0x0000b400078d7a23 */ /* 0x100fe40000010894 */
[--C-:B------:R-:W-:Y:S02]  /*19a60*/  FFMA.FTZ R144, R11, c[0x0][0x2d0], -R148.reuse ;  /* 0x0000b4000b907a23 */ /* 0x100fe40000010894 */
[----:B------:R-:W-:Y:S01]  /*19a70*/  FMUL.FTZ R3, R4, c[0x0][0x2d0] ;  /* 0x0000b40004037a20 */ /* 0x000fe20000410000 */
[----:B------:R-:W-:Y:S01]  /*19a80*/  IADD3 R4, R185, UR4, RZ ;  /* 0x00000004b9047c10 */ /* 0x000fe2000fffe0ff */
[C---:B--2---:R-:W-:Y:S01]  /*19a90*/  FMUL.FTZ R5, R12.reuse, R129 ;  /* 0x000000810c057220 */ /* 0x044fe20000410000 */
[----:B------:R-:W2:Y:S01]  /*19aa0*/  MUFU.EX2 R140, R140 ;  /* 0x0000008c008c7308 */ /* 0x000ea20000000800 */
[C---:B------:R-:W-:Y:S01]  /*19ab0*/  FMUL.FTZ R8, R12.reuse, R124 ;  /* 0x0000007c0c087220 */ /* 0x040fe20000410000 */
[----:B------:R-:W-:Y:S01]  /*19ac0*/  IADD3 R13, R189, R4, RZ ;  /* 0x00000004bd0d7210 */ /* 0x000fe20007ffe0ff */
[----:B------:R-:W-:Y:S01]  /*19ad0*/  FMUL.FTZ R4, R12, R128 ;  /* 0x000000800c047220 */ /* 0x000fe20000410000 */
[----:B-1----:R-:W-:Y:S01]  /*19ae0*/  F2FP.PACK_AB R16, R142, R143 ;  /* 0x0000008f8e10723e */ /* 0x002fe200000000ff */
[C---:B------:R-:W-:Y:S02]  /*19af0*/  FMUL.FTZ R9, R12.reuse, R125 ;  /* 0x0000007d0c097220 */ /* 0x040fe40000410000 */
[----:B------:R-:W1:Y:S01]  /*19b00*/  LDSM.16.MT88.4 R24, [R13+0x100] ;  /* 0x000100000d18783b */ /* 0x000e620000004200 */
[C---:B------:R-:W-:Y:S02]  /*19b10*/  FMUL.FTZ R100, R12.reuse, R100 ;  /* 0x000000640c647220 */ /* 0x040fe40000410000 */
[----:B------:R-:W3:Y:S01]  /*19b20*/  MUFU.EX2 R3, R3 ;  /* 0x0000000300037308 */ /* 0x000ee20000000800 */
        /* <DEDUP_REMOVED lines=11> */
[C---:B------:R-:W-:Y:S01]  /*19be0*/  FMUL.FTZ R120, R12.reuse, R120 ;  /* 0x000000780c787220 */ /* 0x040fe20000410000 */
[----:B------:R-:W2:Y:S01]  /*19bf0*/  MUFU.EX2 R145, R145 ;  /* 0x0000009100917308 */ /* 0x000ea20000000800 */
[C---:B------:R-:W-:Y:S02]  /*19c00*/  FMUL.FTZ R121, R12.reuse, R121 ;  /* 0x000000790c797220 */ /* 0x040fe40000410000 */
[C---:B------:R-:W-:Y:S02]  /*19c10*/  FMUL.FTZ R36, R12.reuse, R36 ;  /* 0x000000240c247220 */ /* 0x040fe40000410000 */
[C---:B---3--:R-:W-:Y:S02]  /*19c20*/  FMUL.FTZ R6, R3.reuse, R130 ;  /* 0x0000008203067220 */ /* 0x048fe40000410000 */
[C---:B------:R-:W-:Y:S02]  /*19c30*/  FMUL.FTZ R7, R3.reuse, R131 ;  /* 0x0000008303077220 */ /* 0x040fe40000410000 */
[C---:B------:R-:W-:Y:S01]  /*19c40*/  FMUL.FTZ R10, R3.reuse, R126 ;  /* 0x0000007e030a7220 */ /* 0x040fe20000410000 */
[----:B------:R-:W-:Y:S01]  /*19c50*/  MUFU.EX2 R141, R141 ;  /* 0x0000008d008d7308 */ /* 0x000fe20000000800 */
[C---:B------:R-:W-:Y:S01]  /*19c60*/  FMUL.FTZ R11, R3.reuse, R127 ;  /* 0x0000007f030b7220 */ /* 0x040fe20000410000 */
[----:B------:R-:W-:Y:S01]  /*19c70*/  LDSM.16.MT88.4 R128, [R185+UR4+0x2900] ;  /* 0x00290004b980783b */ /* 0x000fe20008004200 */
[C---:B------:R-:W-:Y:S02]  /*19c80*/  FMUL.FTZ R102, R3.reuse, R102 ;  /* 0x0000006603667220 */ /* 0x040fe40000410000 */
[C---:B------:R-:W-:Y:S02]  /*19c90*/  FMUL.FTZ R103, R3.reuse, R103 ;  /* 0x0000006703677220 */ /* 0x040fe40000410000 */
[C---:B------:R-:W-:Y:S02]  /*19ca0*/  FMUL.FTZ R106, R3.reuse, R106 ;  /* 0x0000006a036a7220 */ /* 0x040fe40000410000 */
[C---:B------:R-:W-:Y:S01]  /*19cb0*/  FMUL.FTZ R107, R3.reuse, R107 ;  /* 0x0000006b036b7220 */ /* 0x040fe20000410000 */
[----:B------:R-:W3:Y:S01]  /*19cc0*/  MUFU.EX2 R144, R144 ;  /* 0x0000009000907308 */ /* 0x000ee20000000800 */
[C---:B------:R-:W-:Y:S01]  /*19cd0*/  FMUL.FTZ R110, R3.reuse, R110 ;  /* 0x0000006e036e7220 */ /* 0x040fe20000410000 */
[----:B------:R-:W-:Y:S01]  /*19ce0*/  LDSM.16.MT88.4 R124, [R184+UR4+0x900] ;  /* 0x00090004b87c783b */ /* 0x000fe20008004200 */
        /* <DEDUP_REMOVED lines=13> */
[----:B------:R-:W-:Y:S01]  /*19dc0*/  FMUL.FTZ R40, R12, R40 ;  /* 0x000000280c287220 */ /* 0x000fe20000410000 */
[----:B---3--:R-:W-:Y:S01]  /*19dd0*/  F2FP.PACK_AB R19, R144, R141 ;  /* 0x0000008d9013723e */ /* 0x008fe200000000ff */
[--C-:B------:R-:W-:Y:S02]  /*19de0*/  FFMA.FTZ R160, R137, c[0x0][0x2d0], -R148.reuse ;  /* 0x0000b40089a07a23 */ /* 0x100fe40000010894 */
[----:B------:R-:W-:Y:S01]  /*19df0*/  LDSM.16.MT88.4 R136, [R184+UR4+0x2900] ;  /* 0x00290004b888783b */ /* 0x000fe20008004200 */
[--C-:B------:R-:W-:Y:S02]  /*19e00*/  FFMA.FTZ R163, R135, c[0x0][0x2d0], -R148.reuse ;  /* 0x0000b40087a37a23 */ /* 0x100fe40000010894 */
[--C-:B------:R-:W-:Y:S01]  /*19e10*/  FFMA.FTZ R162, R33, c[0x0][0x2d0], -R148.reuse ;  /* 0x0000b40021a27a23 */ /* 0x100fe20000010894 */
[C---:B------:R-:W-:Y:S01]  /*19e20*/  HMMA.16816.F32 R4, R16.reuse, R20, R4 ;  /* 0x000000141004723c */ /* 0x040fe20000001804 */
[----:B------:R-:W-:Y:S03]  /*19e30*/  MUFU.EX2 R158, R158 ;  /* 0x0000009e009e7308 */ /* 0x000fe60000000800 */
[----:B------:R-:W-:Y:S01]  /*19e40*/  LDSM.16.MT88.4 R32, [R13+0x900] ;  /* 0x000900000d20783b */ /* 0x000fe20000004200 */
[----:B------:R-:W-:Y:S02]  /*19e50*/  FFMA.FTZ R165, R133, c[0x0][0x2d0], -R148 ;  /* 0x0000b40085a57a23 */ /* 0x000fe40000010894 */
[----:B------:R-:W-:Y:S01]  /*19e60*/  IADD3 R20, R184, UR4, RZ ;  /* 0x00000004b8147c10 */ /* 0x000fe2000fffe0ff */
[C---:B------:R-:W-:Y:S03]  /*19e70*/  HMMA.16816.F32 R8, R16.reuse, R22, R8 ;  /* 0x000000161008723c */ /* 0x040fe60000001808 */
[----:B------:R-:W3:Y:S01]  /*19e80*/  MUFU.EX2 R161, R161 ;  /* 0x000000a100a17308 */ /* 0x000ee20000000800 */
[----:B------:R-:W-:Y:S01]  /*19e90*/  IADD3 R14, R189, R20, RZ ;  /* 0x00000014bd0e7210 */ /* 0x000fe20007ffe0ff */
[----:B------:R-:W-:Y:S01]  /*19ea0*/  LDSM.16.MT88.4 R132, [R13+0x2900] ;  /* 0x002900000d84783b */ /* 0x000fe20000004200 */
[C---:B------:R-:W-:Y:S02]  /*19eb0*/  FMUL.FTZ R41, R12.reuse, R41 ;  /* 0x000000290c297220 */ /* 0x040fe40000410000 */
[C---:B-1----:R-:W-:Y:S04]  /*19ec0*/  HMMA.16816.F32 R100, R16.reuse, R24, R100 ;  /* 0x000000181064723c */ /* 0x042fe80000001864 */
[C---:B------:R-:W-:Y:S01]  /*19ed0*/  FMUL.FTZ R42, R3.reuse, R42 ;  /* 0x0000002a032a7220 */ /* 0x040fe20000410000 */
[----:B------:R-:W1:Y:S01]  /*19ee0*/  LDSM.16.MT88.4 R20, [R14+0x100] ;  /* 0x000100000e14783b */ /* 0x000e620000004200 */
[C---:B------:R-:W-:Y:S01]  /*19ef0*/  FMUL.FTZ R43, R3.reuse, R43 ;  /* 0x0000002b032b7220 */ /* 0x040fe20000410000 */
[----:B------:R-:W-:Y:S01]  /*19f00*/  MUFU.EX2 R160, R160 ;  /* 0x000000a000a07308 */ /* 0x000fe20000000800 */
[C---:B------:R-:W-:Y:S04]  /*19f10*/  HMMA.16816.F32 R104, R16.reuse, R26, R104 ;  /* 0x0000001a1068723c */ /* 0x040fe80000001868 */
[C---:B------:R-:W-:Y:S01]  /*19f20*/  FMUL.FTZ R44, R12.reuse, R44 ;  /* 0x0000002c0c2c7220 */ /* 0x040fe20000410000 */
[----:B------:R-:W4:Y:S01]  /*19f30*/  LDSM.16.MT88.4 R24, [R185+UR4+0x2100] ;  /* 0x00210004b918783b */ /* 0x000f220008004200 */
[C---:B------:R-:W-:Y:S02]  /*19f40*/  FMUL.FTZ R45, R12.reuse, R45 ;  /* 0x0000002d0c2d7220 */ /* 0x040fe40000410000 */
[C---:B------:R-:W-:Y:S01]  /*19f50*/  HMMA.16816.F32 R108, R16.reuse, R28, R108 ;  /* 0x0000001c106c723c */ /* 0x040fe2000000186c */
[----:B------:R-:W5:Y:S03]  /*19f60*/  MUFU.EX2 R163, R163 ;  /* 0x000000a300a37308 */ /* 0x000f660000000800 */
[C---:B------:R-:W-:Y:S02]  /*19f70*/  FMUL.FTZ R46, R3.reuse, R46 ;  /* 0x0000002e032e7220 */ /* 0x040fe40000410000 */
[C---:B------:R-:W-:Y:S02]  /*19f80*/  FMUL.FTZ R47, R3.reuse, R47 ;  /* 0x0000002f032f7220 */ /* 0x040fe40000410000 */
[C---:B------:R-:W-:Y:S01]  /*19f90*/  HMMA.16816.F32 R112, R16.reuse, R30, R112 ;  /* 0x0000001e1070723c */ /* 0x040fe20000001870 */
[----:B------:R-:W2:Y:S02]  /*19fa0*/  LDSM.16.MT88.4 R28, [R13+0x2100] ;  /* 0x002100000d1c783b */ /* 0x000ea40000004200 */
[----:B------:R-:W-:Y:S01]  /*19fb0*/  MUFU.EX2 R162, R162 ;  /* 0x000000a200a27308 */ /* 0x000fe20000000800 */
[C---:B------:R-:W-:Y:S02]  /*19fc0*/  FMUL.FTZ R48, R12.reuse, R48 ;  /* 0x000000300c307220 */ /* 0x040fe40000410000 */
[C---:B------:R-:W-:Y:S02]  /*19fd0*/  FMUL.FTZ R49, R12.reuse, R49 ;  /* 0x000000310c317220 */ /* 0x040fe40000410000 */
[C---:B------:R-:W-:Y:S04]  /*19fe0*/  FMUL.FTZ R50, R3.reuse, R50 ;  /* 0x0000003203327220 */ /* 0x040fe80000410000 */
[C---:B------:R-:W-:Y:S01]  /*19ff0*/  FMUL.FTZ R51, R3.reuse, R51 ;  /* 0x0000003303337220 */ /* 0x040fe20000410000 */
[----:B------:R-:W2:Y:S01]  /*1a000*/  MUFU.EX2 R165, R165 ;  /* 0x000000a500a57308 */ /* 0x000ea20000000800 */
[C---:B------:R-:W-:Y:S02]  /*1a010*/  FMUL.FTZ R52, R12.reuse, R52 ;  /* 0x000000340c347220 */ /* 0x040fe40000410000 */
[C---:B------:R-:W-:Y:S02]  /*1a020*/  FMUL.FTZ R53, R12.reuse, R53 ;  /* 0x000000350c357220 */ /* 0x040fe40000410000 */
[C---:B------:R-:W-:Y:S02]  /*1a030*/  FMUL.FTZ R54, R3.reuse, R54 ;  /* 0x0000003603367220 */ /* 0x040fe40000410000 */
[C---:B------:R-:W-:Y:S01]  /*1a040*/  FMUL.FTZ R55, R3.reuse, R55 ;  /* 0x0000003703377220 */ /* 0x040fe20000410000 */
        /* <DEDUP_REMOVED lines=8> */
[----:B------:R-:W1:Y:S01]  /*1a0d0*/  MUFU.EX2 R175, R175 ;  /* 0x000000af00af7308 */ /* 0x000e620000000800 */
[C---:B------:R-:W-:Y:S02]  /*1a0e0*/  FMUL.FTZ R60, R12.reuse, R60 ;  /* 0x0000003c0c3c7220 */ /* 0x040fe40000410000 */
[C---:B----4-:R-:W-:Y:S04]  /*1a0f0*/  HMMA.16816.F32 R36, R16.reuse, R24, R36 ;  /* 0x000000181024723c */ /* 0x050fe80000001824 */
[C---:B------:R-:W-:Y:S02]  /*1a100*/  FMUL.FTZ R61, R12.reuse, R61 ;  /* 0x0000003d0c3d7220 */ /* 0x040fe40000410000 */
[C---:B------:R-:W-:Y:S01]  /*1a110*/  FMUL.FTZ R62, R3.reuse, R62 ;  /* 0x0000003e033e7220 */ /* 0x040fe20000410000 */
[----:B------:R-:W-:Y:S01]  /*1a120*/  MUFU.EX2 R166, R166 ;  /* 0x000000a600a67308 */ /* 0x000fe20000000800 */
[C---:B------:R-:W-:Y:S01]  /*1a130*/  HMMA.16816.F32 R40, R16.reuse, R26, R40 ;  /* 0x0000001a1028723c */ /* 0x040fe20000001828 */
[----:B------:R-:W4:Y:S03]  /*1a140*/  LDSM.16.MT88.4 R24, [R14+0x2100] ;  /* 0x002100000e18783b */ /* 0x000f260000004200 */
[C---:B------:R-:W-:Y:S02]  /*1a150*/  FMUL.FTZ R63, R3.reuse, R63 ;  /* 0x0000003f033f7220 */ /* 0x040fe40000410000 */
[C---:B------:R-:W-:Y:S02]  /*1a160*/  FMUL.FTZ R64, R12.reuse, R64 ;  /* 0x000000400c407220 */ /* 0x040fe40000410000 */
[C---:B--2---:R-:W-:Y:S01]  /*1a170*/  HMMA.16816.F32 R44, R16.reuse, R28, R44 ;  /* 0x0000001c102c723c */ /* 0x044fe2000000182c */
[----:B------:R-:W2:Y:S03]  /*1a180*/  MUFU.EX2 R177, R177 ;  /* 0x000000b100b17308 */ /* 0x000ea60000000800 */
[C---:B------:R-:W-:Y:S02]  /*1a190*/  FMUL.FTZ R65, R12.reuse, R65 ;  /* 0x000000410c417220 */ /* 0x040fe40000410000 */
[C---:B------:R-:W-:Y:S02]  /*1a1a0*/  FMUL.FTZ R66, R3.reuse, R66 ;  /* 0x0000004203427220 */ /* 0x040fe40000410000 */
[C---:B------:R-:W-:Y:S01]  /*1a1b0*/  HMMA.16816.F32 R48, R16.reuse, R30, R48 ;  /* 0x0000001e1030723c */ /* 0x040fe20000001830 */
[----:B------:R-:W2:Y:S02]  /*1a1c0*/  LDSM.16.MT88.4 R28, [R185+UR4+0x4100] ;  /* 0x00410004b91c783b */ /* 0x000ea40008004200 */
[----:B------:R-:W-:Y:S01]  /*1a1d0*/  MUFU.EX2 R155, R155 ;  /* 0x0000009b009b7308 */ /* 0x000fe20000000800 */
[C---:B------:R-:W-:Y:S02]  /*1a1e0*/  FMUL.FTZ R67, R3.reuse, R67 ;  /* 0x0000004303437220 */ /* 0x040fe40000410000 */
[C---:B------:R-:W-:Y:S02]  /*1a1f0*/  FMUL.FTZ R68, R12.reuse, R68 ;  /* 0x000000440c447220 */ /* 0x040fe40000410000 */
[C---:B------:R-:W-:Y:S01]  /*1a200*/  FMUL.FTZ R69, R12.reuse, R69 ;  /* 0x000000450c457220 */ /* 0x040fe20000410000 */
[C---:B-1----:R-:W-:Y:S03]  /*1a210*/  HMMA.16816.F32 R52, R16.reuse, R20, R52 ;  /* 0x000000141034723c */ /* 0x042fe60000001834 */
[C---:B------:R-:W-:Y:S01]  /*1a220*/  FMUL.FTZ R70, R3.reuse, R70 ;  /* 0x0000004603467220 */ /* 0x040fe20000410000 */
[----:B------:R-:W-:Y:S01]  /*1a230*/  MUFU.EX2 R154, R154 ;  /* 0x0000009a009a7308 */ /* 0x000fe20000000800 */
        /* <DEDUP_REMOVED lines=26> */
[----:B------:R-:W1:Y:S03]  /*1a3e0*/  LDSM.16.MT88.4 R20, [R185+UR4+0x900] ;  /* 0x00090004b914783b */ /* 0x000e660008004200 */
[C---:B------:R-:W-:Y:S02]  /*1a3f0*/  FMUL.FTZ R87, R3.reuse, R87 ;  /* 0x0000005703577220 */ /* 0x040fe40000410000 */
[C---:B------:R-:W-:Y:S02]  /*1a400*/  FMUL.FTZ R88, R12.reuse, R88 ;  /* 0x000000580c587220 */ /* 0x040fe40000410000 */
[C---:B------:R-:W-:Y:S03]  /*1a410*/  FMUL.FTZ R89, R12.reuse, R89 ;  /* 0x000000590c597220 */ /* 0x040fe60000410000 */
[C---:B----4-:R-:W-:Y:S03]  /*1a420*/  HMMA.16816.F32 R84, R16.reuse, R24, R84 ;  /* 0x000000181054723c */ /* 0x050fe60000001854 */
[C---:B------:R-:W-:Y:S02]  /*1a430*/  FMUL.FTZ R90, R3.reuse, R90 ;  /* 0x0000005a035a7220 */ /* 0x040fe40000410000 */
[C---:B------:R-:W-:Y:S02]  /*1a440*/  FMUL.FTZ R91, R3.reuse, R91 ;  /* 0x0000005b035b7220 */ /* 0x040fe40000410000 */
[C---:B------:R-:W-:Y:S02]  /*1a450*/  FMUL.FTZ R92, R12.reuse, R92 ;  /* 0x0000005c0c5c7220 */ /* 0x040fe40000410000 */
[C---:B------:R-:W-:Y:S03]  /*1a460*/  FMUL.FTZ R93, R12.reuse, R93 ;  /* 0x0000005d0c5d7220 */ /* 0x040fe60000410000 */
[C---:B------:R-:W-:Y:S01]  /*1a470*/  HMMA.16816.F32 R88, R16.reuse, R26, R88 ;  /* 0x0000001a1058723c */ /* 0x040fe20000001858 */
[----:B------:R-:W4:Y:S02]  /*1a480*/  LDSM.16.MT88.4 R24, [R14+0x900] ;  /* 0x000900000e18783b */ /* 0x000f240000004200 */
[C---:B------:R-:W-:Y:S02]  /*1a490*/  FMUL.FTZ R94, R3.reuse, R94 ;  /* 0x0000005e035e7220 */ /* 0x040fe40000410000 */
[C---:B------:R-:W-:Y:S02]  /*1a4a0*/  FMUL.FTZ R95, R3.reuse, R95 ;  /* 0x0000005f035f7220 */ /* 0x040fe40000410000 */
[C---:B------:R-:W-:Y:S02]  /*1a4b0*/  FMUL.FTZ R96, R12.reuse, R96 ;  /* 0x000000600c607220 */ /* 0x040fe40000410000 */
[C---:B------:R-:W-:Y:S03]  /*1a4c0*/  FMUL.FTZ R97, R12.reuse, R97 ;  /* 0x000000610c617220 */ /* 0x040fe60000410000 */
[C---:B--2---:R-:W-:Y:S03]  /*1a4d0*/  HMMA.16816.F32 R92, R16.reuse, R28, R92 ;  /* 0x0000001c105c723c */ /* 0x044fe6000000185c */
        /* <DEDUP_REMOVED lines=16> */
[----:B------:R-:W-:Y:S02]  /*1a5e0*/  FFMA.FTZ R157, R150, c[0x0][0x2d0], -R157 ;  /* 0x0000b400969d7a23 */ /* 0x000fe4000001089d */
[--C-:B------:R-:W-:Y:S01]  /*1a5f0*/  FFMA.FTZ R150, R153, c[0x0][0x2d0], -R148.reuse ;  /* 0x0000b40099967a23 */ /* 0x100fe20000010894 */
[----:B------:R-:W2:Y:S01]  /*1a600*/  MUFU.EX2 R171, R171 ;  /* 0x000000ab00ab7308 */ /* 0x000ea20000000800 */
[C---:B-1----:R-:W-:Y:S03]  /*1a610*/  HMMA.16816.F32 R4, R16.reuse, R20, R4 ;  /* 0x000000141004723c */ /* 0x042fe60000001804 */
[--C-:B------:R-:W-:Y:S02]  /*1a620*/  FFMA.FTZ R151, R151, c[0x0][0x2d0], -R148.reuse ;  /* 0x0000b40097977a23 */ /* 0x100fe40000010894 */
[--C-:B------:R-:W-:Y:S02]  /*1a630*/  FFMA.FTZ R149, R149, c[0x0][0x2d0], -R148.reuse ;  /* 0x0000b40095957a23 */ /* 0x100fe40000010894 */
[----:B------:R-:W-:Y:S01]  /*1a640*/  FFMA.FTZ R148, R147, c[0x0][0x2d0], -R148 ;  /* 0x0000b40093947a23 */ /* 0x000fe20000010894 */
[C---:B------:R-:W-:Y:S01]  /*1a650*/  HMMA.16816.F32 R8, R16.reuse, R22, R8 ;  /* 0x000000161008723c */ /* 0x040fe20000001808 */
[----:B------:R-:W1:Y:S01]  /*1a660*/  LDSM.16.MT88.4 R20, [R14+0x2900] ;  /* 0x002900000e14783b */ /* 0x000e620000004200 */
[----:B------:R-:W-:Y:S02]  /*1a670*/  MUFU.EX2 R168, R168 ;  /* 0x000000a800a87308 */ /* 0x000fe40000000800 */
[----:B------:R-:W-:Y:S02]  /*1a680*/  FADD.FTZ R142, R142, R143 ;  /* 0x0000008f8e8e7221 */ /* 0x000fe40000010000 */
[----:B------:R-:W-:Y:S02]  /*1a690*/  FADD.FTZ R146, R145, R146 ;  /* 0x0000009291927221 */ /* 0x000fe40000010000 */
[C---:B------:R-:W-:Y:S04]  /*1a6a0*/  HMMA.16816.F32 R100, R16.reuse, R32, R100 ;  /* 0x000000201064723c */ /* 0x040fe80000001864 */
[----:B------:R-:W3:Y:S01]  /*1a6b0*/  MUFU.EX2 R167, R167 ;  /* 0x000000a700a77308 */ /* 0x000ee20000000800 */
        /* <DEDUP_REMOVED lines=12> */
[----:B------:R-:W5:Y:S02]  /*1a780*/  MUFU.EX2 R157, R157 ;  /* 0x0000009d009d7308 */ /* 0x000f640000000800 */
[----:B------:R-:W-:Y:S02]  /*1a790*/  FADD.FTZ R159, R159, R156 ;  /* 0x0000009c9f9f7221 */ /* 0x000fe40000010000 */
[----:B------:R-:W-:Y:S02]  /*1a7a0*/  FADD.FTZ R163, R163, R160 ;  /* 0x000000a0a3a37221 */ /* 0x000fe40000010000 */
[C---:B----4-:R-:W-:Y:S04]  /*1a7b0*/  HMMA.16816.F32 R116, R16.reuse, R24, R116 ;  /* 0x000000181074723c */ /* 0x050fe80000001874 */
[----:B------:R-:W-:Y:S01]  /*1a7c0*/  MUFU.EX2 R150, R150 ;  /* 0x0000009600967308 */ /* 0x000fe20000000800 */
[----:B------:R-:W-:Y:S02]  /*1a7d0*/  FADD.FTZ R158, R158, R159 ;  /* 0x0000009f9e9e7221 */ /* 0x000fe40000010000 */
[----:B------:R-:W-:Y:S01]  /*1a7e0*/  FADD.FTZ R162, R162, R163 ;  /* 0x000000a3a2a27221 */ /* 0x000fe20000010000 */
[C---:B------:R-:W-:Y:S01]  /*1a7f0*/  HMMA.16816.F32 R120, R16.reuse, R26, R120 ;  /* 0x0000001a1078723c */ /* 0x040fe20000001878 */
[----:B------:R-:W4:Y:S03]  /*1a800*/  LDSM.16.MT88.4 R24, [R185+UR4+0x4900] ;  /* 0x00490004b918783b */ /* 0x000f260008004200 */
        /* <DEDUP_REMOVED lines=14> */
[C---:B-1----:R-:W-:Y:S08]  /*1a8f0*/  HMMA.16816.F32 R60, R16.reuse, R20, R60 ;  /* 0x00000014103c723c */ /* 0x042ff0000000183c */
[C---:B------:R-:W-:Y:S01]  /*1a900*/  HMMA.16816.F32 R64, R16.reuse, R22, R64 ;  /* 0x000000161040723c */ /* 0x040fe20000001840 */
[----:B------:R-:W1:Y:S07]  /*1a910*/  LDSM.16.MT88.4 R20, [R14+0x4900] ;  /* 0x004900000e14783b */ /* 0x000e6e0000004200 */
[C---:B----4-:R-:W-:Y:S08]  /*1a920*/  HMMA.16816.F32 R68, R16.reuse, R24, R68 ;  /* 0x000000181044723c */ /* 0x050ff00000001844 */
[C---:B------:R-:W-:Y:S01]  /*1a930*/  HMMA.16816.F32 R72, R16.reuse, R26, R72 ;  /* 0x0000001a1048723c */ /* 0x040fe20000001848 */
[----:B------:R-:W4:Y:S07]  /*1a940*/  LDSM.16.MT88.4 R24, [R185+UR4+0x1100] ;  /* 0x00110004b918783b */ /* 0x000f2e0008004200 */
[C---:B------:R-:W-:Y:S08]  /*1a950*/  HMMA.16816.F32 R76, R16.reuse, R28, R76 ;  /* 0x0000001c104c723c */ /* 0x040ff0000000184c */
[C---:B------:R-:W-:Y:S01]  /*1a960*/  HMMA.16816.F32 R80, R16.reuse, R30, R80 ;  /* 0x0000001e1050723c */ /* 0x040fe20000001850 */
[----:B------:R-:W2:Y:S07]  /*1a970*/  LDSM.16.MT88.4 R28, [R13+0x1100] ;  /* 0x001100000d1c783b */ /* 0x000eae0000004200 */
[C---:B------:R-:W-:Y:S08]  /*1a980*/  HMMA.16816.F32 R84, R16.reuse, R32, R84 ;  /* 0x000000201054723c */ /* 0x040ff00000001854 */
[C---:B------:R-:W-:Y:S01]  /*1a990*/  HMMA.16816.F32 R88, R16.reuse, R34, R88 ;  /* 0x000000221058723c */ /* 0x040fe20000001858 */
[----:B------:R-:W5:Y:S07]  /*1a9a0*/  LDSM.16.MT88.4 R32, [R14+0x1100] ;  /* 0x001100000e20783b */ /* 0x000f6e0000004200 */
[C---:B-1----:R-:W-:Y:S08]  /*1a9b0*/  HMMA.16816.F32 R92, R16.reuse, R20, R92 ;  /* 0x00000014105c723c */ /* 0x042ff0000000185c */
[----:B------:R-:W-:Y:S01]  /*1a9c0*/  HMMA.16816.F32 R96, R16, R22, R96 ;  /* 0x000000161060723c */ /* 0x000fe20000001860 */
[----:B------:R-:W1:Y:S06]  /*1a9d0*/  LDSM.16.MT88.4 R20, [R14+0x3100] ;  /* 0x003100000e14783b */ /* 0x000e6c0000004200 */
[----:B------:R-:W-:Y:S01]  /*1a9e0*/  F2FP.PACK_AB R16, R175, R170 ;  /* 0x000000aaaf10723e */ /* 0x000fe200000000ff */
[----:B------:R-:W-:Y:S01]  /*1a9f0*/  FADD.FTZ R170, R170, R161 ;  /* 0x000000a1aaaa7221 */ /* 0x000fe20000010000 */
[----:B------:R-:W-:Y:S03]  /*1aa00*/  F2FP.PACK_AB R18, R177, R166 ;  /* 0x000000a6b112723e */ /* 0x000fe600000000ff */
[----:B--2---:R-:W-:Y:S01]  /*1aa10*/  F2FP.PACK_AB R17, R171, R164 ;  /* 0x000000a4ab11723e */ /* 0x004fe200000000ff */
[----:B------:R-:W-:Y:S01]  /*1aa20*/  FADD.FTZ R164, R164, R165 ;  /* 0x000000a5a4a47221 */ /* 0x000fe20000010000 */
[----:B---3--:R-:W-:Y:S01]  /*1aa30*/  F2FP.PACK_AB R19, R167, R168 ;  /* 0x000000a8a713723e */ /* 0x008fe200000000ff */
        /* <DEDUP_REMOVED lines=8> */
[----:B------:R-:W2:Y:S07]  /*1aac0*/  LDSM.16.MT88.4 R24, [R185+UR4+0x5100] ;  /* 0x00510004b918783b */ /* 0x000eae0008004200 */
[C---:B------:R-:W-:Y:S08]  /*1aad0*/  HMMA.16816.F32 R100, R16.reuse, R28, R100 ;  /* 0x0000001c1064723c */ /* 0x040ff00000001864 */
[C---:B------:R-:W-:Y:S01]  /*1aae0*/  HMMA.16816.F32 R104, R16.reuse, R30, R104 ;  /* 0x0000001e1068723c */ /* 0x040fe20000001868 */
[----:B------:R-:W3:Y:S07]  /*1aaf0*/  LDSM.16.MT88.4 R28, [R13+0x5100] ;  /* 0x005100000d1c783b */ /* 0x000eee0000004200 */
[C---:B------:R-:W-:Y:S08]  /*1ab00*/  HMMA.16816.F32 R108, R16.reuse, R124, R108 ;  /* 0x0000007c106c723c */ /* 0x040ff0000000186c */
[C---:B------:R-:W-:Y:S01]  /*1ab10*/  HMMA.16816.F32 R112, R16.reuse, R126, R112 ;  /* 0x0000007e1070723c */ /* 0x040fe20000001870 */
[----:B------:R-:W-:Y:S07]  /*1ab20*/  LDSM.16.MT88.4 R124, [R185+UR4+0x1900] ;  /* 0x00190004b97c783b */ /* 0x000fee0008004200 */
[C---:B-----5:R-:W-:Y:S08]  /*1ab30*/  HMMA.16816.F32 R116, R16.reuse, R32, R116 ;  /* 0x000000201074723c */ /* 0x060ff00000001874 */
        /* <DEDUP_REMOVED lines=21> */
[----:B------:R-:W4:Y:S07]  /*1ac90*/  LDSM.16.MT88.4 R32, [R14+0x1900] ;  /* 0x001900000e20783b */ /* 0x000f2e0000004200 */
[C---:B-1----:R-:W-:Y:S07]  /*1aca0*/  HMMA.16816.F32 R92, R16.reuse, R20, R92 ;  /* 0x00000014105c723c */ /* 0x042fee000000185c */
        /* <DEDUP_REMOVED lines=18> */
[----:B------:R-:W5:Y:S07]  /*1add0*/  LDSM.16.MT88.4 R8, [R14+0x3900] ;  /* 0x003900000e08783b */ /* 0x000f6e0000004200 */
[C---:B--2---:R-:W-:Y:S07]  /*1ade0*/  HMMA.16816.F32 R100, R16.reuse, R24, R100 ;  /* 0x000000181064723c */ /* 0x044fee0000001864 */
[----:B------:R-:W-:Y:S01]  /*1adf0*/  @P0 SHF.R.S32.HI R24, RZ, 0x1f, R21 ;  /* 0x0000001fff180819 */ /* 0x000fe20000011415 */
[C---:B------:R-:W-:Y:S04]  /*1ae00*/  HMMA.16816.F32 R104, R16.reuse, R26, R104 ;  /* 0x0000001a1068723c */ /* 0x040fe80000001868 */
[----:B------:R-:W-:Y:S03]  /*1ae10*/  @P0 IMAD R24, R24, c[0x0][0x1e0], RZ ;  /* 0x0000780018180a24 */ /* 0x000fe600078e02ff */
[C---:B------:R-:W-:Y:S01]  /*1ae20*/  @P0 IMAD.WIDE.U32 R26, R21.reuse, c[0x0][0x1e0], RZ ;  /* 0x00007800151a0a25 */ /* 0x040fe200078e00ff */
[C---:B---3--:R-:W-:Y:S04]  /*1ae30*/  HMMA.16816.F32 R108, R16.reuse, R28, R108 ;  /* 0x0000001c106c723c */ /* 0x048fe8000000186c */
[----:B------:R-:W-:Y:S02]  /*1ae40*/  @P0 IMAD R24, R21, c[0x0][0x1e4], R24 ;  /* 0x0000790015180a24 */ /* 0x000fe400078e0218 */
[----:B------:R-:W2:Y:S02]  /*1ae50*/  LDSM.16.MT88.4 R20, [R185+UR4+0x5900] ;  /* 0x00590004b914783b */ /* 0x000ea40008004200 */
        /* <DEDUP_REMOVED lines=12> */
[C---:B-1----:R-:W-:Y:S07]  /*1af20*/  HMMA.16816.F32 R52, R16.reuse, R4, R52 ;  /* 0x000000041034723c */ /* 0x042fee0000001834 */
[C---:B------:R-:W-:Y:S01]  /*1af30*/  @P0 IADD3.X R5, R33.reuse, R215, RZ, P1, !PT ;  /* 0x000000d721050210 */ /* 0x040fe20000ffe4ff */
[C---:B------:R-:W-:Y:S04]  /*1af40*/  HMMA.16816.F32 R56, R16.reuse, R6, R56 ;  /* 0x000000061038723c */ /* 0x040fe80000001838 */
[C---:B------:R-:W-:Y:S04]  /*1af50*/  @P0 LEA R28, P1, R24.reuse, c[0x0][0x1c8], 0x1 ;  /* 0x00007200181c0a11 */ /* 0x040fe800078208ff */
[C---:B-----5:R-:W-:Y:S04]  /*1af60*/  HMMA.16816.F32 R60, R16.reuse, R8, R60 ;  /* 0x00000008103c723c */ /* 0x060fe8000000183c */
[----:B------:R-:W-:Y:S02]  /*1af70*/  @P0 LEA.HI.X R29, R24, c[0x0][0x1cc], R5, 0x1, P1 ;  /* 0x00007300181d0a11 */ /* 0x000fe400008f0c05 */
[----:B------:R1:W3:Y:S01]  /*1af80*/  LDSM.16.MT88.4 R24, [R13+0x5900] ;  /* 0x005900000d18783b */ /* 0x0002e20000004200 */
[----:B------:R-:W-:Y:S01]  /*1af90*/  @P0 IADD3 R4, P1, R32, R225, RZ ;  /* 0x000000e120040210 */ /* 0x000fe20007f3e0ff */
[C---:B------:R-:W-:Y:S04]  /*1afa0*/  HMMA.16816.F32 R64, R16.reuse, R10, R64 ;  /* 0x0000000a1040723c */ /* 0x040fe80000001840 */
[C---:B------:R-:W-:Y:S02]  /*1afb0*/  @P0 IADD3.X R5, R33.reuse, R222, RZ, P1, !PT ;  /* 0x000000de21050210 */ /* 0x040fe40000ffe4ff */
[C---:B------:R-:W-:Y:S02]  /*1afc0*/  @P0 LEA R30, P1, R4.reuse, c[0x0][0x1c8], 0x1 ;  /* 0x00007200041e0a11 */ /* 0x040fe400078208ff */
[C---:B--2---:R-:W-:Y:S04]  /*1afd0*/  HMMA.16816.F32 R68, R16.reuse, R20, R68 ;  /* 0x000000141044723c */ /* 0x044fe80000001844 */
[----:B------:R-:W-:Y:S02]  /*1afe0*/  @P0 LEA.HI.X R31, R4, c[0x0][0x1cc], R5, 0x1, P1 ;  /* 0x00007300041f0a11 */ /* 0x000fe400008f0c05 */
[----:B------:R-:W-:Y:S02]  /*1aff0*/  @P0 IADD3 R5, P1, R32, R226, RZ ;  /* 0x000000e220050210 */ /* 0x000fe40007f3e0ff */
[C---:B------:R-:W-:Y:S04]  /*1b000*/  HMMA.16816.F32 R72, R16.reuse, R22, R72 ;  /* 0x000000161048723c */ /* 0x040fe80000001848 */
[----:B------:R-:W-:Y:S02]  /*1b010*/  @P0 IADD3.X R4, R33, R220, RZ, P1, !PT ;  /* 0x000000dc21040210 */ /* 0x000fe40000ffe4ff */
[C---:B------:R-:W-:Y:S06]  /*1b020*/  @P0 LEA R34, P1, R5.reuse, c[0x0][0x1c8], 0x1 ;  /* 0x0000720005220a11 */ /* 0x040fec00078208ff */
[----:B------:R-:W-:Y:S02]  /*1b030*/  @P0 LEA.HI.X R35, R5, c[0x0][0x1cc], R4, 0x1, P1 ;  /* 0x0000730005230a11 */ /* 0x000fe400008f0c04 */
[----:B------:R-:W2:Y:S01]  /*1b040*/  LDSM.16.MT88.4 R4, [R184+UR4+0x5900] ;  /* 0x00590004b804783b */ /* 0x000ea20008004200 */
[----:B-1----:R-:W-:Y:S04]  /*1b050*/  @P0 IADD3 R13, P1, R203, R32, RZ ;  /* 0x00000020cb0d0210 */ /* 0x002fe80007f3e0ff */
[----:B------:R-:W-:Y:S02]  /*1b060*/  @P0 IADD3.X R33, R202, R33, RZ, P1, !PT ;  /* 0x00000021ca210210 */ /* 0x000fe40000ffe4ff */
[----:B------:R-:W-:Y:S01]  /*1b070*/  @P0 IADD3 R9, P1, R13, R208, RZ ;  /* 0x000000d00d090210 */ /* 0x000fe20007f3e0ff */
[C---:B---3--:R-:W-:Y:S03]  /*1b080*/  HMMA.16816.F32 R76, R16.reuse, R24, R76 ;  /* 0x00000018104c723c */ /* 0x048fe6000000184c */
        /* <DEDUP_REMOVED lines=8> */
[----:B------:R-:W-:Y:S02]  /*1b110*/  @P0 LEA.HI.X R23, R3, c[0x0][0x1cc], R12, 0x1, P1 ;  /* 0x0000730003170a11 */ /* 0x000fe400008f0c0c */
[----:B------:R-:W-:Y:S04]  /*1b120*/  @P0 IADD3 R13, P1, R13, R226, RZ ;  /* 0x000000e20d0d0210 */ /* 0x000fe80007f3e0ff */
[----:B------:R-:W-:Y:S01]  /*1b130*/  @P0 IADD3.X R24, R33, R220, RZ, P1, !PT ;  /* 0x000000dc21180210 */ /* 0x000fe20000ffe4ff */
[C---:B--2---:R-:W-:Y:S03]  /*1b140*/  HMMA.16816.F32 R84, R16.reuse, R4, R84 ;  /* 0x000000041054723c */ /* 0x044fe60000001854 */
[C---:B------:R-:W-:Y:S01]  /*1b150*/  @P0 LEA R12, P1, R13.reuse, c[0x0][0x1c8], 0x1 ;  /* 0x000072000d0c0a11 */ /* 0x040fe200078208ff */
[----:B-1----:R-:W-:Y:S03]  /*1b160*/  @P0 IMAD R14, R216, 0x3000, R205 ;  /* 0x00003000d80e0824 */ /* 0x002fe600078e02cd */
[----:B------:R-:W-:Y:S01]  /*1b170*/  @P0 LEA.HI.X R13, R13, c[0x0][0x1cc], R24, 0x1, P1 ;  /* 0x000073000d0d0a11 */ /* 0x000fe200008f0c18 */
[C---:B------:R-:W-:Y:S04]  /*1b180*/  HMMA.16816.F32 R88, R16.reuse, R6, R88 ;  /* 0x000000061058723c */ /* 0x040fe80000001858 */
[----:B------:R-:W-:Y:S05]  /*1b190*/  @P0 SHF.L.U32 R3, R14, 0x1, RZ ;  /* 0x000000010e030819 */ /* 0x000fea00000006ff */
[----:B------:R-:W-:Y:S01]  /*1b1a0*/  @!PT LDS RZ, [RZ] ;  /* 0x00000000fffff984 */ /* 0x000fe20000000800 */
[----:B------:R-:W-:Y:S01]  /*1b1b0*/  @!PT LDS RZ, [RZ] ;  /* 0x00000000fffff984 */ /* 0x000fe20000000800 */
[----:B------:R-:W-:Y:S01]  /*1b1c0*/  @!PT LDS RZ, [RZ] ;  /* 0x00000000fffff984 */ /* 0x000fe20000000800 */
[----:B------:R1:W-:Y:S01]  /*1b1d0*/  @P0 LDGSTS.E.BYPASS.LTC128B.128 [R3+0xc100], [R28.64], !P5 ;  /* 0x0c1000001c030fae */ /* 0x0003e2000e901d46 */
[C---:B---3--:R-:W-:Y:S07]  /*1b1e0*/  HMMA.16816.F32 R92, R16.reuse, R8, R92 ;  /* 0x00000008105c723c */ /* 0x048fee000000185c */
[----:B------:R1:W-:Y:S01]  /*1b1f0*/  @P0 LDGSTS.E.BYPASS.LTC128B.128 [R3+0xe100], [R30.64], !P4 ;  /* 0x0e1000001e030fae */ /* 0x0003e2000e101d46 */
[----:B------:R-:W-:Y:S07]  /*1b200*/  HMMA.16816.F32 R96, R16, R10, R96 ;  /* 0x0000000a1060723c */ /* 0x000fee0000001860 */
[----:B------:R1:W-:Y:S08]  /*1b210*/  @P0 LDGSTS.E.BYPASS.LTC128B.128 [R3+0x10100], [R34.64], !P6 ;  /* 0x1010000022030fae */ /* 0x0003f0000f101d46 */
[----:B------:R1:W-:Y:S08]  /*1b220*/  @P0 LDGSTS.E.BYPASS.LTC128B.128 [R3+0xd100], [R20.64], !P5 ;  /* 0x0d10000014030fae */ /* 0x0003f0000e901d46 */
[----:B------:R1:W-:Y:S08]  /*1b230*/  @P0 LDGSTS.E.BYPASS.LTC128B.128 [R3+0xf100], [R22.64], !P4 ;  /* 0x0f10000016030fae */ /* 0x0003f0000e101d46 */
[----:B------:R1:W-:Y:S01]  /*1b240*/  @P0 LDGSTS.E.BYPASS.LTC128B.128 [R3+0x11100], [R12.64], !P6 ;  /* 0x111000000c030fae */ /* 0x0003e2000f101d46 */
[----:B------:R-:W-:Y:S02]  /*1b250*/  ISETP.GE.AND P0, PT, R198, R221, PT ;  /* 0x000000ddc600720c */ /* 0x000fe40003f06270 */
[----:B------:R-:W-:Y:S05]  /*1b260*/  IADD3 R221, R221, -0x1, RZ ;  /* 0xffffffffdddd7810 */ /* 0x000fea0007ffe0ff */
[----:B------:R-:W0:Y:S01]  /*1b270*/  LDGDEPBAR ;  /* 0x00000000000079af */ /* 0x000e220000000000 */
[----:B-1----:R-:W-:Y:S05]  /*1b280*/  MOV R3, R0 ;  /* 0x0000000000037202 */ /* 0x002fea0000000f00 */
[----:B------:R-:W-:-:S05]  /*1b290*/  @!P0 BRA `(.L_x_1060) ;  /* 0xffffcb6000008947 */ /* 0x000fca000383ffff */
.L_x_1051:
        /* <DEDUP_REMOVED lines=13> */
[----:B------:R-:W1:Y:S01]  /*1b370*/  @P1 MUFU.LG2 R12, R6 ;  /* 0x00000006000c1308 */ /* 0x000e620000000c00 */
[----:B------:R-:W-:Y:S02]  /*1b380*/  @P1 MOV R16, 0x3f317218 ;  /* 0x3f31721800101802 */ /* 0x000fe40000000f00 */
[----:B------:R-:W-:-:S05]  /*1b390*/  @P0 MOV R17, 0x3f317218 ;  /* 0x3f31721800110802 */ /* 0x000fca0000000f00 */
[----:B------:R-:W2:Y:S01]  /*1b3a0*/  @P0 MUFU.LG2 R14, R3 ;  /* 0x00000003000e0308 */ /* 0x000ea20000000c00 */
[----:B------:R-:W-:-:S07]  /*1b3b0*/  @P0 FMUL.FTZ R17, R17, c[0x0][0x2d0] ;  /* 0x0000b40011110a20 */ /* 0x000fce0000410000 */
[----:B------:R-:W3:Y:S01]  /*1b3c0*/  @P1 MUFU.RCP R5, R6 ;  /* 0x0000000600051308 */ /* 0x000ee20000001000 */
[----:B-1----:R-:W-:Y:S02]  /*1b3d0*/  @P1 FMUL.FTZ R15, R12, 0.69314718246459960938 ;  /* 0x3f3172180c0f1820 */ /* 0x002fe40000410000 */
[----:B------:R-:W-:-:S05]  /*1b3e0*/  @P1 FMUL.FTZ R12, R16, c[0x0][0x2d0] ;  /* 0x0000b400100c1a20 */ /* 0x000fca0000410000 */
[----:B------:R1:W4:Y:S01]  /*1b3f0*/  @P0 MUFU.RCP R4, R3 ;  /* 0x0000000300040308 */ /* 0x0003220000001000 */
[----:B--2---:R-:W-:-:S04]  /*1b400*/  @P0 FMUL.FTZ R14, R14, 0.69314718246459960938 ;  /* 0x3f3172180e0e0820 */ /* 0x004fc80000410000 */
[----:B------:R-:W-:Y:S02]  /*1b410*/  @P0 FFMA.FTZ R13, R17, R0, R14 ;  /* 0x00000000110d0223 */ /* 0x000fe4000001000e */
[C---:B---3--:R-:W-:Y:S02]  /*1b420*/  FMUL.FTZ R128, R5.reuse, R128 ;  /* 0x0000008005807220 */ /* 0x048fe40000410000 */
[C---:B------:R-:W-:Y:S02]  /*1b430*/  FMUL.FTZ R129, R5.reuse, R129 ;  /* 0x0000008105817220 */ /* 0x040fe40000410000 */
        /* <DEDUP_REMOVED lines=47> */
[C---:B----4-:R-:W-:Y:S02]  /*1b730*/  FMUL.FTZ R130, R4.reuse, R130 ;  /* 0x0000008204827220 */ /* 0x050fe40000410000 */
        /* <DEDUP_REMOVED lines=47> */
[----:B------:R-:W-:Y:S02]  /*1ba30*/  @P1 FFMA.FTZ R3, R12, R2, R15 ;  /* 0x000000020c031223 */ /* 0x000fe4000001000f */
.L_x_973:
[----:B------:R-:W-:Y:S01]  /*1ba40*/  SHF.R.S32.HI R0, RZ, 0x1f, R197 ;  /* 0x0000001fff007819 */ /* 0x000fe200000114c5 */
[----:B------:R-:W-:Y:S05]  /*1ba50*/  @P2 BRA `(.L_x_1061) ;  /* 0x0000168000002947 */ /* 0x000fea0003800000 */
[----:B------:R-:W1:Y:S01]  /*1ba60*/  S2R R2, SR_TID.X ;  /* 0x0000000000027919 */ /* 0x000e620000002100 */
[----:B------:R-:W-:Y:S02]  /*1ba70*/  F2FP.PACK_AB R6, R11, R6 ;  /* 0x000000060b06723e */ /* 0x000fe400000000ff */
[----:B------:R-:W-:Y:S01]  /*1ba80*/  F2FP.PACK_AB R7, R8, R7 ;  /* 0x000000070807723e */ /* 0x000fe200000000ff */
[----:B------:R-:W-:Y:S01]  /*1ba90*/  BAR.SYNC.DEFER_BLOCKING 0x1, 0x100 ;  /* 0x0044000000007b1d */ /* 0x000fe20000010000 */
[----:B------:R-:W-:Y:S01]  /*1baa0*/  F2FP.PACK_AB R9, R10, R9 ;  /* 0x000000090a09723e */ /* 0x000fe200000000ff */
[----:B------:R-:W-:Y:S01]  /*1bab0*/  IMAD.MOV.U32 R10, RZ, RZ, 0x20 ;  /* 0x00000020ff0a7424 */ /* 0x000fe200078e00ff */
        /* <DEDUP_REMOVED lines=32> */
[----:B------:R-:W-:Y:S02]  /*1bcc0*/  R2P PR, R17, 0x6 ;  /* 0x0000000611007804 */ /* 0x000fe40000000000 */
[----:B------:R-:W-:Y:S01]  /*1bcd0*/  F2FP.PACK_AB R120, R121, R120 ;  /* 0x000000787978723e */ /* 0x000fe200000000ff */
[----:B------:R-:W-:Y:S01]  /*1bce0*/  IMAD.U32 R16, R16, 0x2, R21 ;  /* 0x0000000210107824 */ /* 0x000fe200078e0015 */
[----:B------:R-:W-:Y:S02]  /*1bcf0*/  F2FP.PACK_AB R122, R123, R122 ;  /* 0x0000007a7b7a723e */ /* 0x000fe400000000ff */
[----:B------:R-:W-:Y:S01]  /*1bd00*/  SEL R10, R10, 0xffffffe0, !P1 ;  /* 0xffffffe00a0a7807 */ /* 0x000fe20004800000 */
[----:B------:R-:W-:Y:S01]  /*1bd10*/  IMAD.SHL.U32 R11, R16, 0x2, RZ ;  /* 0x00000002100b7824 */ /* 0x000fe200078e00ff */
[----:B------:R-:W-:-:S02]  /*1bd20*/  F2FP.PACK_AB R36, R37, R36 ;  /* 0x000000242524723e */ /* 0x000fc400000000ff */
        /* <DEDUP_REMOVED lines=8> */
[----:B------:R-:W-:Y:S02]  /*1bdb0*/  F2FP.PACK_AB R40, R41, R40 ;  /* 0x000000282928723e */ /* 0x000fe400000000ff */
[----:B------:R-:W-:Y:S01]  /*1bdc0*/  IMAD.IADD R21, R10, 0x1, R5 ;  /* 0x000000010a157824 */ /* 0x000fe200078e0205 */
[----:B------:R-:W-:Y:S01]  /*1bdd0*/  SEL R8, R8, 0xffffffc0, !P2 ;  /* 0xffffffc008087807 */ /* 0x000fe20005000000 */
[----:B------:R-:W-:Y:S01]  /*1bde0*/  STS [R5], R124 ;  /* 0x0000007c05007388 */ /* 0x000fe20000000800 */
[----:B------:R-:W-:-:S02]  /*1bdf0*/  F2FP.PACK_AB R42, R43, R42 ;  /* 0x0000002a2b2a723e */ /* 0x000fc400000000ff */
        /* <DEDUP_REMOVED lines=70> */
[----:B------:R-:W-:Y:S04]  /*1c260*/  STS [R23+0x8080], R7 ;  /* 0x0080800717007388 */ /* 0x000fe80000000800 */
[----:B------:R-:W-:Y:S04]  /*1c270*/  STS [R23+0x8480], R6 ;  /* 0x0084800617007388 */ /* 0x000fe80000000800 */
[----:B------:R1:W-:Y:S04]  /*1c280*/  STS [R25+0x8000], R9 ;  /* 0x0080000919007388 */ /* 0x0003e80000000800 */
[----:B------:R3:W-:Y:S01]  /*1c290*/  STS [R25+0x8400], R90 ;  /* 0x0084005a19007388 */ /* 0x0007e20000000800 */
[----:B--2---:R-:W-:-:S03]  /*1c2a0*/  IMAD.WIDE R16, R196, R11, c[0x0][0x500] ;  /* 0x00014000c4107625 */ /* 0x004fc600078e020b */
[----:B------:R3:W-:Y:S04]  /*1c2b0*/  STS [R27+0x8080], R92 ;  /* 0x0080805c1b007388 */ /* 0x0007e80000000800 */
[----:B------:R3:W-:Y:S04]  /*1c2c0*/  STS [R27+0x8480], R94 ;  /* 0x0084805e1b007388 */ /* 0x0007e80000000800 */
[----:B------:R3:W-:Y:S04]  /*1c2d0*/  STS [R29+0x8000], R96 ;  /* 0x008000601d007388 */ /* 0x0007e80000000800 */
[----:B------:R3:W-:Y:S04]  /*1c2e0*/  STS [R29+0x8400], R98 ;  /* 0x008400621d007388 */ /* 0x0007e80000000800 */
[----:B------:R-:W-:Y:S01]  /*1c2f0*/  BAR.SYNC.DEFER_BLOCKING 0x1, 0x100 ;  /* 0x0044000000007b1d */ /* 0x000fe20000010000 */
[----:B------:R-:W-:-:S02]  /*1c300*/  IMAD.MOV.U32 R5, RZ, RZ, c[0x0][0x388] ;  /* 0x0000e200ff057624 */ /* 0x000fc400078e00ff */
        /* <DEDUP_REMOVED lines=11> */
.L_x_1062:
[----:B---3--:R-:W-:Y:S01]  /*1c3c0*/  LOP3.LUT R7, R12, 0xffffffe0, RZ, 0xc0, !PT ;  /* 0xffffffe00c077812 */ /* 0x008fe200078ec0ff */
[----:B------:R-:W1:Y:S01]  /*1c3d0*/  S2R R57, SR_CTAID.X ;  /* 0x0000000000397919 */ /* 0x000e620000002500 */
[----:B------:R-:W-:Y:S01]  /*1c3e0*/  SHF.R.S32.HI R17, RZ, 0x1f, R4 ;  /* 0x0000001fff117819 */ /* 0x000fe20000011404 */
[----:B------:R-:W-:Y:S01]  /*1c3f0*/  IMAD.MOV.U32 R9, RZ, RZ, c[0x0][0x4e8] ;  /* 0x00013a00ff097624 */ /* 0x000fe200078e00ff */
[----:B------:R-:W-:Y:S01]  /*1c400*/  LEA.HI R6, R19, R19, RZ, 0x1 ;  /* 0x0000001313067211 */ /* 0x000fe200078f08ff */
[----:B------:R-:W-:Y:S01]  /*1c410*/  IMAD.IADD R8, R2, 0x1, -R7 ;  /* 0x0000000102087824 */ /* 0x000fe200078e0a07 */
[----:B------:R-:W-:Y:S01]  /*1c420*/  LEA.HI R17, R17, R4, RZ, 0x3 ;  /* 0x0000000411117211 */ /* 0x000fe200078f18ff */
[----:B------:R-:W-:Y:S01]  /*1c430*/  BSSY B0, `(.L_x_1063) ;  /* 0x0000082000007945 */ /* 0x000fe20003800000 */
[----:B------:R-:W-:-:S02]  /*1c440*/  LOP3.LUT R6, R6, 0x1ffffffe, RZ, 0xc0, !PT ;  /* 0x1ffffffe06067812 */ /* 0x000fc400078ec0ff */
[----:B------:R-:W-:Y:S02]  /*1c450*/  SHF.R.S32.HI R7, RZ, 0x1f, R8 ;  /* 0x0000001fff077819 */ /* 0x000fe40000011408 */
[----:B------:R-:W-:Y:S02]  /*1c460*/  LOP3.LUT R17, R17, 0xffffff8, RZ, 0xc0, !PT ;  /* 0x0ffffff811117812 */ /* 0x000fe400078ec0ff */
[----:B------:R-:W-:Y:S02]  /*1c470*/  LEA.HI R7, R7, R8, RZ, 0x2 ;  /* 0x0000000807077211 */ /* 0x000fe400078f10ff */
[----:B------:R-:W-:Y:S02]  /*1c480*/  IADD3 R4, R4, -R17, RZ ;  /* 0x8000001104047210 */ /* 0x000fe40007ffe0ff */
[----:B------:R-:W-:Y:S01]  /*1c490*/  SHF.R.S32.HI R17, RZ, 0x2, R7 ;  /* 0x00000002ff117819 */ /* 0x000fe20000011407 */
[----:B------:R-:W-:Y:S01]  /*1c4a0*/  IMAD.IADD R7, R19, 0x1, -R6 ;  /* 0x0000000113077824 */ /* 0x000fe200078e0a06 */
[----:B------:R-:W-:Y:S01]  /*1c4b0*/  ISETP.NE.AND P1, PT, R9, 0x1, PT ;  /* 0x000000010900780c */ /* 0x000fe20003f25270 */
[----:B------:R-:W-:Y:S01]  /*1c4c0*/  IMAD R9, R11, c[0x0][0x3a0], RZ ;  /* 0x0000e8000b097a24 */ /* 0x000fe200078e02ff */
[----:B------:R-:W-:Y:S01]  /*1c4d0*/  LOP3.LUT P2, RZ, R8, 0x3, RZ, 0xc0, !PT ;  /* 0x0000000308ff7812 */ /* 0x000fe2000784c0ff */
[----:B------:R-:W-:Y:S01]  /*1c4e0*/  IMAD R4, R4, 0x10, R17 ;  /* 0x0000001004047824 */ /* 0x000fe200078e0211 */
[----:B------:R-:W-:Y:S01]  /*1c4f0*/  MOV R18, R10 ;  /* 0x0000000a00127202 */ /* 0x000fe20000000f00 */
[----:B------:R-:W-:Y:S01]  /*1c500*/  IMAD.MOV.U32 R19, RZ, RZ, R11 ;  /* 0x000000ffff137224 */ /* 0x000fe200078e000b */
[-C--:B------:R-:W-:Y:S01]  /*1c510*/  LEA.HI R12, R15, R2.reuse, RZ, 0x3 ;  /* 0x000000020f0c7211 */ /* 0x080fe200078f18ff */
[----:B------:R-:W-:Y:S01]  /*1c520*/  IMAD R8, R7, 0x8, R4 ;  /* 0x0000000807087824 */ /* 0x000fe200078e0204 */
[----:B------:R-:W-:Y:S01]  /*1c530*/  LEA.HI R15, R15, R2, RZ, 0x6 ;  /* 0x000000020f0f7211 */ /* 0x000fe200078f30ff */
[----:B------:R-:W-:Y:S01]  /*1c540*/  IMAD R9, R10, c[0x0][0x3a4], R9 ;  /* 0x0000e9000a097a24 */ /* 0x000fe200078e0209 */
[----:B------:R-:W-:Y:S01]  /*1c550*/  LOP3.LUT R7, R12, 0xfffffff8, RZ, 0xc0, !PT ;  /* 0xfffffff80c077812 */ /* 0x000fe200078ec0ff */
[----:B------:R-:W-:Y:S01]  /*1c560*/  IMAD.WIDE.U32 R10, R10, c[0x0][0x3a0], RZ ;  /* 0x0000e8000a0a7a25 */ /* 0x000fe200078e00ff */
[----:B-1----:R-:W-:-:S02]  /*1c570*/  LEA R8, R57, R8, 0x7 ;  /* 0x0000000839087211 */ /* 0x002fc400078e38ff */
[----:B------:R-:W-:Y:S01]  /*1c580*/  SHF.R.S32.HI R12, RZ, 0x3, R12 ;  /* 0x00000003ff0c7819 */ /* 0x000fe2000001140c */
[----:B------:R-:W-:Y:S01]  /*1c590*/  IMAD R6, R0, c[0x0][0x490], RZ ;  /* 0x0001240000067a24 */ /* 0x000fe200078e02ff */
[----:B------:R-:W-:Y:S01]  /*1c5a0*/  IADD3 R11, R11, R9, RZ ;  /* 0x000000090b0b7210 */ /* 0x000fe20007ffe0ff */
[----:B------:R-:W-:-:S04]  /*1c5b0*/  @P1 IMAD.HI.U32 R9, R8, c[0x0][0x4ec], RZ ;  /* 0x00013b0008091a27 */ /* 0x000fc800078e00ff */
[C---:B------:R-:W-:Y:S02]  /*1c5c0*/  IMAD R17, R197.reuse, c[0x0][0x494], R6 ;  /* 0x00012500c5117a24 */ /* 0x040fe400078e0206 */
[----:B------:R-:W-:Y:S01]  /*1c5d0*/  IMAD.IADD R7, R2, 0x1, -R7 ;  /* 0x0000000102077824 */ /* 0x000fe200078e0a07 */
[----:B------:R-:W-:Y:S01]  /*1c5e0*/  SHF.R.S32.HI R2, RZ, 0x1f, R196 ;  /* 0x0000001fff027819 */ /* 0x000fe200000114c4 */
[----:B------:R-:W-:Y:S01]  /*1c5f0*/  IMAD.MOV.U32 R6, RZ, RZ, R8 ;  /* 0x000000ffff067224 */ /* 0x000fe200078e0008 */
[----:B------:R-:W-:Y:S01]  /*1c600*/  @P1 SHF.R.U32.HI R6, RZ, c[0x0][0x4f0], R9 ;  /* 0x00013c00ff061a19 */ /* 0x000fe20000011609 */
[----:B------:R-:W-:Y:S01]  /*1c610*/  IMAD.WIDE.U32 R18, R197, c[0x0][0x490], R18 ;  /* 0x00012400c5127a25 */ /* 0x000fe200078e0012 */
[----:B------:R-:W-:Y:S02]  /*1c620*/  SEL R196, R196, RZ, !P0 ;  /* 0x000000ffc4c47207 */ /* 0x000fe40004000000 */
[----:B------:R-:W-:Y:S01]  /*1c630*/  SEL R2, R2, RZ, !P0 ;  /* 0x000000ff02027207 */ /* 0x000fe20004000000 */
[----:B------:R-:W-:-:S02]  /*1c640*/  IMAD.IADD R19, R19, 0x1, R17 ;  /* 0x0000000113137824 */ /* 0x000fc400078e0211 */
[----:B------:R-:W-:Y:S02]  /*1c650*/  IMAD R0, R0, c[0x0][0x3e8], RZ ;  /* 0x0000fa0000007a24 */ /* 0x000fe400078e02ff */
[----:B------:R-:W-:Y:S02]  /*1c660*/  IMAD.MOV R9, RZ, RZ, -R6 ;  /* 0x000000ffff097224 */ /* 0x000fe400078e0a06 */
[----:B------:R-:W-:Y:S01]  /*1c670*/  IMAD R17, R197, c[0x0][0x3ec], R0 ;  /* 0x0000fb00c5117a24 */ /* 0x000fe200078e0200 */
[----:B------:R-:W-:Y:S01]  /*1c680*/  LEA R0, R7, R12, 0x5 ;  /* 0x0000000c07007211 */ /* 0x000fe200078e28ff */
[----:B------:R-:W-:-:S04]  /*1c690*/  IMAD.WIDE.U32 R10, R197, c[0x0][0x3e8], R10 ;  /* 0x0000fa00c50a7a25 */ /* 0x000fc800078e000a */
[----:B------:R-:W-:Y:S01]  /*1c6a0*/  IMAD.WIDE.U32 R18, R196, c[0x0][0x498], R18 ;  /* 0x00012600c4127a25 */ /* 0x000fe200078e0012 */
[----:B------:R-:W-:Y:S02]  /*1c6b0*/  IADD3 R11, R11, R17, RZ ;  /* 0x000000110b0b7210 */ /* 0x000fe40007ffe0ff */
[----:B------:R-:W-:Y:S01]  /*1c6c0*/  SHF.R.S32.HI R17, RZ, 0x1f, R6 ;  /* 0x0000001fff117819 */ /* 0x000fe20000011406 */
[----:B------:R-:W-:Y:S01]  /*1c6d0*/  IMAD R9, R9, c[0x0][0x4e8], R8 ;  /* 0x00013a0009097a24 */ /* 0x000fe200078e0208 */
[----:B------:R-:W-:Y:S01]  /*1c6e0*/  IADD3 R20, P0, R6, R18, RZ ;  /* 0x0000001206147210 */ /* 0x000fe20007f1e0ff */
[----:B------:R-:W-:Y:S02]  /*1c6f0*/  IMAD R21, R2, c[0x0][0x498], RZ ;  /* 0x0001260002157a24 */ /* 0x000fe400078e02ff */
[----:B------:R-:W-:Y:S01]  /*1c700*/  IMAD R8, R57, 0x80, R0 ;  /* 0x0000008039087824 */ /* 0x000fe200078e0200 */
[----:B------:R-:W-:Y:S01]  /*1c710*/  SHF.R.S32.HI R18, RZ, 0x1f, R9 ;  /* 0x0000001fff127819 */ /* 0x000fe20000011409 */
[----:B------:R-:W-:-:S02]  /*1c720*/  IMAD R14, R196, c[0x0][0x49c], R21 ;  /* 0x00012700c40e7a24 */ /* 0x000fc400078e0215 */
[----:B------:R-:W-:Y:S02]  /*1c730*/  IMAD.SHL.U32 R0, R12, 0x40, RZ ;  /* 0x000000400c007824 */ /* 0x000fe400078e00ff */
[----:B------:R-:W-:Y:S01]  /*1c740*/  IMAD R18, R18, c[0x0][0x488], RZ ;  /* 0x0001220012127a24 */ /* 0x000fe200078e02ff */
[----:B------:R-:W-:Y:S01]  /*1c750*/  IADD3.X R21, R17, R19, R14, P0, !PT ;  /* 0x0000001311157210 */ /* 0x000fe200007fe40e */
[----:B------:R-:W-:Y:S01]  /*1c760*/  @P1 IMAD.HI.U32 R16, R8, c[0x0][0x4ec], RZ ;  /* 0x00013b0008101a27 */ /* 0x000fe200078e00ff */
[----:B------:R-:W-:-:S03]  /*1c770*/  LOP3.LUT R17, R0, 0x1c0, RZ, 0xc0, !PT ;  /* 0x000001c000117812 */ /* 0x000fc600078ec0ff */
[----:B------:R-:W-:-:S04]  /*1c780*/  IMAD.WIDE.U32 R20, R9, c[0x0][0x488], R20 ;  /* 0x0001220009147a25 */ /* 0x000fc800078e0014 */
[----:B------:R-:W-:Y:S01]  /*1c790*/  IMAD R18, R9, c[0x0][0x48c], R18 ;  /* 0x0001230009127a24 */ /* 0x000fe200078e0212 */
[----:B------:R-:W-:Y:S01]  /*1c7a0*/  LEA R9, P0, R20, c[0x0][0x450], 0x2 ;  /* 0x0001140014097a11 */ /* 0x000fe200078010ff */
[----:B------:R-:W-:Y:S02]  /*1c7b0*/  IMAD.SHL.U32 R0, R7, 0x8, RZ ;  /* 0x0000000807007824 */ /* 0x000fe400078e00ff */
[----:B------:R-:W-:Y:S01]  /*1c7c0*/  IMAD R7, R2, c[0x0][0x3f0], RZ ;  /* 0x0000fc0002077a24 */ /* 0x000fe200078e02ff */
[----:B------:R-:W-:Y:S01]  /*1c7d0*/  IADD3 R19, R21, R18, RZ ;  /* 0x0000001215137210 */ /* 0x000fe20007ffe0ff */
[----:B------:R-:W-:Y:S01]  /*1c7e0*/  IMAD.MOV.U32 R6, RZ, RZ, R8 ;  /* 0x000000ffff067224 */ /* 0x000fe200078e0008 */
[----:B------:R-:W-:Y:S01]  /*1c7f0*/  SHF.R.U32.HI R2, RZ, 0x3, R17 ;  /* 0x00000003ff027819 */ /* 0x000fe20000011611 */
[C---:B------:R-:W-:Y:S01]  /*1c800*/  IMAD R7, R196.reuse, c[0x0][0x3f4], R7 ;  /* 0x0000fd00c4077a24 */ /* 0x040fe200078e0207 */
[----:B------:R-:W-:Y:S01]  /*1c810*/  LOP3.LUT R17, R17, 0x38, R0, 0xf8, !PT ;  /* 0x0000003811117812 */ /* 0x000fe200078ef800 */
[----:B------:R-:W-:Y:S01]  /*1c820*/  IMAD.WIDE.U32 R10, R196, c[0x0][0x3f0], R10 ;  /* 0x0000fc00c40a7a25 */ /* 0x000fe200078e000a */
[----:B------:R-:W-:Y:S01]  /*1c830*/  LEA.HI.X R19, R20, c[0x0][0x454], R19, 0x2, P0 ;  /* 0x0001150014137a11 */ /* 0x000fe200000f1413 */
[----:B------:R-:W-:Y:S01]  /*1c840*/  SHFL.IDX PT, R34, R9, RZ, 0x1c1f ;  /* 0x001c1fff09227589 */ /* 0x000fe200000e0000 */
[----:B------:R-:W-:-:S02]  /*1c850*/  @P1 SHF.R.U32.HI R6, RZ, c[0x0][0x4f0], R16 ;  /* 0x00013c00ff061a19 */ /* 0x000fc40000011610 */
[----:B------:R-:W-:Y:S01]  /*1c860*/  LOP3.LUT R17, R17, R2, RZ, 0x3c, !PT ;  /* 0x0000000211117212 */ /* 0x000fe200078e3cff */
[----:B------:R-:W1:Y:S01]  /*1c870*/  SHFL.IDX PT, R35, R19, RZ, 0x1c1f ;  /* 0x001c1fff13237589 */ /* 0x000e6200000e0000 */
[--C-:B------:R-:W-:Y:S01]  /*1c880*/  SHF.R.S32.HI R2, RZ, 0x1f, R6.reuse ;  /* 0x0000001fff027819 */ /* 0x100fe20000011406 */
[----:B------:R-:W-:Y:S01]  /*1c890*/  IMAD.MOV R21, RZ, RZ, -R6 ;  /* 0x000000ffff157224 */ /* 0x000fe200078e0a06 */
[----:B------:R-:W-:Y:S01]  /*1c8a0*/  IADD3 R11, R11, R7, RZ ;  /* 0x000000070b0b7210 */ /* 0x000fe20007ffe0ff */
[----:B------:R-:W-:Y:S01]  /*1c8b0*/  SHFL.IDX PT, R48, R9, 0x1, 0x1c1f ;  /* 0x003c1f0009307f89 */ /* 0x000fe200000e0000 */
[C---:B------:R-:W-:Y:S01]  /*1c8c0*/  IMAD R7, R57.reuse, 0x80, R4 ;  /* 0x0000008039077824 */ /* 0x040fe200078e0204 */
[----:B------:R-:W-:Y:S01]  /*1c8d0*/  LEA R57, R57, R12, 0x7 ;  /* 0x0000000c39397211 */ /* 0x000fe200078e38ff */
[----:B------:R-:W-:Y:S01]  /*1c8e0*/  IMAD R23, R2, c[0x0][0x3e0], RZ ;  /* 0x0000f80002177a24 */ /* 0x000fe200078e02ff */
[----:B------:R-:W2:Y:S01]  /*1c8f0*/  SHFL.IDX PT, R49, R19, 0x1, 0x1c1f ;  /* 0x003c1f0013317f89 */ /* 0x000ea200000e0000 */
[----:B-----5:R-:W-:Y:S01]  /*1c900*/  IMAD R2, R5, c[0x0][0x4e8], RZ ;  /* 0x00013a0005027a24 */ /* 0x020fe200078e02ff */
[----:B------:R-:W-:Y:S01]  /*1c910*/  IADD3 R5, R7, 0x8, RZ ;  /* 0x0000000807057810 */ /* 0x000fe20007ffe0ff */
[----:B------:R-:W-:-:S02]  /*1c920*/  IMAD R21, R21, c[0x0][0x4e8], R8 ;  /* 0x00013a0015157a24 */ /* 0x000fc400078e0208 */
[C---:B------:R-:W-:Y:S01]  /*1c930*/  IMAD R23, R6.reuse, c[0x0][0x3e4], R23 ;  /* 0x0000f90006177a24 */ /* 0x040fe200078e0217 */
[-C--:B------:R-:W-:Y:S01]  /*1c940*/  ISETP.GE.OR P1, PT, R7, R2.reuse, P2 ;  /* 0x000000020700720c */ /* 0x080fe20001726670 */
[----:B------:R-:W-:Y:S01]  /*1c950*/  IMAD.WIDE.U32 R10, R6, c[0x0][0x3e0], R10 ;  /* 0x0000f800060a7a25 */ /* 0x000fe200078e000a */
[----:B------:R-:W-:Y:S02]  /*1c960*/  ISETP.GE.OR P0, PT, R5, R2, P2 ;  /* 0x000000020500720c */ /* 0x000fe40001706670 */
[----:B------:R-:W-:Y:S01]  /*1c970*/  SHF.L.U32 R6, R15, 0x3, RZ ;  /* 0x000000030f067819 */ /* 0x000fe200000006ff */
[----:B------:R-:W-:Y:S01]  /*1c980*/  IMAD.IADD R11, R11, 0x1, R23 ;  /* 0x000000010b0b7824 */ /* 0x000fe200078e0217 */
[----:B------:R-:W-:Y:S02]  /*1c990*/  SHF.R.S32.HI R4, RZ, 0x1f, R21 ;  /* 0x0000001fff047819 */ /* 0x000fe40000011415 */
[----:B------:R-:W-:Y:S01]  /*1c9a0*/  LOP3.LUT R6, R17, 0x7ffffe00, R6, 0xf8, !PT ;  /* 0x7ffffe0011067812 */ /* 0x000fe200078ef806 */
[----:B------:R-:W-:-:S03]  /*1c9b0*/  IMAD.WIDE.U32 R32, R21, c[0x0][0x3d8], R10 ;  /* 0x0000f60015207a25 */ /* 0x000fc600078e000a */
[----:B------:R-:W-:Y:S01]  /*1c9c0*/  SHF.L.U32 R58, R6, 0x1, RZ ;  /* 0x00000001063a7819 */ /* 0x000fe200000006ff */
[----:B------:R-:W-:Y:S01]  /*1c9d0*/  IMAD R4, R4, c[0x0][0x3d8], RZ ;  /* 0x0000f60004047a24 */ /* 0x000fe200078e02ff */
[----:B-1----:R1:W-:Y:S03]  /*1c9e0*/  @!P1 ST.E [R34.64], R3 ;  /* 0x0000000322009985 */ /* 0x0023e6000c101906 */
[----:B------:R-:W-:Y:S01]  /*1c9f0*/  IMAD R14, R21, c[0x0][0x3dc], R4 ;  /* 0x0000f700150e7a24 */ /* 0x000fe200078e0204 */
[----:B--2---:R1:W-:Y:S01]  /*1ca00*/  @!P0 ST.E [R48.64], R13 ;  /* 0x0000000d30008985 */ /* 0x0043e2000c101906 */
[C---:B------:R-:W-:Y:S02]  /*1ca10*/  LEA R56, P0, R32.reuse, c[0x0][0x380], 0x1 ;  /* 0x0000e00020387a11 */ /* 0x040fe400078008ff */
[----:B------:R-:W-:Y:S01]  /*1ca20*/  IMAD.IADD R14, R33, 0x1, R14 ;  /* 0x00000001210e7824 */ /* 0x000fe200078e020e */
[----:B------:R1:W2:Y:S04]  /*1ca30*/  LDS.128 R44, [R58+0x1080] ;  /* 0x001080003a2c7984 */ /* 0x0002a80000000c00 */
[----:B------:R1:W3:Y:S01]  /*1ca40*/  LDS.128 R40, [R58+0x2080] ;  /* 0x002080003a287984 */ /* 0x0002e20000000c00 */
[----:B------:R-:W-:-:S02]  /*1ca50*/  LEA.HI.X R55, R32, c[0x0][0x384], R14, 0x1, P0 ;  /* 0x0000e10020377a11 */ /* 0x000fc400000f0c0e */
[----:B------:R-:W-:Y:S01]  /*1ca60*/  ISETP.GE.AND P0, PT, R57, R2, PT ;  /* 0x000000023900720c */ /* 0x000fe20003f06270 */
        /* <DEDUP_REMOVED lines=30> */
.L_x_1064:
[----:B--2---:R-:W-:Y:S05]  /*1cc50*/  BSYNC B0 ;  /* 0x0000000000007941 */ /* 0x004fea0003800000 */
.L_x_1063:
        /* <DEDUP_REMOVED lines=23> */
.L_x_1066:
[----:B------:R-:W-:Y:S05]  /*1cdd0*/  BSYNC B0 ;  /* 0x0000000000007941 */ /* 0x000fea0003800000 */
.L_x_1065:
        /* <DEDUP_REMOVED lines=23> */
.L_x_1068:
[----:B------:R-:W-:Y:S05]  /*1cf50*/  BSYNC B0 ;  /* 0x0000000000007941 */ /* 0x000fea0003800000 */
.L_x_1067:
        /* <DEDUP_REMOVED lines=24> */
.L_x_1061:
        /* <DEDUP_REMOVED lines=18> */
.L_x_1069:
        /* <DEDUP_REMOVED lines=41> */
.L_x_1071:
[----:B------:R-:W-:Y:S05]  /*1d490*/  BSYNC B0 ;  /* 0x0000000000007941 */ /* 0x000fea0003800000 */
.L_x_1070:
        /* <DEDUP_REMOVED lines=64> */
.L_x_1073:
[----:B------:R-:W-:Y:S05]  /*1d8a0*/  BSYNC B0 ;  /* 0x0000000000007941 */ /* 0x000fea0003800000 */
.L_x_1072:
        /* <DEDUP_REMOVED lines=21> */
.L_x_1075:
[----:B------:R-:W-:Y:S05]  /*1da00*/  BSYNC B0 ;  /* 0x0000000000007941 */ /* 0x000fea0003800000 */
.L_x_1074:
        /* <DEDUP_REMOVED lines=21> */
.L_x_1077:
[----:B------:R-:W-:Y:S05]  /*1db60*/  BSYNC B0 ;  /* 0x0000000000007941 */ /* 0x000fea0003800000 */
.L_x_1076:
        /* <DEDUP_REMOVED lines=22> */
.L_x_1078:
        /* <DEDUP_REMOVED lines=11> */
.L_x_1299:


//--------------------- .text._ZN7cutlass13device_kernelIN5flash19enable_sm80_to_sm89INS1_16FlashAttnFwdSm80INS1_25CollectiveMainloopFwdSm80ILi8ELi2ELb1EN4cute5tupleIJNS5_1CILi128EEENS7_ILi96EEENS7_ILi192EEEEEELi192ENS_6half_tEfNS_4arch4Sm80ELb1ELb0ELb0ELb0ELb0ELb0ELb1ELb0EEENS1_21CollectiveEpilogueFwdINS6_IJS8_SA_S9_EEENS6_IJNS7_ILi1EEESI_SI_EEESC_SE_Li256ELb0ELb1ELb0ELb0EEENS1_30DynamicPersistentTileSchedulerILi256ELi256ELb0ELb1ELb0EEEEEEEEEvNT_6ParamsE --------------------------
	.section	.text._ZN7cutlass13device_kernelIN5flash19enable_sm80_to_sm89INS1_16FlashAttnFwdSm80INS1_25CollectiveMainloopFwdSm80ILi8ELi2ELb1EN4cute5tupleIJNS5_1CILi128EEENS7_ILi96EEENS7_ILi192EEEEEELi192ENS_6half_tEfNS_4arch4Sm80ELb1ELb0ELb0ELb0ELb0ELb0ELb1ELb0EEENS1_21CollectiveEpilogueFwdINS6_IJS8_SA_S9_EEENS6_IJNS7_ILi1EEESI_SI_EEESC_SE_Li256ELb0ELb1ELb0ELb0EEENS1_30DynamicPersistentTileSchedulerILi256ELi256ELb0ELb1ELb0EEEEEEEEEvNT_6ParamsE,"ax",@progbits
	.sectioninfo	@"SHI_REGISTERS=255"
	.align	128
.text._ZN7cutlass13device_kernelIN5flash19enable_sm80_to_sm89INS1_16FlashAttnFwdSm80INS1_25CollectiveMainloopFwdSm80ILi8ELi2ELb1EN4cute5tupleIJNS5_1CILi128EEENS7_ILi96EEENS7_ILi192EEEEEELi192ENS_6half_tEfNS_4arch4Sm80ELb1ELb0ELb0ELb0ELb0ELb0ELb1ELb0EEENS1_21CollectiveEpilogueFwdINS6_IJS8_SA_S9_EEENS6_IJNS7_ILi1EEESI_SI_EEESC_SE_Li256ELb0ELb1ELb0ELb0EEENS1_30DynamicPersistentTileSchedulerILi256ELi256ELb0ELb1ELb0EEEEEEEEEvNT_6ParamsE:
        .type           _ZN7cutlass13device_kernelIN5flash19enable_sm80_to_sm89INS1_16FlashAttnFwdSm80INS1_25CollectiveMainloopFwdSm80ILi8ELi2ELb1EN4cute5tupleIJNS5_1CILi128EEENS7_ILi96EEENS7_ILi192EEEEEELi192ENS_6half_tEfNS_4arch4Sm80ELb1ELb0ELb0ELb0ELb0ELb0ELb1ELb0EEENS1_21CollectiveEpilogueFwdINS6_IJS8_SA_S9_EEENS6_IJNS7_ILi1EEESI_SI_EEESC_SE_Li256ELb0ELb1ELb0ELb0EEENS1_30DynamicPersistentTileSchedulerILi256ELi256ELb0ELb1ELb0EEEEEEEEEvNT_6ParamsE,@function
        .size           _ZN7cutlass13device_kernelIN5flash19enable_sm80_to_sm89INS1_16FlashAttnFwdSm80INS1_25CollectiveMainloopFwdSm80ILi8ELi2ELb1EN4cute5tupleIJNS5_1CILi128EEENS7_ILi96EEENS7_ILi192EEEEEELi192ENS_6half_tEfNS_4arch4Sm80ELb1ELb0ELb0ELb0ELb0ELb0ELb1ELb0EEENS1_21CollectiveEpilogueFwdINS6_IJS8_SA_S9_EEENS6_IJNS7_ILi1EEESI_SI_EEESC_SE_Li256ELb0ELb1ELb0ELb0EEENS1_30DynamicPersistentTileSchedulerILi256ELi256ELb0ELb1ELb0EEEEEEEEEvNT_6ParamsE,(.L_x_1300 - _ZN7cutlass13device_kernelIN5flash19enable_sm80_to_sm89INS1_16FlashAttnFwdSm80INS1_25CollectiveMainloopFwdSm80ILi8ELi2ELb1EN4cute5tupleIJNS5_1CILi128EEENS7_ILi96EEENS7_ILi192EEEEEELi192ENS_6half_tEfNS_4arch4Sm80ELb1ELb0ELb0ELb0ELb0ELb0ELb1ELb0EEENS1_21CollectiveEpilogueFwdINS6_IJS8_SA_S9_EEENS6_IJNS7_ILi1EEESI_SI_EEESC_SE_Li256ELb0ELb1ELb0ELb0EEENS1_30DynamicPersistentTileSchedulerILi256ELi256ELb0ELb1ELb0EEEEEEEEEvNT_6ParamsE)
        .other          _ZN7cutlass13device_kernelIN5flash19enable_sm80_to_sm89INS1_16FlashAttnFwdSm80INS1_25CollectiveMainloopFwdSm80ILi8ELi2ELb1EN4cute5tupleIJNS5_1CILi128EEENS7_ILi96EEENS7_ILi192EEEEEELi192ENS_6half_tEfNS_4arch4Sm80ELb1ELb0ELb0ELb0ELb0ELb0ELb1ELb0EEENS1_21CollectiveEpilogueFwdINS6_IJS8_SA_S9_EEENS6_IJNS7_ILi1EEESI_SI_EEESC_SE_Li256ELb0ELb1ELb0ELb0EEENS1_30DynamicPersistentTileSchedulerILi256ELi256ELb0ELb1ELb0EEEEEEEEEvNT_6ParamsE,@"STO_CUDA_ENTRY STV_DEFAULT"
_ZN7cutlass13device_kernelIN5flash19enable_sm80_to_sm89INS1_16FlashAttnFwdSm80INS1_25CollectiveMainloopFwdSm80ILi8ELi2ELb1EN4cute5tupleIJNS5_1CILi128EEENS7_ILi96EEENS7_ILi192EEEEEELi192ENS_6half_tEfNS_4arch4Sm80ELb1ELb0ELb0ELb0ELb0ELb0ELb1ELb0EEENS1_21CollectiveEpilogueFwdINS6_IJS8_SA_S9_EEENS6_IJNS7_ILi1EEESI_SI_EEESC_SE_Li256ELb0ELb1ELb0ELb0EEENS1_30DynamicPersistentTileSchedulerILi256ELi256ELb0ELb1ELb0EEEEEEEEEvNT_6ParamsE:
        /* <DEDUP_REMOVED lines=12> */
[----:B------:R-:W-:Y:S01]  /*00c0*/  IMAD.MOV.U32 R207, RZ, RZ, 0x20 ;  /* 0x00000020ffcf7424 */ /* 0x000fe200078e00ff */
[----:B------:R-:W-:Y:S02]  /*00d0*/  ULDC.64 UR6, c[0x0][0x118] ;  /* 0x0000460000067ab9 */ /* 0x000fe40000000a00 */
[CC--:B------:R-:W-:Y:S02]  /*00e0*/  LEA.HI R4, R9.reuse, R17.reuse, RZ, 0x4 ;  /* 0x0000001109047211 */ /* 0x0c0fe400078f20ff */
[----:B------:R-:W-:Y:S02]  /*00f0*/  LEA.HI R11, R9, R17, RZ, 0x2 ;  /* 0x00000011090b7211 */ /* 0x000fe400078f10ff */
[----:B------:R-:W-:Y:S02]  /*0100*/  SHF.R.S32.HI R3, RZ, 0x4, R4 ;  /* 0x00000004ff037819 */ /* 0x000fe40000011404 */
[----:B------:R-:W-:-:S02]  /*0110*/  SHF.R.S32.HI R5, RZ, 0x2, R11 ;  /* 0x00000002ff057819 */ /* 0x000fc4000001140b */
[----:B------:R-:W-:Y:S02]  /*0120*/  SHF.R.S32.HI R0, RZ, 0x1f, R11 ;  /* 0x0000001fff007819 */ /* 0x000fe4000001140b */
[----:B------:R-:W-:Y:S02]  /*0130*/  LEA.HI R2, R4, R3, RZ, 0x1 ;  /* 0x0000000304027211 */ /* 0x000fe400078f08ff */
[----:B------:R-:W-:Y:S02]  /*0140*/  LEA.HI R0, R0, R5, RZ, 0x3 ;  /* 0x0000000500007211 */ /* 0x000fe400078f18ff */
[----:B------:R-:W-:Y:S02]  /*0150*/  LOP3.LUT R2, R2, 0xfffffffe, RZ, 0xc0, !PT ;  /* 0xfffffffe02027812 */ /* 0x000fe400078ec0ff */
[----:B------:R-:W-:Y:S02]  /*0160*/  LOP3.LUT R0, R0, 0xfffffff8, RZ, 0xc0, !PT ;  /* 0xfffffff800007812 */ /* 0x000fe400078ec0ff */
[-C--:B------:R-:W-:Y:S01]  /*0170*/  LEA.HI R8, R9, R17.reuse, RZ, 0x3 ;  /* 0x0000001109087211 */ /* 0x080fe200078f18ff */
[----:B------:R-:W-:Y:S01]  /*0180*/  IMAD.IADD R14, R3, 0x1, -R2 ;  /* 0x00000001030e7824 */ /* 0x000fe200078e0a02 */
[----:B------:R-:W-:Y:S01]  /*0190*/  LEA.HI R2, R9, R17, RZ, 0x6 ;  /* 0x0000001109027211 */ /* 0x000fe200078f30ff */
[----:B------:R-:W-:Y:S01]  /*01a0*/  IMAD.IADD R10, R5, 0x1, -R0 ;  /* 0x00000001050a7824 */ /* 0x000fe200078e0a00 */
[----:B------:R-:W-:-:S02]  /*01b0*/  LOP3.LUT R3, R8, 0xfffffff8, RZ, 0xc0, !PT ;  /* 0xfffffff808037812 */ /* 0x000fc400078ec0ff */
[----:B------:R-:W-:Y:S01]  /*01c0*/  LOP3.LUT R0, R4, 0xfffffff0, RZ, 0xc0, !PT ;  /* 0xfffffff004007812 */ /* 0x000fe200078ec0ff */
[----:B------:R-:W-:Y:S01]  /*01d0*/  IMAD.SHL.U32 R2, R2, 0x8, RZ ;  /* 0x0000000802027824 */ /* 0x000fe200078e00ff */
[----:B------:R-:W-:Y:S01]  /*01e0*/  SHF.R.S32.HI R7, RZ, 0x3, R8 ;  /* 0x00000003ff077819 */ /* 0x000fe20000011408 */
[----:B------:R-:W-:Y:S01]  /*01f0*/  IMAD.IADD R6, R17, 0x1, -R3 ;  /* 0x0000000111067824 */ /* 0x000fe200078e0a03 */
[----:B------:R-:W-:Y:S01]  /*0200*/  LEA.HI R9, R9, R17, RZ, 0x5 ;  /* 0x0000001109097211 */ /* 0x000fe200078f28ff */
[----:B------:R-:W-:Y:S02]  /*0210*/  IMAD.IADD R3, R17, 0x1, -R0 ;  /* 0x0000000111037824 */ /* 0x000fe400078e0a00 */
[----:B------:R-:W-:Y:S01]  /*0220*/  IMAD.SHL.U32 R0, R7, 0x40, RZ ;  /* 0x0000004007007824 */ /* 0x000fe200078e00ff */
[----:B------:R-:W-:Y:S01]  /*0230*/  LOP3.LUT R7, R2, 0x7ffffe00, RZ, 0xc0, !PT ;  /* 0x7ffffe0002077812 */ /* 0x000fe200078ec0ff */
[C---:B------:R-:W-:Y:S01]  /*0240*/  IMAD.SHL.U32 R4, R6.reuse, 0x40, RZ ;  /* 0x0000004006047824 */ /* 0x040fe200078e00ff */
[----:B------:R-:W-:Y:S01]  /*0250*/  SHF.R.S32.HI R5, RZ, 0x1f, R3 ;  /* 0x0000001fff057819 */ /* 0x000fe20000011403 */
[----:B------:R-:W-:Y:S01]  /*0260*/  IMAD.SHL.U32 R20, R6, 0x8, RZ ;  /* 0x0000000806147824 */ /* 0x000fe200078e00ff */
[----:B------:R-:W-:-:S02]  /*0270*/  LOP3.LUT R2, R0, 0x1c0, RZ, 0xc0, !PT ;  /* 0x000001c000027812 */ /* 0x000fc400078ec0ff */
[----:B------:R-:W-:Y:S02]  /*0280*/  LOP3.LUT R0, R4, 0x1c0, RZ, 0xc0, !PT ;  /* 0x000001c004007812 */ /* 0x000fe400078ec0ff */
[----:B------:R-:W-:Y:S02]  /*0290*/  LEA.HI R12, R5, R3, RZ, 0x3 ;  /* 0x00000003050c7211 */ /* 0x000fe400078f18ff */
[----:B------:R-:W-:Y:S02]  /*02a0*/  LOP3.LUT R4, R0, 0x8, R8, 0xf8, !PT ;  /* 0x0000000800047812 */ /* 0x000fe400078ef808 */
[----:B------:R-:W-:Y:S02]  /*02b0*/  SHF.R.U32.HI R6, RZ, 0x3, R2 ;  /* 0x00000003ff067819 */ /* 0x000fe40000011602 */
[----:B------:R-:W-:Y:S02]  /*02c0*/  LOP3.LUT R5, R2, 0x38, R20, 0xf8, !PT ;  /* 0x0000003802057812 */ /* 0x000fe400078ef814 */
[----:B------:R-:W-:-:S02]  /*02d0*/  SHF.R.U32.HI R0, RZ, 0x3, R0 ;  /* 0x00000003ff007819 */ /* 0x000fc40000011600 */
[----:B------:R-:W-:Y:S02]  /*02e0*/  LOP3.LUT R2, R12, 0xfffffff8, RZ, 0xc0, !PT ;  /* 0xfffffff80c027812 */ /* 0x000fe400078ec0ff */
[----:B------:R-:W-:Y:S02]  /*02f0*/  LOP3.LUT R13, R4, R0, RZ, 0x3c, !PT ;  /* 0x00000000040d7212 */ /* 0x000fe400078e3cff */
[----:B------:R-:W-:Y:S01]  /*0300*/  LOP3.LUT R0, R9, 0xffffffe0, RZ, 0xc0, !PT ;  /* 0xffffffe009007812 */ /* 0x000fe200078ec0ff */
[----:B------:R-:W-:Y:S01]  /*0310*/  IMAD.IADD R8, R3, 0x1, -R2 ;  /* 0x0000000103087824 */ /* 0x000fe200078e0a02 */
[--C-:B------:R-:W-:Y:S02]  /*0320*/  SHF.R.S32.HI R212, RZ, 0x5, R9.reuse ;  /* 0x00000005ffd47819 */ /* 0x100fe40000011409 */
[----:B------:R-:W-:Y:S01]  /*0330*/  SHF.R.S32.HI R2, RZ, 0x1f, R9 ;  /* 0x0000001fff027819 */ /* 0x000fe20000011409 */
[----:B------:R-:W-:Y:S01]  /*0340*/  IMAD.IADD R18, R17, 0x1, -R0 ;  /* 0x0000000111127824 */ /* 0x000fe200078e0a00 */
[----:B------:R-:W-:-:S02]  /*0350*/  LOP3.LUT R3, R10, 0x1, RZ, 0xc0, !PT ;  /* 0x000000010a037812 */ /* 0x000fc400078ec0ff */
[----:B------:R-:W-:Y:S02]  /*0360*/  LEA.HI R0, R2, R212, RZ, 0x3 ;  /* 0x000000d402007211 */ /* 0x000fe400078f18ff */
[----:B------:R-:W-:Y:S02]  /*0370*/  LOP3.LUT R4, R11, 0xfffffffc, RZ, 0xc0, !PT ;  /* 0xfffffffc0b047812 */ /* 0x000fe400078ec0ff */
[----:B------:R-:W-:Y:S01]  /*0380*/  LOP3.LUT R2, R0, 0xffffff8, RZ, 0xc0, !PT ;  /* 0x0ffffff800027812 */ /* 0x000fe200078ec0ff */
[----:B------:R-:W-:Y:S01]  /*0390*/  IMAD.SHL.U32 R0, R8, 0x40, RZ ;  /* 0x0000004008007824 */ /* 0x000fe200078e00ff */
[----:B------:R-:W-:Y:S01]  /*03a0*/  ISETP.NE.U32.AND P3, PT, R3, 0x1, PT ;  /* 0x000000010300780c */ /* 0x000fe20003f65070 */
[----:B------:R-:W-:Y:S01]  /*03b0*/  IMAD.IADD R3, R17, 0x1, -R4 ;  /* 0x0000000111037824 */ /* 0x000fe200078e0a04 */
[----:B------:R-:W-:Y:S01]  /*03c0*/  SHF.R.S32.HI R11, RZ, 0x1f, R18 ;  /* 0x0000001fff0b7819 */ /* 0x000fe20000011412 */
[----:B------:R-:W-:Y:S01]  /*03d0*/  IMAD.SHL.U32 R4, R14, 0x8, RZ ;  /* 0x000000080e047824 */ /* 0x000fe200078e00ff */
[----:B------:R-:W-:-:S02]  /*03e0*/  LOP3.LUT R0, R0, 0x1c0, RZ, 0xc0, !PT ;  /* 0x000001c000007812 */ /* 0x000fc400078ec0ff */
[----:B------:R-:W-:Y:S01]  /*03f0*/  LOP3.LUT R15, R7, R5, R6, 0xf6, !PT ;  /* 0x00000005070f7212 */ /* 0x000fe200078ef606 */
[----:B------:R-:W-:Y:S01]  /*0400*/  IMAD.IADD R7, R212, 0x1, -R2 ;  /* 0x00000001d4077824 */ /* 0x000fe200078e0a02 */
[----:B------:R-:W-:Y:S02]  /*0410*/  LEA.HI R11, R11, R18, RZ, 0x2 ;  /* 0x000000120b0b7211 */ /* 0x000fe400078f10ff */
[----:B------:R-:W-:Y:S02]  /*0420*/  LOP3.LUT R5, R0, 0x8, R4, 0xf8, !PT ;  /* 0x0000000800057812 */ /* 0x000fe400078ef804 */
[----:B------:R-:W-:Y:S01]  /*0430*/  SHF.R.U32.HI R2, RZ, 0x3, R0 ;  /* 0x00000003ff027819 */ /* 0x000fe20000011600 */
[----:B------:R-:W-:Y:S01]  /*0440*/  IMAD.SHL.U32 R0, R10, 0x40, RZ ;  /* 0x000000400a007824 */ /* 0x000fe200078e00ff */
[----:B------:R-:W-:Y:S02]  /*0450*/  LEA.HI R9, R3, R3, RZ, 0x1 ;  /* 0x0000000303097211 */ /* 0x000fe400078f08ff */
[----:B------:R-:W-:-:S02]  /*0460*/  SHF.R.S32.HI R6, RZ, 0x2, R11 ;  /* 0x00000002ff067819 */ /* 0x000fc4000001140b */
[----:B------:R-:W-:Y:S02]  /*0470*/  LOP3.LUT R4, R9, 0x1ffffffe, RZ, 0xc0, !PT ;  /* 0x1ffffffe09047812 */ /* 0x000fe400078ec0ff */
[----:B------:R-:W-:Y:S01]  /*0480*/  LOP3.LUT R0, R0, 0x1c0, RZ, 0xc0, !PT ;  /* 0x000001c000007812 */ /* 0x000fe200078ec0ff */
[----:B------:R-:W-:Y:S01]  /*0490*/  IMAD R17, R7, 0x10, R6 ;  /* 0x0000001007117824 */ /* 0x000fe200078e0206 */
[----:B------:R-:W-:Y:S01]  /*04a0*/  LOP3.LUT R5, R5, R2, RZ, 0x3c, !PT ;  /* 0x0000000205057212 */ /* 0x000fe200078e3cff */
[----:B------:R-:W-:Y:S01]  /*04b0*/  IMAD.IADD R7, R3, 0x1, -R4 ;  /* 0x0000000103077824 */ /* 0x000fe200078e0a04 */
[----:B------:R-:W-:Y:S01]  /*04c0*/  LEA.HI R0, R0, R0, RZ, 0x1d ;  /* 0x0000000000007211 */ /* 0x000fe200078fe8ff */
[----:B------:R-:W-:Y:S01]  /*04d0*/  IMAD R3, R212, 0x200, R3 ;  /* 0x00000200d4037824 */ /* 0x000fe200078e0203 */
[----:B------:R-:W-:Y:S01]  /*04e0*/  STL [R1+0xa0], R17 ;  /* 0x0000a01101007387 */ /* 0x000fe20000100800 */
[----:B------:R-:W-:Y:S01]  /*04f0*/  IMAD.SHL.U32 R4, R12, 0x40, RZ ;  /* 0x000000400c047824 */ /* 0x000fe200078e00ff */
[----:B------:R-:W-:Y:S01]  /*0500*/  SHF.R.S32.HI R21, RZ, 0x1f, R20 ;  /* 0x0000001fff157819 */ /* 0x000fe20000011414 */
[----:B------:R-:W-:Y:S01]  /*0510*/  IMAD.U32 R6, R3, 0x2, R0 ;  /* 0x0000000203067824 */ /* 0x000fe200078e0000 */
[----:B------:R-:W-:Y:S01]  /*0520*/  LOP3.LUT R3, R11, 0x7ffffffc, RZ, 0xc0, !PT ;  /* 0x7ffffffc0b037812 */ /* 0x000fe200078ec0ff */
[----:B------:R-:W-:Y:S01]  /*0530*/  STL [R1+0x74], R16 ;  /* 0x0000741001007387 */ /* 0x000fe20000100800 */
[----:B------:R-:W-:Y:S01]  /*0540*/  LOP3.LUT R0, R5, 0x7ffffe00, R4, 0xf8, !PT ;  /* 0x7ffffe0005007812 */ /* 0x000fe200078ef804 */
[----:B------:R-:W-:Y:S01]  /*0550*/  IMAD R2, R14, 0x200, R13 ;  /* 0x000002000e027824 */ /* 0x000fe200078e020d */
[----:B------:R-:W-:-:S02]  /*0560*/  IADD3 R5, R20, 0x40, RZ ;  /* 0x0000004014057810 */ /* 0x000fc40007ffe0ff */
[----:B------:R-:W-:Y:S02]  /*0570*/  IADD3 R4, R20, 0x80, RZ ;  /* 0x0000008014047810 */ /* 0x000fe40007ffe0ff */
[----:B------:R-:W-:Y:S01]  /*0580*/  SHF.R.S32.HI R9, RZ, 0x1f, R5 ;  /* 0x0000001fff097819 */ /* 0x000fe20000011405 */
[----:B------:R1:W-:Y:S01]  /*0590*/  STL [R1+0xc], R5 ;  /* 0x00000c0501007387 */ /* 0x0003e20000100800 */
[----:B------:R-:W-:Y:S01]  /*05a0*/  R2P PR, R10, 0x6 ;  /* 0x000000060a007804 */ /* 0x000fe20000000000 */
[----:B------:R-:W-:Y:S01]  /*05b0*/  IMAD.SHL.U32 R10, R15, 0x2, RZ ;  /* 0x000000020f0a7824 */ /* 0x000fe200078e00ff */
[C---:B------:R-:W-:Y:S01]  /*05c0*/  LOP3.LUT P0, RZ, R8.reuse, 0x2, RZ, 0xc0, !PT ;  /* 0x0000000208ff7812 */ /* 0x040fe2000780c0ff */
[----:B------:R2:W-:Y:S01]  /*05d0*/  STL [R1+0x18], R4 ;  /* 0x0000180401007387 */ /* 0x0005e20000100800 */
[----:B------:R-:W-:Y:S01]  /*05e0*/  LOP3.LUT P4, RZ, R8, 0x4, RZ, 0xc0, !PT ;  /* 0x0000000408ff7812 */ /* 0x000fe2000788c0ff */
[----:B------:R-:W-:Y:S01]  /*05f0*/  IMAD.MOV.U32 R8, RZ, RZ, 0x40 ;  /* 0x00000040ff087424 */ /* 0x000fe200078e00ff */
[----:B------:R-:W-:Y:S01]  /*0600*/  LEA R209, R2, 0x12100, 0x1 ;  /* 0x0001210002d17811 */ /* 0x000fe200078e08ff */
[----:B------:R-:W-:Y:S01]  /*0610*/  STL.64 [R1+0x10], R20 ;  /* 0x0000101401007387 */ /* 0x000fe20000100a00 */
[----:B------:R-:W-:-:S02]  /*0620*/  LEA R210, R0, 0x100, 0x1 ;  /* 0x0000010000d27811 */ /* 0x000fc400078e08ff */
[----:B------:R-:W-:Y:S01]  /*0630*/  SEL R0, R8, 0xffffffc0, !P4 ;  /* 0xffffffc008007807 */ /* 0x000fe20006000000 */
[----:B------:R3:W-:Y:S02]  /*0640*/  STL [R1+0x70], R9 ;  /* 0x0000700901007387 */ /* 0x0007e40000100800 */
[----:B------:R-:W-:Y:S02]  /*0650*/  IMAD R212, R212, 0x800, R210 ;  /* 0x00000800d4d47824 */ /* 0x000fe400078e02d2 */
[----:B------:R-:W-:Y:S02]  /*0660*/  IMAD.IADD R211, R210, 0x1, R0 ;  /* 0x00000001d2d37824 */ /* 0x000fe400078e0200 */
[----:B------:R-:W-:Y:S01]  /*0670*/  IMAD.IADD R213, R0, 0x1, R212 ;  /* 0x0000000100d57824 */ /* 0x000fe200078e02d4 */
[----:B-1----:R-:W-:Y:S01]  /*0680*/  SHF.R.S32.HI R5, RZ, 0x1f, R4 ;  /* 0x0000001fff057819 */ /* 0x002fe20000011404 */
[----:B--2---:R-:W-:-:S04]  /*0690*/  IMAD.IADD R4, R18, 0x1, -R3 ;  /* 0x0000000112047824 */ /* 0x004fc800078e0a03 */
[----:B------:R1:W-:Y:S01]  /*06a0*/  STL [R1+0x60], R5 ;  /* 0x0000600501007387 */ /* 0x0003e20000100800 */
[----:B------:R-:W-:-:S03]  /*06b0*/  SEL R3, R8, 0xffffffc0, !P2 ;  /* 0xffffffc008037807 */ /* 0x000fc60005000000 */
[----:B------:R-:W-:Y:S01]  /*06c0*/  STL [R1+0x1c], R10 ;  /* 0x00001c0a01007387 */ /* 0x000fe20000100800 */
[----:B---3--:R-:W-:Y:S02]  /*06d0*/  IMAD.SHL.U32 R9, R4, 0x2, RZ ;  /* 0x0000000204097824 */ /* 0x008fe400078e00ff */
[----:B------:R-:W-:-:S03]  /*06e0*/  IMAD R4, R7, 0x8, R17 ;  /* 0x0000000807047824 */ /* 0x000fc600078e0211 */
[----:B------:R2:W-:Y:S04]  /*06f0*/  STL [R1+0x58], R9 ;  /* 0x0000580901007387 */ /* 0x0005e80000100800 */
[----:B------:R3:W-:Y:S01]  /*0700*/  STL [R1+0x98], R4 ;  /* 0x0000980401007387 */ /* 0x0007e20000100800 */
[C---:B-1----:R-:W-:Y:S02]  /*0710*/  SEL R5, R207.reuse, 0xffffffe0, !P1 ;  /* 0xffffffe0cf057807 */ /* 0x042fe40004800000 */
[----:B------:R-:W-:-:S05]  /*0720*/  SEL R207, R207, 0xffffffe0, !P0 ;  /* 0xffffffe0cfcf7807 */ /* 0x000fca0004000000 */
[----:B------:R-:W-:-:S04]  /*0730*/  IMAD.IADD R214, R207, 0x1, R212 ;  /* 0x00000001cfd67824 */ /* 0x000fc800078e02d4 */
[----:B------:R-:W-:Y:S01]  /*0740*/  IMAD.IADD R214, R0, 0x1, R214 ;  /* 0x0000000100d67824 */ /* 0x000fe200078e02d6 */
[----:B--2---:R-:W-:Y:S02]  /*0750*/  LEA R9, R6, 0x80, 0x1 ;  /* 0x0000008006097811 */ /* 0x004fe400078e08ff */
[C---:B------:R-:W-:Y:S02]  /*0760*/  IADD3 R6, R10.reuse, 0x100, RZ ;  /* 0x000001000a067810 */ /* 0x040fe40007ffe0ff */
[----:B---3--:R-:W-:Y:S01]  /*0770*/  IADD3 R4, R10, 0x12100, RZ ;  /* 0x000121000a047810 */ /* 0x008fe20007ffe0ff */
[C---:B------:R-:W-:Y:S02]  /*0780*/  IMAD.IADD R2, R9.reuse, 0x1, R3 ;  /* 0x0000000109027824 */ /* 0x040fe400078e0203 */
[----:B------:R1:W-:Y:S04]  /*0790*/  STL [R1+0x2c], R6 ;  /* 0x00002c0601007387 */ /* 0x0003e80000100800 */
[----:B------:R-:W-:Y:S04]  /*07a0*/  STL [R1+0x78], R9 ;  /* 0x0000780901007387 */ /* 0x000fe80000100800 */
[----:B------:R2:W-:Y:S01]  /*07b0*/  STL [R1+0x28], R4 ;  /* 0x0000280401007387 */ /* 0x0005e20000100800 */
[C---:B-1----:R-:W-:Y:S01]  /*07c0*/  IMAD.IADD R6, R9.reuse, 0x1, R5 ;  /* 0x0000000109067824 */ /* 0x042fe200078e0205 */
[----:B--2---:R-:W-:-:S02]  /*07d0*/  IADD3 R4, R9, -0x10, RZ ;  /* 0xfffffff009047810 */ /* 0x004fc40007ffe0ff */
[----:B------:R-:W-:-:S05]  /*07e0*/  @P3 IADD3 R4, R9, 0x10, RZ ;  /* 0x0000001009043810 */ /* 0x000fca0007ffe0ff */
[----:B------:R-:W-:Y:S04]  /*07f0*/  STL [R1+0x7c], R4 ;  /* 0x00007c0401007387 */ /* 0x000fe80000100800 */
[----:B------:R-:W-:Y:S04]  /*0800*/  STL [R1+0x84], R6 ;  /* 0x0000840601007387 */ /* 0x000fe80000100800 */
[----:B------:R1:W-:Y:S02]  /*0810*/  STL [R1+0x94], R2 ;  /* 0x0000940201007387 */ /* 0x0003e40000100800 */
[----:B-1----:R-:W-:-:S02]  /*0820*/  IMAD.IADD R2, R5, 0x1, R4 ;  /* 0x0000000105027824 */ /* 0x002fc400078e0204 */
[----:B------:R-:W-:Y:S02]  /*0830*/  IMAD.IADD R5, R6, 0x1, R3 ;  /* 0x0000000106057824 */ /* 0x000fe400078e0203 */
[----:B------:R-:W-:-:S03]  /*0840*/  IMAD.IADD R4, R3, 0x1, R4 ;  /* 0x0000000103047824 */ /* 0x000fc600078e0204 */
[----:B------:R-:W-:Y:S04]  /*0850*/  STL [R1+0x90], R5 ;  /* 0x0000900501007387 */ /* 0x000fe80000100800 */
[----:B------:R1:W-:Y:S04]  /*0860*/  STL [R1+0x80], R2 ;  /* 0x0000800201007387 */ /* 0x0003e80000100800 */
[----:B------:R2:W-:Y:S01]  /*0870*/  STL [R1+0x8c], R4 ;  /* 0x00008c0401007387 */ /* 0x0005e20000100800 */
[----:B-1----:R-:W-:-:S05]  /*0880*/  IMAD.IADD R2, R2, 0x1, R3 ;  /* 0x0000000102027824 */ /* 0x002fca00078e0203 */
[----:B------:R2:W-:Y:S02]  /*0890*/  STL [R1+0x88], R2 ;  /* 0x0000880201007387 */ /* 0x0005e40000100800 */
.L_x_1124:
        /* <DEDUP_REMOVED lines=19> */
.L_x_1080:
[----:B------:R-:W-:-:S04]  /*09d0*/  MOV R0, c[0x0][0x554] ;  /* 0x0001550000007a02 */ /* 0x000fc80000000f00 */
[----:B------:R-:W-:Y:S02]  /*09e0*/  ISETP.NE.AND P0, PT, R0, 0x1, PT ;  /* 0x000000010000780c */ /* 0x000fe40003f05270 */
[----:B------:R-:W-:-:S11]  /*09f0*/  MOV R0, R2 ;  /* 0x0000000200007202 */ /* 0x000fd60000000f00 */
[----:B------:R-:W-:-:S05]  /*0a00*/  @P0 IMAD.HI.U32 R4, R2, c[0x0][0x558], RZ ;  /* 0x0001560002040a27 */ /* 0x000fca00078e00ff */
[----:B------:R-:W-:-:S05]  /*0a10*/  @P0 SHF.R.U32.HI R0, RZ, c[0x0][0x55c], R4 ;  /* 0x00015700ff000a19 */ /* 0x000fca0000011604 */
[----:B------:R-:W-:Y:S02]  /*0a20*/  IMAD R4, R0, c[0x0][0x554], RZ ;  /* 0x0001550000047a24 */ /* 0x000fe400078e02ff */
.L_x_1081:
[----:B------:R-:W-:Y:S05]  /*0a30*/  BSYNC B0 ;  /* 0x0000000000007941 */ /* 0x000fea0003800000 */
.L_x_1079:
[----:B------:R-:W-:Y:S01]  /*0a40*/  LOP3.LUT R0, RZ, R0, RZ, 0x33, !PT ;  /* 0x00000000ff007212 */ /* 0x000fe200078e33ff */
[----:B------:R-:W-:Y:S01]  /*0a50*/  IMAD.MOV.U32 R51, RZ, RZ, c[0x0][0x2c4] ;  /* 0x0000b100ff337624 */ /* 0x000fe200078e00ff */
[----:B------:R-:W-:Y:S01]  /*0a60*/  MOV R5, c[0x0][0x548] ;  /* 0x0001520000057a02 */ /* 0x000fe20000000f00 */
[----:B------:R-:W-:Y:S01]  /*0a70*/  IMAD.IADD R4, R2, 0x1, -R4 ;  /* 0x0000000102047824 */ /* 0x000fe200078e0a04 */
[----:B------:R-:W-:Y:S01]  /*0a80*/  IADD3 R0, R0, c[0x0][0x53c], RZ ;  /* 0x00014f0000007a10 */ /* 0x000fe20007ffe0ff */
[----:B------:R-:W-:Y:S01]  /*0a90*/  ULDC UR4, c[0x0][0x1d0] ;  /* 0x0000740000047ab9 */ /* 0x000fe20000000800 */
[----:B------:R-:W-:Y:S01]  /*0aa0*/  ISETP.NE.AND P2, PT, R51, 0x1, PT ;  /* 0x000000013300780c */ /* 0x000fe20003f45270 */
[----:B------:R-:W-:Y:S01]  /*0ab0*/  UIADD3 UR4, UR4, 0x5f, URZ ;  /* 0x0000005f04047890 */ /* 0x000fe2000fffe03f */
[----:B------:R-:W-:Y:S01]  /*0ac0*/  ISETP.NE.AND P0, PT, R5, 0x1, PT ;  /* 0x000000010500780c */ /* 0x000fe20003f05270 */
[----:B------:R-:W-:Y:S01]  /*0ad0*/  IMAD.SHL.U32 R103, R0, 0x80, RZ ;  /* 0x0000008000677824 */ /* 0x000fe200078e00ff */
[----:B------:R-:W-:Y:S01]  /*0ae0*/  MOV R6, c[0x0][0x168] ;  /* 0x00005a0000067a02 */ /* 0x000fe20000000f00 */
[----:B------:R-:W-:Y:S01]  /*0af0*/  UIMAD.WIDE UR4, UR4, 0x2aaaaaab, URZ ;  /* 0x2aaaaaab040478a5 */ /* 0x000fe2000f8e023f */
[----:B------:R-:W-:Y:S01]  /*0b00*/  CS2R R98, SRZ ;  /* 0x0000000000627805 */ /* 0x000fe2000001ff00 */
[----:B------:R-:W-:Y:S01]  /*0b10*/  CS2R R96, SRZ ;  /* 0x0000000000607805 */ /* 0x000fe2000001ff00 */
[----:B------:R-:W-:Y:S01]  /*0b20*/  IADD3 R0, R103, 0x7f, RZ ;  /* 0x0000007f67007810 */ /* 0x000fe20007ffe0ff */
[----:B------:R-:W-:Y:S01]  /*0b30*/  USHF.R.U32.HI UR4, URZ, 0x1f, UR5 ;  /* 0x0000001f3f047899 */ /* 0x000fe20008011605 */
[----:B------:R1:W-:Y:S01]  /*0b40*/  STL [R1+0x5c], R103 ;  /* 0x00005c6701007387 */ /* 0x0003e20000100800 */
[----:B------:R-:W-:Y:S01]  /*0b50*/  CS2R R94, SRZ ;  /* 0x00000000005e7805 */ /* 0x000fe2000001ff00 */
[----:B------:R-:W-:Y:S01]  /*0b60*/  CS2R R92, SRZ ;  /* 0x00000000005c7805 */ /* 0x000fe2000001ff00 */
[----:B------:R-:W-:Y:S01]  /*0b70*/  @P2 IMAD.HI.U32 R5, R0, c[0x0][0x2c8], RZ ;  /* 0x0000b20000052a27 */ /* 0x000fe200078e00ff */
[----:B------:R-:W-:Y:S01]  /*0b80*/  ULEA.HI.SX32 UR4, UR5, UR4, 0x1c ;  /* 0x0000000405047291 */ /* 0x000fe2000f8fe23f */
[----:B------:R-:W-:Y:S01]  /*0b90*/  MOV R86, RZ ;  /* 0x000000ff00567202 */ /* 0x000fe20000000f00 */
[----:B------:R-:W-:Y:S01]  /*0ba0*/  CS2R R8, SRZ ;  /* 0x0000000000087805 */ /* 0x000fe2000001ff00 */
[----:B------:R-:W-:Y:S01]  /*0bb0*/  IMAD.MOV.U32 R2, RZ, RZ, R0 ;  /* 0x000000ffff027224 */ /* 0x000fe200078e0000 */
[----:B------:R-:W-:Y:S01]  /*0bc0*/  @P2 SHF.R.U32.HI R2, RZ, c[0x0][0x2cc], R5 ;  /* 0x0000b300ff022a19 */ /* 0x000fe20000011605 */
[----:B------:R-:W-:Y:S01]  /*0bd0*/  IMAD R0, R3, c[0x0][0x554], R4 ;  /* 0x0001550003007a24 */ /* 0x000fe200078e0204 */
[----:B------:R-:W-:Y:S01]  /*0be0*/  IADD3 R4, -R6, 0x60, RZ ;  /* 0x0000006006047810 */ /* 0x000fe20007ffe1ff */
[----:B------:R-:W-:Y:S01]  /*0bf0*/  IMAD.MOV.U32 R90, RZ, RZ, RZ ;  /* 0x000000ffff5a7224 */ /* 0x000fe200078e00ff */
[----:B------:R-:W-:Y:S01]  /*0c00*/  MOV R5, RZ ;  /* 0x000000ff00057202 */ /* 0x000fe20000000f00 */
[----:B------:R-:W-:Y:S01]  /*0c10*/  @P0 IMAD.HI.U32 R3, R0, c[0x0][0x54c], RZ ;  /* 0x0001530000030a27 */ /* 0x000fe200078e00ff */
[----:B------:R-:W-:Y:S01]  /*0c20*/  IADD3 R2, R2, c[0x0][0x1d0], R4 ;  /* 0x0000740002027a10 */ /* 0x000fe20007ffe004 */
[----:B------:R-:W-:Y:S01]  /*0c30*/  CS2R R6, SRZ ;  /* 0x0000000000067805 */ /* 0x000fe2000001ff00 */
[----:B------:R-:W-:Y:S01]  /*0c40*/  CS2R R10, SRZ ;  /* 0x00000000000a7805 */ /* 0x000fe2000001ff00 */
[--C-:B------:R-:W-:Y:S01]  /*0c50*/  IMAD.MOV.U32 R57, RZ, RZ, R0.reuse ;  /* 0x000000ffff397224 */ /* 0x100fe200078e0000 */
[----:B------:R-:W-:Y:S01]  /*0c60*/  @P0 SHF.R.U32.HI R57, RZ, c[0x0][0x550], R3 ;  /* 0x00015400ff390a19 */ /* 0x000fe20000011603 */
[----:B------:R-:W-:Y:S01]  /*0c70*/  IMAD.HI R3, R2, 0x2aaaaaab, RZ ;  /* 0x2aaaaaab02037827 */ /* 0x000fe200078e02ff */
[----:B------:R-:W-:Y:S01]  /*0c80*/  MOV R80, RZ ;  /* 0x000000ff00507202 */ /* 0x000fe20000000f00 */
[----:B------:R-:W-:Y:S01]  /*0c90*/  CS2R R12, SRZ ;  /* 0x00000000000c7805 */ /* 0x000fe2000001ff00 */
[----:B------:R-:W-:Y:S01]  /*0ca0*/  MOV R74, RZ ;  /* 0x000000ff004a7202 */ /* 0x000fe20000000f00 */
[----:B------:R-:W-:Y:S01]  /*0cb0*/  IMAD.MOV R2, RZ, RZ, -R57 ;  /* 0x000000ffff027224 */ /* 0x000fe200078e0a39 */
[----:B------:R-:W-:Y:S01]  /*0cc0*/  SHF.R.U32.HI R4, RZ, 0x1f, R3 ;  /* 0x0000001fff047819 */ /* 0x000fe20000011603 */
[----:B------:R1:W-:Y:S01]  /*0cd0*/  STL [R1+0x54], R57 ;  /* 0x0000543901007387 */ /* 0x0003e20000100800 */
[----:B------:R-:W-:Y:S01]  /*0ce0*/  IMAD.MOV.U32 R88, RZ, RZ, RZ ;  /* 0x000000ffff587224 */ /* 0x000fe200078e00ff */
[----:B------:R-:W-:Y:S01]  /*0cf0*/  CS2R R14, SRZ ;  /* 0x00000000000e7805 */ /* 0x000fe2000001ff00 */
[--C-:B------:R-:W-:Y:S01]  /*0d00*/  IMAD R59, R2, c[0x0][0x548], R0.reuse ;  /* 0x00015200023b7a24 */ /* 0x100fe200078e0200 */
[----:B------:R-:W-:Y:S01]  /*0d10*/  LEA.HI.SX32 R4, R3, R4, 0x1c ;  /* 0x0000000403047211 */ /* 0x000fe200078fe2ff */
[----:B------:R-:W-:Y:S01]  /*0d20*/  IMAD.MOV.U32 R84, RZ, RZ, RZ ;  /* 0x000000ffff547224 */ /* 0x000fe200078e00ff */
[----:B------:R-:W-:Y:S01]  /*0d30*/  PRMT R0, RZ, 0x7610, R0 ;  /* 0x00007610ff007816 */ /* 0x000fe20000000000 */
[----:B------:R-:W-:Y:S01]  /*0d40*/  IMAD.MOV.U32 R82, RZ, RZ, RZ ;  /* 0x000000ffff527224 */ /* 0x000fe200078e00ff */
        /* <DEDUP_REMOVED lines=62> */
[----:B------:R-:W1:-:S12]  /*1130*/  S2R R61, SR_TID.X ;  /* 0x00000000003d7919 */ /* 0x000e580000002100 */
[----:B------:R-:W-:-:S05]  /*1140*/  @P0 MOV R2, 0x4 ;  /* 0x0000000400020802 */ /* 0x000fca0000000f00 */
[----:B------:R-:W-:-:S05]  /*1150*/  @P0 IMAD.WIDE R2, R57, R2, c[0x0][0x340] ;  /* 0x0000d00039020625 */ /* 0x000fca00078e0202 */
[----:B------:R3:W4:Y:S01]  /*1160*/  @P0 LDG.E R9, [R2.64] ;  /* 0x0000000602090981 */ /* 0x000722000c1e1900 */
[----:B-1----:R-:W-:-:S04]  /*1170*/  SHF.R.S32.HI R55, RZ, 0x1f, R61 ;  /* 0x0000001fff377819 */ /* 0x002fc8000001143d */
[----:B------:R-:W-:-:S04]  /*1180*/  LEA.HI R55, R55, R61, RZ, 0x3 ;  /* 0x0000003d37377211 */ /* 0x000fc800078f18ff */
[----:B------:R-:W-:-:S04]  /*1190*/  SHF.R.S32.HI R55, RZ, 0x3, R55 ;  /* 0x00000003ff377819 */ /* 0x000fc80000011437 */
[----:B------:R-:W-:-:S05]  /*11a0*/  SHF.R.S32.HI R6, RZ, 0x1f, R55 ;  /* 0x0000001fff067819 */ /* 0x000fca0000011437 */
[C---:B------:R-:W-:Y:S02]  /*11b0*/  IMAD R0, R6.reuse, c[0x0][0x1e0], RZ ;  /* 0x0000780006007a24 */ /* 0x040fe400078e02ff */
[----:B------:R-:W-:Y:S01]  /*11c0*/  IMAD R6, R6, c[0x0][0x208], RZ ;  /* 0x0000820006067a24 */ /* 0x000fe200078e02ff */
[----:B------:R-:W-:Y:S01]  /*11d0*/  SHF.R.S32.HI R10, RZ, 0x1f, R59 ;  /* 0x0000001fff0a7819 */ /* 0x000fe2000001143b */
[C---:B------:R-:W-:Y:S02]  /*11e0*/  IMAD R0, R55.reuse, c[0x0][0x1e4], R0 ;  /* 0x0000790037007a24 */ /* 0x040fe400078e0200 */
[----:B------:R-:W-:Y:S01]  /*11f0*/  IMAD R6, R55, c[0x0][0x20c], R6 ;  /* 0x0000830037067a24 */ /* 0x000fe200078e0206 */
[----:B------:R-:W-:Y:S01]  /*1200*/  SHF.R.S32.HI R8, RZ, 0x1f, R57 ;  /* 0x0000001fff087819 */ /* 0x000fe20000011439 */
[----:B------:R-:W-:Y:S01]  /*1210*/  WARPSYNC 0xffffffff ;  /* 0xffffffff00007948 */ /* 0x000fe20003800000 */
[----:B------:R-:W-:Y:S01]  /*1220*/  IADD3 R188, R207, R212, RZ ;  /* 0x000000d4cfbc7210 */ /* 0x000fe20007ffe0ff */
[----:B--2---:R-:W-:-:S04]  /*1230*/  IMAD.WIDE.U32 R4, R55, c[0x0][0x1e0], R144 ;  /* 0x0000780037047a25 */ /* 0x004fc800078e0090 */
[----:B---3--:R-:W-:Y:S01]  /*1240*/  IMAD.WIDE.U32 R2, R55, c[0x0][0x208], R144 ;  /* 0x0000820037027a25 */ /* 0x008fe200078e0090 */
[----:B------:R-:W-:-:S04]  /*1250*/  IADD3 R5, R5, R0, RZ ;  /* 0x0000000005057210 */ /* 0x000fc80007ffe0ff */
[----:B------:R-:W-:Y:S01]  /*1260*/  IADD3 R3, R3, R6, RZ ;  /* 0x0000000603037210 */ /* 0x000fe20007ffe0ff */
[C---:B------:R-:W-:Y:S02]  /*1270*/  IMAD R6, R10.reuse, c[0x0][0x1e8], RZ ;  /* 0x00007a000a067a24 */ /* 0x040fe400078e02ff */
[----:B------:R-:W-:Y:S02]  /*1280*/  IMAD R0, R10, c[0x0][0x210], RZ ;  /* 0x000084000a007a24 */ /* 0x000fe400078e02ff */
[C---:B------:R-:W-:Y:S02]  /*1290*/  IMAD R6, R59.reuse, c[0x0][0x1ec], R6 ;  /* 0x00007b003b067a24 */ /* 0x040fe400078e0206 */
[----:B------:R-:W-:-:S04]  /*12a0*/  IMAD.WIDE.U32 R4, R59, c[0x0][0x1e8], R4 ;  /* 0x00007a003b047a25 */ /* 0x000fc800078e0004 */
[C---:B------:R-:W-:Y:S02]  /*12b0*/  IMAD R0, R59.reuse, c[0x0][0x214], R0 ;  /* 0x000085003b007a24 */ /* 0x040fe400078e0200 */
[----:B------:R-:W-:Y:S01]  /*12c0*/  IMAD.WIDE.U32 R2, R59, c[0x0][0x210], R2 ;  /* 0x000084003b027a25 */ /* 0x000fe200078e0002 */
[----:B------:R-:W-:-:S04]  /*12d0*/  IADD3 R7, R5, R6, RZ ;  /* 0x0000000605077210 */ /* 0x000fc80007ffe0ff */
[----:B------:R-:W-:Y:S02]  /*12e0*/  IADD3 R5, R3, R0, RZ ;  /* 0x0000000003057210 */ /* 0x000fe40007ffe0ff */
[----:B----4-:R-:W-:Y:S02]  /*12f0*/  @P0 SHF.R.S32.HI R3, RZ, 0x1f, R9 ;  /* 0x0000001fff030819 */ /* 0x010fe40000011409 */
[----:B------:R-:W-:Y:S02]  /*1300*/  @!P0 MOV R3, R8 ;  /* 0x0000000800038202 */ /* 0x000fe40000000f00 */
[----:B------:R-:W-:Y:S02]  /*1310*/  MOV R6, R4 ;  /* 0x0000000400067202 */ /* 0x000fe40000000f00 */
[----:B------:R-:W-:Y:S02]  /*1320*/  MOV R4, R2 ;  /* 0x0000000200047202 */ /* 0x000fe40000000f00 */
        /* <DEDUP_REMOVED lines=13> */
[----:B------:R1:W-:Y:S02]  /*1400*/  STL [R1+0x4c], R22 ;  /* 0x00004c1601007387 */ /* 0x0003e40000100800 */
[----:B------:R-:W2:Y:S01]  /*1410*/  LDL R52, [R1+0xc] ;  /* 0x00000c0001347983 */ /* 0x000ea20000100800 */
[----:B------:R-:W-:Y:S01]  /*1420*/  SHF.R.S32.HI R53, RZ, 0x1f, R61 ;  /* 0x0000001fff357819 */ /* 0x000fe2000001143d */
[----:B------:R-:W-:-:S02]  /*1430*/  IMAD R5, R10, c[0x0][0x1b8], RZ ;  /* 0x00006e000a057a24 */ /* 0x000fc400078e02ff */
[----:B------:R-:W3:Y:S01]  /*1440*/  LDL R19, [R1+0x18] ;  /* 0x0000180001137983 */ /* 0x000ee20000100800 */
[----:B------:R-:W-:Y:S01]  /*1450*/  LEA.HI R53, R53, R61, RZ, 0x3 ;  /* 0x0000003d35357211 */ /* 0x000fe200078f18ff */
[----:B------:R-:W-:Y:S02]  /*1460*/  IMAD.WIDE.U32 R2, R59, c[0x0][0x1b8], RZ ;  /* 0x00006e003b027a25 */ /* 0x000fe400078e00ff */
[----:B------:R-:W4:Y:S01]  /*1470*/  LDL R18, [R1+0x1c] ;  /* 0x00001c0001127983 */ /* 0x000f220000100800 */
[----:B------:R-:W-:Y:S01]  /*1480*/  LOP3.LUT R53, R53, 0xfffffff8, RZ, 0xc0, !PT ;  /* 0xfffffff835357812 */ /* 0x000fe200078ec0ff */
[----:B------:R-:W-:Y:S02]  /*1490*/  IMAD R5, R59, c[0x0][0x1bc], R5 ;  /* 0x00006f003b057a24 */ /* 0x000fe400078e0205 */
[----:B------:R-:W5:Y:S01]  /*14a0*/  LDL R26, [R1+0x70] ;  /* 0x00007000011a7983 */ /* 0x000f620000100800 */
[----:B------:R-:W-:Y:S02]  /*14b0*/  IMAD R6, R8, c[0x0][0x1c0], RZ ;  /* 0x0000700008067a24 */ /* 0x000fe400078e02ff */
[----:B------:R-:W-:Y:S01]  /*14c0*/  IMAD.IADD R53, R61, 0x1, -R53 ;  /* 0x000000013d357824 */ /* 0x000fe200078e0a35 */
[----:B------:R-:W5:Y:S01]  /*14d0*/  LDL R23, [R1+0x60] ;  /* 0x0000600001177983 */ /* 0x000f620000100800 */
[----:B------:R-:W-:-:S02]  /*14e0*/  IMAD.IADD R3, R3, 0x1, R5 ;  /* 0x0000000103037824 */ /* 0x000fc400078e0205 */
[----:B------:R-:W-:Y:S02]  /*14f0*/  IMAD R4, R53, 0x20, R55 ;  /* 0x0000002035047824 */ /* 0x000fe400078e0237 */
[----:B------:R-:W-:-:S04]  /*1500*/  IMAD.WIDE.U32 R2, R57, c[0x0][0x1c0], R2 ;  /* 0x0000700039027a25 */ /* 0x000fc800078e0002 */
[----:B------:R-:W-:-:S04]  /*1510*/  IMAD.IADD R4, R103, 0x1, R4 ;  /* 0x0000000167047824 */ /* 0x000fc800078e0204 */
[----:B------:R-:W-:-:S04]  /*1520*/  @P2 IMAD.HI.U32 R7, R4, c[0x0][0x2c8], RZ ;  /* 0x0000b20004072a27 */ /* 0x000fc800078e00ff */
[----:B------:R-:W-:Y:S01]  /*1530*/  IMAD.MOV.U32 R0, RZ, RZ, R4 ;  /* 0x000000ffff007224 */ /* 0x000fe200078e0004 */
[----:B------:R-:W-:Y:S01]  /*1540*/  @P2 SHF.R.U32.HI R0, RZ, c[0x0][0x2cc], R7 ;  /* 0x0000b300ff002a19 */ /* 0x000fe20000011607 */
[----:B------:R-:W-:-:S03]  /*1550*/  IMAD R7, R57, c[0x0][0x1c4], R6 ;  /* 0x0000710039077a24 */ /* 0x000fc600078e0206 */
[--C-:B------:R-:W-:Y:S01]  /*1560*/  SHF.R.S32.HI R6, RZ, 0x1f, R0.reuse ;  /* 0x0000001fff067819 */ /* 0x100fe20000011400 */
[----:B------:R-:W-:-:S04]  /*1570*/  IMAD.MOV R5, RZ, RZ, -R0 ;  /* 0x000000ffff057224 */ /* 0x000fc800078e0a00 */
[----:B------:R-:W-:Y:S02]  /*1580*/  IMAD R4, R5, c[0x0][0x2c4], R4 ;  /* 0x0000b10005047a24 */ /* 0x000fe400078e0204 */
[----:B------:R-:W-:Y:S02]  /*1590*/  IMAD R5, R6, c[0x0][0x1b0], RZ ;  /* 0x00006c0006057a24 */ /* 0x000fe400078e02ff */
[----:B------:R-:W-:Y:S02]  /*15a0*/  IMAD.IADD R3, R3, 0x1, R7 ;  /* 0x0000000103037824 */ /* 0x000fe400078e0207 */
        /* <DEDUP_REMOVED lines=8> */
[----:B------:R-:W-:Y:S01]  /*1630*/  BAR.SYNC.DEFER_BLOCKING 0x0 ;  /* 0x0000000000007b1d */ /* 0x000fe20000010000 */
[----:B------:R-:W-:-:S04]  /*1640*/  LEA R2, P0, R4, c[0x0][0x160], 0x1 ;  /* 0x0000580004027a11 */ /* 0x000fc800078008ff */
[----:B------:R-:W-:Y:S01]  /*1650*/  LEA.HI.X R0, R4, c[0x0][0x164], R0, 0x1, P0 ;  /* 0x0000590004007a11 */ /* 0x000fe200000f0c00 */
[----:B------:R-:W1:Y:S01]  /*1660*/  SHFL.IDX PT, R3, R2, RZ, 0x181f ;  /* 0x00181fff02037589 */ /* 0x000e6200000e0000 */
[----:B------:R-:W-:-:S03]  /*1670*/  IMAD R16, R51, c[0x0][0x168], RZ ;  /* 0x00005a0033107a24 */ /* 0x000fc600078e02ff */
[----:B------:R-:W1:Y:S01]  /*1680*/  SHFL.IDX PT, R4, R0, RZ, 0x181f ;  /* 0x00181fff00047589 */ /* 0x000e6200000e0000 */
[----:B------:R-:W-:-:S05]  /*1690*/  IMAD.IADD R14, R55, 0x1, R103 ;  /* 0x00000001370e7824 */ /* 0x000fca00078e0267 */
[----:B------:R-:W-:Y:S01]  /*16a0*/  ISETP.GE.AND P5, PT, R14, R16, PT ;  /* 0x000000100e00720c */ /* 0x000fe20003fa6270 */
[----:B------:R-:W2:Y:S01]  /*16b0*/  SHFL.IDX PT, R12, R2, 0x1, 0x181f ;  /* 0x00381f00020c7f89 */ /* 0x000ea200000e0000 */
[----:B------:R-:W-:-:S03]  /*16c0*/  ISETP.GE.AND P6, PT, R144, c[0x0][0x198], PT ;  /* 0x0000660090007a0c */ /* 0x000fc60003fc6270 */
[----:B------:R-:W2:Y:S01]  /*16d0*/  SHFL.IDX PT, R13, R0, 0x1, 0x181f ;  /* 0x00381f00000d7f89 */ /* 0x000ea200000e0000 */
[----:B------:R-:W-:-:S04]  /*16e0*/  IADD3 R5, R14, 0x20, RZ ;  /* 0x000000200e057810 */ /* 0x000fc80007ffe0ff */
[----:B------:R-:W-:-:S03]  /*16f0*/  ISETP.GE.AND P0, PT, R5, R16, PT ;  /* 0x000000100500720c */ /* 0x000fc60003f06270 */
[----:B-1----:R-:W-:-:S04]  /*1700*/  @!P5 LEA R10, P1, R144, R3, 0x1 ;  /* 0x00000003900ad211 */ /* 0x002fc800078208ff */
[----:B------:R-:W-:Y:S01]  /*1710*/  @!P5 LEA.HI.X R11, R144, R4, R145, 0x1, P1 ;  /* 0x00000004900bd211 */ /* 0x000fe200008f0c91 */
[----:B------:R-:W-:Y:S01]  /*1720*/  SHFL.IDX PT, R15, R2, 0x3, 0x181f ;  /* 0x00781f00020f7f89 */ /* 0x000fe200000e0000 */
[----:B------:R-:W-:-:S04]  /*1730*/  IMAD.MOV.U32 R100, RZ, RZ, -0x60 ;  /* 0xffffffa0ff647424 */ /* 0x000fc800078e00ff */
[----:B------:R-:W-:Y:S01]  /*1740*/  IMAD R100, R226, R100, 0x60 ;  /* 0x00000060e2647424 */ /* 0x000fe200078e0264 */
[C---:B--2---:R-:W-:Y:S02]  /*1750*/  ISETP.GE.AND P3, PT, R52.reuse, c[0x0][0x198], PT ;  /* 0x0000660034007a0c */ /* 0x044fe40003f66270 */
[CC--:B------:R-:W-:Y:S02]  /*1760*/  @!P5 LEA R8, P4, R52.reuse, R3.reuse, 0x1 ;  /* 0x000000033408d211 */ /* 0x0c0fe400078808ff */
[C---:B---3--:R-:W-:Y:S01]  /*1770*/  ISETP.GE.AND P1, PT, R19.reuse, c[0x0][0x198], PT ;  /* 0x0000660013007a0c */ /* 0x048fe20003f26270 */
[----:B----4-:R1:W-:Y:S01]  /*1780*/  @!P5 LDGSTS.E.BYPASS.LTC128B.128 [R18+0x100], [R10.64], !P6 ;  /* 0x001000000a12dfae */ /* 0x0103e2000f101d46 */
[----:B-----5:R-:W-:Y:S02]  /*1790*/  @!P5 LEA.HI.X R9, R52, R4, R26, 0x1, P4 ;  /* 0x000000043409d211 */ /* 0x020fe400020f0c1a */
[----:B------:R-:W-:Y:S02]  /*17a0*/  @!P5 LEA R6, P4, R19, R3, 0x1 ;  /* 0x000000031306d211 */ /* 0x000fe400078808ff */
[----:B------:R-:W-:-:S03]  /*17b0*/  IADD3 R3, R14, 0x40, RZ ;  /* 0x000000400e037810 */ /* 0x000fc60007ffe0ff */
[----:B------:R2:W-:Y:S01]  /*17c0*/  @!P5 LDGSTS.E.BYPASS.LTC128B.128 [R18+0x4100], [R8.64], !P3 ;  /* 0x041000000812dfae */ /* 0x0005e2000d901d46 */
[----:B------:R-:W-:-:S05]  /*17d0*/  @!P5 LEA.HI.X R7, R19, R4, R23, 0x1, P4 ;  /* 0x000000041307d211 */ /* 0x000fca00020f0c17 */
[----:B------:R3:W-:Y:S01]  /*17e0*/  @!P5 LDGSTS.E.BYPASS.LTC128B.128 [R18+0x8100], [R6.64], !P1 ;  /* 0x081000000612dfae */ /* 0x0007e2000c901d46 */
[----:B------:R-:W-:-:S03]  /*17f0*/  ISETP.GE.AND P5, PT, R3, R16, PT ;  /* 0x000000100300720c */ /* 0x000fc60003fa6270 */
[----:B-1----:R1:W4:Y:S04]  /*1800*/  SHFL.IDX PT, R11, R2, 0x2, 0x181f ;  /* 0x00581f00020b7f89 */ /* 0x00232800000e0000 */
[----:B------:R-:W5:Y:S01]  /*1810*/  SHFL.IDX PT, R10, R0, 0x2, 0x181f ;  /* 0x00581f00000a7f89 */ /* 0x000f6200000e0000 */
[----:B--2---:R-:W-:-:S04]  /*1820*/  @!P0 LEA R8, P4, R144, R12, 0x1 ;  /* 0x0000000c90088211 */ /* 0x004fc800078808ff */
[-C--:B------:R-:W-:Y:S02]  /*1830*/  @!P0 LEA.HI.X R9, R144, R13.reuse, R145, 0x1, P4 ;  /* 0x0000000d90098211 */ /* 0x080fe400020f0c91 */
[CC--:B------:R-:W-:Y:S01]  /*1840*/  @!P0 LEA R4, P4, R52.reuse, R12.reuse, 0x1 ;  /* 0x0000000c34048211 */ /* 0x0c0fe200078808ff */
[----:B------:R-:W2:Y:S03]  /*1850*/  SHFL.IDX PT, R0, R0, 0x3, 0x181f ;  /* 0x00781f0000007f89 */ /* 0x000ea600000e0000 */
[----:B------:R-:W-:Y:S01]  /*1860*/  @!P0 LEA.HI.X R5, R52, R13, R26, 0x1, P4 ;  /* 0x0000000d34058211 */ /* 0x000fe200020f0c1a */
[----:B------:R4:W-:Y:S01]  /*1870*/  @!P0 LDGSTS.E.BYPASS.LTC128B.128 [R18+0x1100], [R8.64], !P6 ;  /* 0x0110000008128fae */ /* 0x0009e2000f101d46 */
[----:B-1----:R-:W-:-:S03]  /*1880*/  @!P0 LEA R2, P4, R19, R12, 0x1 ;  /* 0x0000000c13028211 */ /* 0x002fc600078808ff */
[----:B------:R1:W-:Y:S01]  /*1890*/  @!P0 LDGSTS.E.BYPASS.LTC128B.128 [R18+0x5100], [R4.64], !P3 ;  /* 0x0510000004128fae */ /* 0x0003e2000d901d46 */
[----:B------:R-:W-:Y:S02]  /*18a0*/  IADD3 R14, R14, 0x60, RZ ;  /* 0x000000600e0e7810 */ /* 0x000fe40007ffe0ff */
[----:B------:R-:W-:-:S05]  /*18b0*/  @!P0 LEA.HI.X R3, R19, R13, R23, 0x1, P4 ;  /* 0x0000000d13038211 */ /* 0x000fca00020f0c17 */
[----:B------:R1:W-:Y:S01]  /*18c0*/  @!P0 LDGSTS.E.BYPASS.LTC128B.128 [R18+0x9100], [R2.64], !P1 ;  /* 0x0910000002128fae */ /* 0x0003e2000c901d46 */
[----:B------:R-:W-:Y:S02]  /*18d0*/  ISETP.GE.AND P0, PT, R14, R16, PT ;  /* 0x000000100e00720c */ /* 0x000fe40003f06270 */
[----:B----4-:R-:W-:-:S04]  /*18e0*/  @!P5 LEA R8, P4, R144, R11, 0x1 ;  /* 0x0000000b9008d211 */ /* 0x010fc800078808ff */
[----:B-----5:R-:W-:Y:S02]  /*18f0*/  @!P5 LEA.HI.X R9, R144, R10, R145, 0x1, P4 ;  /* 0x0000000a9009d211 */ /* 0x020fe400020f0c91 */
[----:B---3--:R-:W-:-:S03]  /*1900*/  @!P5 LEA R6, P4, R52, R11, 0x1 ;  /* 0x0000000b3406d211 */ /* 0x008fc600078808ff */
[----:B------:R3:W-:Y:S01]  /*1910*/  @!P5 LDGSTS.E.BYPASS.LTC128B.128 [R18+0x2100], [R8.64], !P6 ;  /* 0x021000000812dfae */ /* 0x0007e2000f101d46 */
[----:B------:R-:W-:Y:S02]  /*1920*/  @!P5 LEA.HI.X R7, R52, R10, R26, 0x1, P4 ;  /* 0x0000000a3407d211 */ /* 0x000fe400020f0c1a */
[----:B-1----:R-:W-:-:S03]  /*1930*/  @!P5 LEA R4, P4, R19, R11, 0x1 ;  /* 0x0000000b1304d211 */ /* 0x002fc600078808ff */
[----:B------:R1:W-:Y:S01]  /*1940*/  @!P5 LDGSTS.E.BYPASS.LTC128B.128 [R18+0x6100], [R6.64], !P3 ;  /* 0x061000000612dfae */ /* 0x0003e2000d901d46 */
[----:B------:R-:W-:Y:S02]  /*1950*/  @!P5 LEA.HI.X R5, R19, R10, R23, 0x1, P4 ;  /* 0x0000000a1305d211 */ /* 0x000fe400020f0c17 */
[----:B------:R-:W-:Y:S02]  /*1960*/  IADD3 R10, R226, -0x1, RZ ;  /* 0xffffffffe20a7810 */ /* 0x000fe40007ffe0ff */
[C---:B------:R-:W-:Y:S01]  /*1970*/  @!P0 LEA R2, P4, R144.reuse, R15, 0x1 ;  /* 0x0000000f90028211 */ /* 0x040fe200078808ff */
[----:B------:R4:W-:Y:S01]  /*1980*/  @!P5 LDGSTS.E.BYPASS.LTC128B.128 [R18+0xa100], [R4.64], !P1 ;  /* 0x0a1000000412dfae */ /* 0x0009e2000c901d46 */
[----:B------:R-:W-:Y:S02]  /*1990*/  SHF.R.S32.HI R11, RZ, 0x1f, R10 ;  /* 0x0000001fff0b7819 */ /* 0x000fe4000001140a */
[----:B--2---:R-:W-:-:S05]  /*19a0*/  @!P0 LEA.HI.X R3, R144, R0, R145, 0x1, P4 ;  /* 0x0000000090038211 */ /* 0x004fca00020f0c91 */
[----:B------:R2:W-:Y:S01]  /*19b0*/  @!P0 LDGSTS.E.BYPASS.LTC128B.128 [R18+0x3100], [R2.64], !P6 ;  /* 0x0310000002128fae */ /* 0x0005e2000f101d46 */
[----:B---3--:R-:W-:Y:S01]  /*19c0*/  IMAD R8, R11, c[0x0][0x1e0], RZ ;  /* 0x000078000b087a24 */ /* 0x008fe200078e02ff */
[----:B------:R-:W-:-:S03]  /*19d0*/  IADD3 R9, R100, c[0x0][0x1d0], -R55 ;  /* 0x0000740064097a10 */ /* 0x000fc60007ffe837 */
[C---:B------:R-:W-:Y:S01]  /*19e0*/  IMAD R8, R10.reuse, c[0x0][0x1e4], R8 ;  /* 0x000079000a087a24 */ /* 0x040fe200078e0208 */
[----:B------:R-:W-:Y:S01]  /*19f0*/  ISETP.GE.AND P6, PT, R9, 0x21, PT ;  /* 0x000000210900780c */ /* 0x000fe20003fc6270 */
[----:B-1----:R-:W-:Y:S01]  /*1a00*/  IMAD.WIDE.U32 R6, R10, c[0x0][0x1e0], RZ ;  /* 0x000078000a067a25 */ /* 0x002fe200078e00ff */
[----:B----4-:R-:W-:-:S04]  /*1a10*/  @!P0 LEA R4, P4, R52, R15, 0x1 ;  /* 0x0000000f34048211 */ /* 0x010fc800078808ff */
[----:B------:R-:W-:Y:S02]  /*1a20*/  @!P0 LEA.HI.X R5, R52, R0, R26, 0x1, P4 ;  /* 0x0000000034058211 */ /* 0x000fe400020f0c1a */
[----:B--2---:R-:W-:-:S03]  /*1a30*/  @!P0 LEA R2, P5, R19, R15, 0x1 ;  /* 0x0000000f13028211 */ /* 0x004fc600078a08ff */
[----:B------:R1:W-:Y:S01]  /*1a40*/  @!P0 LDGSTS.E.BYPASS.LTC128B.128 [R18+0x7100], [R4.64], !P3 ;  /* 0x0710000004128fae */ /* 0x0003e2000d901d46 */
[----:B------:R-:W-:Y:S02]  /*1a50*/  ISETP.GE.AND P4, PT, R9, 0x1, PT ;  /* 0x000000010900780c */ /* 0x000fe40003f86270 */
[----:B------:R-:W-:Y:S01]  /*1a60*/  @!P0 LEA.HI.X R3, R19, R0, R23, 0x1, P5 ;  /* 0x0000000013038211 */ /* 0x000fe200028f0c17 */
[----:B------:R-:W-:Y:S02]  /*1a70*/  IMAD.MOV.U32 R23, RZ, RZ, R22 ;  /* 0x000000ffff177224 */ /* 0x000fe400078e0016 */
[----:B------:R-:W-:Y:S02]  /*1a80*/  IMAD.IADD R0, R7, 0x1, R8 ;  /* 0x0000000107007824 */ /* 0x000fe400078e0208 */
[----:B------:R-:W-:Y:S01]  /*1a90*/  IMAD.MOV.U32 R22, RZ, RZ, R20 ;  /* 0x000000ffff167224 */ /* 0x000fe200078e0014 */
[----:B------:R2:W-:Y:S01]  /*1aa0*/  @!P0 LDGSTS.E.BYPASS.LTC128B.128 [R18+0xb100], [R2.64], !P1 ;  /* 0x0b10000002128fae */ /* 0x0005e2000c901d46 */
[----:B------:R-:W-:-:S02]  /*1ab0*/  IMAD R0, R0, 0x60, RZ ;  /* 0x0000006000007824 */ /* 0x000fc400078e02ff */
[----:B------:R-:W-:Y:S01]  /*1ac0*/  IMAD.MOV.U32 R20, RZ, RZ, c[0x0][0x1e0] ;  /* 0x00007800ff147624 */ /* 0x000fe200078e00ff */
[----:B------:R-:W-:Y:S01]  /*1ad0*/  ISETP.GE.AND P5, PT, R9, 0x41, PT ;  /* 0x000000410900780c */ /* 0x000fe20003fa6270 */
[----:B------:R-:W-:Y:S01]  /*1ae0*/  IMAD.MOV.U32 R8, RZ, RZ, c[0x0][0x1e4] ;  /* 0x00007900ff087624 */ /* 0x000fe200078e00ff */
[----:B------:R-:W-:Y:S01]  /*1af0*/  @P4 ISETP.GE.AND P3, PT, R144, c[0x0][0x1d4], PT ;  /* 0x0000750090004a0c */ /* 0x000fe20003f66270 */
[----:B------:R-:W-:Y:S01]  /*1b00*/  IMAD.WIDE.U32 R12, R20, 0x40, RZ ;  /* 0x00000040140c7825 */ /* 0x000fe200078e00ff */
[----:B------:R-:W0:Y:S03]  /*1b10*/  LDGDEPBAR ;  /* 0x00000000000079af */ /* 0x000e260000000000 */
[----:B--2---:R-:W-:-:S04]  /*1b20*/  IMAD.WIDE.U32 R2, R6, 0x60, R22 ;  /* 0x0000006006027825 */ /* 0x004fc800078e0016 */
[----:B------:R-:W-:Y:S01]  /*1b30*/  IMAD.IADD R0, R3, 0x1, R0 ;  /* 0x0000000103007824 */ /* 0x000fe200078e0200 */
[----:B------:R-:W-:Y:S02]  /*1b40*/  @P6 LEA R3, P0, R20, R2, 0x5 ;  /* 0x0000000214036211 */ /* 0x000fe400078028ff */
[----:B------:R-:W-:Y:S02]  /*1b50*/  @P4 LEA R6, P1, R2, c[0x0][0x1c8], 0x1 ;  /* 0x0000720002064a11 */ /* 0x000fe400078208ff */
[----:B-1----:R-:W-:Y:S02]  /*1b60*/  @P6 LEA.HI.X R5, R20, R0, R8, 0x5, P0 ;  /* 0x0000000014056211 */ /* 0x002fe400000f2c08 */
[----:B------:R-:W-:Y:S02]  /*1b70*/  @P4 ISETP.GE.AND P0, PT, R52, c[0x0][0x1d4], PT ;  /* 0x0000750034004a0c */ /* 0x000fe40003f06270 */
[----:B------:R-:W-:Y:S02]  /*1b80*/  @P4 LEA.HI.X R7, R2, c[0x0][0x1cc], R0, 0x1, P1 ;  /* 0x0000730002074a11 */ /* 0x000fe400008f0c00 */
[----:B------:R-:W-:-:S03]  /*1b90*/  @P6 LEA R4, P1, R3, c[0x0][0x1c8], 0x1 ;  /* 0x0000720003046a11 */ /* 0x000fc600078208ff */
[----:B------:R1:W-:Y:S01]  /*1ba0*/  @P4 LDGSTS.E.BYPASS.LTC128B.128 [R18+0x12100], [R6.64], !P3 ;  /* 0x1210000006124fae */ /* 0x0003e2000d901d46 */
[----:B------:R-:W-:Y:S02]  /*1bb0*/  @P6 LEA.HI.X R5, R3, c[0x0][0x1cc], R5, 0x1, P1 ;  /* 0x0000730003056a11 */ /* 0x000fe400008f0c05 */
[----:B------:R-:W-:Y:S01]  /*1bc0*/  @P5 IADD3 R3, P1, R2, R12, RZ ;  /* 0x0000000c02035210 */ /* 0x000fe20007f3e0ff */
[----:B------:R-:W-:Y:S02]  /*1bd0*/  IMAD.SHL.U32 R2, R8, 0x40, RZ ;  /* 0x0000004008027824 */ /* 0x000fe400078e00ff */
[----:B------:R1:W-:Y:S03]  /*1be0*/  @P4 LDGSTS.E.BYPASS.LTC128B.128 [R18+0x15100], [R6.64+0x80], !P0 ;  /* 0x1510008006124fae */ /* 0x0003e6000c101d46 */
[----:B------:R-:W-:Y:S02]  /*1bf0*/  @P5 IADD3.X R0, R0, R13, R2, P1, !PT ;  /* 0x0000000d00005210 */ /* 0x000fe40000ffe402 */
[----:B------:R-:W-:-:S02]  /*1c00*/  @P5 LEA R2, P0, R3, c[0x0][0x1c8], 0x1 ;  /* 0x0000720003025a11 */ /* 0x000fc400078008ff */
[----:B------:R-:W-:Y:S02]  /*1c10*/  @P4 ISETP.GE.AND P3, PT, R19, c[0x0][0x1d4], PT ;  /* 0x0000750013004a0c */ /* 0x000fe40003f66270 */
[----:B------:R-:W-:Y:S02]  /*1c20*/  @P6 ISETP.GE.AND P1, PT, R144, c[0x0][0x1d4], PT ;  /* 0x0000750090006a0c */ /* 0x000fe40003f26270 */
[----:B------:R-:W-:Y:S02]  /*1c30*/  @P5 LEA.HI.X R3, R3, c[0x0][0x1cc], R0, 0x1, P0 ;  /* 0x0000730003035a11 */ /* 0x000fe400000f0c00 */
[----:B------:R-:W-:-:S07]  /*1c40*/  @P6 ISETP.GE.AND P0, PT, R52, c[0x0][0x1d4], PT ;  /* 0x0000750034006a0c */ /* 0x000fce0003f06270 */
[----:B------:R1:W-:Y:S01]  /*1c50*/  @P4 LDGSTS.E.BYPASS.LTC128B.128 [R18+0x18100], [R6.64+0x100], !P3 ;  /* 0x1810010006124fae */ /* 0x0003e2000d901d46 */
[----:B------:R-:W-:Y:S02]  /*1c60*/  @P6 ISETP.GE.AND P4, PT, R19, c[0x0][0x1d4], PT ;  /* 0x0000750013006a0c */ /* 0x000fe40003f86270 */
[----:B------:R-:W-:Y:S01]  /*1c70*/  @P5 ISETP.GE.AND P3, PT, R144, c[0x0][0x1d4], PT ;  /* 0x0000750090005a0c */ /* 0x000fe20003f66270 */
[----:B------:R2:W-:Y:S01]  /*1c80*/  @P6 LDGSTS.E.BYPASS.LTC128B.128 [R18+0x13100], [R4.64], !P1 ;  /* 0x1310000004126fae */ /* 0x0005e2000c901d46 */
[----:B------:R-:W-:-:S03]  /*1c90*/  @P5 ISETP.GE.AND P1, PT, R52, c[0x0][0x1d4], PT ;  /* 0x0000750034005a0c */ /* 0x000fc60003f26270 */
[----:B------:R2:W-:Y:S01]  /*1ca0*/  @P6 LDGSTS.E.BYPASS.LTC128B.128 [R18+0x16100], [R4.64+0x80], !P0 ;  /* 0x1610008004126fae */ /* 0x0005e2000c101d46 */
[----:B------:R-:W-:-:S05]  /*1cb0*/  @P5 ISETP.GE.AND P0, PT, R19, c[0x0][0x1d4], PT ;  /* 0x0000750013005a0c */ /* 0x000fca0003f06270 */
[----:B------:R2:W-:Y:S04]  /*1cc0*/  @P6 LDGSTS.E.BYPASS.LTC128B.128 [R18+0x19100], [R4.64+0x100], !P4 ;  /* 0x1910010004126fae */ /* 0x0005e8000e101d46 */
[----:B------:R3:W-:Y:S04]  /*1cd0*/  @P5 LDGSTS.E.BYPASS.LTC128B.128 [R18+0x14100], [R2.64], !P3 ;  /* 0x1410000002125fae */ /* 0x0007e8000d901d46 */
[----:B------:R3:W-:Y:S04]  /*1ce0*/  @P5 LDGSTS.E.BYPASS.LTC128B.128 [R18+0x17100], [R2.64+0x80], !P1 ;  /* 0x1710008002125fae */ /* 0x0007e8000c901d46 */
[----:B------:R3:W-:Y:S04]  /*1cf0*/  @P5 LDGSTS.E.BYPASS.LTC128B.128 [R18+0x1a100], [R2.64+0x100], !P0 ;  /* 0x1a10010002125fae */ /* 0x0007e8000c101d46 */
[----:B------:R-:W0:Y:S01]  /*1d00*/  LDGDEPBAR ;  /* 0x00000000000079af */ /* 0x000e220000000000 */
[----:B------:R-:W-:-:S02]  /*1d10*/  IMAD R0, R11, c[0x0][0x208], RZ ;  /* 0x000082000b007a24 */ /* 0x000fc400078e02ff */
[----:B-1----:R-:W-:-:S04]  /*1d20*/  IMAD.WIDE.U32 R6, R10, c[0x0][0x208], RZ ;  /* 0x000082000a067a25 */ /* 0x002fc800078e00ff */
[----:B------:R-:W-:Y:S02]  /*1d30*/  IMAD R0, R10, c[0x0][0x20c], R0 ;  /* 0x000083000a007a24 */ /* 0x000fe400078e0200 */
[----:B------:R-:W-:Y:S01]  /*1d40*/  IMAD.MOV.U32 R14, RZ, RZ, R24 ;  /* 0x000000ffff0e7224 */ /* 0x000fe200078e0018 */
[----:B------:R-:W-:-:S04]  /*1d50*/  DEPBAR.LE SB0, 0x1 ;  /* 0x000080400000791a */ /* 0x000fc80000000000 */
[----:B------:R-:W-:Y:S01]  /*1d60*/  BAR.SYNC.DEFER_BLOCKING 0x0 ;  /* 0x0000000000007b1d */ /* 0x000fe20000010000 */
[----:B------:R-:W-:Y:S02]  /*1d70*/  IMAD.IADD R0, R7, 0x1, R0 ;  /* 0x0000000107007824 */ /* 0x000fe400078e0200 */
[----:B------:R-:W-:Y:S02]  /*1d80*/  IMAD.MOV.U32 R15, RZ, RZ, R17 ;  /* 0x000000ffff0f7224 */ /* 0x000fe400078e0011 */
[----:B------:R-:W-:Y:S02]  /*1d90*/  IMAD R0, R0, 0x60, RZ ;  /* 0x0000006000007824 */ /* 0x000fe400078e02ff */
[----:B--2---:R-:W-:-:S04]  /*1da0*/  IMAD.WIDE.U32 R4, R6, 0x60, R14 ;  /* 0x0000006006047825 */ /* 0x004fc800078e000e */
[----:B------:R-:W-:Y:S01]  /*1db0*/  IMAD.MOV.U32 R16, RZ, RZ, c[0x0][0x208] ;  /* 0x00008200ff107624 */ /* 0x000fe200078e00ff */
[----:B---3--:R-:W-:Y:S01]  /*1dc0*/  LEA R2, P0, R4, c[0x0][0x1f8], 0x1 ;  /* 0x00007e0004027a11 */ /* 0x008fe200078008ff */
[----:B------:R-:W-:Y:S02]  /*1dd0*/  IMAD.IADD R0, R5, 0x1, R0 ;  /* 0x0000000105007824 */ /* 0x000fe400078e0200 */
[----:B------:R-:W-:Y:S02]  /*1de0*/  IMAD.MOV.U32 R10, RZ, RZ, 0x6 ;  /* 0x00000006ff0a7424 */ /* 0x000fe400078e00ff */
[----:B------:R-:W-:Y:S01]  /*1df0*/  IMAD.SHL.U32 R17, R16, 0x40, RZ ;  /* 0x0000004010117824 */ /* 0x000fe200078e00ff */
[----:B------:R-:W-:Y:S02]  /*1e00*/  LEA.HI.X R3, R4, c[0x0][0x1fc], R0, 0x1, P0 ;  /* 0x00007f0004037a11 */ /* 0x000fe400000f0c00 */
[----:B------:R-:W-:Y:S01]  /*1e10*/  SHF.L.U64.HI R16, R16, R10, c[0x0][0x20c] ;  /* 0x0000830010107619 */ /* 0x000fe2000001020a */
[----:B------:R1:W2:Y:S01]  /*1e20*/  LDSM.16.M88.4 R156, [R188] ;  /* 0x00000000bc9c783b */ /* 0x0002a20000000200 */
[----:B------:R-:W-:-:S03]  /*1e30*/  IADD3 R12, P3, P1, R17, 0x80, R2 ;  /* 0x00000080110c7810 */ /* 0x000fc6000797e002 */
[----:B------:R1:W3:Y:S04]  /*1e40*/  LDSM.16.M88.4 R172, [R188+0x4000] ;  /* 0x00400000bcac783b */ /* 0x0002e80000000200 */
[----:B------:R-:W4:Y:S04]  /*1e50*/  LDSM.16.M88.4 R188, [R188+0x8000] ;  /* 0x00800000bcbc783b */ /* 0x000f280000000200 */
[----:B------:R1:W1:Y:S04]  /*1e60*/  LDSM.16.M88.4 R152, [R212] ;  /* 0x00000000d498783b */ /* 0x0002680000000200 */
[----:B------:R1:W1:Y:S04]  /*1e70*/  LDSM.16.M88.4 R160, [R213] ;  /* 0x00000000d5a0783b */ /* 0x0002680000000200 */
[----:B------:R1:W1:Y:S04]  /*1e80*/  LDSM.16.M88.4 R164, [R214] ;  /* 0x00000000d6a4783b */ /* 0x0002680000000200 */
[----:B------:R1:W1:Y:S04]  /*1e90*/  LDSM.16.M88.4 R168, [R212+0x4000] ;  /* 0x00400000d4a8783b */ /* 0x0002680000000200 */
[----:B------:R1:W1:Y:S04]  /*1ea0*/  LDSM.16.M88.4 R176, [R213+0x4000] ;  /* 0x00400000d5b0783b */ /* 0x0002680000000200 */
[----:B------:R1:W1:Y:S04]  /*1eb0*/  LDSM.16.M88.4 R180, [R214+0x4000] ;  /* 0x00400000d6b4783b */ /* 0x0002680000000200 */
[----:B------:R1:W1:Y:S04]  /*1ec0*/  LDSM.16.M88.4 R184, [R212+0x8000] ;  /* 0x00800000d4b8783b */ /* 0x0002680000000200 */
[----:B------:R1:W1:Y:S04]  /*1ed0*/  LDSM.16.M88.4 R192, [R213+0x8000] ;  /* 0x00800000d5c0783b */ /* 0x0002680000000200 */
[----:B------:R1:W1:Y:S01]  /*1ee0*/  LDSM.16.M88.4 R196, [R214+0x8000] ;  /* 0x00800000d6c4783b */ /* 0x0002620000000200 */
[----:B------:R-:W-:-:S03]  /*1ef0*/  IADD3.X R13, R16, RZ, R3, P3, P1 ;  /* 0x000000ff100d7210 */ /* 0x000fc60001fe2403 */
[----:B------:R-:W-:Y:S01]  /*1f00*/  BAR.SYNC.DEFER_BLOCKING 0x0 ;  /* 0x0000000000007b1d */ /* 0x000fe20000010000 */
[C---:B------:R-:W-:Y:S02]  /*1f10*/  IADD3 R10, P3, P1, R17.reuse, 0x100, R2 ;  /* 0x00000100110a7810 */ /* 0x040fe4000797e002 */
[----:B------:R-:W-:Y:S02]  /*1f20*/  ISETP.GE.AND P6, PT, R144, c[0x0][0x1d4], PT ;  /* 0x0000750090007a0c */ /* 0x000fe40003fc6270 */
[----:B------:R-:W-:Y:S02]  /*1f30*/  ISETP.GE.AND P5, PT, R52, c[0x0][0x1d4], PT ;  /* 0x0000750034007a0c */ /* 0x000fe40003fa6270 */
[----:B------:R-:W-:Y:S02]  /*1f40*/  IADD3 R4, P0, R17, R2, RZ ;  /* 0x0000000211047210 */ /* 0x000fe40007f1e0ff */
[----:B------:R-:W-:Y:S02]  /*1f50*/  IADD3.X R11, R16, RZ, R3, P3, P1 ;  /* 0x000000ff100b7210 */ /* 0x000fe40001fe2403 */
[----:B------:R-:W-:-:S02]  /*1f60*/  ISETP.LT.OR P3, PT, R9, 0x1, P6 ;  /* 0x000000010900780c */ /* 0x000fc40003761670 */
[----:B------:R-:W-:Y:S01]  /*1f70*/  ISETP.LT.OR P1, PT, R9, 0x1, P5 ;  /* 0x000000010900780c */ /* 0x000fe20002f21670 */
[----:B------:R-:W-:Y:S01]  /*1f80*/  IMAD.X R5, R16, 0x1, R3, P0 ;  /* 0x0000000110057824 */ /* 0x000fe200000e0603 */
[----:B------:R-:W-:Y:S02]  /*1f90*/  IADD3 R6, P0, R4, R17, RZ ;  /* 0x0000001104067210 */ /* 0x000fe40007f1e0ff */
[----:B------:R-:W-:-:S03]  /*1fa0*/  ISETP.GE.AND P4, PT, R19, c[0x0][0x1d4], PT ;  /* 0x0000750013007a0c */ /* 0x000fc60003f86270 */
[----:B------:R-:W-:Y:S01]  /*1fb0*/  IMAD.X R7, R5, 0x1, R16, P0 ;  /* 0x0000000105077824 */ /* 0x000fe200000e0610 */
[----:B------:R-:W-:-:S03]  /*1fc0*/  ISETP.LT.OR P0, PT, R9, 0x1, P4 ;  /* 0x000000010900780c */ /* 0x000fc60002701670 */
[----:B------:R-:W-:Y:S01]  /*1fd0*/  @!PT LDS RZ, [RZ] ;  /* 0x00000000fffff984 */ /* 0x000fe20000000800 */
[----:B------:R-:W-:Y:S01]  /*1fe0*/  @!PT LDS RZ, [RZ] ;  /* 0x00000000fffff984 */ /* 0x000fe20000000800 */
[----:B------:R-:W-:Y:S01]  /*1ff0*/  @!PT LDS RZ, [RZ] ;  /* 0x00000000fffff984 */ /* 0x000fe20000000800 */
[----:B------:R1:W-:Y:S01]  /*2000*/  LDGSTS.E.BYPASS.LTC128B.128 [R18+0x100], [R2.64], !P3 ;  /* 0x0010000002127fae */ /* 0x0003e2000d901d46 */
[----:B------:R-:W-:-:S03]  /*2010*/  ISETP.LT.OR P3, PT, R9, 0x21, P6 ;  /* 0x000000210900780c */ /* 0x000fc60003761670 */
[----:B------:R1:W-:Y:S01]  /*2020*/  LDGSTS.E.BYPASS.LTC128B.128 [R18+0x3100], [R2.64+0x80], !P1 ;  /* 0x0310008002127fae */ /* 0x0003e2000c901d46 */
[C---:B------:R-:W-:Y:S02]  /*2030*/  ISETP.LT.OR P1, PT, R9.reuse, 0x21, P5 ;  /* 0x000000210900780c */ /* 0x040fe40002f21670 */
[C---:B------:R-:W-:Y:S01]  /*2040*/  ISETP.LT.OR P6, PT, R9.reuse, 0x41, P6 ;  /* 0x000000410900780c */ /* 0x040fe200037c1670 */
[----:B------:R1:W-:Y:S01]  /*2050*/  STL.64 [R1+0x68], R22 ;  /* 0x0000681601007387 */ /* 0x0003e20000100a00 */
[----:B------:R-:W-:-:S03]  /*2060*/  ISETP.LT.OR P5, PT, R9, 0x41, P5 ;  /* 0x000000410900780c */ /* 0x000fc60002fa1670 */
[----:B------:R1:W-:Y:S01]  /*2070*/  LDGSTS.E.BYPASS.LTC128B.128 [R18+0x6100], [R2.64+0x100], !P0 ;  /* 0x0610010002127fae */ /* 0x0003e2000c101d46 */
[C---:B------:R-:W-:Y:S02]  /*2080*/  ISETP.LT.OR P0, PT, R9.reuse, 0x21, P4 ;  /* 0x000000210900780c */ /* 0x040fe40002701670 */
[----:B------:R-:W-:Y:S01]  /*2090*/  ISETP.LT.OR P4, PT, R9, 0x41, P4 ;  /* 0x000000410900780c */ /* 0x000fe20002781670 */
[----:B------:R1:W-:Y:S04]  /*20a0*/  LDGSTS.E.BYPASS.LTC128B.128 [R18+0x1100], [R4.64], !P3 ;  /* 0x0110000004127fae */ /* 0x0003e8000d901d46 */
[----:B------:R1:W-:Y:S01]  /*20b0*/  LDGSTS.E.BYPASS.LTC128B.128 [R18+0x4100], [R12.64], !P1 ;  /* 0x041000000c127fae */ /* 0x0003e2000c901d46 */
[----:B------:R-:W-:Y:S01]  /*20c0*/  ISETP.GE.AND P1, PT, R226, 0x2, PT ;  /* 0x00000002e200780c */ /* 0x000fe20003f26270 */
[----:B------:R-:W-:Y:S04]  /*20d0*/  BSSY B0, `(.L_x_1083) ;  /* 0x0000028000007945 */ /* 0x000fe80003800000 */
[----:B------:R1:W-:Y:S04]  /*20e0*/  LDGSTS.E.BYPASS.LTC128B.128 [R18+0x7100], [R10.64], !P0 ;  /* 0x071000000a127fae */ /* 0x0003e8000c101d46 */
[----:B------:R1:W-:Y:S04]  /*20f0*/  LDGSTS.E.BYPASS.LTC128B.128 [R18+0x2100], [R6.64], !P6 ;  /* 0x0210000006127fae */ /* 0x0003e8000f101d46 */
[----:B------:R1:W-:Y:S04]  /*2100*/  LDGSTS.E.BYPASS.LTC128B.128 [R18+0x5100], [R6.64+0x80], !P5 ;  /* 0x0510008006127fae */ /* 0x0003e8000e901d46 */
[----:B------:R1:W-:Y:S04]  /*2110*/  LDGSTS.E.BYPASS.LTC128B.128 [R18+0x8100], [R6.64+0x100], !P4 ;  /* 0x0810010006127fae */ /* 0x0003e8000e101d46 */
[----:B------:R-:W0:Y:S01]  /*2120*/  LDGDEPBAR ;  /* 0x00000000000079af */ /* 0x000e220000000000 */
[----:B------:R-:W-:Y:S05]  /*2130*/  @!P1 BRA `(.L_x_1084) ;  /* 0x0000021000009947 */ /* 0x000fea0003800000 */
[----:B--234-:R-:W-:Y:S01]  /*2140*/  IADD3 R0, R226, -0x2, RZ ;  /* 0xfffffffee2007810 */ /* 0x01cfe20007ffe0ff */
[C---:B-1----:R-:W-:Y:S01]  /*2150*/  IMAD.SHL.U32 R6, R20.reuse, 0x40, RZ ;  /* 0x0000004014067824 */ /* 0x042fe200078e00ff */
[----:B------:R-:W-:-:S02]  /*2160*/  SHF.L.U64.HI R7, R20, 0x6, R8 ;  /* 0x0000000614077819 */ /* 0x000fc40000010208 */
[----:B------:R-:W-:Y:S01]  /*2170*/  SHF.R.S32.HI R2, RZ, 0x1f, R0 ;  /* 0x0000001fff027819 */ /* 0x000fe20000011400 */
[----:B------:R-:W-:Y:S01]  /*2180*/  IMAD.WIDE.U32 R4, R0, c[0x0][0x1e0], RZ ;  /* 0x0000780000047a25 */ /* 0x000fe200078e00ff */
[----:B------:R-:W-:-:S03]  /*2190*/  ISETP.GE.AND P4, PT, R144, c[0x0][0x1d4], PT ;  /* 0x0000750090007a0c */ /* 0x000fc60003f86270 */
[----:B------:R-:W-:-:S04]  /*21a0*/  IMAD R2, R2, c[0x0][0x1e0], RZ ;  /* 0x0000780002027a24 */ /* 0x000fc800078e02ff */
[----:B------:R-:W-:-:S04]  /*21b0*/  IMAD R0, R0, c[0x0][0x1e4], R2 ;  /* 0x0000790000007a24 */ /* 0x000fc800078e0202 */
[----:B------:R-:W-:Y:S02]  /*21c0*/  IMAD.IADD R0, R5, 0x1, R0 ;  /* 0x0000000105007824 */ /* 0x000fe400078e0200 */
[----:B------:R-:W-:-:S04]  /*21d0*/  IMAD.WIDE.U32 R4, R4, 0x60, R22 ;  /* 0x0000006004047825 */ /* 0x000fc800078e0016 */
[----:B------:R-:W-:Y:S01]  /*21e0*/  IMAD R0, R0, 0x60, RZ ;  /* 0x0000006000007824 */ /* 0x000fe200078e02ff */
[----:B------:R-:W-:-:S03]  /*21f0*/  LEA R2, P3, R4, c[0x0][0x1c8], 0x1 ;  /* 0x0000720004027a11 */ /* 0x000fc600078608ff */
[----:B------:R-:W-:Y:S01]  /*2200*/  IMAD.IADD R0, R5, 0x1, R0 ;  /* 0x0000000105007824 */ /* 0x000fe200078e0200 */
[----:B------:R-:W-:-:S04]  /*2210*/  IADD3 R10, P5, P0, R6, 0x80, R2 ;  /* 0x00000080060a7810 */ /* 0x000fc800078be002 */
[----:B------:R-:W-:Y:S02]  /*2220*/  LEA.HI.X R3, R4, c[0x0][0x1cc], R0, 0x1, P3 ;  /* 0x0000730004037a11 */ /* 0x000fe400018f0c00 */
[----:B------:R-:W-:Y:S02]  /*2230*/  ISETP.GE.AND P3, PT, R52, c[0x0][0x1d4], PT ;  /* 0x0000750034007a0c */ /* 0x000fe40003f66270 */
[--C-:B------:R-:W-:Y:S01]  /*2240*/  IADD3.X R11, R7, RZ, R3.reuse, P5, P0 ;  /* 0x000000ff070b7210 */ /* 0x100fe20002fe0403 */
[----:B------:R1:W-:Y:S01]  /*2250*/  LDGSTS.E.BYPASS.LTC128B.128 [R18+0x1b100], [R2.64], !P4 ;  /* 0x1b10000002127fae */ /* 0x0003e2000e101d46 */
[----:B------:R-:W-:Y:S02]  /*2260*/  IADD3 R8, P6, P5, R6, 0x100, R2 ;  /* 0x0000010006087810 */ /* 0x000fe40007dde002 */
[----:B------:R-:W-:Y:S02]  /*2270*/  ISETP.GE.AND P0, PT, R19, c[0x0][0x1d4], PT ;  /* 0x0000750013007a0c */ /* 0x000fe40003f06270 */
[----:B------:R-:W-:-:S02]  /*2280*/  IADD3.X R9, R7, RZ, R3, P6, P5 ;  /* 0x000000ff07097210 */ /* 0x000fc400037ea403 */
[----:B------:R-:W-:-:S03]  /*2290*/  IADD3 R4, P6, R6, R2, RZ ;  /* 0x0000000206047210 */ /* 0x000fc60007fde0ff */
[----:B------:R1:W-:Y:S01]  /*22a0*/  LDGSTS.E.BYPASS.LTC128B.128 [R18+0x1e100], [R2.64+0x80], !P3 ;  /* 0x1e10008002127fae */ /* 0x0003e2000d901d46 */
[----:B------:R-:W-:Y:S01]  /*22b0*/  IADD3 R6, P5, R4, R6, RZ ;  /* 0x0000000604067210 */ /* 0x000fe20007fbe0ff */
[----:B------:R-:W-:-:S04]  /*22c0*/  IMAD.X R5, R7, 0x1, R3, P6 ;  /* 0x0000000107057824 */ /* 0x000fc800030e0603 */
        /* <DEDUP_REMOVED lines=8> */
.L_x_1084:
[----:B--234-:R-:W-:Y:S05]  /*2350*/  BSYNC B0 ;  /* 0x0000000000007941 */ /* 0x01cfea0003800000 */
.L_x_1083:
[----:B------:R-:W0:Y:S01]  /*2360*/  LDGDEPBAR ;  /* 0x00000000000079af */ /* 0x000e220000000000 */
[----:B------:R-:W-:Y:S01]  /*2370*/  IMAD.MOV.U32 R208, RZ, RZ, 0x20 ;  /* 0x00000020ffd07424 */ /* 0x000fe200078e00ff */
[----:B------:R-:W-:Y:S01]  /*2380*/  LOP3.LUT P0, RZ, R53, 0x2, RZ, 0xc0, !PT ;  /* 0x0000000235ff7812 */ /* 0x000fe2000780c0ff */
[----:B------:R-:W-:Y:S03]  /*2390*/  BSSY B0, `(.L_x_1085) ;  /* 0x0000034000007945 */ /* 0x000fe60003800000 */
[----:B------:R-:W-:-:S05]  /*23a0*/  SEL R208, R208, 0xffffffe0, !P0 ;  /* 0xffffffe0d0d07807 */ /* 0x000fca0004000000 */
[----:B-1----:R-:W-:Y:S01]  /*23b0*/  IMAD.IADD R3, R209, 0x1, R208 ;  /* 0x00000001d1037824 */ /* 0x002fe200078e02d0 */
[----:B------:R-:W-:-:S04]  /*23c0*/  DEPBAR.LE SB0, 0x2 ;  /* 0x000080800000791a */ /* 0x000fc80000000000 */
[----:B------:R-:W-:Y:S06]  /*23d0*/  BAR.SYNC.DEFER_BLOCKING 0x0 ;  /* 0x0000000000007b1d */ /* 0x000fec0000010000 */
[----:B------:R1:W2:Y:S04]  /*23e0*/  LDSM.16.M88.4 R20, [R209] ;  /* 0x00000000d114783b */ /* 0x0002a80000000200 */
[----:B------:R1:W3:Y:S04]  /*23f0*/  LDSM.16.M88.4 R24, [R209+0x800] ;  /* 0x00080000d118783b */ /* 0x0002e80000000200 */
[----:B------:R1:W4:Y:S04]  /*2400*/  LDSM.16.M88.4 R36, [R209+0x1000] ;  /* 0x00100000d124783b */ /* 0x0003280000000200 */
        /* <DEDUP_REMOVED lines=10> */
[----:B--23--:R-:W-:Y:S02]  /*24b0*/  IADD3 R0, R226, -0x2, RZ ;  /* 0xfffffffee2007810 */ /* 0x00cfe40007ffe0ff */
[----:B------:R-:W-:-:S02]  /*24c0*/  ISETP.GE.AND P3, PT, R144, c[0x0][0x1d4], PT ;  /* 0x0000750090007a0c */ /* 0x000fc40003f66270 */
[----:B------:R-:W-:Y:S01]  /*24d0*/  SHF.R.S32.HI R2, RZ, 0x1f, R0 ;  /* 0x0000001fff027819 */ /* 0x000fe20000011400 */
[----:B------:R-:W-:Y:S01]  /*24e0*/  IMAD.WIDE.U32 R6, R0, c[0x0][0x208], RZ ;  /* 0x0000820000067a25 */ /* 0x000fe200078e00ff */
[----:B------:R-:W-:Y:S02]  /*24f0*/  ISETP.GE.AND P1, PT, R52, c[0x0][0x1d4], PT ;  /* 0x0000750034007a0c */ /* 0x000fe40003f26270 */
[----:B------:R-:W-:Y:S01]  /*2500*/  ISETP.GE.AND P0, PT, R19, c[0x0][0x1d4], PT ;  /* 0x0000750013007a0c */ /* 0x000fe20003f06270 */
        /* <DEDUP_REMOVED lines=28> */
.L_x_1086:
[----:B--23--:R-:W-:Y:S05]  /*26d0*/  BSYNC B0 ;  /* 0x0000000000007941 */ /* 0x00cfea0003800000 */
.L_x_1085:
[C---:B------:R-:W-:Y:S08]  /*26e0*/  HMMA.16816.F32 R16, R152.reuse, R20, RZ ;  /* 0x000000149810723c */ /* 0x040ff000000018ff */
[C---:B------:R-:W-:Y:S08]  /*26f0*/  HMMA.16816.F32 R12, R152.reuse, R22, RZ ;  /* 0x00000016980c723c */ /* 0x040ff000000018ff */
[C---:B------:R-:W-:Y:S08]  /*2700*/  HMMA.16816.F32 R8, R152.reuse, R24, RZ ;  /* 0x000000189808723c */ /* 0x040ff000000018ff */
[----:B------:R-:W-:Y:S01]  /*2710*/  HMMA.16816.F32 R4, R152, R26, RZ ;  /* 0x0000001a9804723c */ /* 0x000fe200000018ff */
[----:B------:R-:W-:Y:S01]  /*2720*/  IMAD.MOV.U32 R0, RZ, RZ, 0x40 ;  /* 0x00000040ff007424 */ /* 0x000fe200078e00ff */
[----:B------:R-:W-:Y:S01]  /*2730*/  LOP3.LUT P0, RZ, R53, 0x4, RZ, 0xc0, !PT ;  /* 0x0000000435ff7812 */ /* 0x000fe2000780c0ff */
[----:B------:R-:W2:Y:S03]  /*2740*/  LDL R102, [R1+0x98] ;  /* 0x0000980001667983 */ /* 0x000ea60000100800 */
[----:B------:R-:W-:Y:S01]  /*2750*/  SEL R206, R0, 0xffffffc0, !P0 ;  /* 0xffffffc000ce7807 */ /* 0x000fe20004000000 */
[----:B------:R-:W3:Y:S01]  /*2760*/  LDL R101, [R1+0x58] ;  /* 0x0000580001657983 */ /* 0x000ee20000100800 */
[C---:B-1----:R-:W-:Y:S03]  /*2770*/  HMMA.16816.F32 R80, R156.reuse, R32, R16 ;  /* 0x000000209c50723c */ /* 0x042fe60000001810 */
[----:B------:R-:W0:Y:S05]  /*2780*/  LDGDEPBAR ;  /* 0x00000000000079af */ /* 0x000e2a0000000000 */
[----:B------:R-:W-:Y:S01]  /*2790*/  HMMA.16816.F32 R76, R156, R34, R12 ;  /* 0x000000229c4c723c */ /* 0x000fe2000000180c */
[----:B------:R-:W-:-:S05]  /*27a0*/  IMAD.IADD R2, R209, 0x1, R206 ;  /* 0x00000001d1027824 */ /* 0x000fca00078e02ce */
[----:B------:R-:W-:Y:S02]  /*27b0*/  LDSM.16.M88.4 R68, [R2+0x800] ;  /* 0x000800000244783b */ /* 0x000fe40000000200 */
[C---:B------:R-:W-:Y:S08]  /*27c0*/  HMMA.16816.F32 R88, R156.reuse, R28, R8 ;  /* 0x0000001c9c58723c */ /* 0x040ff00000001808 */
[----:B------:R-:W-:Y:S08]  /*27d0*/  HMMA.16816.F32 R84, R156, R30, R4 ;  /* 0x0000001e9c54723c */ /* 0x000ff00000001804 */
[C---:B----4-:R-:W-:Y:S08]  /*27e0*/  HMMA.16816.F32 R32, R152.reuse, R36, RZ ;  /* 0x000000249820723c */ /* 0x050ff000000018ff */
[C---:B------:R-:W-:Y:S08]  /*27f0*/  HMMA.16816.F32 R28, R152.reuse, R38, RZ ;  /* 0x00000026981c723c */ /* 0x040ff000000018ff */
[C---:B------:R-:W-:Y:S08]  /*2800*/  HMMA.16816.F32 R24, R152.reuse, R40, RZ ;  /* 0x000000289818723c */ /* 0x040ff000000018ff */
[C---:B------:R-:W-:Y:S08]  /*2810*/  HMMA.16816.F32 R16, R152.reuse, R44, RZ ;  /* 0x0000002c9810723c */ /* 0x040ff000000018ff */
[C---:B------:R-:W-:Y:S01]  /*2820*/  HMMA.16816.F32 R12, R152.reuse, R46, RZ ;  /* 0x0000002e980c723c */ /* 0x040fe200000018ff */
[----:B------:R-:W1:Y:S07]  /*2830*/  LDSM.16.M88.4 R44, [R2] ;  /* 0x00000000022c783b */ /* 0x000e6e0000000200 */
[C---:B------:R-:W-:Y:S01]  /*2840*/  HMMA.16816.F32 R20, R152.reuse, R42, RZ ;  /* 0x0000002a9814723c */ /* 0x040fe200000018ff */
[----:B------:R-:W4:Y:S07]  /*2850*/  LDSM.16.M88.4 R40, [R2+0x1000] ;  /* 0x001000000228783b */ /* 0x000f2e0000000200 */
[----:B------:R-:W-:Y:S08]  /*2860*/  HMMA.16816.F32 R8, R152, R48, RZ ;  /* 0x000000309808723c */ /* 0x000ff000000018ff */
[C---:B------:R-:W-:Y:S01]  /*2870*/  HMMA.16816.F32 R72, R156.reuse, R64, R32 ;  /* 0x000000409c48723c */ /* 0x040fe20000001820 */
[----:B------:R-:W5:Y:S07]  /*2880*/  LDSM.16.M88.4 R32, [R2+0x1800] ;  /* 0x001800000220783b */ /* 0x000f6e0000000200 */
[C---:B------:R-:W-:Y:S01]  /*2890*/  HMMA.16816.F32 R64, R156.reuse, R66, R28 ;  /* 0x000000429c40723c */ /* 0x040fe2000000181c */
[----:B------:R-:W1:Y:S07]  /*28a0*/  LDSM.16.M88.4 R28, [R2+0x2000] ;  /* 0x00200000021c783b */ /* 0x000e6e0000000200 */
[----:B------:R-:W-:Y:S01]  /*28b0*/  HMMA.16816.F32 R60, R156, R56, R24 ;  /* 0x000000389c3c723c */ /* 0x000fe20000001818 */
[----:B------:R-:W1:Y:S01]  /*28c0*/  LDSM.16.M88.4 R24, [R2+0x2800] ;  /* 0x002800000218783b */ /* 0x000e620000000200 */
[----:B------:R-:W-:-:S06]  /*28d0*/  IADD3 R0, R206, R209, R208 ;  /* 0x000000d1ce007210 */ /* 0x000fcc0007ffe0d0 */
[----:B------:R-:W-:Y:S08]  /*28e0*/  HMMA.16816.F32 R4, R152, R50, RZ ;  /* 0x000000329804723c */ /* 0x000ff000000018ff */
[C---:B------:R-:W-:Y:S08]  /*28f0*/  HMMA.16816.F32 R56, R156.reuse, R58, R20 ;  /* 0x0000003a9c38723c */ /* 0x040ff00000001814 */
[C---:B------:R-:W-:Y:S01]  /*2900*/  HMMA.16816.F32 R52, R156.reuse, R92, R16 ;  /* 0x0000005c9c34723c */ /* 0x040fe20000001810 */
[----:B------:R-:W5:Y:S07]  /*2910*/  LDSM.16.M88.4 R16, [R0] ;  /* 0x000000000010783b */ /* 0x000f6e0000000200 */
[C---:B------:R-:W-:Y:S08]  /*2920*/  HMMA.16816.F32 R48, R156.reuse, R94, R12 ;  /* 0x0000005e9c30723c */ /* 0x040ff0000000180c */
[----:B------:R-:W-:Y:S08]  /*2930*/  HMMA.16816.F32 R36, R156, R96, R8 ;  /* 0x000000609c24723c */ /* 0x000ff00000001808 */
[C---:B-1----:R-:W-:Y:S08]  /*2940*/  HMMA.16816.F32 R12, R160.reuse, R44, R80 ;  /* 0x0000002ca00c723c */ /* 0x042ff00000001850 */
[C---:B----4-:R-:W-:Y:S08]  /*2950*/  HMMA.16816.F32 R72, R160.reuse, R40, R72 ;  /* 0x00000028a048723c */ /* 0x050ff00000001848 */
[C---:B------:R-:W-:Y:S01]  /*2960*/  HMMA.16816.F32 R80, R160.reuse, R42, R64 ;  /* 0x0000002aa050723c */ /* 0x040fe20000001840 */
[----:B------:R-:W1:Y:S07]  /*2970*/  LDSM.16.M88.4 R40, [R0+0x800] ;  /* 0x000800000028783b */ /* 0x000e6e0000000200 */
[----:B------:R-:W-:Y:S08]  /*2980*/  HMMA.16816.F32 R8, R160, R46, R76 ;  /* 0x0000002ea008723c */ /* 0x000ff0000000184c */
[----:B------:R-:W-:Y:S08]  /*2990*/  HMMA.16816.F32 R20, R156, R98, R4 ;  /* 0x000000629c14723c */ /* 0x000ff00000001804 */
[C---:B------:R-:W-:Y:S08]  /*29a0*/  HMMA.16816.F32 R4, R160.reuse, R68, R88 ;  /* 0x00000044a004723c */ /* 0x040ff00000001858 */
[C---:B------:R-:W-:Y:S08]  /*29b0*/  HMMA.16816.F32 R84, R160.reuse, R70, R84 ;  /* 0x00000046a054723c */ /* 0x040ff00000001854 */
[C---:B-----5:R-:W-:Y:S01]  /*29c0*/  HMMA.16816.F32 R68, R160.reuse, R34, R56 ;  /* 0x00000022a044723c */ /* 0x060fe20000001838 */
[----:B------:R-:W4:Y:S07]  /*29d0*/  LDSM.16.M88.4 R56, [R0+0x1000] ;  /* 0x001000000038783b */ /* 0x000f2e0000000200 */
[C---:B------:R-:W-:Y:S01]  /*29e0*/  HMMA.16816.F32 R92, R160.reuse, R28, R52 ;  /* 0x0000001ca05c723c */ /* 0x040fe20000001834 */
[----:B------:R-:W5:Y:S07]  /*29f0*/  LDSM.16.M88.4 R52, [R0+0x1800] ;  /* 0x001800000034783b */ /* 0x000f6e0000000200 */
[C---:B------:R-:W-:Y:S01]  /*2a00*/  HMMA.16816.F32 R76, R160.reuse, R30, R48 ;  /* 0x0000001ea04c723c */ /* 0x040fe20000001830 */
[----:B------:R-:W1:Y:S04]  /*2a10*/  LDSM.16.M88.4 R48, [R0+0x2000] ;  /* 0x002000000030783b */ /* 0x000e680000000200 */
[----:B------:R-:W-:Y:S03]  /*2a20*/  LDSM.16.M88.4 R28, [R209+0x3800] ;  /* 0x00380000d11c783b */ /* 0x000fe60000000200 */
[C---:B------:R-:W-:Y:S01]  /*2a30*/  HMMA.16816.F32 R96, R160.reuse, R32, R60 ;  /* 0x00000020a060723c */ /* 0x040fe2000000183c */
[----:B------:R-:W2:Y:S07]  /*2a40*/  LDSM.16.M88.4 R32, [R209+0x3000] ;  /* 0x00300000d120783b */ /* 0x000eae0000000200 */
[----:B------:R-:W-:Y:S01]  /*2a50*/  HMMA.16816.F32 R88, R160, R24, R36 ;  /* 0x00000018a058723c */ /* 0x000fe20000001824 */
[----:B------:R-:W2:Y:S07]  /*2a60*/  LDSM.16.M88.4 R36, [R0+0x2800] ;  /* 0x002800000024783b */ /* 0x000eae0000000200 */
[----:B------:R-:W-:Y:S08]  /*2a70*/  HMMA.16816.F32 R44, R164, R18, R8 ;  /* 0x00000012a42c723c */ /* 0x000ff00000001808 */
[----:B------:R-:W-:Y:S01]  /*2a80*/  HMMA.16816.F32 R64, R160, R26, R20 ;  /* 0x0000001aa040723c */ /* 0x000fe20000001814 */
[----:B------:R-:W2:Y:S07]  /*2a90*/  LDSM.16.M88.4 R24, [R209+0x4000] ;  /* 0x00400000d118783b */ /* 0x000eae0000000200 */
[C---:B------:R-:W-:Y:S08]  /*2aa0*/  HMMA.16816.F32 R60, R164.reuse, R16, R12 ;  /* 0x00000010a43c723c */ /* 0x040ff0000000180c */
[C---:B-1----:R-:W-:Y:S08]  /*2ab0*/  HMMA.16816.F32 R20, R164.reuse, R40, R4 ;  /* 0x00000028a414723c */ /* 0x042ff00000001804 */
[C---:B------:R-:W-:Y:S01]  /*2ac0*/  HMMA.16816.F32 R16, R164.reuse, R42, R84 ;  /* 0x0000002aa410723c */ /* 0x040fe20000001854 */
[----:B------:R-:W1:Y:S07]  /*2ad0*/  LDSM.16.M88.4 R40, [R209+0x4800] ;  /* 0x00480000d128783b */ /* 0x000e6e0000000200 */
[C---:B----4-:R-:W-:Y:S08]  /*2ae0*/  HMMA.16816.F32 R8, R164.reuse, R58, R80 ;  /* 0x0000003aa408723c */ /* 0x050ff00000001850 */
[C---:B-----5:R-:W-:Y:S08]  /*2af0*/  HMMA.16816.F32 R4, R164.reuse, R52, R96 ;  /* 0x00000034a404723c */ /* 0x060ff00000001860 */
[C---:B------:R-:W-:Y:S08]  /*2b00*/  HMMA.16816.F32 R52, R164.reuse, R54, R68 ;  /* 0x00000036a434723c */ /* 0x040ff00000001844 */
[C---:B------:R-:W-:Y:S01]  /*2b10*/  HMMA.16816.F32 R12, R164.reuse, R56, R72 ;  /* 0x00000038a40c723c */ /* 0x040fe20000001848 */
[----:B------:R-:W4:Y:S07]  /*2b20*/  LDSM.16.M88.4 R56, [R209+0x5000] ;  /* 0x00500000d138783b */ /* 0x000f2e0000000200 */
[C---:B------:R-:W-:Y:S08]  /*2b30*/  HMMA.16816.F32 R68, R164.reuse, R48, R92 ;  /* 0x00000030a444723c */ /* 0x040ff0000000185c */
[----:B------:R-:W-:Y:S01]  /*2b40*/  HMMA.16816.F32 R76, R164, R50, R76 ;  /* 0x00000032a44c723c */ /* 0x000fe2000000184c */
[----:B------:R-:W5:Y:S07]  /*2b50*/  LDSM.16.M88.4 R48, [R209+0x5800] ;  /* 0x00580000d130783b */ /* 0x000f6e0000000200 */
[----:B--2---:R-:W-:Y:S01]  /*2b60*/  HMMA.16816.F32 R80, R168, R34, R44 ;  /* 0x00000022a850723c */ /* 0x004fe2000000182c */
[----:B------:R-:W2:Y:S07]  /*2b70*/  LDSM.16.M88.4 R44, [R3+0x3000] ;  /* 0x00300000032c783b */ /* 0x000eae0000000200 */
[C---:B------:R-:W-:Y:S08]  /*2b80*/  HMMA.16816.F32 R96, R164.reuse, R36, R88 ;  /* 0x00000024a460723c */ /* 0x040ff00000001858 */
[----:B------:R-:W-:Y:S01]  /*2b90*/  HMMA.16816.F32 R84, R164, R38, R64 ;  /* 0x00000026a454723c */ /* 0x000fe20000001840 */
[----:B------:R-:W1:Y:S07]  /*2ba0*/  LDSM.16.M88.4 R36, [R3+0x3800] ;  /* 0x003800000324783b */ /* 0x000e6e0000000200 */
[C---:B------:R-:W-:Y:S01]  /*2bb0*/  HMMA.16816.F32 R92, R168.reuse, R32, R60 ;  /* 0x00000020a85c723c */ /* 0x040fe2000000183c */
[----:B------:R-:W2:Y:S07]  /*2bc0*/  LDSM.16.M88.4 R32, [R3+0x4000] ;  /* 0x004000000320783b */ /* 0x000eae0000000200 */
[C---:B------:R-:W-:Y:S08]  /*2bd0*/  HMMA.16816.F32 R88, R168.reuse, R28, R20 ;  /* 0x0000001ca858723c */ /* 0x040ff00000001814 */
[C---:B------:R-:W-:Y:S01]  /*2be0*/  HMMA.16816.F32 R72, R168.reuse, R30, R16 ;  /* 0x0000001ea848723c */ /* 0x040fe20000001810 */
[----:B------:R-:W2:Y:S07]  /*2bf0*/  LDSM.16.M88.4 R28, [R3+0x4800] ;  /* 0x00480000031c783b */ /* 0x000eae0000000200 */
[C---:B------:R-:W-:Y:S08]  /*2c00*/  HMMA.16816.F32 R60, R168.reuse, R26, R8 ;  /* 0x0000001aa83c723c */ /* 0x040ff00000001808 */
[C---:B------:R-:W-:Y:S01]  /*2c10*/  HMMA.16816.F32 R64, R168.reuse, R24, R12 ;  /* 0x00000018a840723c */ /* 0x040fe2000000180c */
[----:B------:R-:W2:Y:S07]  /*2c20*/  LDSM.16.M88.4 R24, [R3+0x5000] ;  /* 0x005000000318783b */ /* 0x000eae0000000200 */
[C---:B-1----:R-:W-:Y:S08]  /*2c30*/  HMMA.16816.F32 R20, R168.reuse, R40, R4 ;  /* 0x00000028a814723c */ /* 0x042ff00000001804 */
[C---:B------:R-:W-:Y:S01]  /*2c40*/  HMMA.16816.F32 R16, R168.reuse, R42, R52 ;  /* 0x0000002aa810723c */ /* 0x040fe20000001834 */
[----:B------:R-:W1:Y:S07]  /*2c50*/  LDSM.16.M88.4 R40, [R3+0x5800] ;  /* 0x005800000328783b */ /* 0x000e6e0000000200 */
[C---:B----4-:R-:W-:Y:S08]  /*2c60*/  HMMA.16816.F32 R12, R168.reuse, R56, R68 ;  /* 0x00000038a80c723c */ /* 0x050ff00000001844 */
[C---:B------:R-:W-:Y:S01]  /*2c70*/  HMMA.16816.F32 R8, R168.reuse, R58, R76 ;  /* 0x0000003aa808723c */ /* 0x040fe2000000184c */
[----:B------:R-:W-:Y:S07]  /*2c80*/  LDSM.16.M88.4 R56, [R2+0x4000] ;  /* 0x004000000238783b */ /* 0x000fee0000000200 */
[C---:B-----5:R-:W-:Y:S08]  /*2c90*/  HMMA.16816.F32 R4, R168.reuse, R48, R96 ;  /* 0x00000030a804723c */ /* 0x060ff00000001860 */
[----:B------:R-:W-:Y:S08]  /*2ca0*/  HMMA.16816.F32 R48, R168, R50, R84 ;  /* 0x00000032a830723c */ /* 0x000ff00000001854 */
[C---:B--2---:R-:W-:Y:S08]  /*2cb0*/  HMMA.16816.F32 R52, R172.reuse, R44, R92 ;  /* 0x0000002cac34723c */ /* 0x044ff0000000185c */
[C---:B------:R-:W-:Y:S01]  /*2cc0*/  HMMA.16816.F32 R76, R172.reuse, R46, R80 ;  /* 0x0000002eac4c723c */ /* 0x040fe20000001850 */
[----:B------:R-:W2:Y:S07]  /*2cd0*/  LDSM.16.M88.4 R44, [R2+0x3000] ;  /* 0x00300000022c783b */ /* 0x000eae0000000200 */
[C---:B------:R-:W-:Y:S08]  /*2ce0*/  HMMA.16816.F32 R96, R172.reuse, R36, R88 ;  /* 0x00000024ac60723c */ /* 0x040ff00000001858 */
[C---:B------:R-:W-:Y:S01]  /*2cf0*/  HMMA.16816.F32 R84, R172.reuse, R38, R72 ;  /* 0x00000026ac54723c */ /* 0x040fe20000001848 */
[----:B------:R-:W4:Y:S07]  /*2d00*/  LDSM.16.M88.4 R36, [R2+0x4800] ;  /* 0x004800000224783b */ /* 0x000f2e0000000200 */
[C---:B------:R-:W-:Y:S01]  /*2d10*/  HMMA.16816.F32 R80, R172.reuse, R34, R60 ;  /* 0x00000022ac50723c */ /* 0x040fe2000000183c */
[----:B------:R-:W5:Y:S07]  /*2d20*/  LDSM.16.M88.4 R60, [R2+0x3800] ;  /* 0x00380000023c783b */ /* 0x000f6e0000000200 */
[C---:B------:R-:W-:Y:S01]  /*2d30*/  HMMA.16816.F32 R92, R172.reuse, R32, R64 ;  /* 0x00000020ac5c723c */ /* 0x040fe20000001840 */
[----:B------:R-:W2:Y:S07]  /*2d40*/  LDSM.16.M88.4 R32, [R2+0x5000] ;  /* 0x005000000220783b */ /* 0x000eae0000000200 */
[C---:B------:R-:W-:Y:S08]  /*2d50*/  HMMA.16816.F32 R88, R172.reuse, R28, R20 ;  /* 0x0000001cac58723c */ /* 0x040ff00000001814 */
[C---:B------:R-:W-:Y:S01]  /*2d60*/  HMMA.16816.F32 R72, R172.reuse, R30, R16 ;  /* 0x0000001eac48723c */ /* 0x040fe20000001810 */
[----:B------:R-:W3:Y:S04]  /*2d70*/  LDSM.16.M88.4 R28, [R2+0x5800] ;  /* 0x00580000021c783b */ /* 0x000ee80000000200 */
[----:B------:R-:W3:Y:S03]  /*2d80*/  LDSM.16.M88.4 R16, [R0+0x3000] ;  /* 0x003000000010783b */ /* 0x000ee60000000200 */
[C---:B------:R-:W-:Y:S08]  /*2d90*/  HMMA.16816.F32 R68, R172.reuse, R24, R12 ;  /* 0x00000018ac44723c */ /* 0x040ff0000000180c */
[C---:B------:R-:W-:Y:S08]  /*2da0*/  HMMA.16816.F32 R64, R172.reuse, R26, R8 ;  /* 0x0000001aac40723c */ /* 0x040ff00000001808 */
[C---:B-1----:R-:W-:Y:S08]  /*2db0*/  HMMA.16816.F32 R24, R172.reuse, R40, R4 ;  /* 0x00000028ac18723c */ /* 0x042ff00000001804 */
[----:B------:R-:W-:Y:S08]  /*2dc0*/  HMMA.16816.F32 R20, R172, R42, R48 ;  /* 0x0000002aac14723c */ /* 0x000ff00000001830 */
[C---:B--2---:R-:W-:Y:S08]  /*2dd0*/  HMMA.16816.F32 R12, R176.reuse, R44, R52 ;  /* 0x0000002cb00c723c */ /* 0x044ff00000001834 */
[C---:B------:R-:W-:Y:S01]  /*2de0*/  HMMA.16816.F32 R8, R176.reuse, R46, R76 ;  /* 0x0000002eb008723c */ /* 0x040fe2000000184c */
[----:B------:R-:W1:Y:S07]  /*2df0*/  LDSM.16.M88.4 R44, [R0+0x3800] ;  /* 0x00380000002c783b */ /* 0x000e6e0000000200 */
[C---:B------:R-:W-:Y:S08]  /*2e00*/  HMMA.16816.F32 R52, R176.reuse, R56, R92 ;  /* 0x00000038b034723c */ /* 0x040ff0000000185c */
[C---:B------:R-:W-:Y:S01]  /*2e10*/  HMMA.16816.F32 R76, R176.reuse, R58, R80 ;  /* 0x0000003ab04c723c */ /* 0x040fe20000001850 */
[----:B------:R-:W-:Y:S07]  /*2e20*/  LDSM.16.M88.4 R56, [R0+0x5000] ;  /* 0x005000000038783b */ /* 0x000fee0000000200 */
[C---:B----4-:R-:W-:Y:S08]  /*2e30*/  HMMA.16816.F32 R92, R176.reuse, R36, R88 ;  /* 0x00000024b05c723c */ /* 0x050ff00000001858 */
[C---:B------:R-:W-:Y:S01]  /*2e40*/  HMMA.16816.F32 R80, R176.reuse, R38, R72 ;  /* 0x00000026b050723c */ /* 0x040fe20000001848 */
[----:B------:R-:W2:Y:S07]  /*2e50*/  LDSM.16.M88.4 R36, [R0+0x4000] ;  /* 0x004000000024783b */ /* 0x000eae0000000200 */
[C---:B-----5:R-:W-:Y:S08]  /*2e60*/  HMMA.16816.F32 R4, R176.reuse, R60, R96 ;  /* 0x0000003cb004723c */ /* 0x060ff00000001860 */
[C---:B------:R-:W-:Y:S01]  /*2e70*/  HMMA.16816.F32 R48, R176.reuse, R62, R84 ;  /* 0x0000003eb030723c */ /* 0x040fe20000001854 */
[----:B------:R-:W4:Y:S07]  /*2e80*/  LDSM.16.M88.4 R60, [R0+0x4800] ;  /* 0x00480000003c783b */ /* 0x000f2e0000000200 */
[C---:B------:R-:W-:Y:S08]  /*2e90*/  HMMA.16816.F32 R88, R176.reuse, R32, R68 ;  /* 0x00000020b058723c */ /* 0x040ff00000001844 */
[C---:B------:R-:W-:Y:S01]  /*2ea0*/  HMMA.16816.F32 R72, R176.reuse, R34, R64 ;  /* 0x00000022b048723c */ /* 0x040fe20000001840 */
[----:B------:R-:W5:Y:S07]  /*2eb0*/  LDSM.16.M88.4 R32, [R0+0x5800] ;  /* 0x005800000020783b */ /* 0x000f6e0000000200 */
[C---:B---3--:R-:W-:Y:S01]  /*2ec0*/  HMMA.16816.F32 R84, R176.reuse, R28, R24 ;  /* 0x0000001cb054723c */ /* 0x048fe20000001818 */
[----:B------:R-:W-:Y:S07]  /*2ed0*/  LDSM.16.M88.4 R24, [R209+0x6800] ;  /* 0x00680000d118783b */ /* 0x000fee0000000200 */
[----:B------:R-:W-:Y:S01]  /*2ee0*/  HMMA.16816.F32 R68, R176, R30, R20 ;  /* 0x0000001eb044723c */ /* 0x000fe20000001814 */
[----:B------:R-:W3:Y:S04]  /*2ef0*/  LDSM.16.M88.4 R28, [R209+0x6000] ;  /* 0x00600000d11c783b */ /* 0x000ee80000000200 */
[----:B------:R-:W3:Y:S03]  /*2f00*/  LDSM.16.M88.4 R20, [R209+0x7000] ;  /* 0x00700000d114783b */ /* 0x000ee60000000200 */
[C---:B------:R-:W-:Y:S08]  /*2f10*/  HMMA.16816.F32 R64, R180.reuse, R16, R12 ;  /* 0x00000010b440723c */ /* 0x040ff0000000180c */
[C---:B------:R-:W-:Y:S08]  /*2f20*/  HMMA.16816.F32 R40, R180.reuse, R18, R8 ;  /* 0x00000012b428723c */ /* 0x040ff00000001808 */
[C---:B-1----:R-:W-:Y:S08]  /*2f30*/  HMMA.16816.F32 R16, R180.reuse, R44, R4 ;  /* 0x0000002cb410723c */ /* 0x042ff00000001804 */
[C---:B------:R-:W-:Y:S01]  /*2f40*/  HMMA.16816.F32 R12, R180.reuse, R46, R48 ;  /* 0x0000002eb40c723c */ /* 0x040fe20000001830 */
[----:B------:R-:W1:Y:S07]  /*2f50*/  LDSM.16.M88.4 R44, [R209+0x7800] ;  /* 0x00780000d12c783b */ /* 0x000e6e0000000200 */
[C---:B--2---:R-:W-:Y:S08]  /*2f60*/  HMMA.16816.F32 R8, R180.reuse, R36, R52 ;  /* 0x00000024b408723c */ /* 0x044ff00000001834 */
[C---:B------:R-:W-:Y:S08]  /*2f70*/  HMMA.16816.F32 R4, R180.reuse, R38, R76 ;  /* 0x00000026b404723c */ /* 0x040ff0000000184c */
[C---:B----4-:R-:W-:Y:S08]  /*2f80*/  HMMA.16816.F32 R36, R180.reuse, R60, R92 ;  /* 0x0000003cb424723c */ /* 0x050ff0000000185c */
[C---:B------:R-:W-:Y:S08]  /*2f90*/  HMMA.16816.F32 R48, R180.reuse, R62, R80 ;  /* 0x0000003eb430723c */ /* 0x040ff00000001850 */
[C---:B------:R-:W-:Y:S08]  /*2fa0*/  HMMA.16816.F32 R60, R180.reuse, R56, R88 ;  /* 0x00000038b43c723c */ /* 0x040ff00000001858 */
[C---:B------:R-:W-:Y:S01]  /*2fb0*/  HMMA.16816.F32 R72, R180.reuse, R58, R72 ;  /* 0x0000003ab448723c */ /* 0x040fe20000001848 */
[----:B------:R-:W2:Y:S07]  /*2fc0*/  LDSM.16.M88.4 R56, [R209+0x8000] ;  /* 0x00800000d138783b */ /* 0x000eae0000000200 */
[C---:B-----5:R-:W-:Y:S08]  /*2fd0*/  HMMA.16816.F32 R88, R180.reuse, R32, R84 ;  /* 0x00000020b458723c */ /* 0x060ff00000001854 */
[----:B------:R-:W-:Y:S01]  /*2fe0*/  HMMA.16816.F32 R68, R180, R34, R68 ;  /* 0x00000022b444723c */ /* 0x000fe20000001844 */
[----:B------:R-:W4:Y:S07]  /*2ff0*/  LDSM.16.M88.4 R32, [R209+0x8800] ;  /* 0x00880000d120783b */ /* 0x000f2e0000000200 */
[C---:B---3--:R-:W-:Y:S08]  /*3000*/  HMMA.16816.F32 R84, R184.reuse, R28, R64 ;  /* 0x0000001cb854723c */ /* 0x048ff00000001840 */
[C---:B------:R-:W-:Y:S01]  /*3010*/  HMMA.16816.F32 R76, R184.reuse, R30, R40 ;  /* 0x0000001eb84c723c */ /* 0x040fe20000001828 */
[----:B------:R-:W3:Y:S04]  /*3020*/  LDSM.16.M88.4 R28, [R3+0x6800] ;  /* 0x00680000031c783b */ /* 0x000ee80000000200 */
[----:B------:R-:W5:Y:S03]  /*3030*/  LDSM.16.M88.4 R40, [R3+0x6000] ;  /* 0x006000000328783b */ /* 0x000f660000000200 */
[C---:B------:R-:W-:Y:S08]  /*3040*/  HMMA.16816.F32 R80, R184.reuse, R24, R16 ;  /* 0x00000018b850723c */ /* 0x040ff00000001810 */
[C---:B------:R-:W-:Y:S01]  /*3050*/  HMMA.16816.F32 R64, R184.reuse, R26, R12 ;  /* 0x0000001ab840723c */ /* 0x040fe2000000180c */
[----:B------:R-:W3:Y:S07]  /*3060*/  LDSM.16.M88.4 R24, [R3+0x7000] ;  /* 0x007000000318783b */ /* 0x000eee0000000200 */
[C---:B------:R-:W-:Y:S08]  /*3070*/  HMMA.16816.F32 R52, R184.reuse, R20, R8 ;  /* 0x00000014b834723c */ /* 0x040ff00000001808 */
[C---:B------:R-:W-:Y:S01]  /*3080*/  HMMA.16816.F32 R16, R184.reuse, R22, R4 ;  /* 0x00000016b810723c */ /* 0x040fe20000001804 */
[----:B------:R-:W3:Y:S07]  /*3090*/  LDSM.16.M88.4 R20, [R3+0x7800] ;  /* 0x007800000314783b */ /* 0x000eee0000000200 */
[C---:B-1----:R-:W-:Y:S08]  /*30a0*/  HMMA.16816.F32 R12, R184.reuse, R44, R36 ;  /* 0x0000002cb80c723c */ /* 0x042ff00000001824 */
[C---:B------:R-:W-:Y:S01]  /*30b0*/  HMMA.16816.F32 R8, R184.reuse, R46, R48 ;  /* 0x0000002eb808723c */ /* 0x040fe20000001830 */
[----:B------:R-:W-:Y:S07]  /*30c0*/  LDSM.16.M88.4 R48, [R2+0x6800] ;  /* 0x006800000230783b */ /* 0x000fee0000000200 */
[C---:B--2---:R-:W-:Y:S08]  /*30d0*/  HMMA.16816.F32 R4, R184.reuse, R56, R60 ;  /* 0x00000038b804723c */ /* 0x044ff0000000183c */
[C---:B----4-:R-:W-:Y:S08]  /*30e0*/  HMMA.16816.F32 R44, R184.reuse, R32, R88 ;  /* 0x00000020b82c723c */ /* 0x050ff00000001858 */
[----:B------:R-:W-:Y:S01]  /*30f0*/  HMMA.16816.F32 R60, R184, R34, R68 ;  /* 0x00000022b83c723c */ /* 0x000fe20000001844 */
[----:B------:R-:W1:Y:S07]  /*3100*/  LDSM.16.M88.4 R32, [R3+0x8000] ;  /* 0x008000000320783b */ /* 0x000e6e0000000200 */
[C---:B---3--:R-:W-:Y:S08]  /*3110*/  HMMA.16816.F32 R80, R188.reuse, R28, R80 ;  /* 0x0000001cbc50723c */ /* 0x048ff00000001850 */
[----:B------:R-:W-:Y:S01]  /*3120*/  HMMA.16816.F32 R64, R188, R30, R64 ;  /* 0x0000001ebc40723c */ /* 0x000fe20000001840 */
[----:B------:R-:W2:Y:S07]  /*3130*/  LDSM.16.M88.4 R28, [R2+0x6000] ;  /* 0x00600000021c783b */ /* 0x000eae0000000200 */
[----:B------:R-:W-:Y:S08]  /*3140*/  HMMA.16816.F32 R36, R184, R58, R72 ;  /* 0x0000003ab824723c */ /* 0x000ff00000001848 */
[C---:B-----5:R-:W-:Y:S08]  /*3150*/  HMMA.16816.F32 R68, R188.reuse, R40, R84 ;  /* 0x00000028bc44723c */ /* 0x060ff00000001854 */
[C---:B------:R-:W-:Y:S01]  /*3160*/  HMMA.16816.F32 R72, R188.reuse, R42, R76 ;  /* 0x0000002abc48723c */ /* 0x040fe2000000184c */
[----:B------:R-:W3:Y:S07]  /*3170*/  LDSM.16.M88.4 R40, [R3+0x8800] ;  /* 0x008800000328783b */ /* 0x000eee0000000200 */
[C---:B------:R-:W-:Y:S08]  /*3180*/  HMMA.16816.F32 R84, R188.reuse, R24, R52 ;  /* 0x00000018bc54723c */ /* 0x040ff00000001834 */
[C---:B------:R-:W-:Y:S08]  /*3190*/  HMMA.16816.F32 R88, R188.reuse, R22, R8 ;  /* 0x00000016bc58723c */ /* 0x040ff00000001808 */
[C---:B------:R-:W-:Y:S01]  /*31a0*/  HMMA.16816.F32 R52, R188.reuse, R20, R12 ;  /* 0x00000014bc34723c */ /* 0x040fe2000000180c */
[----:B------:R-:W4:Y:S07]  /*31b0*/  LDSM.16.M88.4 R20, [R2+0x7800] ;  /* 0x007800000214783b */ /* 0x000f2e0000000200 */
[C---:B-1----:R-:W-:Y:S08]  /*31c0*/  HMMA.16816.F32 R8, R188.reuse, R34, R36 ;  /* 0x00000022bc08723c */ /* 0x042ff00000001824 */
[----:B------:R-:W-:Y:S01]  /*31d0*/  HMMA.16816.F32 R56, R188, R26, R16 ;  /* 0x0000001abc38723c */ /* 0x000fe20000001810 */
[----:B------:R-:W1:Y:S04]  /*31e0*/  LDSM.16.M88.4 R16, [R2+0x8000] ;  /* 0x008000000210783b */ /* 0x000e680000000200 */
[----:B------:R-:W-:Y:S03]  /*31f0*/  LDSM.16.M88.4 R24, [R2+0x7000] ;  /* 0x007000000218783b */ /* 0x000fe60000000200 */
[C---:B--2---:R-:W-:Y:S08]  /*3200*/  HMMA.16816.F32 R36, R192.reuse, R28, R68 ;  /* 0x0000001cc024723c */ /* 0x044ff00000001844 */
[----:B------:R-:W-:Y:S01]  /*3210*/  HMMA.16816.F32 R68, R192, R30, R72 ;  /* 0x0000001ec044723c */ /* 0x000fe20000001848 */
[----:B------:R2:W5:Y:S07]  /*3220*/  LDSM.16.M88.4 R28, [R2+0x8800] ;  /* 0x00880000021c783b */ /* 0x00056e0000000200 */
[C---:B------:R-:W-:Y:S08]  /*3230*/  HMMA.16816.F32 R12, R188.reuse, R32, R4 ;  /* 0x00000020bc0c723c */ /* 0x040ff00000001804 */
[C---:B---3--:R-:W-:Y:S08]  /*3240*/  HMMA.16816.F32 R4, R188.reuse, R40, R44 ;  /* 0x00000028bc04723c */ /* 0x048ff0000000182c */
[----:B------:R-:W-:Y:S01]  /*3250*/  HMMA.16816.F32 R32, R188, R42, R60 ;  /* 0x0000002abc20723c */ /* 0x000fe2000000183c */
[----:B------:R-:W3:Y:S07]  /*3260*/  LDSM.16.M88.4 R40, [R0+0x6000] ;  /* 0x006000000028783b */ /* 0x000eee0000000200 */
[----:B------:R-:W-:Y:S01]  /*3270*/  HMMA.16816.F32 R76, R192, R50, R64 ;  /* 0x00000032c04c723c */ /* 0x000fe20000001840 */
[----:B------:R-:W-:-:S07]  /*3280*/  IMAD.IADD R102, R102, 0x1, R103 ;  /* 0x0000000166667824 */ /* 0x000fce00078e0267 */
[C---:B----4-:R-:W-:Y:S08]  /*3290*/  HMMA.16816.F32 R64, R192.reuse, R20, R52 ;  /* 0x00000014c040723c */ /* 0x050ff00000001834 */
[C---:B-1----:R-:W-:Y:S08]  /*32a0*/  HMMA.16816.F32 R52, R192.reuse, R16, R12 ;  /* 0x00000010c034723c */ /* 0x042ff0000000180c */
[C---:B------:R-:W-:Y:S01]  /*32b0*/  HMMA.16816.F32 R44, R192.reuse, R18, R8 ;  /* 0x00000012c02c723c */ /* 0x040fe20000001808 */
[----:B--2---:R-:W-:Y:S01]  /*32c0*/  @P2 IMAD.HI.U32 R2, R102, c[0x0][0x2c8], RZ ;  /* 0x0000b20066022a27 */ /* 0x004fe200078e00ff */
[----:B------:R-:W-:Y:S06]  /*32d0*/  LDSM.16.M88.4 R8, [R0+0x8000] ;  /* 0x008000000008783b */ /* 0x000fec0000000200 */
[C---:B-----5:R-:W-:Y:S01]  /*32e0*/  HMMA.16816.F32 R16, R192.reuse, R28, R4 ;  /* 0x0000001cc010723c */ /* 0x060fe20000001804 */
[----:B------:R-:W1:Y:S07]  /*32f0*/  LDSM.16.M88.4 R4, [R0+0x7800] ;  /* 0x007800000004783b */ /* 0x000e6e0000000200 */
[C---:B------:R-:W-:Y:S01]  /*3300*/  HMMA.16816.F32 R72, R192.reuse, R48, R80 ;  /* 0x00000030c048723c */ /* 0x040fe20000001850 */
[----:B------:R-:W-:Y:S07]  /*3310*/  LDSM.16.M88.4 R48, [R0+0x6800] ;  /* 0x006800000030783b */ /* 0x000fee0000000200 */
[C---:B------:R-:W-:Y:S01]  /*3320*/  HMMA.16816.F32 R80, R192.reuse, R26, R56 ;  /* 0x0000001ac050723c */ /* 0x040fe20000001838 */
[----:B------:R-:W-:Y:S07]  /*3330*/  LDSM.16.M88.4 R56, [R0+0x7000] ;  /* 0x007000000038783b */ /* 0x000fee0000000200 */
[----:B------:R-:W-:Y:S01]  /*3340*/  HMMA.16816.F32 R60, R192, R22, R88 ;  /* 0x00000016c03c723c */ /* 0x000fe20000001858 */
[----:B------:R2:W-:Y:S01]  /*3350*/  LDSM.16.M88.4 R20, [R0+0x8800] ;  /* 0x008800000014783b */ /* 0x0005e20000000200 */
[----:B------:R-:W-:-:S04]  /*3360*/  DEPBAR.LE SB0, 0x2 ;  /* 0x000080800000791a */ /* 0x000fc80000000000 */
[----:B--2---:R-:W-:Y:S01]  /*3370*/  IMAD.MOV.U32 R0, RZ, RZ, R102 ;  /* 0x000000ffff007224 */ /* 0x004fe200078e0066 */
[----:B------:R-:W-:-:S05]  /*3380*/  @P2 SHF.R.U32.HI R0, RZ, c[0x0][0x2cc], R2 ;  /* 0x0000b300ff002a19 */ /* 0x000fca0000011602 */
[----:B------:R-:W-:Y:S04]  /*3390*/  SHFL.IDX PT, R12, R0, RZ, 0x1c1f ;  /* 0x001c1fff000c7589 */ /* 0x000fe800000e0000 */
[----:B------:R2:W4:Y:S01]  /*33a0*/  SHFL.IDX PT, R3, R0, 0x1, 0x1c1f ;  /* 0x003c1f0000037f89 */ /* 0x00052200000e0000 */
[C---:B------:R-:W-:Y:S08]  /*33b0*/  HMMA.16816.F32 R84, R192.reuse, R24, R84 ;  /* 0x00000018c054723c */ /* 0x040ff00000001854 */
[----:B------:R-:W-:Y:S08]  /*33c0*/  HMMA.16816.F32 R24, R192, R30, R32 ;  /* 0x0000001ec018723c */ /* 0x000ff00000001820 */
[----:B---3--:R-:W-:Y:S01]  /*33d0*/  HMMA.16816.F32 R28, R196, R40, R36 ;  /* 0x00000028c41c723c */ /* 0x008fe20000001824 */
[----:B--2---:R-:W-:-:S04]  /*33e0*/  IADD3 R0, R100, c[0x0][0x1d0], RZ ;  /* 0x0000740064007a10 */ /* 0x004fc80007ffe0ff */
[----:B------:R-:W-:-:S03]  /*33f0*/  IADD3 R2, -R101, 0x1, R0 ;  /* 0x0000000165027810 */ /* 0x000fc60007ffe100 */
[----:B------:R-:W-:Y:S01]  /*3400*/  HMMA.16816.F32 R32, R196, R42, R68 ;  /* 0x0000002ac420723c */ /* 0x000fe20000001844 */
[----:B------:R-:W-:Y:S01]  /*3410*/  IADD3 R2, R2, -c[0x0][0x168], RZ ;  /* 0x80005a0002027a10 */ /* 0x000fe20007ffe0ff */
[----:B------:R-:W-:-:S06]  /*3420*/  IMAD.IADD R0, R0, 0x1, -R101 ;  /* 0x0000000100007824 */ /* 0x000fcc00078e0a65 */
[----:B-1----:R-:W-:Y:S01]  /*3430*/  HMMA.16816.F32 R68, R196, R4, R64 ;  /* 0x00000004c444723c */ /* 0x002fe20000001840 */
[----:B----4-:R-:W-:-:S06]  /*3440*/  IMAD.IADD R3, R2, 0x1, R3 ;  /* 0x0000000102037824 */ /* 0x010fcc00078e0203 */
[----:B------:R-:W-:Y:S01]  /*3450*/  IMAD.IADD R4, R2, 0x1, R12 ;  /* 0x0000000102047824 */ /* 0x000fe200078e020c */
[----:B------:R-:W-:Y:S04]  /*3460*/  HMMA.16816.F32 R36, R196, R48, R72 ;  /* 0x00000030c424723c */ /* 0x000fe80000001848 */
[----:B------:R-:W-:-:S04]  /*3470*/  IMNMX R2, R0, R4, PT ;  /* 0x0000000400027217 */ /* 0x000fc80003800200 */
[C---:B------:R-:W-:Y:S01]  /*3480*/  ISETP.GT.AND P4, PT, R2.reuse, RZ, PT ;  /* 0x000000ff0200720c */ /* 0x040fe20003f84270 */
[C---:B------:R-:W-:Y:S01]  /*3490*/  HMMA.16816.F32 R40, R196.reuse, R50, R76 ;  /* 0x00000032c428723c */ /* 0x040fe2000000184c */
[----:B------:R-:W-:Y:S02]  /*34a0*/  ISETP.GT.AND P3, PT, R2, 0x1, PT ;  /* 0x000000010200780c */ /* 0x000fe40003f64270 */
[----:B------:R-:W-:Y:S02]  /*34b0*/  FSEL R5, R28, -INF , P4 ;  /* 0xff8000001c057808 */ /* 0x000fe40002000000 */
[----:B------:R-:W-:Y:S02]  /*34c0*/  IMNMX R0, R0, R3, PT ;  /* 0x0000000300007217 */ /* 0x000fe40003800200 */
[----:B------:R-:W-:Y:S01]  /*34d0*/  ISETP.GT.AND P4, PT, R2, 0x8, PT ;  /* 0x000000080200780c */ /* 0x000fe20003f84270 */
[----:B------:R-:W-:Y:S01]  /*34e0*/  HMMA.16816.F32 R64, R196, R6, R60 ;  /* 0x00000006c440723c */ /* 0x000fe2000000183c */
[----:B------:R-:W-:-:S06]  /*34f0*/  ISETP.GT.AND P0, PT, R0, 0x1, PT ;  /* 0x000000010000780c */ /* 0x000fcc0003f04270 */
[----:B------:R-:W-:Y:S01]  /*3500*/  FSEL R6, R29, -INF , P3 ;  /* 0xff8000001d067808 */ /* 0x000fe20001800000 */
[C---:B------:R-:W-:Y:S01]  /*3510*/  HMMA.16816.F32 R84, R196.reuse, R56, R84 ;  /* 0x00000038c454723c */ /* 0x040fe20000001854 */
[----:B------:R-:W-:Y:S02]  /*3520*/  ISETP.GT.AND P3, PT, R2, 0x9, PT ;  /* 0x000000090200780c */ /* 0x000fe40003f64270 */
[----:B------:R-:W-:Y:S02]  /*3530*/  FSEL R7, R32, -INF , P4 ;  /* 0xff80000020077808 */ /* 0x000fe40002000000 */
[----:B------:R-:W-:Y:S02]  /*3540*/  FMNMX.FTZ R3, R5, R6, !PT ;  /* 0x0000000605037209 */ /* 0x000fe40007810000 */
[----:B------:R-:W-:Y:S01]  /*3550*/  ISETP.GT.AND P1, PT, R0, RZ, PT ;  /* 0x000000ff0000720c */ /* 0x000fe20003f24270 */
[----:B------:R-:W-:Y:S01]  /*3560*/  HMMA.16816.F32 R60, R196, R8, R52 ;  /* 0x00000008c43c723c */ /* 0x000fe20000001834 */
[----:B------:R-:W-:-:S02]  /*3570*/  FSEL R14, R31, -INF , P0 ;  /* 0xff8000001f0e7808 */ /* 0x000fc40000000000 */
[----:B------:R-:W-:Y:S02]  /*3580*/  ISETP.GT.AND P4, PT, R2, 0x10, PT ;  /* 0x000000100200780c */ /* 0x000fe40003f84270 */
[----:B------:R-:W-:Y:S02]  /*3590*/  FMNMX.FTZ R3, R7, R3, !PT ;  /* 0x0000000307037209 */ /* 0x000fe40007810000 */
[----:B------:R-:W-:Y:S01]  /*35a0*/  FSEL R8, R33, -INF , P3 ;  /* 0xff80000021087808 */ /* 0x000fe20001800000 */
[----:B------:R-:W-:Y:S01]  /*35b0*/  HMMA.16816.F32 R80, R196, R58, R80 ;  /* 0x0000003ac450723c */ /* 0x000fe20000001850 */
[----:B------:R-:W-:Y:S02]  /*35c0*/  ISETP.GT.AND P0, PT, R0, 0x9, PT ;  /* 0x000000090000780c */ /* 0x000fe40003f04270 */
[----:B------:R-:W-:Y:S02]  /*35d0*/  FSEL R13, R30, -INF , P1 ;  /* 0xff8000001e0d7808 */ /* 0x000fe40000800000 */
[----:B------:R-:W-:-:S02]  /*35e0*/  ISETP.GT.AND P3, PT, R2, 0x11, PT ;  /* 0x000000110200780c */ /* 0x000fc40003f64270 */
[----:B------:R-:W-:Y:S01]  /*35f0*/  FSEL R9, R36, -INF , P4 ;  /* 0xff80000024097808 */ /* 0x000fe20002000000 */
[----:B------:R-:W-:Y:S01]  /*3600*/  HMMA.16816.F32 R56, R196, R10, R44 ;  /* 0x0000000ac438723c */ /* 0x000fe2000000182c */
[----:B------:R-:W-:Y:S02]  /*3610*/  FMNMX.FTZ R3, R8, R3, !PT ;  /* 0x0000000308037209 */ /* 0x000fe40007810000 */
[----:B------:R-:W-:-:S05]  /*3620*/  ISETP.GT.AND P1, PT, R0, 0x8, PT ;  /* 0x000000080000780c */ /* 0x000fca0003f24270 */
[----:B------:R-:W-:Y:S01]  /*3630*/  HMMA.16816.F32 R44, R196, R20, R16 ;  /* 0x00000014c42c723c */ /* 0x000fe20000001810 */
[----:B------:R-:W-:Y:S02]  /*3640*/  FSEL R10, R37, -INF , P3 ;  /* 0xff800000250a7808 */ /* 0x000fe40001800000 */
[----:B------:R-:W-:-:S04]  /*3650*/  ISETP.GT.AND P4, PT, R2, 0x18, PT ;  /* 0x000000180200780c */ /* 0x000fc80003f84270 */
[----:B------:R-:W-:Y:S02]  /*3660*/  FSEL R17, R35, -INF , P0 ;  /* 0xff80000023117808 */ /* 0x000fe40000000000 */
[----:B------:R-:W-:Y:S02]  /*3670*/  ISETP.GT.AND P0, PT, R0, 0x11, PT ;  /* 0x000000110000780c */ /* 0x000fe40003f04270 */
[----:B------:R-:W-:Y:S02]  /*3680*/  FMNMX.FTZ R3, R9, R3, !PT ;  /* 0x0000000309037209 */ /* 0x000fe40007810000 */
[----:B------:R-:W-:Y:S02]  /*3690*/  FSEL R16, R34, -INF , P1 ;  /* 0xff80000022107808 */ /* 0x000fe40000800000 */
[----:B------:R-:W-:Y:S02]  /*36a0*/  ISETP.GT.AND P1, PT, R0, 0x10, PT ;  /* 0x000000100000780c */ /* 0x000fe40003f24270 */
[----:B------:R-:W-:-:S02]  /*36b0*/  FSEL R19, R39, -INF , P0 ;  /* 0xff80000027137808 */ /* 0x000fc40000000000 */
[----:B------:R-:W-:Y:S02]  /*36c0*/  ISETP.GT.AND P0, PT, R0, 0x19, PT ;  /* 0x000000190000780c */ /* 0x000fe40003f04270 */
[----:B------:R-:W-:Y:S02]  /*36d0*/  ISETP.GT.AND P3, PT, R2, 0x19, PT ;  /* 0x000000190200780c */ /* 0x000fe40003f64270 */
[----:B------:R-:W-:Y:S02]  /*36e0*/  FSEL R11, R40, -INF , P4 ;  /* 0xff800000280b7808 */ /* 0x000fe40002000000 */
[----:B------:R-:W-:Y:S02]  /*36f0*/  FMNMX.FTZ R3, R10, R3, !PT ;  /* 0x000000030a037209 */ /* 0x000fe40007810000 */
[----:B------:R-:W-:Y:S02]  /*3700*/  FSEL R18, R38, -INF , P1 ;  /* 0xff80000026127808 */ /* 0x000fe40000800000 */
[----:B------:R-:W-:-:S02]  /*3710*/  ISETP.GT.AND P1, PT, R0, 0x18, PT ;  /* 0x000000180000780c */ /* 0x000fc40003f24270 */
[----:B------:R-:W-:Y:S02]  /*3720*/  FSEL R32, R43, -INF , P0 ;  /* 0xff8000002b207808 */ /* 0x000fe40000000000 */
[----:B------:R-:W-:Y:S02]  /*3730*/  FSEL R12, R41, -INF , P3 ;  /* 0xff800000290c7808 */ /* 0x000fe40001800000 */
[----:B------:R-:W-:Y:S02]  /*3740*/  ISETP.GT.AND P0, PT, R2, 0x20, PT ;  /* 0x000000200200780c */ /* 0x000fe40003f04270 */
[----:B------:R-:W-:Y:S02]  /*3750*/  FMNMX.FTZ R3, R11, R3, !PT ;  /* 0x000000030b037209 */ /* 0x000fe40007810000 */
[----:B------:R-:W-:Y:S02]  /*3760*/  FSEL R20, R42, -INF , P1 ;  /* 0xff8000002a147808 */ /* 0x000fe40000800000 */
[----:B------:R-:W-:-:S02]  /*3770*/  ISETP.GT.AND P1, PT, R2, 0x21, PT ;  /* 0x000000210200780c */ /* 0x000fc40003f24270 */
[----:B------:R-:W-:Y:S02]  /*3780*/  FSEL R36, R84, -INF , P0 ;  /* 0xff80000054247808 */ /* 0x000fe40000000000 */
[----:B------:R-:W-:Y:S02]  /*3790*/  FMNMX.FTZ R3, R12, R3, !PT ;  /* 0x000000030c037209 */ /* 0x000fe40007810000 */
[----:B------:R-:W-:Y:S02]  /*37a0*/  ISETP.GT.AND P5, PT, R2, 0x28, PT ;  /* 0x000000280200780c */ /* 0x000fe40003fa4270 */
[----:B------:R-:W-:Y:S02]  /*37b0*/  FSEL R37, R85, -INF , P1 ;  /* 0xff80000055257808 */ /* 0x000fe40000800000 */
[----:B------:R-:W-:Y:S02]  /*37c0*/  FMNMX.FTZ R3, R36, R3, !PT ;  /* 0x0000000324037209 */ /* 0x000fe40007810000 */
        /* <DEDUP_REMOVED lines=17> */
[----:B------:R-:W-:Y:S02]  /*38e0*/  ISETP.GT.AND P3, PT, R2, 0x41, PT ;  /* 0x000000410200780c */ /* 0x000fe40003f64270 */
[----:B------:R-:W-:-:S02]  /*38f0*/  FMNMX.FTZ R4, R17, R4, !PT ;  /* 0x0000000411047209 */ /* 0x000fc40007810000 */
[----:B------:R-:W-:Y:S02]  /*3900*/  ISETP.GT.AND P4, PT, R2, 0x40, PT ;  /* 0x000000400200780c */ /* 0x000fe40003f84270 */
[----:B------:R-:W-:Y:S02]  /*3910*/  FSEL R78, R65, -INF , P5 ;  /* 0xff800000414e7808 */ /* 0x000fe40002800000 */
[----:B------:R-:W-:Y:S02]  /*3920*/  FMNMX.FTZ R3, R54, R3, !PT ;  /* 0x0000000336037209 */ /* 0x000fe40007810000 */
[----:B------:R-:W-:Y:S02]  /*3930*/  FSEL R79, R61, -INF , P3 ;  /* 0xff8000003d4f7808 */ /* 0x000fe40001800000 */
[----:B------:R-:W-:Y:S02]  /*3940*/  FMNMX.FTZ R4, R18, R4, !PT ;  /* 0x0000000412047209 */ /* 0x000fe40007810000 */
[----:B------:R-:W-:Y:S01]  /*3950*/  ISETP.GT.AND P3, PT, R0, 0x20, PT ;  /* 0x000000200000780c */ /* 0x000fe20003f64270 */
[----:B------:R-:W-:Y:S01]  /*3960*/  HMMA.16816.F32 R24, R196, R22, R24 ;  /* 0x00000016c418723c */ /* 0x000fe20000001818 */
[----:B------:R-:W-:-:S02]  /*3970*/  FSEL R77, R60, -INF , P4 ;  /* 0xff8000003c4d7808 */ /* 0x000fc40002000000 */
[----:B------:R-:W-:Y:S02]  /*3980*/  FMNMX.FTZ R3, R78, R3, !PT ;  /* 0x000000034e037209 */ /* 0x000fe40007810000 */
[----:B------:R-:W-:Y:S02]  /*3990*/  FMNMX.FTZ R4, R19, R4, !PT ;  /* 0x0000000413047209 */ /* 0x000fe40007810000 */
[----:B------:R-:W-:Y:S02]  /*39a0*/  FSEL R53, R86, -INF , P3 ;  /* 0xff80000056357808 */ /* 0x000fe40001800000 */
[C---:B------:R-:W-:Y:S02]  /*39b0*/  ISETP.GT.AND P0, PT, R2.reuse, 0x48, PT ;  /* 0x000000480200780c */ /* 0x040fe40003f04270 */
[C---:B------:R-:W-:Y:S02]  /*39c0*/  ISETP.GT.AND P1, PT, R2.reuse, 0x49, PT ;  /* 0x000000490200780c */ /* 0x040fe40003f24270 */
[----:B------:R-:W-:-:S02]  /*39d0*/  ISETP.GT.AND P6, PT, R2, 0x50, PT ;  /* 0x000000500200780c */ /* 0x000fc40003fc4270 */
[C---:B------:R-:W-:Y:S02]  /*39e0*/  ISETP.GT.AND P5, PT, R2.reuse, 0x51, PT ;  /* 0x000000510200780c */ /* 0x040fe40003fa4270 */
[C---:B------:R-:W-:Y:S02]  /*39f0*/  ISETP.GT.AND P4, PT, R2.reuse, 0x58, PT ;  /* 0x000000580200780c */ /* 0x040fe40003f84270 */
[----:B------:R-:W-:Y:S02]  /*3a00*/  ISETP.GT.AND P3, PT, R2, 0x59, PT ;  /* 0x000000590200780c */ /* 0x000fe40003f64270 */
[----:B------:R-:W-:Y:S02]  /*3a10*/  FMNMX.FTZ R2, R77, R3, !PT ;  /* 0x000000034d027209 */ /* 0x000fe40007810000 */
[----:B------:R-:W-:Y:S02]  /*3a20*/  FMNMX.FTZ R3, R20, R4, !PT ;  /* 0x0000000414037209 */ /* 0x000fe40007810000 */
[----:B------:R-:W-:-:S02]  /*3a30*/  FSEL R90, R56, -INF , P0 ;  /* 0xff800000385a7808 */ /* 0x000fc40000000000 */
[----:B------:R-:W-:Y:S02]  /*3a40*/  FMNMX.FTZ R2, R79, R2, !PT ;  /* 0x000000024f027209 */ /* 0x000fe40007810000 */
[----:B------:R-:W-:Y:S02]  /*3a50*/  ISETP.GT.AND P0, PT, R0, 0x21, PT ;  /* 0x000000210000780c */ /* 0x000fe40003f04270 */
[----:B------:R-:W-:Y:S02]  /*3a60*/  FMNMX.FTZ R3, R32, R3, !PT ;  /* 0x0000000320037209 */ /* 0x000fe40007810000 */
[----:B------:R-:W-:Y:S02]  /*3a70*/  FSEL R86, R57, -INF , P1 ;  /* 0xff80000039567808 */ /* 0x000fe40000800000 */
[----:B------:R-:W-:Y:S02]  /*3a80*/  FMNMX.FTZ R2, R90, R2, !PT ;  /* 0x000000025a027209 */ /* 0x000fe40007810000 */
[----:B------:R-:W-:-:S02]  /*3a90*/  FSEL R52, R87, -INF , P0 ;  /* 0xff80000057347808 */ /* 0x000fc40000000000 */
[C---:B------:R-:W-:Y:S02]  /*3aa0*/  ISETP.GT.AND P1, PT, R0.reuse, 0x28, PT ;  /* 0x000000280000780c */ /* 0x040fe40003f24270 */
[----:B------:R-:W-:Y:S02]  /*3ab0*/  FMNMX.FTZ R3, R53, R3, !PT ;  /* 0x0000000335037209 */ /* 0x000fe40007810000 */
[----:B------:R-:W-:Y:S02]  /*3ac0*/  ISETP.GT.AND P0, PT, R0, 0x29, PT ;  /* 0x000000290000780c */ /* 0x000fe40003f04270 */
[----:B------:R-:W-:Y:S02]  /*3ad0*/  FSEL R88, R44, -INF , P6 ;  /* 0xff8000002c587808 */ /* 0x000fe40003000000 */
[----:B------:R-:W-:Y:S02]  /*3ae0*/  FMNMX.FTZ R2, R86, R2, !PT ;  /* 0x0000000256027209 */ /* 0x000fe40007810000 */
[----:B------:R-:W-:-:S02]  /*3af0*/  FSEL R55, R82, -INF , P1 ;  /* 0xff80000052377808 */ /* 0x000fc40000800000 */
[----:B------:R-:W-:Y:S02]  /*3b00*/  FMNMX.FTZ R3, R52, R3, !PT ;  /* 0x0000000334037209 */ /* 0x000fe40007810000 */
[----:B------:R-:W-:Y:S02]  /*3b10*/  FSEL R64, R83, -INF , P0 ;  /* 0xff80000053407808 */ /* 0x000fe40000000000 */
[----:B------:R-:W-:Y:S02]  /*3b20*/  FSEL R94, R45, -INF , P5 ;  /* 0xff8000002d5e7808 */ /* 0x000fe40002800000 */
[----:B------:R-:W-:Y:S02]  /*3b30*/  FMNMX.FTZ R2, R88, R2, !PT ;  /* 0x0000000258027209 */ /* 0x000fe40007810000 */
[C---:B------:R-:W-:Y:S02]  /*3b40*/  ISETP.GT.AND P0, PT, R0.reuse, 0x30, PT ;  /* 0x000000300000780c */ /* 0x040fe40003f04270 */
[----:B------:R-:W-:Y:S01]  /*3b50*/  FMNMX.FTZ R3, R55, R3, !PT ;  /* 0x0000000337037209 */ /* 0x000fe20007810000 */
[----:B------:R-:W-:Y:S01]  /*3b60*/  BAR.SYNC.DEFER_BLOCKING 0x0 ;  /* 0x0000000000007b1d */ /* 0x000fe20000010000 */
[----:B------:R-:W-:-:S02]  /*3b70*/  ISETP.GT.AND P1, PT, R0, 0x31, PT ;  /* 0x000000310000780c */ /* 0x000fc40003f24270 */
[----:B------:R-:W-:Y:S02]  /*3b80*/  FMNMX.FTZ R145, R94, R2, !PT ;  /* 0x000000025e917209 */ /* 0x000fe40007810000 */
[----:B------:R-:W-:Y:S02]  /*3b90*/  FSEL R92, R24, -INF , P4 ;  /* 0xff800000185c7808 */ /* 0x000fe40002000000 */
[----:B------:R-:W-:Y:S02]  /*3ba0*/  FSEL R65, R70, -INF , P0 ;  /* 0xff80000046417808 */ /* 0x000fe40000000000 */
[----:B------:R-:W-:Y:S02]  /*3bb0*/  FMNMX.FTZ R2, R64, R3, !PT ;  /* 0x0000000340027209 */ /* 0x000fe40007810000 */
[----:B------:R-:W-:Y:S02]  /*3bc0*/  FSEL R76, R71, -INF , P1 ;  /* 0xff800000474c7808 */ /* 0x000fe40000800000 */
[----:B------:R-:W-:-:S02]  /*3bd0*/  FSEL R96, R25, -INF , P3 ;  /* 0xff80000019607808 */ /* 0x000fc40001800000 */
[----:B------:R-:W-:Y:S02]  /*3be0*/  FMNMX.FTZ R145, R92, R145, !PT ;  /* 0x000000915c917209 */ /* 0x000fe40007810000 */
[----:B------:R-:W-:Y:S02]  /*3bf0*/  ISETP.GT.AND P1, PT, R0, 0x38, PT ;  /* 0x000000380000780c */ /* 0x000fe40003f24270 */
[----:B------:R-:W-:Y:S02]  /*3c00*/  FMNMX.FTZ R2, R65, R2, !PT ;  /* 0x0000000241027209 */ /* 0x000fe40007810000 */
[----:B------:R-:W-:Y:S02]  /*3c10*/  FMNMX.FTZ R145, R96, R145, !PT ;  /* 0x0000009160917209 */ /* 0x000fe40007810000 */
[----:B------:R-:W-:Y:S02]  /*3c20*/  ISETP.GT.AND P0, PT, R0, 0x39, PT ;  /* 0x000000390000780c */ /* 0x000fe40003f04270 */
[----:B------:R-:W-:-:S02]  /*3c30*/  FSEL R66, R66, -INF , P1 ;  /* 0xff80000042427808 */ /* 0x000fc40000800000 */
[----:B------:R-:W-:Y:S01]  /*3c40*/  FMNMX.FTZ R2, R76, R2, !PT ;  /* 0x000000024c027209 */ /* 0x000fe20007810000 */
[----:B------:R-:W1:Y:S01]  /*3c50*/  SHFL.BFLY PT, R3, R145, 0x2, 0x1f ;  /* 0x0c401f0091037f89 */ /* 0x000e6200000e0000 */
[----:B------:R-:W-:Y:S02]  /*3c60*/  FSEL R67, R67, -INF , P0 ;  /* 0xff80000043437808 */ /* 0x000fe40000000000 */
[----:B------:R-:W-:Y:S02]  /*3c70*/  ISETP.GT.AND P1, PT, R0, 0x40, PT ;  /* 0x000000400000780c */ /* 0x000fe40003f24270 */
[----:B------:R-:W-:Y:S02]  /*3c80*/  FMNMX.FTZ R2, R66, R2, !PT ;  /* 0x0000000242027209 */ /* 0x000fe40007810000 */
[----:B------:R-:W-:Y:S02]  /*3c90*/  ISETP.GT.AND P0, PT, R0, 0x41, PT ;  /* 0x000000410000780c */ /* 0x000fe40003f04270 */
[----:B------:R-:W-:-:S02]  /*3ca0*/  FSEL R84, R62, -INF , P1 ;  /* 0xff8000003e547808 */ /* 0x000fc40000800000 */
[----:B------:R-:W-:Y:S02]  /*3cb0*/  FMNMX.FTZ R2, R67, R2, !PT ;  /* 0x0000000243027209 */ /* 0x000fe40007810000 */
[----:B------:R-:W-:Y:S02]  /*3cc0*/  FSEL R85, R63, -INF , P0 ;  /* 0xff8000003f557808 */ /* 0x000fe40000000000 */
[----:B------:R-:W-:Y:S02]  /*3cd0*/  ISETP.GT.AND P1, PT, R0, 0x48, PT ;  /* 0x000000480000780c */ /* 0x000fe40003f24270 */
[----:B------:R-:W-:Y:S02]  /*3ce0*/  FMNMX.FTZ R2, R84, R2, !PT ;  /* 0x0000000254027209 */ /* 0x000fe40007810000 */
[----:B------:R-:W-:Y:S02]  /*3cf0*/  ISETP.GT.AND P0, PT, R0, 0x49, PT ;  /* 0x000000490000780c */ /* 0x000fe40003f04270 */
[----:B------:R-:W-:-:S02]  /*3d00*/  FSEL R87, R58, -INF , P1 ;  /* 0xff8000003a577808 */ /* 0x000fc40000800000 */
[----:B------:R-:W-:Y:S02]  /*3d10*/  FMNMX.FTZ R2, R85, R2, !PT ;  /* 0x0000000255027209 */ /* 0x000fe40007810000 */
[----:B------:R-:W-:Y:S02]  /*3d20*/  FSEL R89, R59, -INF , P0 ;  /* 0xff8000003b597808 */ /* 0x000fe40000000000 */
[C---:B------:R-:W-:Y:S02]  /*3d30*/  ISETP.GT.AND P1, PT, R0.reuse, 0x50, PT ;  /* 0x000000500000780c */ /* 0x040fe40003f24270 */
[----:B------:R-:W-:Y:S02]  /*3d40*/  FMNMX.FTZ R2, R87, R2, !PT ;  /* 0x0000000257027209 */ /* 0x000fe40007810000 */
[----:B------:R-:W-:Y:S02]  /*3d50*/  ISETP.GT.AND P0, PT, R0, 0x51, PT ;  /* 0x000000510000780c */ /* 0x000fe40003f04270 */
[----:B------:R-:W-:-:S02]  /*3d60*/  FSEL R91, R46, -INF , P1 ;  /* 0xff8000002e5b7808 */ /* 0x000fc40000800000 */
[----:B------:R-:W-:Y:S02]  /*3d70*/  FMNMX.FTZ R2, R89, R2, !PT ;  /* 0x0000000259027209 */ /* 0x000fe40007810000 */
[C---:B------:R-:W-:Y:S02]  /*3d80*/  ISETP.GT.AND P1, PT, R0.reuse, 0x58, PT ;  /* 0x000000580000780c */ /* 0x040fe40003f24270 */
[----:B------:R-:W-:Y:S02]  /*3d90*/  FSEL R93, R47, -INF , P0 ;  /* 0xff8000002f5d7808 */ /* 0x000fe40000000000 */
[----:B------:R-:W-:Y:S01]  /*3da0*/  FMNMX.FTZ R144, R91, R2, !PT ;  /* 0x000000025b907209 */ /* 0x000fe20007810000 */
[----:B------:R-:W-:Y:S01]  /*3db0*/  STL [R1+0x30], R102 ;  /* 0x0000306601007387 */ /* 0x000fe20000100800 */
[----:B-1----:R-:W-:Y:S02]  /*3dc0*/  FMNMX.FTZ R145, R145, R3, !PT ;  /* 0x0000000391917209 */ /* 0x002fe40007810000 */
[----:B------:R-:W-:Y:S01]  /*3dd0*/  ISETP.GT.AND P0, PT, R0, 0x59, PT ;  /* 0x000000590000780c */ /* 0x000fe20003f04270 */
[----:B------:R-:W-:Y:S01]  /*3de0*/  LDSM.16.MT88.4 R44, [R210] ;  /* 0x00000000d22c783b */ /* 0x000fe20000004200 */
[----:B------:R-:W-:-:S02]  /*3df0*/  FSEL R95, R26, -INF , P1 ;  /* 0xff8000001a5f7808 */ /* 0x000fc40000800000 */
[----:B------:R-:W-:Y:S01]  /*3e00*/  FMNMX.FTZ R144, R93, R144, !PT ;  /* 0x000000905d907209 */ /* 0x000fe20007810000 */
[----:B------:R-:W1:Y:S01]  /*3e10*/  SHFL.BFLY PT, R2, R145, 0x1, 0x1f ;  /* 0x0c201f0091027f89 */ /* 0x000e6200000e0000 */
[----:B------:R-:W-:Y:S02]  /*3e20*/  FSEL R97, R27, -INF , P0 ;  /* 0xff8000001b617808 */ /* 0x000fe40000000000 */
        /* <DEDUP_REMOVED lines=12> */
[----:B------:R2:W-:Y:S02]  /*3ef0*/  MUFU.EX2 R113, R0 ;  /* 0x0000000000717308 */ /* 0x0005e40000000800 */
[----:B--2---:R-:W-:-:S06]  /*3f00*/  FFMA.FTZ R0, R7, c[0x0][0x2d0], -R2 ;  /* 0x0000b40007007a23 */ /* 0x004fcc0000010802 */
[----:B------:R2:W-:Y:S01]  /*3f10*/  MUFU.EX2 R112, R0 ;  /* 0x0000000000707308 */ /* 0x0005e20000000800 */
[----:B-1----:R-:W-:Y:S01]  /*3f20*/  FMNMX.FTZ R144, R144, R3, !PT ;  /* 0x0000000390907209 */ /* 0x002fe20007810000 */
[----:B--2---:R-:W-:-:S06]  /*3f30*/  FFMA.FTZ R0, R8, c[0x0][0x2d0], -R2 ;  /* 0x0000b40008007a23 */ /* 0x004fcc0000010802 */
[----:B------:R1:W2:Y:S01]  /*3f40*/  MUFU.EX2 R115, R0 ;  /* 0x0000000000737308 */ /* 0x0002a20000000800 */
[--C-:B------:R-:W-:Y:S01]  /*3f50*/  FFMA.FTZ R3, R11, c[0x0][0x2d0], -R2.reuse ;  /* 0x0000b4000b037a23 */ /* 0x100fe20000010802 */
[----:B------:R-:W-:Y:S01]  /*3f60*/  FSETP.NEU.FTZ.AND P0, PT, R144, -INF , PT ;  /* 0xff8000009000780b */ /* 0x000fe20003f1d000 */
[----:B-1----:R-:W-:-:S05]  /*3f70*/  FFMA.FTZ R0, R9, c[0x0][0x2d0], -R2 ;  /* 0x0000b40009007a23 */ /* 0x002fca0000010802 */
[----:B------:R1:W-:Y:S02]  /*3f80*/  MUFU.EX2 R217, R0 ;  /* 0x0000000000d97308 */ /* 0x0003e40000000800 */
[----:B-1----:R-:W-:-:S06]  /*3f90*/  FFMA.FTZ R0, R10, c[0x0][0x2d0], -R2 ;  /* 0x0000b4000a007a23 */ /* 0x002fcc0000010802 */
[----:B------:R1:W-:Y:S08]  /*3fa0*/  MUFU.EX2 R224, R0 ;  /* 0x0000000000e07308 */ /* 0x0003f00000000800 */
[----:B------:R3:W-:Y:S01]  /*3fb0*/  MUFU.EX2 R223, R3 ;  /* 0x0000000300df7308 */ /* 0x0007e20000000800 */
[----:B-1----:R-:W-:-:S05]  /*3fc0*/  FMUL.FTZ R0, R144, c[0x0][0x2d0] ;  /* 0x0000b40090007a20 */ /* 0x002fca0000410000 */
[----:B------:R-:W-:Y:S01]  /*3fd0*/  FSEL R0, R0, RZ, P0 ;  /* 0x000000ff00007208 */ /* 0x000fe20000000000 */
[----:B---3--:R-:W-:-:S04]  /*3fe0*/  FFMA.FTZ R3, R12, c[0x0][0x2d0], -R2 ;  /* 0x0000b4000c037a23 */ /* 0x008fc80000010802 */
[----:B------:R1:W-:Y:S01]  /*3ff0*/  MUFU.EX2 R225, R3 ;  /* 0x0000000300e17308 */ /* 0x0003e20000000800 */
[--C-:B------:R-:W-:Y:S02]  /*4000*/  FFMA.FTZ R4, R14, c[0x0][0x2d0], -R0.reuse ;  /* 0x0000b4000e047a23 */ /* 0x100fe40000010800 */
[----:B-1----:R-:W-:-:S05]  /*4010*/  FFMA.FTZ R3, R13, c[0x0][0x2d0], -R0 ;  /* 0x0000b4000d037a23 */ /* 0x002fca0000010800 */
[----:B------:R1:W-:Y:S02]  /*4020*/  MUFU.EX2 R101, R3 ;  /* 0x0000000300657308 */ /* 0x0003e40000000800 */
[----:B-1----:R-:W-:-:S05]  /*4030*/  IMAD.IADD R3, R210, 0x1, R207 ;  /* 0x00000001d2037824 */ /* 0x002fca00078e02cf */
[----:B------:R-:W1:Y:S01]  /*4040*/  LDSM.16.MT88.4 R12, [R3] ;  /* 0x00000000030c783b */ /* 0x000e620000004200 */
[----:B------:R3:W4:Y:S03]  /*4050*/  MUFU.EX2 R100, R4 ;  /* 0x0000000400647308 */ /* 0x0007260000000800 */
[----:B------:R-:W5:Y:S04]  /*4060*/  LDSM.16.MT88.4 R28, [R3+0x800] ;  /* 0x00080000031c783b */ /* 0x000f680000004200 */
[----:B------:R-:W1:Y:S01]  /*4070*/  LDSM.16.MT88.4 R24, [R3+0x3000] ;  /* 0x003000000318783b */ /* 0x000e620000004200 */
[----:B--2---:R-:W-:-:S03]  /*4080*/  F2FP.PACK_AB R22, R115, R112 ;  /* 0x000000707316723e */ /* 0x004fc600000000ff */
[----:B------:R-:W-:Y:S04]  /*4090*/  LDSM.16.MT88.4 R40, [R3+0x6000] ;  /* 0x006000000328783b */ /* 0x000fe80000004200 */
[----:B------:R-:W-:Y:S01]  /*40a0*/  LDSM.16.MT88.4 R140, [R3+0x5800] ;  /* 0x00580000038c783b */ /* 0x000fe20000004200 */
[----:B---3--:R-:W-:-:S04]  /*40b0*/  FFMA.FTZ R4, R16, c[0x0][0x2d0], -R0 ;  /* 0x0000b40010047a23 */ /* 0x008fc80000010800 */
[----:B------:R2:W-:Y:S02]  /*40c0*/  MUFU.EX2 R102, R4 ;  /* 0x0000000400667308 */ /* 0x0005e40000000800 */
[----:B--2---:R-:W-:-:S06]  /*40d0*/  FFMA.FTZ R4, R17, c[0x0][0x2d0], -R0 ;  /* 0x0000b40011047a23 */ /* 0x004fcc0000010800 */
[----:B------:R2:W3:Y:S01]  /*40e0*/  MUFU.EX2 R103, R4 ;  /* 0x0000000400677308 */ /* 0x0004e20000000800 */
[----:B----4-:R-:W-:Y:S01]  /*40f0*/  F2FP.PACK_AB R21, R100, R101 ;  /* 0x000000656415723e */ /* 0x010fe200000000ff */
[----:B--2---:R-:W-:-:S06]  /*4100*/  FFMA.FTZ R4, R18, c[0x0][0x2d0], -R0 ;  /* 0x0000b40012047a23 */ /* 0x004fcc0000010800 */
[----:B------:R2:W-:Y:S01]  /*4110*/  MUFU.EX2 R215, R4 ;  /* 0x0000000400d77308 */ /* 0x0005e20000000800 */
[----:B---3--:R-:W-:Y:S01]  /*4120*/  F2FP.PACK_AB R23, R103, R102 ;  /* 0x000000666717723e */ /* 0x008fe200000000ff */
[----:B--2---:R-:W-:-:S06]  /*4130*/  FFMA.FTZ R4, R19, c[0x0][0x2d0], -R0 ;  /* 0x0000b40013047a23 */ /* 0x004fcc0000010800 */
[----:B------:R2:W3:Y:S02]  /*4140*/  MUFU.EX2 R205, R4 ;  /* 0x0000000400cd7308 */ /* 0x0004e40000000800 */
[----:B--2---:R-:W-:Y:S01]  /*4150*/  FFMA.FTZ R4, R20, c[0x0][0x2d0], -R0 ;  /* 0x0000b40014047a23 */ /* 0x004fe20000010800 */
[----:B------:R-:W-:-:S05]  /*4160*/  F2FP.PACK_AB R20, R113, R114 ;  /* 0x000000727114723e */ /* 0x000fca00000000ff */
[----:B------:R2:W-:Y:S02]  /*4170*/  MUFU.EX2 R219, R4 ;  /* 0x0000000400db7308 */ /* 0x0005e40000000800 */
[----:B-1----:R-:W-:Y:S01]  /*4180*/  HMMA.16816.F32 R8, R20, R12, RZ ;  /* 0x0000000c1408723c */ /* 0x002fe200000018ff */
[----:B--2---:R-:W-:Y:S02]  /*4190*/  FFMA.FTZ R4, R32, c[0x0][0x2d0], -R0 ;  /* 0x0000b40020047a23 */ /* 0x004fe40000010800 */
[----:B------:R-:W1:Y:S03]  /*41a0*/  LDSM.16.MT88.4 R32, [R3+0x3800] ;  /* 0x003800000320783b */ /* 0x000e660000004200 */
[----:B------:R2:W4:Y:S01]  /*41b0*/  MUFU.EX2 R220, R4 ;  /* 0x0000000400dc7308 */ /* 0x0005220000000800 */
[----:B------:R-:W-:Y:S02]  /*41c0*/  F2FP.PACK_AB R16, R224, R217 ;  /* 0x000000d9e010723e */ /* 0x000fe400000000ff */
[----:B---3--:R-:W-:-:S02]  /*41d0*/  F2FP.PACK_AB R17, R205, R215 ;  /* 0x000000d7cd11723e */ /* 0x008fc400000000ff */
[----:B------:R-:W-:Y:S01]  /*41e0*/  F2FP.PACK_AB R18, R225, R223 ;  /* 0x000000dfe112723e */ /* 0x000fe200000000ff */
[----:B--2---:R-:W-:Y:S01]  /*41f0*/  FFMA.FTZ R4, R36, c[0x0][0x2d0], -R2 ;  /* 0x0000b40024047a23 */ /* 0x004fe20000010802 */
[----:B----4-:R-:W-:-:S03]  /*4200*/  F2FP.PACK_AB R19, R220, R219 ;  /* 0x000000dbdc13723e */ /* 0x010fc600000000ff */
[----:B------:R2:W-:Y:S01]  /*4210*/  MUFU.EX2 R216, R4 ;  /* 0x0000000400d87308 */ /* 0x0005e20000000800 */
[----:B------:R-:W-:Y:S01]  /*4220*/  HMMA.16816.F32 R12, R20, R14, RZ ;  /* 0x0000000e140c723c */ /* 0x000fe200000018ff */
[----:B--2---:R-:W-:-:S07]  /*4230*/  FFMA.FTZ R4, R37, c[0x0][0x2d0], -R2 ;  /* 0x0000b40025047a23 */ /* 0x004fce0000010802 */
[----:B-----5:R-:W-:Y:S01]  /*4240*/  HMMA.16816.F32 R80, R16, R28, R8 ;  /* 0x0000001c1050723c */ /* 0x020fe20000001808 */
[----:B------:R-:W2:Y:S01]  /*4250*/  LDSM.16.MT88.4 R36, [R3+0x6800] ;  /* 0x006800000324783b */ /* 0x000ea20000004200 */
[----:B------:R3:W4:Y:S06]  /*4260*/  MUFU.EX2 R218, R4 ;  /* 0x0000000400da7308 */ /* 0x00072c0000000800 */
[----:B------:R-:W-:Y:S01]  /*4270*/  HMMA.16816.F32 R8, R20, R24, RZ ;  /* 0x000000181408723c */ /* 0x000fe200000018ff */
[----:B---3--:R-:W-:-:S04]  /*4280*/  FFMA.FTZ R4, R48, c[0x0][0x2d0], -R2 ;  /* 0x0000b40030047a23 */ /* 0x008fc80000010802 */
[----:B------:R3:W-:Y:S02]  /*4290*/  MUFU.EX2 R221, R4 ;  /* 0x0000000400dd7308 */ /* 0x0007e40000000800 */
[----:B---3--:R-:W-:-:S06]  /*42a0*/  FFMA.FTZ R4, R49, c[0x0][0x2d0], -R2 ;  /* 0x0000b40031047a23 */ /* 0x008fcc0000010802 */
[----:B------:R3:W-:Y:S02]  /*42b0*/  MUFU.EX2 R222, R4 ;  /* 0x0000000400de7308 */ /* 0x0007e40000000800 */
[----:B---3--:R-:W-:-:S06]  /*42c0*/  FFMA.FTZ R4, R50, c[0x0][0x2d0], -R2 ;  /* 0x0000b40032047a23 */ /* 0x008fcc0000010802 */
[----:B------:R3:W-:Y:S01]  /*42d0*/  MUFU.EX2 R106, R4 ;  /* 0x00000004006a7308 */ /* 0x0007e20000000800 */
[----:B------:R-:W-:Y:S01]  /*42e0*/  HMMA.16816.F32 R72, R16, R30, R12 ;  /* 0x0000001e1048723c */ /* 0x000fe2000000180c */
[----:B------:R-:W5:Y:S01]  /*42f0*/  LDSM.16.MT88.4 R28, [R3+0x1000] ;  /* 0x00100000031c783b */ /* 0x000f620000004200 */
[----:B---3--:R-:W-:-:S06]  /*4300*/  FFMA.FTZ R4, R51, c[0x0][0x2d0], -R2 ;  /* 0x0000b40033047a23 */ /* 0x008fcc0000010802 */
[----:B------:R-:W-:Y:S01]  /*4310*/  HMMA.16816.F32 R24, R20, R26, RZ ;  /* 0x0000001a1418723c */ /* 0x000fe200000018ff */
[----:B------:R-:W-:Y:S01]  /*4320*/  LDSM.16.MT88.4 R48, [R3+0x7000] ;  /* 0x007000000330783b */ /* 0x000fe20000004200 */
[----:B------:R3:W-:Y:S06]  /*4330*/  MUFU.EX2 R107, R4 ;  /* 0x00000004006b7308 */ /* 0x0007ec0000000800 */
[----:B-1----:R-:W-:Y:S01]  /*4340*/  HMMA.16816.F32 R68, R16, R32, R8 ;  /* 0x000000201044723c */ /* 0x002fe20000001808 */
[----:B---3--:R-:W-:-:S04]  /*4350*/  FFMA.FTZ R4, R54, c[0x0][0x2d0], -R2 ;  /* 0x0000b40036047a23 */ /* 0x008fc80000010802 */
[----:B------:R1:W-:Y:S03]  /*4360*/  MUFU.EX2 R108, R4 ;  /* 0x00000004006c7308 */ /* 0x0003e60000000800 */
[----:B------:R-:W-:Y:S01]  /*4370*/  HMMA.16816.F32 R8, R20, R40, RZ ;  /* 0x000000281408723c */ /* 0x000fe200000018ff */
[----:B-1----:R-:W-:-:S04]  /*4380*/  FFMA.FTZ R4, R53, c[0x0][0x2d0], -R0 ;  /* 0x0000b40035047a23 */ /* 0x002fc80000010800 */
[----:B------:R1:W-:Y:S03]  /*4390*/  MUFU.EX2 R147, R4 ;  /* 0x0000000400937308 */ /* 0x0003e60000000800 */
[----:B------:R-:W-:Y:S01]  /*43a0*/  HMMA.16816.F32 R12, R20, R42, RZ ;  /* 0x0000002a140c723c */ /* 0x000fe200000018ff */
[----:B-1----:R-:W-:-:S04]  /*43b0*/  FFMA.FTZ R4, R52, c[0x0][0x2d0], -R0 ;  /* 0x0000b40034047a23 */ /* 0x002fc80000010800 */
[----:B------:R1:W3:Y:S02]  /*43c0*/  MUFU.EX2 R146, R4 ;  /* 0x0000000400927308 */ /* 0x0002e40000000800 */
[----:B-1----:R-:W-:-:S06]  /*43d0*/  FFMA.FTZ R4, R55, c[0x0][0x2d0], -R0 ;  /* 0x0000b40037047a23 */ /* 0x002fcc0000010800 */
[----:B------:R1:W-:Y:S01]  /*43e0*/  MUFU.EX2 R204, R4 ;  /* 0x0000000400cc7308 */ /* 0x0003e20000000800 */
[----:B------:R-:W-:Y:S01]  /*43f0*/  HMMA.16816.F32 R60, R16, R34, R24 ;  /* 0x00000022103c723c */ /* 0x000fe20000001818 */
[----:B------:R-:W3:Y:S01]  /*4400*/  LDSM.16.MT88.4 R32, [R210+0x800] ;  /* 0x00080000d220783b */ /* 0x000ee20000004200 */
[----:B-1----:R-:W-:-:S05]  /*4410*/  FFMA.FTZ R4, R64, c[0x0][0x2d0], -R0 ;  /* 0x0000b40040047a23 */ /* 0x002fca0000010800 */
[----:B------:R1:W1:Y:S01]  /*4420*/  MUFU.EX2 R105, R4 ;  /* 0x0000000400697308 */ /* 0x0002620000000800 */
[----:B--2---:R-:W-:Y:S08]  /*4430*/  HMMA.16816.F32 R56, R16, R36, R8 ;  /* 0x000000241038723c */ /* 0x004ff00000001808 */
[----:B------:R-:W-:Y:S01]  /*4440*/  HMMA.16816.F32 R24, R20, R44, RZ ;  /* 0x0000002c1418723c */ /* 0x000fe200000018ff */
[----:B-1----:R-:W-:-:S07]  /*4450*/  FFMA.FTZ R4, R78, c[0x0][0x2d0], -R2 ;  /* 0x0000b4004e047a23 */ /* 0x002fce0000010802 */
[----:B------:R-:W-:Y:S01]  /*4460*/  HMMA.16816.F32 R8, R20, R46, RZ ;  /* 0x0000002e1408723c */ /* 0x000fe200000018ff */
[----:B------:R-:W1:Y:S01]  /*4470*/  LDSM.16.MT88.4 R44, [R3+0x4000] ;  /* 0x00400000032c783b */ /* 0x000e620000004200 */
[----:B------:R2:W-:Y:S06]  /*4480*/  MUFU.EX2 R104, R4 ;  /* 0x0000000400687308 */ /* 0x0005ec0000000800 */
[----:B------:R-:W-:Y:S07]  /*4490*/  HMMA.16816.F32 R52, R16, R38, R12 ;  /* 0x000000261034723c */ /* 0x000fee000000180c */
[----:B----4-:R-:W-:Y:S01]  /*44a0*/  F2FP.PACK_AB R12, R218, R216 ;  /* 0x000000d8da0c723e */ /* 0x010fe200000000ff */
[----:B--2---:R-:W-:Y:S01]  /*44b0*/  FFMA.FTZ R4, R77, c[0x0][0x2d0], -R2 ;  /* 0x0000b4004d047a23 */ /* 0x004fe20000010802 */
[----:B---3--:R-:W-:-:S02]  /*44c0*/  F2FP.PACK_AB R13, R146, R147 ;  /* 0x00000093920d723e */ /* 0x008fc400000000ff */
[----:B------:R-:W-:Y:S01]  /*44d0*/  F2FP.PACK_AB R14, R222, R221 ;  /* 0x000000ddde0e723e */ /* 0x000fe200000000ff */
[----:B------:R2:W-:Y:S01]  /*44e0*/  MUFU.EX2 R99, R4 ;  /* 0x0000000400637308 */ /* 0x0005e20000000800 */
[----:B------:R-:W-:-:S07]  /*44f0*/  F2FP.PACK_AB R15, R105, R204 ;  /* 0x000000cc690f723e */ /* 0x000fce00000000ff */
[----:B-----5:R-:W-:Y:S01]  /*4500*/  HMMA.16816.F32 R40, R12, R28, R80 ;  /* 0x0000001c0c28723c */ /* 0x020fe20000001850 */
[----:B------:R-:W-:Y:S01]  /*4510*/  LDSM.16.MT88.4 R80, [R3+0x8800] ;  /* 0x008800000350783b */ /* 0x000fe20000004200 */
[----:B--2---:R-:W-:-:S06]  /*4520*/  FFMA.FTZ R4, R79, c[0x0][0x2d0], -R2 ;  /* 0x0000b4004f047a23 */ /* 0x004fcc0000010802 */
[----:B------:R-:W-:Y:S01]  /*4530*/  HMMA.16816.F32 R36, R12, R30, R72 ;  /* 0x0000001e0c24723c */ /* 0x000fe20000001848 */
[----:B------:R-:W2:Y:S01]  /*4540*/  LDSM.16.MT88.4 R28, [R3+0x1800] ;  /* 0x00180000031c783b */ /* 0x000ea20000004200 */
[----:B------:R3:W-:Y:S02]  /*4550*/  MUFU.EX2 R98, R4 ;  /* 0x0000000400627308 */ /* 0x0007e40000000800 */
[----:B---3--:R-:W-:-:S06]  /*4560*/  FFMA.FTZ R4, R65, c[0x0][0x2d0], -R0 ;  /* 0x0000b40041047a23 */ /* 0x008fcc0000010800 */
[----:B------:R3:W-:Y:S02]  /*4570*/  MUFU.EX2 R252, R4 ;  /* 0x0000000400fc7308 */ /* 0x0007e40000000800 */
[----:B---3--:R-:W-:-:S06]  /*4580*/  FFMA.FTZ R4, R76, c[0x0][0x2d0], -R0 ;  /* 0x0000b4004c047a23 */ /* 0x008fcc0000010800 */
[----:B------:R3:W4:Y:S02]  /*4590*/  MUFU.EX2 R251, R4 ;  /* 0x0000000400fb7308 */ /* 0x0007240000000800 */
[----:B---3--:R-:W-:-:S06]  /*45a0*/  FFMA.FTZ R4, R66, c[0x0][0x2d0], -R0 ;  /* 0x0000b40042047a23 */ /* 0x008fcc0000010800 */
[----:B------:R3:W-:Y:S01]  /*45b0*/  MUFU.EX2 R250, R4 ;  /* 0x0000000400fa7308 */ /* 0x0007e20000000800 */
[----:B------:R-:W-:Y:S01]  /*45c0*/  HMMA.16816.F32 R232, R16, R32, R24 ;  /* 0x0000002010e8723c */ /* 0x000fe20000001818 */
[----:B------:R-:W5:Y:S01]  /*45d0*/  LDSM.16.MT88.4 R24, [R3+0x4800] ;  /* 0x004800000318783b */ /* 0x000f620000004200 */
[----:B---3--:R-:W-:-:S06]  /*45e0*/  FFMA.FTZ R4, R67, c[0x0][0x2d0], -R0 ;  /* 0x0000b40043047a23 */ /* 0x008fcc0000010800 */
[----:B------:R-:W-:Y:S01]  /*45f0*/  HMMA.16816.F32 R228, R16, R34, R8 ;  /* 0x0000002210e4723c */ /* 0x000fe20000001808 */
[----:B------:R-:W-:Y:S01]  /*4600*/  IMAD.MOV.U32 R72, RZ, RZ, R108 ;  /* 0x000000ffff487224 */ /* 0x000fe200078e006c */
[----:B------:R-:W-:Y:S01]  /*4610*/  LDSM.16.MT88.4 R64, [R210+0x3000] ;  /* 0x00300000d240783b */ /* 0x000fe20000004200 */
[----:B------:R3:W2:Y:S01]  /*4620*/  MUFU.EX2 R248, R4 ;  /* 0x0000000400f87308 */ /* 0x0006a20000000800 */
[----:B------:R-:W-:Y:S02]  /*4630*/  IMAD.MOV.U32 R73, RZ, RZ, R107 ;  /* 0x000000ffff497224 */ /* 0x000fe400078e006b */
[----:B------:R-:W-:Y:S02]  /*4640*/  IMAD.MOV.U32 R74, RZ, RZ, R106 ;  /* 0x000000ffff4a7224 */ /* 0x000fe400078e006a */
[----:B-1----:R-:W-:Y:S01]  /*4650*/  HMMA.16816.F32 R32, R12, R44, R68 ;  /* 0x0000002c0c20723c */ /* 0x002fe20000001844 */
[----:B----4-:R-:W-:Y:S01]  /*4660*/  F2FP.PACK_AB R9, R251, R252 ;  /* 0x000000fcfb09723e */ /* 0x010fe200000000ff */
[----:B------:R-:W-:Y:S05]  /*4670*/  LDSM.16.MT88.4 R108, [R3+0x2800] ;  /* 0x00280000036c783b */ /* 0x000fea0000004200 */
[----:B------:R-:W-:-:S02]  /*4680*/  IMAD.MOV.U32 R71, RZ, RZ, R104 ;  /* 0x000000ffff477224 */ /* 0x000fc400078e0068 */
[----:B---3--:R-:W-:-:S04]  /*4690*/  FFMA.FTZ R4, R90, c[0x0][0x2d0], -R2 ;  /* 0x0000b4005a047a23 */ /* 0x008fc80000010802 */
[----:B------:R1:W-:Y:S01]  /*46a0*/  MUFU.EX2 R249, R4 ;  /* 0x0000000400f97308 */ /* 0x0003e20000000800 */
[----:B------:R-:W-:Y:S02]  /*46b0*/  F2FP.PACK_AB R8, R73, R74 ;  /* 0x0000004a4908723e */ /* 0x000fe400000000ff */
[----:B------:R-:W-:Y:S02]  /*46c0*/  F2FP.PACK_AB R10, R71, R72 ;  /* 0x00000048470a723e */ /* 0x000fe400000000ff */
[----:B--2---:R-:W-:Y:S01]  /*46d0*/  F2FP.PACK_AB R11, R248, R250 ;  /* 0x000000faf80b723e */ /* 0x004fe200000000ff */
[----:B------:R-:W-:Y:S01]  /*46e0*/  HMMA.16816.F32 R56, R12, R48, R56 ;  /* 0x000000300c38723c */ /* 0x000fe20000001838 */
[----:B-1----:R-:W-:-:S04]  /*46f0*/  FFMA.FTZ R4, R86, c[0x0][0x2d0], -R2 ;  /* 0x0000b40056047a23 */ /* 0x002fc80000010802 */
[----:B------:R1:W-:Y:S03]  /*4700*/  MUFU.EX2 R247, R4 ;  /* 0x0000000400f77308 */ /* 0x0003e60000000800 */
[----:B------:R-:W-:Y:S08]  /*4710*/  HMMA.16816.F32 R52, R12, R50, R52 ;  /* 0x000000320c34723c */ /* 0x000ff00000001834 */
[----:B------:R-:W-:Y:S01]  /*4720*/  HMMA.16816.F32 R48, R8, R28, R40 ;  /* 0x0000001c0830723c */ /* 0x000fe20000001828 */
[----:B-1----:R-:W-:-:S07]  /*4730*/  FFMA.FTZ R4, R88, c[0x0][0x2d0], -R2 ;  /* 0x0000b40058047a23 */ /* 0x002fce0000010802 */
[----:B------:R-:W-:Y:S01]  /*4740*/  HMMA.16816.F32 R44, R12, R46, R60 ;  /* 0x0000002e0c2c723c */ /* 0x000fe2000000183c */
[----:B------:R-:W1:Y:S01]  /*4750*/  LDSM.16.MT88.4 R60, [R3+0x7800] ;  /* 0x00780000033c783b */ /* 0x000e620000004200 */
[----:B------:R2:W-:Y:S06]  /*4760*/  MUFU.EX2 R246, R4 ;  /* 0x0000000400f67308 */ /* 0x0005ec0000000800 */
[----:B------:R-:W-:Y:S01]  /*4770*/  HMMA.16816.F32 R40, R8, R30, R36 ;  /* 0x0000001e0828723c */ /* 0x000fe20000001824 */
[----:B------:R-:W3:Y:S01]  /*4780*/  LDSM.16.MT88.4 R36, [R3+0x2000] ;  /* 0x002000000324783b */ /* 0x000ee20000004200 */
[----:B--2---:R-:W-:-:S04]  /*4790*/  FFMA.FTZ R4, R84, c[0x0][0x2d0], -R0 ;  /* 0x0000b40054047a23 */ /* 0x004fc80000010800 */
[----:B------:R2:W-:Y:S02]  /*47a0*/  MUFU.EX2 R245, R4 ;  /* 0x0000000400f57308 */ /* 0x0005e40000000800 */
[----:B--2---:R-:W-:-:S06]  /*47b0*/  FFMA.FTZ R4, R85, c[0x0][0x2d0], -R0 ;  /* 0x0000b40055047a23 */ /* 0x004fcc0000010800 */
[----:B------:R2:W4:Y:S01]  /*47c0*/  MUFU.EX2 R244, R4 ;  /* 0x0000000400f47308 */ /* 0x0005220000000800 */
[----:B-----5:R-:W-:Y:S01]  /*47d0*/  HMMA.16816.F32 R32, R8, R24, R32 ;  /* 0x000000180820723c */ /* 0x020fe20000001820 */
[----:B--2---:R-:W-:-:S06]  /*47e0*/  FFMA.FTZ R4, R87, c[0x0][0x2d0], -R0 ;  /* 0x0000b40057047a23 */ /* 0x004fcc0000010800 */
[----:B------:R2:W-:Y:S01]  /*47f0*/  MUFU.EX2 R243, R4 ;  /* 0x0000000400f37308 */ /* 0x0005e20000000800 */
[----:B------:R-:W-:Y:S01]  /*4800*/  HMMA.16816.F32 R28, R8, R26, R44 ;  /* 0x0000001a081c723c */ /* 0x000fe2000000182c */
[----:B------:R-:W5:Y:S01]  /*4810*/  LDSM.16.MT88.4 R24, [R3+0x5000] ;  /* 0x005000000318783b */ /* 0x000f620000004200 */
[----:B------:R-:W-:-:S03]  /*4820*/  IMAD.MOV.U32 R70, RZ, RZ, R99 ;  /* 0x000000ffff467224 */ /* 0x000fc600078e0063 */
[----:B------:R-:W3:Y:S01]  /*4830*/  LDSM.16.MT88.4 R44, [R3+0x8000] ;  /* 0x00800000032c783b */ /* 0x000ee20000004200 */
[----:B--2---:R-:W-:-:S04]  /*4840*/  FFMA.FTZ R4, R89, c[0x0][0x2d0], -R0 ;  /* 0x0000b40059047a23 */ /* 0x004fc80000010800 */
[----:B------:R2:W1:Y:S01]  /*4850*/  MUFU.EX2 R242, R4 ;  /* 0x0000000400f27308 */ /* 0x0004620000000800 */
[----:B------:R-:W-:Y:S01]  /*4860*/  IMAD.MOV.U32 R69, RZ, RZ, R98 ;  /* 0x000000ffff457224 */ /* 0x000fe200078e0062 */
[----:B----4-:R-:W-:Y:S02]  /*4870*/  F2FP.PACK_AB R5, R244, R245 ;  /* 0x000000f5f405723e */ /* 0x010fe400000000ff */
[----:B------:R-:W-:Y:S01]  /*4880*/  F2FP.PACK_AB R6, R247, R249 ;  /* 0x000000f9f706723e */ /* 0x000fe200000000ff */
[----:B--2---:R-:W-:-:S04]  /*4890*/  FFMA.FTZ R4, R94, c[0x0][0x2d0], -R2 ;  /* 0x0000b4005e047a23 */ /* 0x004fc80000010802 */
[----:B------:R2:W4:Y:S01]  /*48a0*/  MUFU.EX2 R241, R4 ;  /* 0x0000000400f17308 */ /* 0x0005220000000800 */
[----:B-1----:R-:W-:Y:S01]  /*48b0*/  F2FP.PACK_AB R7, R242, R243 ;  /* 0x000000f3f207723e */ /* 0x002fe200000000ff */
[----:B------:R-:W-:Y:S01]  /*48c0*/  HMMA.16816.F32 R52, R8, R62, R52 ;  /* 0x0000003e0834723c */ /* 0x000fe20000001834 */
[--C-:B--2---:R-:W-:Y:S02]  /*48d0*/  FFMA.FTZ R4, R92, c[0x0][0x2d0], -R2.reuse ;  /* 0x0000b4005c047a23 */ /* 0x104fe40000010802 */
[----:B------:R-:W-:-:S03]  /*48e0*/  FFMA.FTZ R2, R96, c[0x0][0x2d0], -R2 ;  /* 0x0000b40060027a23 */ /* 0x000fc60000010802 */
[----:B------:R1:W-:Y:S08]  /*48f0*/  MUFU.EX2 R240, R4 ;  /* 0x0000000400f07308 */ /* 0x0003f00000000800 */
[----:B------:R2:W-:Y:S01]  /*4900*/  MUFU.EX2 R239, R2 ;  /* 0x0000000200ef7308 */ /* 0x0005e20000000800 */
[----:B-1----:R-:W-:Y:S01]  /*4910*/  F2FP.PACK_AB R4, R69, R70 ;  /* 0x000000464504723e */ /* 0x002fe200000000ff */
[----:B--2---:R-:W-:-:S06]  /*4920*/  FFMA.FTZ R2, R91, c[0x0][0x2d0], -R0 ;  /* 0x0000b4005b027a23 */ /* 0x004fcc0000010800 */
[C---:B---3--:R-:W-:Y:S01]  /*4930*/  HMMA.16816.F32 R48, R4.reuse, R36, R48 ;  /* 0x000000240430723c */ /* 0x048fe20000001830 */
[----:B------:R1:W-:Y:S07]  /*4940*/  MUFU.EX2 R238, R2 ;  /* 0x0000000200ee7308 */ /* 0x0003ee0000000800 */
[----:B------:R-:W-:Y:S01]  /*4950*/  HMMA.16816.F32 R40, R4, R38, R40 ;  /* 0x000000260428723c */ /* 0x000fe20000001828 */
[----:B------:R-:W2:Y:S01]  /*4960*/  LDSM.16.MT88.4 R36, [R211] ;  /* 0x00000000d324783b */ /* 0x000ea20000004200 */
[----:B-1----:R-:W-:-:S04]  /*4970*/  FFMA.FTZ R2, R93, c[0x0][0x2d0], -R0 ;  /* 0x0000b4005d027a23 */ /* 0x002fc80000010800 */
[----:B------:R1:W3:Y:S02]  /*4980*/  MUFU.EX2 R237, R2 ;  /* 0x0000000200ed7308 */ /* 0x0002e40000000800 */
[----:B------:R-:W-:Y:S01]  /*4990*/  HMMA.16816.F32 R56, R8, R60, R56 ;  /* 0x0000003c0838723c */ /* 0x000fe20000001838 */
[----:B-1----:R-:W-:-:S05]  /*49a0*/  FFMA.FTZ R2, R95, c[0x0][0x2d0], -R0 ;  /* 0x0000b4005f027a23 */ /* 0x002fca0000010800 */
[----:B------:R1:W-:Y:S02]  /*49b0*/  MUFU.EX2 R236, R2 ;  /* 0x0000000200ec7308 */ /* 0x0003e40000000800 */
[----:B-----5:R-:W-:Y:S01]  /*49c0*/  HMMA.16816.F32 R32, R4, R24, R32 ;  /* 0x000000180420723c */ /* 0x020fe20000001820 */
[----:B-1----:R-:W-:Y:S02]  /*49d0*/  FFMA.FTZ R2, R97, c[0x0][0x2d0], -R0 ;  /* 0x0000b40061027a23 */ /* 0x002fe40000010800 */
[----:B------:R-:W-:-:S03]  /*49e0*/  IMAD.IADD R0, R207, 0x1, R211 ;  /* 0x00000001cf007824 */ /* 0x000fc600078e02d3 */
[----:B------:R-:W1:Y:S02]  /*49f0*/  MUFU.EX2 R227, R2 ;  /* 0x0000000200e37308 */ /* 0x000e640000000800 */
[----:B------:R-:W5:Y:S01]  /*4a00*/  LDSM.16.MT88.4 R60, [R0] ;  /* 0x00000000003c783b */ /* 0x000f620000004200 */
[----:B------:R-:W-:Y:S01]  /*4a10*/  HMMA.16816.F32 R28, R4, R26, R28 ;  /* 0x0000001a041c723c */ /* 0x000fe2000000181c */
[----:B----4-:R-:W-:-:S07]  /*4a20*/  F2FP.PACK_AB R96, R241, R246 ;  /* 0x000000f6f160723e */ /* 0x010fce00000000ff */
[C---:B------:R-:W-:Y:S01]  /*4a30*/  HMMA.16816.F32 R24, R4.reuse, R46, R52 ;  /* 0x0000002e0418723c */ /* 0x040fe20000001834 */
[----:B------:R-:W4:Y:S01]  /*4a40*/  LDSM.16.MT88.4 R52, [R211+0x800] ;  /* 0x00080000d334783b */ /* 0x000f220000004200 */
[----:B---3--:R-:W-:Y:S02]  /*4a50*/  F2FP.PACK_AB R97, R237, R238 ;  /* 0x000000eeed61723e */ /* 0x008fe400000000ff */
[----:B------:R-:W-:Y:S02]  /*4a60*/  F2FP.PACK_AB R98, R239, R240 ;  /* 0x000000f0ef62723e */ /* 0x000fe400000000ff */
[----:B-1----:R-:W-:Y:S01]  /*4a70*/  F2FP.PACK_AB R99, R227, R236 ;  /* 0x000000ece363723e */ /* 0x002fe200000000ff */
[----:B------:R-:W-:Y:S01]  /*4a80*/  IMAD.MOV.U32 R75, RZ, RZ, R105 ;  /* 0x000000ffff4b7224 */ /* 0x000fe200078e0069 */
[----:B------:R-:W-:Y:S01]  /*4a90*/  HMMA.16816.F32 R76, R4, R44, R56 ;  /* 0x0000002c044c723c */ /* 0x000fe20000001838 */
[----:B------:R-:W-:Y:S04]  /*4aa0*/  LDSM.16.MT88.4 R44, [R211+0x3000] ;  /* 0x00300000d32c783b */ /* 0x000fe80000004200 */
[----:B------:R-:W-:Y:S03]  /*4ab0*/  LDSM.16.MT88.4 R56, [R210+0x3800] ;  /* 0x00380000d238783b */ /* 0x000fe60000004200 */
[C---:B------:R-:W-:Y:S01]  /*4ac0*/  HMMA.16816.F32 R104, R96.reuse, R108, R48 ;  /* 0x0000006c6068723c */ /* 0x040fe20000001830 */
[----:B------:R-:W1:Y:S07]  /*4ad0*/  LDSM.16.MT88.4 R48, [R0+0x800] ;  /* 0x000800000030783b */ /* 0x000e6e0000004200 */
[----:B------:R-:W-:Y:S08]  /*4ae0*/  HMMA.16816.F32 R108, R96, R110, R40 ;  /* 0x0000006e606c723c */ /* 0x000ff00000001828 */
[C---:B--2---:R-:W-:Y:S08]  /*4af0*/  HMMA.16816.F32 R40, R20.reuse, R36, RZ ;  /* 0x000000241428723c */ /* 0x044ff000000018ff */
[----:B------:R-:W-:Y:S08]  /*4b00*/  HMMA.16816.F32 R36, R20, R38, RZ ;  /* 0x000000261424723c */ /* 0x000ff000000018ff */
[C---:B------:R-:W-:Y:S08]  /*4b10*/  HMMA.16816.F32 R136, R96.reuse, R140, R32 ;  /* 0x0000008c6088723c */ /* 0x040ff00000001820 */
[----:B------:R-:W-:Y:S08]  /*4b20*/  HMMA.16816.F32 R140, R96, R142, R28 ;  /* 0x0000008e608c723c */ /* 0x000ff0000000181c */
[----:B-----5:R-:W-:Y:S08]  /*4b30*/  HMMA.16816.F32 R28, R20, R62, RZ ;  /* 0x0000003e141c723c */ /* 0x020ff000000018ff */
[----:B----4-:R-:W-:Y:S01]  /*4b40*/  HMMA.16816.F32 R132, R16, R54, R36 ;  /* 0x000000361084723c */ /* 0x010fe20000001824 */
[----:B------:R-:W2:Y:S07]  /*4b50*/  LDSM.16.MT88.4 R36, [R211+0x3800] ;  /* 0x00380000d324783b */ /* 0x000eae0000004200 */
[C---:B------:R-:W-:Y:S08]  /*4b60*/  HMMA.16816.F32 R76, R96.reuse, R80, R76 ;  /* 0x00000050604c723c */ /* 0x040ff0000000184c */
[----:B------:R-:W-:Y:S08]  /*4b70*/  HMMA.16816.F32 R80, R96, R82, R24 ;  /* 0x000000526050723c */ /* 0x000ff00000001818 */
[C---:B------:R-:W-:Y:S08]  /*4b80*/  HMMA.16816.F32 R24, R20.reuse, R64, RZ ;  /* 0x000000401418723c */ /* 0x040ff000000018ff */
[----:B------:R-:W-:Y:S08]  /*4b90*/  HMMA.16816.F32 R32, R20, R60, RZ ;  /* 0x0000003c1420723c */ /* 0x000ff000000018ff */
[C---:B-1----:R-:W-:Y:S08]  /*4ba0*/  HMMA.16816.F32 R124, R16.reuse, R50, R28 ;  /* 0x00000032107c723c */ /* 0x042ff0000000181c */
[----:B------:R-:W-:Y:S01]  /*4bb0*/  HMMA.16816.F32 R200, R16, R52, R40 ;  /* 0x0000003410c8723c */ /* 0x000fe20000001828 */
[----:B------:R-:W1:Y:S07]  /*4bc0*/  LDSM.16.MT88.4 R40, [R0+0x3000] ;  /* 0x003000000028783b */ /* 0x000e6e0000004200 */
[----:B------:R-:W-:Y:S08]  /*4bd0*/  HMMA.16816.F32 R28, R20, R44, RZ ;  /* 0x0000002c141c723c */ /* 0x000ff000000018ff */
[----:B------:R-:W-:Y:S08]  /*4be0*/  HMMA.16816.F32 R148, R16, R56, R24 ;  /* 0x000000381094723c */ /* 0x000ff00000001818 */
[----:B------:R-:W-:Y:S08]  /*4bf0*/  HMMA.16816.F32 R24, R20, R46, RZ ;  /* 0x0000002e1418723c */ /* 0x000ff000000018ff */
[C---:B------:R-:W-:Y:S08]  /*4c00*/  HMMA.16816.F32 R128, R16.reuse, R48, R32 ;  /* 0x000000301080723c */ /* 0x040ff00000001820 */
[C---:B--2---:R-:W-:Y:S01]  /*4c10*/  HMMA.16816.F32 R48, R16.reuse, R36, R28 ;  /* 0x000000241030723c */ /* 0x044fe2000000181c */
[----:B------:R-:W2:Y:S07]  /*4c20*/  LDSM.16.MT88.4 R28, [R0+0x3800] ;  /* 0x00380000001c783b */ /* 0x000eae0000004200 */
[----:B------:R-:W-:Y:S08]  /*4c30*/  HMMA.16816.F32 R116, R16, R38, R24 ;  /* 0x000000261074723c */ /* 0x000ff00000001818 */
[C---:B-1----:R-:W-:Y:S08]  /*4c40*/  HMMA.16816.F32 R24, R20.reuse, R40, RZ ;  /* 0x000000281418723c */ /* 0x042ff000000018ff */
[----:B------:R-:W-:Y:S11]  /*4c50*/  HMMA.16816.F32 R32, R20, R66, RZ ;  /* 0x000000421420723c */ /* 0x000ff600000018ff */
[----:B------:R-:W-:Y:S05]  /*4c60*/  @!UPT UIADD3 URZ, URZ, URZ, URZ ;  /* 0x0000003f3f3ff290 */ /* 0x000fea000fffe03f */
[C---:B--2---:R-:W-:Y:S08]  /*4c70*/  HMMA.16816.F32 R120, R16.reuse, R28, R24 ;  /* 0x0000001c1078723c */ /* 0x044ff00000001818 */
[----:B------:R-:W-:Y:S01]  /*4c80*/  HMMA.16816.F32 R56, R16, R58, R32 ;  /* 0x0000003a1038723c */ /* 0x000fe20000001820 */
[----:B------:R-:W1:Y:S07]  /*4c90*/  LDSM.16.MT88.4 R32, [R210+0x6000] ;  /* 0x00600000d220783b */ /* 0x000e6e0000004200 */
[----:B------:R-:W-:Y:S11]  /*4ca0*/  HMMA.16816.F32 R24, R20, R42, RZ ;  /* 0x0000002a1418723c */ /* 0x000ff600000018ff */
[----:B------:R-:W-:Y:S11]  /*4cb0*/  @!UPT UIADD3 URZ, URZ, URZ, URZ ;  /* 0x0000003f3f3ff290 */ /* 0x000ff6000fffe03f */
[----:B------:R-:W-:Y:S02]  /*4cc0*/  @!UPT UIADD3 URZ, URZ, URZ, URZ ;  /* 0x0000003f3f3ff290 */ /* 0x000fe4000fffe03f */
[----:B------:R-:W-:Y:S01]  /*4cd0*/  HMMA.16816.F32 R84, R16, R30, R24 ;  /* 0x0000001e1054723c */ /* 0x000fe20000001818 */
[----:B------:R-:W2:Y:S07]  /*4ce0*/  LDSM.16.MT88.4 R28, [R210+0x6800] ;  /* 0x00680000d21c783b */ /* 0x000eae0000004200 */
[----:B-1----:R-:W-:Y:S01]  /*4cf0*/  HMMA.16816.F32 R24, R20, R32, RZ ;  /* 0x000000201418723c */ /* 0x002fe200000018ff */
[----:B------:R-:W-:-:S04]  /*4d00*/  FADD.FTZ R2, R114, R113 ;  /* 0x0000007172027221 */ /* 0x000fc80000010000 */
[----:B------:R-:W-:-:S04]  /*4d10*/  FADD.FTZ R2, R112, R2 ;  /* 0x0000000270027221 */ /* 0x000fc80000010000 */
[----:B------:R-:W-:Y:S02]  /*4d20*/  FADD.FTZ R2, R115, R2 ;  /* 0x0000000273027221 */ /* 0x000fe40000010000 */
[----:B------:R-:W-:Y:S11]  /*4d30*/  FADD.FTZ R3, R101, R100 ;  /* 0x0000006465037221 */ /* 0x000ff60000010000 */
[----:B------:R-:W-:Y:S02]  /*4d40*/  @!UPT UIADD3 URZ, URZ, URZ, URZ ;  /* 0x0000003f3f3ff290 */ /* 0x000fe4000fffe03f */
[----:B--2---:R-:W-:Y:S08]  /*4d50*/  HMMA.16816.F32 R112, R16, R28, R24 ;  /* 0x0000001c1070723c */ /* 0x004ff00000001818 */
[----:B------:R-:W-:Y:S01]  /*4d60*/  HMMA.16816.F32 R24, R20, R34, RZ ;  /* 0x000000221418723c */ /* 0x000fe200000018ff */
[----:B------:R-:W1:Y:S01]  /*4d70*/  LDSM.16.MT88.4 R32, [R211+0x6000] ;  /* 0x00600000d320783b */ /* 0x000e620000004200 */
[----:B------:R-:W-:-:S04]  /*4d80*/  FADD.FTZ R3, R102, R3 ;  /* 0x0000000366037221 */ /* 0x000fc80000010000 */
[----:B------:R-:W-:Y:S11]  /*4d90*/  FADD.FTZ R3, R103, R3 ;  /* 0x0000000367037221 */ /* 0x000ff60000010000 */
[----:B------:R-:W-:Y:S07]  /*4da0*/  @!UPT UIADD3 URZ, URZ, URZ, URZ ;  /* 0x0000003f3f3ff290 */ /* 0x000fee000fffe03f */
[----:B------:R-:W-:Y:S01]  /*4db0*/  HMMA.16816.F32 R100, R16, R30, R24 ;  /* 0x0000001e1064723c */ /* 0x000fe20000001818 */
[----:B------:R-:W2:Y:S07]  /*4dc0*/  LDSM.16.MT88.4 R28, [R211+0x6800] ;  /* 0x00680000d31c783b */ /* 0x000eae0000004200 */
        /* <DEDUP_REMOVED lines=8> */
[----:B------:R-:W1:Y:S01]  /*4e50*/  LDSM.16.MT88.4 R24, [R0+0x6000] ;  /* 0x006000000018783b */ /* 0x000e620000004200 */
[----:B------:R-:W-:Y:S02]  /*4e60*/  FADD.FTZ R2, R217, R2 ;  /* 0x00000002d9027221 */ /* 0x000fe40000010000 */
[----:B------:R-:W-:Y:S02]  /*4e70*/  FADD.FTZ R3, R215, R3 ;  /* 0x00000003d7037221 */ /* 0x000fe40000010000 */
[----:B------:R-:W-:Y:S02]  /*4e80*/  FADD.FTZ R2, R224, R2 ;  /* 0x00000002e0027221 */ /* 0x000fe40000010000 */
[C---:B-1----:R-:W-:Y:S08]  /*4e90*/  HMMA.16816.F32 R28, R20.reuse, R24, RZ ;  /* 0x00000018141c723c */ /* 0x042ff000000018ff */
[----:B------:R-:W-:Y:S01]  /*4ea0*/  HMMA.16816.F32 R20, R20, R26, RZ ;  /* 0x0000001a1414723c */ /* 0x000fe200000018ff */
[----:B------:R-:W1:Y:S01]  /*4eb0*/  LDSM.16.MT88.4 R24, [R0+0x6800] ;  /* 0x006800000018783b */ /* 0x000e620000004200 */
[----:B------:R-:W-:-:S02]  /*4ec0*/  FADD.FTZ R3, R205, R3 ;  /* 0x00000003cd037221 */ /* 0x000fc40000010000 */
[----:B------:R-:W-:Y:S02]  /*4ed0*/  FADD.FTZ R2, R223, R2 ;  /* 0x00000002df027221 */ /* 0x000fe40000010000 */
[----:B------:R-:W-:Y:S02]  /*4ee0*/  FADD.FTZ R3, R219, R3 ;  /* 0x00000003db037221 */ /* 0x000fe40000010000 */
[----:B------:R-:W-:Y:S02]  /*4ef0*/  FADD.FTZ R2, R225, R2 ;  /* 0x00000002e1027221 */ /* 0x000fe40000010000 */
[----:B------:R-:W-:Y:S02]  /*4f00*/  IMAD.MOV.U32 R205, RZ, RZ, R72 ;  /* 0x000000ffffcd7224 */ /* 0x000fe400078e0048 */
[----:B------:R-:W-:Y:S02]  /*4f10*/  IMAD.MOV.U32 R223, RZ, RZ, R73 ;  /* 0x000000ffffdf7224 */ /* 0x000fe400078e0049 */
[----:B------:R-:W-:-:S02]  /*4f20*/  IMAD.MOV.U32 R219, RZ, RZ, R74 ;  /* 0x000000ffffdb7224 */ /* 0x000fc400078e004a */
[----:B------:R-:W-:Y:S02]  /*4f30*/  IMAD.MOV.U32 R225, RZ, RZ, R75 ;  /* 0x000000ffffe17224 */ /* 0x000fe400078e004b */
[C---:B-1----:R-:W-:Y:S08]  /*4f40*/  HMMA.16816.F32 R72, R16.reuse, R24, R28 ;  /* 0x000000181048723c */ /* 0x042ff0000000181c */
[----:B------:R-:W-:Y:S01]  /*4f50*/  HMMA.16816.F32 R28, R16, R26, R20 ;  /* 0x0000001a101c723c */ /* 0x000fe20000001814 */
[----:B------:R-:W1:Y:S01]  /*4f60*/  LDSM.16.MT88.4 R16, [R210+0x1000] ;  /* 0x00100000d210783b */ /* 0x000e620000004200 */
[----:B------:R-:W-:-:S02]  /*4f70*/  IMAD.MOV.U32 R217, RZ, RZ, R69 ;  /* 0x000000ffffd97224 */ /* 0x000fc400078e0045 */
[----:B------:R-:W-:Y:S01]  /*4f80*/  IMAD.MOV.U32 R215, RZ, RZ, R70 ;  /* 0x000000ffffd77224 */ /* 0x000fe200078e0046 */
[----:B------:R-:W2:Y:S01]  /*4f90*/  LDSM.16.MT88.4 R20, [R211+0x1000] ;  /* 0x00100000d314783b */ /* 0x000ea20000004200 */
[----:B------:R-:W-:Y:S02]  /*4fa0*/  IMAD.MOV.U32 R224, RZ, RZ, R71 ;  /* 0x000000ffffe07224 */ /* 0x000fe400078e0047 */
        /* <DEDUP_REMOVED lines=25> */
[----:B------:R-:W-:Y:S01]  /*5140*/  HMMA.16816.F32 R88, R12, R18, R28 ;  /* 0x000000120c58723c */ /* 0x000fe2000000181c */
[----:B------:R-:W1:Y:S04]  /*5150*/  LDSM.16.MT88.4 R16, [R211+0x1800] ;  /* 0x00180000d310783b */ /* 0x000e680000004200 */
[----:B------:R-:W3:Y:S03]  /*5160*/  LDSM.16.MT88.4 R12, [R0+0x1800] ;  /* 0x00180000000c783b */ /* 0x000ee60000004200 */
        /* <DEDUP_REMOVED lines=21> */
[C---:B-1----:R-:W-:Y:S01]  /*52c0*/  HMMA.16816.F32 R28, R8.reuse, R16, R124 ;  /* 0x00000010081c723c */ /* 0x042fe2000000187c */
[----:B------:R-:W-:Y:S01]  /*52d0*/  FADD.FTZ R3, R220, R3 ;  /* 0x00000003dc037221 */ /* 0x000fe20000010000 */
[----:B------:R-:W-:Y:S06]  /*52e0*/  LDSM.16.MT88.4 R124, [R0+0x2800] ;  /* 0x00280000007c783b */ /* 0x000fec0000004200 */
[C---:B------:R-:W-:Y:S01]  /*52f0*/  HMMA.16816.F32 R24, R8.reuse, R18, R116 ;  /* 0x000000120818723c */ /* 0x040fe20000001874 */
[----:B------:R-:W1:Y:S07]  /*5300*/  LDSM.16.MT88.4 R16, [R211+0x2000] ;  /* 0x00200000d310783b */ /* 0x000e6e0000004200 */
[C---:B---3--:R-:W-:Y:S08]  /*5310*/  HMMA.16816.F32 R132, R8.reuse, R12, R100 ;  /* 0x0000000c0884723c */ /* 0x048ff00000001864 */
[----:B------:R-:W-:Y:S01]  /*5320*/  HMMA.16816.F32 R88, R8, R14, R88 ;  /* 0x0000000e0858723c */ /* 0x000fe20000001858 */
[----:B------:R-:W3:Y:S04]  /*5330*/  LDSM.16.MT88.4 R8, [R210+0x5000] ;  /* 0x00500000d208783b */ /* 0x000ee80000004200 */
[----:B------:R-:W4:Y:S03]  /*5340*/  LDSM.16.MT88.4 R12, [R0+0x2000] ;  /* 0x00200000000c783b */ /* 0x000f260000004200 */
[C---:B--2---:R-:W-:Y:S08]  /*5350*/  HMMA.16816.F32 R148, R4.reuse, R20, R148 ;  /* 0x000000140494723c */ /* 0x044ff00000001894 */
[----:B------:R-:W-:Y:S01]  /*5360*/  HMMA.16816.F32 R40, R4, R22, R92 ;  /* 0x000000160428723c */ /* 0x000fe2000000185c */
[----:B------:R-:W2:Y:S01]  /*5370*/  LDSM.16.MT88.4 R20, [R211+0x5000] ;  /* 0x00500000d314783b */ /* 0x000ea20000004200 */
[----:B------:R-:W-:-:S02]  /*5380*/  FADD.FTZ R2, R216, R2 ;  /* 0x00000002d8027221 */ /* 0x000fc40000010000 */
[----:B------:R-:W-:Y:S01]  /*5390*/  FADD.FTZ R3, R147, R3 ;  /* 0x0000000393037221 */ /* 0x000fe20000010000 */
[----:B------:R-:W-:Y:S03]  /*53a0*/  LDSM.16.MT88.4 R116, [R211+0x2800] ;  /* 0x00280000d374783b */ /* 0x000fe60000004200 */
[C---:B-1----:R-:W-:Y:S01]  /*53b0*/  HMMA.16816.F32 R112, R4.reuse, R16, R112 ;  /* 0x000000100470723c */ /* 0x042fe20000001870 */
[----:B------:R-:W-:Y:S07]  /*53c0*/  LDSM.16.MT88.4 R100, [R210+0x2800] ;  /* 0x00280000d264783b */ /* 0x000fee0000004200 */
[C---:B---3--:R-:W-:Y:S08]  /*53d0*/  HMMA.16816.F32 R128, R4.reuse, R8, R64 ;  /* 0x000000080480723c */ /* 0x048ff00000001840 */
[C---:B------:R-:W-:Y:S01]  /*53e0*/  HMMA.16816.F32 R84, R4.reuse, R10, R56 ;  /* 0x0000000a0454723c */ /* 0x040fe20000001838 */
[----:B------:R-:W1:Y:S07]  /*53f0*/  LDSM.16.MT88.4 R8, [R211+0x8000] ;  /* 0x00800000d308783b */ /* 0x000e6e0000004200 */
[C---:B------:R-:W-:Y:S01]  /*5400*/  HMMA.16816.F32 R52, R4.reuse, R18, R52 ;  /* 0x000000120434723c */ /* 0x040fe20000001834 */
[----:B------:R-:W3:Y:S07]  /*5410*/  LDSM.16.MT88.4 R16, [R0+0x5000] ;  /* 0x005000000010783b */ /* 0x000eee0000004200 */
[C---:B----4-:R-:W-:Y:S08]  /*5420*/  HMMA.16816.F32 R120, R4.reuse, R12, R120 ;  /* 0x0000000c0478723c */ /* 0x050ff00000001878 */
[----:B------:R-:W-:Y:S01]  /*5430*/  HMMA.16816.F32 R72, R4, R14, R72 ;  /* 0x0000000e0448723c */ /* 0x000fe20000001848 */
[----:B------:R-:W4:Y:S01]  /*5440*/  LDSM.16.MT88.4 R12, [R210+0x8000] ;  /* 0x00800000d20c783b */ /* 0x000f220000004200 */
[----:B------:R-:W-:-:S02]  /*5450*/  FADD.FTZ R2, R218, R2 ;  /* 0x00000002da027221 */ /* 0x000fc40000010000 */
[----:B------:R-:W-:Y:S01]  /*5460*/  FADD.FTZ R3, R146, R3 ;  /* 0x0000000392037221 */ /* 0x000fe20000010000 */
[----:B------:R-:W-:Y:S03]  /*5470*/  LDSM.16.MT88.4 R64, [R0+0x5800] ;  /* 0x005800000040783b */ /* 0x000fe60000004200 */
[C---:B--2---:R-:W-:Y:S01]  /*5480*/  HMMA.16816.F32 R68, R4.reuse, R20, R68 ;  /* 0x000000140444723c */ /* 0x044fe20000001844 */
[----:B------:R-:W-:Y:S07]  /*5490*/  LDSM.16.MT88.4 R56, [R211+0x5800] ;  /* 0x00580000d338783b */ /* 0x000fee0000004200 */
[C---:B-1----:R-:W-:Y:S08]  /*54a0*/  HMMA.16816.F32 R28, R4.reuse, R8, R28 ;  /* 0x00000008041c723c */ /* 0x042ff0000000181c */
[----:B------:R-:W-:Y:S01]  /*54b0*/  HMMA.16816.F32 R24, R4, R10, R24 ;  /* 0x0000000a0418723c */ /* 0x000fe20000001818 */
[----:B------:R-:W1:Y:S01]  /*54c0*/  LDSM.16.MT88.4 R8, [R0+0x8000] ;  /* 0x008000000008783b */ /* 0x000e620000004200 */
[----:B------:R-:W-:-:S02]  /*54d0*/  FADD.FTZ R2, R221, R2 ;  /* 0x00000002dd027221 */ /* 0x000fc40000010000 */
[----:B------:R-:W-:Y:S02]  /*54e0*/  FADD.FTZ R3, R204, R3 ;  /* 0x00000003cc037221 */ /* 0x000fe40000010000 */
[----:B------:R-:W-:Y:S02]  /*54f0*/  FADD.FTZ R2, R222, R2 ;  /* 0x00000002de027221 */ /* 0x000fe40000010000 */
[----:B------:R-:W-:Y:S02]  /*5500*/  HMMA.16816.F32 R60, R4, R22, R60 ;  /* 0x00000016043c723c */ /* 0x000fe4000000183c */
[----:B------:R-:W-:-:S06]  /*5510*/  FADD.FTZ R2, R219, R2 ;  /* 0x00000002db027221 */ /* 0x000fcc0000010000 */
[C---:B---3--:R-:W-:Y:S08]  /*5520*/  HMMA.16816.F32 R48, R4.reuse, R16, R48 ;  /* 0x000000100430723c */ /* 0x048ff00000001830 */
[C---:B------:R-:W-:Y:S08]  /*5530*/  HMMA.16816.F32 R44, R4.reuse, R18, R44 ;  /* 0x00000012042c723c */ /* 0x040ff0000000182c */
[C---:B----4-:R-:W-:Y:S08]  /*5540*/  HMMA.16816.F32 R36, R4.reuse, R12, R36 ;  /* 0x0000000c0424723c */ /* 0x050ff00000001824 */
[C---:B------:R-:W-:Y:S08]  /*5550*/  HMMA.16816.F32 R32, R4.reuse, R14, R32 ;  /* 0x0000000e0420723c */ /* 0x040ff00000001820 */
[C---:B-1----:R-:W-:Y:S01]  /*5560*/  HMMA.16816.F32 R92, R4.reuse, R8, R132 ;  /* 0x00000008045c723c */ /* 0x042fe20000001884 */
[----:B------:R-:W-:Y:S01]  /*5570*/  FADD.FTZ R2, R223, R2 ;  /* 0x00000002df027221 */ /* 0x000fe20000010000 */
[----:B------:R-:W1:Y:S06]  /*5580*/  LDSM.16.MT88.4 R132, [R210+0x5800] ;  /* 0x00580000d284783b */ /* 0x000e6c0000004200 */
[----:B------:R-:W-:Y:S01]  /*5590*/  HMMA.16816.F32 R8, R4, R10, R88 ;  /* 0x0000000a0408723c */ /* 0x000fe20000001858 */
[----:B------:R2:W-:Y:S01]  /*55a0*/  LDSM.16.MT88.4 R4, [R0+0x8800] ;  /* 0x008800000004783b */ /* 0x0005e20000004200 */
[----:B------:R-:W-:-:S03]  /*55b0*/  FADD.FTZ R2, R205, R2 ;  /* 0x00000002cd027221 */ /* 0x000fc60000010000 */
[----:B------:R-:W-:Y:S01]  /*55c0*/  LDSM.16.MT88.4 R88, [R211+0x8800] ;  /* 0x00880000d358783b */ /* 0x000fe20000004200 */
[----:B------:R-:W-:Y:S02]  /*55d0*/  FADD.FTZ R2, R224, R2 ;  /* 0x00000002e0027221 */ /* 0x000fe40000010000 */
[----:B--2---:R-:W-:-:S04]  /*55e0*/  FADD.FTZ R0, R225, R3 ;  /* 0x00000003e1007221 */ /* 0x004fc80000010000 */
[----:B------:R-:W-:-:S04]  /*55f0*/  FADD.FTZ R0, R252, R0 ;  /* 0x00000000fc007221 */ /* 0x000fc80000010000 */
[----:B------:R-:W-:-:S04]  /*5600*/  FADD.FTZ R0, R251, R0 ;  /* 0x00000000fb007221 */ /* 0x000fc80000010000 */
[----:B------:R-:W-:-:S04]  /*5610*/  FADD.FTZ R0, R250, R0 ;  /* 0x00000000fa007221 */ /* 0x000fc80000010000 */
[----:B------:R-:W-:Y:S02]  /*5620*/  FADD.FTZ R0, R248, R0 ;  /* 0x00000000f8007221 */ /* 0x000fe40000010000 */
        /* <DEDUP_REMOVED lines=8> */
[----:B------:R-:W-:Y:S01]  /*56b0*/  HMMA.16816.F32 R124, R96, R126, R72 ;  /* 0x0000007e607c723c */ /* 0x000fe20000001848 */
[----:B------:R-:W2:Y:S01]  /*56c0*/  LDSM.16.MT88.4 R72, [R210+0x8800] ;  /* 0x00880000d248783b */ /* 0x000ea20000004200 */
[----:B------:R-:W-:Y:S02]  /*56d0*/  FADD.FTZ R2, R242, R2 ;  /* 0x00000002f2027221 */ /* 0x000fe40000010000 */
[----:B------:R-:W-:Y:S02]  /*56e0*/  FADD.FTZ R0, R246, R0 ;  /* 0x00000000f6007221 */ /* 0x000fe40000010000 */
[----:B------:R-:W-:Y:S02]  /*56f0*/  FADD.FTZ R2, R238, R2 ;  /* 0x00000002ee027221 */ /* 0x000fe40000010000 */
[----:B------:R-:W-:Y:S02]  /*5700*/  FADD.FTZ R0, R241, R0 ;  /* 0x00000000f1007221 */ /* 0x000fe40000010000 */
[----:B------:R-:W-:-:S02]  /*5710*/  FADD.FTZ R2, R237, R2 ;  /* 0x00000002ed027221 */ /* 0x000fc40000010000 */
[----:B------:R-:W-:Y:S02]  /*5720*/  FADD.FTZ R0, R240, R0 ;  /* 0x00000000f0007221 */ /* 0x000fe40000010000 */
[----:B------:R-:W-:Y:S02]  /*5730*/  FADD.FTZ R2, R236, R2 ;  /* 0x00000002ec027221 */ /* 0x000fe40000010000 */
[----:B------:R-:W-:Y:S02]  /*5740*/  FADD.FTZ R3, R239, R0 ;  /* 0x00000000ef037221 */ /* 0x000fe40000010000 */
[----:B------:R-:W-:-:S05]  /*5750*/  FADD.FTZ R0, R227, R2 ;  /* 0x00000002e3007221 */ /* 0x000fca0000010000 */
[----:B------:R3:W-:Y:S04]  /*5760*/  STL [R1+0x8], R0 ;  /* 0x0000080001007387 */ /* 0x0007e80000100800 */
[----:B------:R3:W-:Y:S01]  /*5770*/  STL [R1+0x4], R3 ;  /* 0x0000040301007387 */ /* 0x0007e20000100800 */
[----:B------:R-:W-:Y:S01]  /*5780*/  ISETP.GE.AND P0, PT, R226, 0x3, PT ;  /* 0x00000003e200780c */ /* 0x000fe20003f06270 */
[C---:B------:R-:W-:Y:S01]  /*5790*/  HMMA.16816.F32 R112, R96.reuse, R116, R112 ;  /* 0x000000746070723c */ /* 0x040fe20000001870 */
[----:B------:R-:W-:Y:S07]  /*57a0*/  BSSY B0, `(.L_x_1087) ;  /* 0x000003d000007945 */ /* 0x000fee0003800000 */
[C---:B------:R-:W-:Y:S08]  /*57b0*/  HMMA.16816.F32 R116, R96.reuse, R118, R52 ;  /* 0x000000766074723c */ /* 0x040ff00000001834 */
[C---:B-1----:R-:W-:Y:S08]  /*57c0*/  HMMA.16816.F32 R128, R96.reuse, R132, R128 ;  /* 0x000000846080723c */ /* 0x042ff00000001880 */
[C---:B------:R-:W-:Y:S08]  /*57d0*/  HMMA.16816.F32 R52, R96.reuse, R56, R68 ;  /* 0x000000386034723c */ /* 0x040ff00000001844 */
        /* <DEDUP_REMOVED lines=12> */
[----:B------:R-:W-:Y:S07]  /*58a0*/  @!UPT UIADD3 URZ, URZ, URZ, URZ ;  /* 0x0000003f3f3ff290 */ /* 0x000fee000fffe03f */
[----:B------:R-:W-:Y:S11]  /*58b0*/  @!P0 BRA `(.L_x_1088) ;  /* 0x000002b000008947 */ /* 0x000ff60003800000 */
[----:B---3--:R-:W2:Y:S04]  /*58c0*/  LDL.LU.64 R146, [R1+0x68] ;  /* 0x0000680001927983 */ /* 0x008ea80000300a00 */
[----:B------:R-:W3:Y:S04]  /*58d0*/  LDL.64 R218, [R1+0x10] ;  /* 0x0000100001da7983 */ /* 0x000ee80000100a00 */
[----:B------:R-:W4:Y:S04]  /*58e0*/  LDL R224, [R1+0xc] ;  /* 0x00000c0001e07983 */ /* 0x000f280000100800 */
[----:B------:R-:W5:Y:S04]  /*58f0*/  LDL R215, [R1+0x18] ;  /* 0x0000180001d77983 */ /* 0x000f680000100800 */
[----:B------:R-:W5:Y:S01]  /*5900*/  LDL R217, [R1+0x1c] ;  /* 0x00001c0001d97983 */ /* 0x000f620000100800 */
[----:B------:R-:W-:Y:S01]  /*5910*/  IADD3 R0, R226, -0x3, RZ ;  /* 0xfffffffde2007810 */ /* 0x000fe20007ffe0ff */
[----:B------:R-:W-:-:S02]  /*5920*/  IMAD.MOV.U32 R205, RZ, RZ, c[0x0][0x1e0] ;  /* 0x00007800ffcd7624 */ /* 0x000fc400078e00ff */
[----:B------:R-:W-:Y:S01]  /*5930*/  IMAD.MOV.U32 R223, RZ, RZ, 0x6 ;  /* 0x00000006ffdf7424 */ /* 0x000fe200078e00ff */
[----:B------:R-:W-:Y:S01]  /*5940*/  SHF.R.S32.HI R2, RZ, 0x1f, R0 ;  /* 0x0000001fff027819 */ /* 0x000fe20000011400 */
[----:B------:R-:W-:-:S03]  /*5950*/  IMAD.WIDE.U32 R4, R0, c[0x0][0x1e0], RZ ;  /* 0x0000780000047a25 */ /* 0x000fc600078e00ff */
[C---:B------:R-:W-:Y:S01]  /*5960*/  SHF.L.U64.HI R7, R205.reuse, R223, c[0x0][0x1e4] ;  /* 0x00007900cd077619 */ /* 0x040fe200000102df */
[----:B------:R-:W-:Y:S02]  /*5970*/  IMAD R2, R2, c[0x0][0x1e0], RZ ;  /* 0x0000780002027a24 */ /* 0x000fe400078e02ff */
[----:B------:R-:W-:Y:S02]  /*5980*/  IMAD.SHL.U32 R6, R205, 0x40, RZ ;  /* 0x00000040cd067824 */ /* 0x000fe400078e00ff */
[----:B------:R-:W-:-:S04]  /*5990*/  IMAD R0, R0, c[0x0][0x1e4], R2 ;  /* 0x0000790000007a24 */ /* 0x000fc800078e0202 */
[----:B------:R-:W-:-:S04]  /*59a0*/  IMAD.IADD R0, R5, 0x1, R0 ;  /* 0x0000000105007824 */ /* 0x000fc800078e0200 */
[----:B------:R-:W-:Y:S02]  /*59b0*/  IMAD R0, R0, 0x60, RZ ;  /* 0x0000006000007824 */ /* 0x000fe400078e02ff */
[----:B--2---:R-:W-:-:S04]  /*59c0*/  IMAD.WIDE.U32 R4, R4, 0x60, R146 ;  /* 0x0000006004047825 */ /* 0x004fc800078e0092 */
[----:B------:R-:W-:Y:S01]  /*59d0*/  IMAD.IADD R0, R5, 0x1, R0 ;  /* 0x0000000105007824 */ /* 0x000fe200078e0200 */
[----:B------:R-:W-:Y:S02]  /*59e0*/  LEA R2, P4, R4, c[0x0][0x1c8], 0x1 ;  /* 0x0000720004027a11 */ /* 0x000fe400078808ff */
[----:B---3--:R-:W-:Y:S02]  /*59f0*/  ISETP.GE.AND P3, PT, R218, c[0x0][0x1d4], PT ;  /* 0x00007500da007a0c */ /* 0x008fe40003f66270 */
[----:B----4-:R-:W-:Y:S02]  /*5a00*/  ISETP.GE.AND P1, PT, R224, c[0x0][0x1d4], PT ;  /* 0x00007500e0007a0c */ /* 0x010fe40003f26270 */
[----:B------:R-:W-:Y:S02]  /*5a10*/  LEA.HI.X R3, R4, c[0x0][0x1cc], R0, 0x1, P4 ;  /* 0x0000730004037a11 */ /* 0x000fe400020f0c00 */
[----:B-----5:R-:W-:Y:S02]  /*5a20*/  ISETP.GE.AND P0, PT, R215, c[0x0][0x1d4], PT ;  /* 0x00007500d7007a0c */ /* 0x020fe40003f06270 */
[----:B------:R-:W-:-:S02]  /*5a30*/  IADD3 R10, P6, P5, R6, 0x80, R2 ;  /* 0x00000080060a7810 */ /* 0x000fc40007dde002 */
[-C--:B------:R-:W-:Y:S02]  /*5a40*/  IADD3 R4, P4, R2, R6.reuse, RZ ;  /* 0x0000000602047210 */ /* 0x080fe40007f9e0ff */
        /* <DEDUP_REMOVED lines=18> */
.L_x_1088:
[----:B---3--:R-:W-:Y:S05]  /*5b70*/  BSYNC B0 ;  /* 0x0000000000007941 */ /* 0x008fea0003800000 */
.L_x_1087:
[----:B------:R-:W2:Y:S01]  /*5b80*/  LDL R0, [R1+0x5c] ;  /* 0x00005c0001007983 */ /* 0x000ea20000100800 */
[----:B-1----:R-:W-:Y:S01]  /*5b90*/  IMAD.MOV.U32 R3, RZ, RZ, c[0x0][0x168] ;  /* 0x00005a00ff037624 */ /* 0x002fe200078e00ff */
[----:B------:R-:W-:Y:S01]  /*5ba0*/  IADD3 R216, R226, -0x2, RZ ;  /* 0xfffffffee2d87810 */ /* 0x000fe20007ffe0ff */
[----:B------:R-:W-:Y:S01]  /*5bb0*/  IMAD.MOV.U32 R204, RZ, RZ, 0x1 ;  /* 0x00000001ffcc7424 */ /* 0x000fe200078e00ff */
[----:B------:R-:W0:Y:S01]  /*5bc0*/  LDGDEPBAR ;  /* 0x00000000000079af */ /* 0x000e220000000000 */
[----:B--2---:R-:W-:-:S05]  /*5bd0*/  @P2 IMAD.HI.U32 R2, R0, c[0x0][0x2c8], RZ ;  /* 0x0000b20000022a27 */ /* 0x004fca00078e00ff */
[----:B------:R-:W-:-:S04]  /*5be0*/  @P2 SHF.R.U32.HI R0, RZ, c[0x0][0x2cc], R2 ;  /* 0x0000b300ff002a19 */ /* 0x000fc80000011602 */
[----:B------:R-:W-:-:S05]  /*5bf0*/  IADD3 R0, R0, c[0x0][0x1d0], -R3 ;  /* 0x0000740000007a10 */ /* 0x000fca0007ffe803 */
[----:B------:R-:W-:-:S05]  /*5c00*/  IMAD.HI R0, R0, 0x2aaaaaab, RZ ;  /* 0x2aaaaaab00007827 */ /* 0x000fca00078e02ff */
[----:B------:R-:W-:-:S04]  /*5c10*/  SHF.R.U32.HI R2, RZ, 0x1f, R0 ;  /* 0x0000001fff027819 */ /* 0x000fc80000011600 */
[----:B------:R-:W-:-:S04]  /*5c20*/  LEA.HI.SX32 R0, R0, R2, 0x1c ;  /* 0x0000000200007211 */ /* 0x000fc800078fe2ff */
[----:B------:R-:W-:-:S04]  /*5c30*/  IMNMX R3, RZ, R0, !PT ;  /* 0x00000000ff037217 */ /* 0x000fc80007800200 */
[----:B------:R-:W-:Y:S01]  /*5c40*/  ISETP.GE.AND P0, PT, R216, R3, PT ;  /* 0x00000003d800720c */ /* 0x000fe20003f06270 */
[----:B------:R1:W-:Y:S04]  /*5c50*/  STL [R1+0x20], R3 ;  /* 0x0000200301007387 */ /* 0x0003e80000100800 */
[----:B------:R1:W-:Y:S08]  /*5c60*/  STL [R1], RZ ;  /* 0x000000ff01007387 */ /* 0x0003f00000100800 */
[----:B------:R-:W-:Y:S05]  /*5c70*/  @!P0 BRA `(.L_x_1089) ;  /* 0x000040d000008947 */ /* 0x000fea0003800000 */
[----:B------:R-:W2:Y:S01]  /*5c80*/  LDL R4, [R1+0x30] ;  /* 0x0000300001047983 */ /* 0x000ea20000100800 */
[----:B-1----:R-:W-:Y:S01]  /*5c90*/  IMAD.MOV.U32 R3, RZ, RZ, R144 ;  /* 0x000000ffff037224 */ /* 0x002fe200078e0090 */
[----:B------:R-:W-:Y:S01]  /*5ca0*/  MOV R238, R216 ;  /* 0x000000d800ee7202 */ /* 0x000fe20000000f00 */
[----:B------:R-:W-:Y:S01]  /*5cb0*/  IMAD.MOV.U32 R2, RZ, RZ, R145 ;  /* 0x000000ffff027224 */ /* 0x000fe200078e0091 */
[----:B------:R1:W-:Y:S01]  /*5cc0*/  STL [R1], RZ ;  /* 0x000000ff01007387 */ /* 0x0003e20000100800 */
[----:B------:R-:W-:Y:S01]  /*5cd0*/  MOV R204, 0x1 ;  /* 0x0000000100cc7802 */ /* 0x000fe20000000f00 */
[----:B--2---:R-:W-:-:S05]  /*5ce0*/  @P2 IMAD.HI.U32 R0, R4, c[0x0][0x2c8], RZ ;  /* 0x0000b20004002a27 */ /* 0x004fca00078e00ff */
[----:B------:R-:W-:-:S05]  /*5cf0*/  @P2 SHF.R.U32.HI R0, RZ, c[0x0][0x2cc], R0 ;  /* 0x0000b300ff002a19 */ /* 0x000fca0000011600 */
[----:B------:R1:W-:Y:S02]  /*5d00*/  @P2 STL [R1+0x24], R0 ;  /* 0x0000240001002387 */ /* 0x0003e40000100800 */
.L_x_1090:
[----:B------:R-:W-:Y:S04]  /*5d10*/  DEPBAR.LE SB0, 0x2 ;  /* 0x000080800000791a */ /* 0x000fe80000000000 */
[----:B------:R-:W-:Y:S01]  /*5d20*/  WARPSYNC 0xffffffff ;  /* 0xffffffff00007948 */ /* 0x000fe20003800000 */
[----:B------:R-:W-:Y:S01]  /*5d30*/  BAR.SYNC.DEFER_BLOCKING 0x0 ;  /* 0x0000000000007b1d */ /* 0x000fe20000010000 */
[----:B------:R-:W-:Y:S01]  /*5d40*/  IMAD R205, R204, 0x9000, RZ ;  /* 0x00009000cccd7824 */ /* 0x000fe200078e02ff */
[C---:B------:R-:W-:Y:S02]  /*5d50*/  ISETP.GE.AND P5, PT, R238.reuse, 0x1, PT ;  /* 0x00000001ee00780c */ /* 0x040fe40003fa6270 */
[----:B------:R-:W-:Y:S01]  /*5d60*/  IADD3 R216, R238, -0x1, RZ ;  /* 0xffffffffeed87810 */ /* 0x000fe20007ffe0ff */
[----:B-1----:R-:W-:Y:S04]  /*5d70*/  IMAD.IADD R0, R209, 0x1, R205 ;  /* 0x00000001d1007824 */ /* 0x002fe800078e02cd */
[----:B------:R-:W-:Y:S06]  /*5d80*/  IMAD.IADD R200, R208, 0x1, R0 ;  /* 0x00000001d0c87824 */ /* 0x000fec00078e0200 */
[----:B------:R-:W-:Y:S01]  /*5d90*/  @P5 IMAD.WIDE.U32 R202, R216, c[0x0][0x208], RZ ;  /* 0x00008200d8ca5a25 */ /* 0x000fe200078e00ff */
[----:B------:R-:W1:Y:S08]  /*5da0*/  LDSM.16.M88.4 R8, [R0] ;  /* 0x000000000008783b */ /* 0x000e700000000200 */
[----:B------:R-:W2:Y:S08]  /*5db0*/  LDSM.16.M88.4 R16, [R0+0x800] ;  /* 0x000800000010783b */ /* 0x000eb00000000200 */
[----:B------:R-:W3:Y:S08]  /*5dc0*/  LDSM.16.M88.4 R24, [R0+0x1000] ;  /* 0x001000000018783b */ /* 0x000ef00000000200 */
[----:B------:R-:W4:Y:S06]  /*5dd0*/  LDL.64 R218, [R1+0x38] ;  /* 0x0000380001da7983 */ /* 0x000f2c0000100a00 */
[----:B------:R-:W5:Y:S08]  /*5de0*/  LDSM.16.M88.4 R32, [R0+0x1800] ;  /* 0x001800000020783b */ /* 0x000f700000000200 */
[----:B------:R-:W4:Y:S01]  /*5df0*/  LDL R215, [R1+0x48] ;  /* 0x0000480001d77983 */ /* 0x000f220000100800 */
[C---:B-1----:R-:W-:Y:S03]  /*5e00*/  HMMA.16816.F32 R4, R152.reuse, R8, RZ ;  /* 0x000000089804723c */ /* 0x042fe600000018ff */
[----:B------:R-:W1:Y:S05]  /*5e10*/  LDSM.16.M88.4 R40, [R0+0x2000] ;  /* 0x002000000028783b */ /* 0x000e6a0000000200 */
[C---:B------:R-:W-:Y:S03]  /*5e20*/  HMMA.16816.F32 R8, R152.reuse, R10, RZ ;  /* 0x0000000a9808723c */ /* 0x040fe600000018ff */
[----:B------:R-:W4:Y:S04]  /*5e30*/  LDL R201, [R1+0x2c] ;  /* 0x00002c0001c97983 */ /* 0x000f280000100800 */
[----:B------:R-:W1:Y:S01]  /*5e40*/  LDSM.16.M88.4 R48, [R0+0x2800] ;  /* 0x002800000030783b */ /* 0x000e620000000200 */
[C---:B--2---:R-:W-:Y:S07]  /*5e50*/  HMMA.16816.F32 R12, R152.reuse, R16, RZ ;  /* 0x00000010980c723c */ /* 0x044fee00000018ff */
[----:B------:R-:W2:Y:S01]  /*5e60*/  LDL.LU R221, [R1] ;  /* 0x0000000001dd7983 */ /* 0x000ea20000300800 */
[C---:B------:R-:W-:Y:S03]  /*5e70*/  HMMA.16816.F32 R16, R152.reuse, R18, RZ ;  /* 0x000000129810723c */ /* 0x040fe600000018ff */
[----:B------:R-:W1:Y:S05]  /*5e80*/  LDSM.16.M88.4 R144, [R200] ;  /* 0x00000000c890783b */ /* 0x000e6a0000000200 */
[C---:B---3--:R-:W-:Y:S03]  /*5e90*/  HMMA.16816.F32 R20, R152.reuse, R24, RZ ;  /* 0x000000189814723c */ /* 0x048fe600000018ff */
[----:B------:R-:W3:Y:S05]  /*5ea0*/  LDL.64 R228, [R1+0x10] ;  /* 0x0000100001e47983 */ /* 0x000eea0000100a00 */
[C---:B------:R-:W-:Y:S01]  /*5eb0*/  HMMA.16816.F32 R24, R152.reuse, R26, RZ ;  /* 0x0000001a9818723c */ /* 0x040fe200000018ff */
[----:B------:R-:W2:Y:S04]  /*5ec0*/  LDL R226, [R1+0xc] ;  /* 0x00000c0001e27983 */ /* 0x000ea80000100800 */
[----:B------:R-:W4:Y:S03]  /*5ed0*/  LDL R217, [R1+0x18] ;  /* 0x0000180001d97983 */ /* 0x000f260000100800 */
[C---:B-----5:R-:W-:Y:S08]  /*5ee0*/  HMMA.16816.F32 R28, R152.reuse, R32, RZ ;  /* 0x00000020981c723c */ /* 0x060ff000000018ff */
[C---:B------:R-:W-:Y:S08]  /*5ef0*/  HMMA.16816.F32 R32, R152.reuse, R34, RZ ;  /* 0x000000229820723c */ /* 0x040ff000000018ff */
[C---:B-1----:R-:W-:Y:S08]  /*5f00*/  HMMA.16816.F32 R36, R152.reuse, R40, RZ ;  /* 0x000000289824723c */ /* 0x042ff000000018ff */
[C---:B------:R-:W-:Y:S08]  /*5f10*/  HMMA.16816.F32 R40, R152.reuse, R42, RZ ;  /* 0x0000002a9828723c */ /* 0x040ff000000018ff */
[C---:B------:R-:W-:Y:S08]  /*5f20*/  HMMA.16816.F32 R44, R152.reuse, R48, RZ ;  /* 0x00000030982c723c */ /* 0x040ff000000018ff */
[----:B------:R-:W-:Y:S08]  /*5f30*/  HMMA.16816.F32 R48, R152, R50, RZ ;  /* 0x000000329830723c */ /* 0x000ff000000018ff */
[C---:B------:R-:W-:Y:S08]  /*5f40*/  HMMA.16816.F32 R4, R156.reuse, R144, R4 ;  /* 0x000000909c04723c */ /* 0x040ff00000001804 */
[C---:B------:R-:W-:Y:S01]  /*5f50*/  HMMA.16816.F32 R8, R156.reuse, R146, R8 ;  /* 0x000000929c08723c */ /* 0x040fe20000001808 */
[----:B------:R-:W1:Y:S07]  /*5f60*/  LDSM.16.M88.4 R144, [R200+0x800] ;  /* 0x00080000c890783b */ /* 0x000e6e0000000200 */
[C---:B-1----:R-:W-:Y:S08]  /*5f70*/  HMMA.16816.F32 R12, R156.reuse, R144, R12 ;  /* 0x000000909c0c723c */ /* 0x042ff0000000180c */
        /* <DEDUP_REMOVED lines=10> */
[----:B------:R-:W1:Y:S02]  /*6020*/  LDSM.16.M88.4 R144, [R200+0x2800] ;  /* 0x00280000c890783b */ /* 0x000e640000000200 */
[----:B---3--:R-:W-:Y:S05]  /*6030*/  @P5 ISETP.GE.AND P3, PT, R228, c[0x0][0x1d4], PT ;  /* 0x00007500e4005a0c */ /* 0x008fea0003f66270 */
[C---:B-1----:R-:W-:Y:S03]  /*6040*/  HMMA.16816.F32 R44, R156.reuse, R144, R44 ;  /* 0x000000909c2c723c */ /* 0x042fe6000000182c */
[----:B--2---:R-:W-:Y:S02]  /*6050*/  @P5 ISETP.GE.AND P1, PT, R226, c[0x0][0x1d4], PT ;  /* 0x00007500e2005a0c */ /* 0x004fe40003f26270 */
[----:B----4-:R-:W-:Y:S02]  /*6060*/  @P5 ISETP.GE.AND P0, PT, R217, c[0x0][0x1d4], PT ;  /* 0x00007500d9005a0c */ /* 0x010fe40003f06270 */
[----:B------:R-:W-:Y:S01]  /*6070*/  @P5 SHF.R.S32.HI R144, RZ, 0x1f, R216 ;  /* 0x0000001fff905819 */ /* 0x000fe200000114d8 */
[----:B------:R-:W-:Y:S04]  /*6080*/  HMMA.16816.F32 R48, R156, R146, R48 ;  /* 0x000000929c30723c */ /* 0x000fe80000001830 */
[----:B------:R-:W-:Y:S03]  /*6090*/  @P5 IMAD R144, R144, c[0x0][0x208], RZ ;  /* 0x0000820090905a24 */ /* 0x000fe600078e02ff */
[----:B------:R-:W-:Y:S01]  /*60a0*/  @P5 MOV R147, R215 ;  /* 0x000000d700935202 */ /* 0x000fe20000000f00 */
[----:B------:R-:W-:Y:S02]  /*60b0*/  @P5 IMAD R144, R216, c[0x0][0x20c], R144 ;  /* 0x00008300d8905a24 */ /* 0x000fe400078e0290 */
[----:B------:R-:W2:Y:S02]  /*60c0*/  LDL R216, [R1+0x58] ;  /* 0x0000580001d87983 */ /* 0x000ea40000100800 */
[----:B------:R-:W-:Y:S01]  /*60d0*/  @P5 IMAD.MOV.U32 R146, RZ, RZ, R218 ;  /* 0x000000ffff925224 */ /* 0x000fe200078e00da */
[----:B------:R-:W-:Y:S01]  /*60e0*/  @P5 IADD3 R144, R203, R144, RZ ;  /* 0x00000090cb905210 */ /* 0x000fe20007ffe0ff */
[----:B------:R-:W-:Y:S01]  /*60f0*/  @P5 IMAD R215, R221, 0x9000, R201 ;  /* 0x00009000ddd75824 */ /* 0x000fe200078e02c9 */
[----:B------:R-:W3:Y:S01]  /*6100*/  LDL R218, [R1+0x24] ;  /* 0x0000240001da7983 */ /* 0x000ee20000100800 */
[----:B------:R-:W-:Y:S01]  /*6110*/  @P5 IMAD.WIDE.U32 R146, R202, 0x60, R146 ;  /* 0x00000060ca925825 */ /* 0x000fe200078e0092 */
[----:B------:R-:W-:Y:S03]  /*6120*/  @P5 MOV R202, c[0x0][0x208] ;  /* 0x0000820000ca5a02 */ /* 0x000fe60000000f00 */
[----:B------:R-:W-:Y:S01]  /*6130*/  @P5 IMAD R145, R144, 0x60, RZ ;  /* 0x0000006090915824 */ /* 0x000fe200078e02ff */
[----:B------:R-:W-:Y:S01]  /*6140*/  @P5 LEA R144, P4, R146, c[0x0][0x1f8], 0x1 ;  /* 0x00007e0092905a11 */ /* 0x000fe200078808ff */
[----:B------:R-:W-:Y:S02]  /*6150*/  IMAD.IADD R201, R206, 0x1, R0 ;  /* 0x00000001cec97824 */ /* 0x000fe400078e0200 */
[----:B------:R-:W-:Y:S05]  /*6160*/  @P5 IMAD.IADD R145, R147, 0x1, R145 ;  /* 0x0000000193915824 */ /* 0x000fea00078e0291 */
[----:B------:R-:W-:Y:S01]  /*6170*/  @P5 LEA.HI.X R145, R146, c[0x0][0x1fc], R145, 0x1, P4 ;  /* 0x00007f0092915a11 */ /* 0x000fe200020f0c91 */
[----:B------:R-:W-:Y:S04]  /*6180*/  @P5 IMAD.MOV.U32 R146, RZ, RZ, 0x6 ;  /* 0x00000006ff925424 */ /* 0x000fe800078e00ff */
[----:B------:R-:W-:Y:S01]  /*6190*/  @!PT LDS RZ, [RZ] ;  /* 0x00000000fffff984 */ /* 0x000fe20000000800 */
[----:B------:R-:W-:Y:S01]  /*61a0*/  @!PT LDS RZ, [RZ] ;  /* 0x00000000fffff984 */ /* 0x000fe20000000800 */
[----:B------:R-:W-:Y:S01]  /*61b0*/  @!PT LDS RZ, [RZ] ;  /* 0x00000000fffff984 */ /* 0x000fe20000000800 */
[----:B------:R1:W-:Y:S01]  /*61c0*/  @P5 LDGSTS.E.BYPASS.LTC128B.128 [R215], [R144.64], !P3 ;  /* 0x0000000090d75fae */ /* 0x0003e2000d901d46 */
[C---:B------:R-:W-:Y:S02]  /*61d0*/  @P5 SHF.L.U64.HI R146, R202.reuse, R146, c[0x0][0x20c] ;  /* 0x00008300ca925619 */ /* 0x040fe40000010292 */
[----:B------:R-:W-:Y:S05]  /*61e0*/  @P5 SHF.L.U32 R202, R202, 0x6, RZ ;  /* 0x00000006caca5819 */ /* 0x000fea00000006ff */
[----:B------:R1:W-:Y:S08]  /*61f0*/  @P5 LDGSTS.E.BYPASS.LTC128B.128 [R215+0x3000], [R144.64+0x80], !P1 ;  /* 0x0300008090d75fae */ /* 0x0003f0000c901d46 */
[----:B------:R1:W-:Y:S02]  /*6200*/  @P5 LDGSTS.E.BYPASS.LTC128B.128 [R215+0x6000], [R144.64+0x100], !P0 ;  /* 0x0600010090d75fae */ /* 0x0003e4000c101d46 */
[----:B-1----:R-:W-:Y:S05]  /*6210*/  @P5 IADD3 R144, P4, R202, R144, RZ ;  /* 0x00000090ca905210 */ /* 0x002fea0007f9e0ff */
        /* <DEDUP_REMOVED lines=8> */
[----:B------:R4:W-:Y:S08]  /*62a0*/  @P5 LDGSTS.E.BYPASS.LTC128B.128 [R215+0x8000], [R202.64+0x100], !P0 ;  /* 0x08000100cad75fae */ /* 0x0009f0000c101d46 */
[----:B-1----:R-:W1:Y:S08]  /*62b0*/  LDSM.16.M88.4 R144, [R201] ;  /* 0x00000000c990783b */ /* 0x002e700000000200 */
[----:B------:R-:W0:Y:S01]  /*62c0*/  LDGDEPBAR ;  /* 0x00000000000079af */ /* 0x000e220000000000 */
[----:B----4-:R-:W-:Y:S02]  /*62d0*/  IADD3 R203, R206, R200, RZ ;  /* 0x000000c8cecb7210 */ /* 0x010fe40007ffe0ff */
[----:B------:R-:W-:Y:S01]  /*62e0*/  IADD3 R202, R208, R0, R206 ;  /* 0x00000000d0ca7210 */ /* 0x000fe20007ffe0ce */
        /* <DEDUP_REMOVED lines=16> */
[----:B------:R-:W-:Y:S01]  /*63f0*/  HMMA.16816.F32 R48, R160, R146, R48 ;  /* 0x00000092a030723c */ /* 0x000fe20000001830 */
[----:B------:R-:W1:Y:S07]  /*6400*/  LDSM.16.M88.4 R144, [R203] ;  /* 0x00000000cb90783b */ /* 0x000e6e0000000200 */
        /* <DEDUP_REMOVED lines=104> */
[----:B------:R1:W4:Y:S08]  /*6a90*/  LDSM.16.M88.4 R144, [R0+0x8800] ;  /* 0x008800000090783b */ /* 0x0003300000000200 */
[----:B-1----:R1:W3:Y:S01]  /*6aa0*/  LDL R0, [R1+0x30] ;  /* 0x0000300001007983 */ /* 0x0022e20000100800 */
[C---:B----4-:R-:W-:Y:S08]  /*6ab0*/  HMMA.16816.F32 R44, R184.reuse, R144, R44 ;  /* 0x00000090b82c723c */ /* 0x050ff0000000182c */
[----:B------:R-:W-:Y:S01]  /*6ac0*/  HMMA.16816.F32 R48, R184, R146, R48 ;  /* 0x00000092b830723c */ /* 0x000fe20000001830 */
[----:B------:R-:W4:Y:S07]  /*6ad0*/  LDSM.16.M88.4 R144, [R200+0x6000] ;  /* 0x00600000c890783b */ /* 0x000f2e0000000200 */
[C---:B----4-:R-:W-:Y:S08]  /*6ae0*/  HMMA.16816.F32 R4, R188.reuse, R144, R4 ;  /* 0x00000090bc04723c */ /* 0x050ff00000001804 */
[C---:B------:R-:W-:Y:S01]  /*6af0*/  HMMA.16816.F32 R8, R188.reuse, R146, R8 ;  /* 0x00000092bc08723c */ /* 0x040fe20000001808 */
        /* <DEDUP_REMOVED lines=12> */
[----:B------:R-:W4:Y:S03]  /*6bc0*/  LDSM.16.M88.4 R144, [R200+0x8800] ;  /* 0x00880000c890783b */ /* 0x000f260000000200 */
[----:B---3--:R-:W-:Y:S04]  /*6bd0*/  @P2 IMAD.MOV.U32 R0, RZ, RZ, R218 ;  /* 0x000000ffff002224 */ /* 0x008fe800078e00da */
[C---:B----4-:R-:W-:Y:S08]  /*6be0*/  HMMA.16816.F32 R44, R188.reuse, R144, R44 ;  /* 0x00000090bc2c723c */ /* 0x050ff0000000182c */
[----:B------:R-:W-:Y:S01]  /*6bf0*/  HMMA.16816.F32 R48, R188, R146, R48 ;  /* 0x00000092bc30723c */ /* 0x000fe20000001830 */
[----:B------:R-:W3:Y:S07]  /*6c00*/  LDSM.16.M88.4 R144, [R201+0x6000] ;  /* 0x00600000c990783b */ /* 0x000eee0000000200 */
        /* <DEDUP_REMOVED lines=29> */
[----:B------:R-:W3:Y:S08]  /*6de0*/  LDSM.16.M88.4 R144, [R202+0x8000] ;  /* 0x00800000ca90783b */ /* 0x000ef00000000200 */
[----:B------:R-:W4:Y:S01]  /*6df0*/  LDSM.16.M88.4 R200, [R202+0x8800] ;  /* 0x00880000cac8783b */ /* 0x000f220000000200 */
[----:B------:R-:W-:Y:S07]  /*6e00*/  DEPBAR.LE SB0, 0x2 ;  /* 0x000080800000791a */ /* 0x000fee0000000000 */
[----:B------:R-:W-:Y:S01]  /*6e10*/  BAR.SYNC.DEFER_BLOCKING 0x0 ;  /* 0x0000000000007b1d */ /* 0x000fe20000010000 */
[C---:B---3--:R-:W-:Y:S07]  /*6e20*/  HMMA.16816.F32 R36, R196.reuse, R144, R36 ;  /* 0x00000090c424723c */ /* 0x048fee0000001824 */
[----:B------:R-:W-:Y:S01]  /*6e30*/  SHFL.IDX PT, R145, R0, 0x1, 0x1c1f ;  /* 0x003c1f0000917f89 */ /* 0x000fe200000e0000 */
[----:B------:R-:W-:Y:S01]  /*6e40*/  IMAD R144, R238, -0x60, RZ ;  /* 0xffffffa0ee907824 */ /* 0x000fe200078e02ff */
[C---:B------:R-:W-:Y:S06]  /*6e50*/  HMMA.16816.F32 R40, R196.reuse, R146, R40 ;  /* 0x00000092c428723c */ /* 0x040fec0000001828 */
[----:B------:R-:W3:Y:S01]  /*6e60*/  SHFL.IDX PT, R146, R0, RZ, 0x1c1f ;  /* 0x001c1fff00927589 */ /* 0x000ee200000e0000 */
[----:B--2---:R-:W-:Y:S01]  /*6e70*/  IADD3 R144, -R216, 0x1, R144 ;  /* 0x00000001d8907810 */ /* 0x004fe20007ffe190 */
[C---:B----4-:R-:W-:Y:S04]  /*6e80*/  HMMA.16816.F32 R44, R196.reuse, R200, R44 ;  /* 0x000000c8c42c723c */ /* 0x050fe8000000182c */
[----:B------:R-:W-:Y:S04]  /*6e90*/  IADD3 R144, R144, c[0x0][0x1d0], RZ ;  /* 0x0000740090907a10 */ /* 0x000fe80007ffe0ff */
[----:B------:R-:W-:Y:S04]  /*6ea0*/  HMMA.16816.F32 R48, R196, R202, R48 ;  /* 0x000000cac430723c */ /* 0x000fe80000001830 */
[----:B------:R-:W-:Y:S04]  /*6eb0*/  IADD3 R144, R144, -c[0x0][0x168], RZ ;  /* 0x80005a0090907a10 */ /* 0x000fe80007ffe0ff */
[C---:B---3--:R-:W-:Y:S01]  /*6ec0*/  IADD3 R0, R144.reuse, R146, RZ ;  /* 0x0000009290007210 */ /* 0x048fe20007ffe0ff */
[----:B------:R-:W-:Y:S03]  /*6ed0*/  IMAD.IADD R144, R144, 0x1, R145 ;  /* 0x0000000190907824 */ /* 0x000fe600078e0291 */
[C---:B------:R-:W-:Y:S02]  /*6ee0*/  ISETP.GT.AND P4, PT, R0.reuse, RZ, PT ;  /* 0x000000ff0000720c */ /* 0x040fe40003f84270 */
[----:B------:R-:W-:Y:S02]  /*6ef0*/  ISETP.GT.AND P3, PT, R0, 0x1, PT ;  /* 0x000000010000780c */ /* 0x000fe40003f64270 */
[----:B------:R-:W-:Y:S02]  /*6f00*/  ISETP.GT.AND P1, PT, R144, RZ, PT ;  /* 0x000000ff9000720c */ /* 0x000fe40003f24270 */
[----:B------:R-:W-:Y:S02]  /*6f10*/  FSEL R4, R4, -INF , P4 ;  /* 0xff80000004047808 */ /* 0x000fe40002000000 */
[----:B------:R-:W-:Y:S02]  /*6f20*/  FSEL R6, R6, -INF , P1 ;  /* 0xff80000006067808 */ /* 0x000fe40000800000 */
[----:B------:R-:W-:Y:S02]  /*6f30*/  ISETP.GT.AND P1, PT, R144, 0x8, PT ;  /* 0x000000089000780c */ /* 0x000fe40003f24270 */
[----:B------:R-:W-:Y:S02]  /*6f40*/  FSEL R5, R5, -INF , P3 ;  /* 0xff80000005057808 */ /* 0x000fe40001800000 */
[----:B------:R-:W-:Y:S02]  /*6f50*/  FSEL R215, R10, -INF , P1 ;  /* 0xff8000000ad77808 */ /* 0x000fe40000800000 */
[----:B------:R-:W-:Y:S02]  /*6f60*/  FMNMX.FTZ R10, R4, R2, !PT ;  /* 0x00000002040a7209 */ /* 0x000fe40007810000 */
[----:B------:R-:W-:Y:S02]  /*6f70*/  ISETP.GT.AND P4, PT, R0, 0x8, PT ;  /* 0x000000080000780c */ /* 0x000fe40003f84270 */
[----:B------:R-:W-:Y:S02]  /*6f80*/  ISETP.GT.AND P0, PT, R144, 0x1, PT ;  /* 0x000000019000780c */ /* 0x000fe40003f04270 */
[----:B------:R-:W-:Y:S02]  /*6f90*/  ISETP.GT.AND P3, PT, R0, 0x9, PT ;  /* 0x000000090000780c */ /* 0x000fe40003f64270 */
[----:B------:R-:W-:Y:S02]  /*6fa0*/  FSEL R7, R7, -INF , P0 ;  /* 0xff80000007077808 */ /* 0x000fe40000000000 */
[----:B------:R-:W-:Y:S02]  /*6fb0*/  ISETP.GT.AND P0, PT, R144, 0x9, PT ;  /* 0x000000099000780c */ /* 0x000fe40003f04270 */
[----:B------:R-:W-:Y:S02]  /*6fc0*/  FSEL R8, R8, -INF , P4 ;  /* 0xff80000008087808 */ /* 0x000fe40002000000 */
        /* <DEDUP_REMOVED lines=12> */
[----:B------:R-:W-:Y:S02]  /*7090*/  FMNMX.FTZ R10, R218, R10, !PT ;  /* 0x0000000ada0a7209 */ /* 0x000fe40007810000 */
[----:B------:R-:W-:Y:S02]  /*70a0*/  ISETP.GT.AND P1, PT, R144, 0x10, PT ;  /* 0x000000109000780c */ /* 0x000fe40003f24270 */
[----:B------:R-:W-:Y:S02]  /*70b0*/  ISETP.GT.AND P4, PT, R0, 0x18, PT ;  /* 0x000000180000780c */ /* 0x000fe40003f84270 */
[----:B------:R-:W-:Y:S02]  /*70c0*/  FSEL R220, R14, -INF , P1 ;  /* 0xff8000000edc7808 */ /* 0x000fe40000800000 */
[----:B------:R-:W-:Y:S02]  /*70d0*/  ISETP.GT.AND P3, PT, R0, 0x19, PT ;  /* 0x000000190000780c */ /* 0x000fe40003f64270 */
[----:B------:R-:W-:Y:S02]  /*70e0*/  FSEL R224, R16, -INF , P4 ;  /* 0xff80000010e07808 */ /* 0x000fe40002000000 */
[----:B------:R-:W-:Y:S02]  /*70f0*/  ISETP.GT.AND P0, PT, R144, 0x11, PT ;  /* 0x000000119000780c */ /* 0x000fe40003f04270 */
[----:B------:R-:W-:Y:S02]  /*7100*/  FMNMX.FTZ R11, R216, R11, !PT ;  /* 0x0000000bd80b7209 */ /* 0x000fe40007810000 */
[----:B------:R-:W-:Y:S02]  /*7110*/  FMNMX.FTZ R10, R219, R10, !PT ;  /* 0x0000000adb0a7209 */ /* 0x000fe40007810000 */
[----:B------:R-:W-:Y:S02]  /*7120*/  MOV R14, R221 ;  /* 0x000000dd000e7202 */ /* 0x000fe40000000f00 */
[----:B------:R-:W-:Y:S02]  /*7130*/  FSEL R223, R17, -INF , P3 ;  /* 0xff80000011df7808 */ /* 0x000fe40001800000 */
[----:B------:R-:W-:Y:S01]  /*7140*/  FSEL R221, R15, -INF , P0 ;  /* 0xff8000000fdd7808 */ /* 0x000fe20000000000 */
[----:B------:R-:W-:Y:S01]  /*7150*/  IMAD.MOV.U32 R15, RZ, RZ, R226 ;  /* 0x000000ffff0f7224 */ /* 0x000fe200078e00e2 */
[----:B------:R-:W-:Y:S02]  /*7160*/  ISETP.GT.AND P1, PT, R144, 0x18, PT ;  /* 0x000000189000780c */ /* 0x000fe40003f24270 */
[----:B------:R-:W-:Y:S02]  /*7170*/  FMNMX.FTZ R10, R224, R10, !PT ;  /* 0x0000000ae00a7209 */ /* 0x000fe40007810000 */
[----:B------:R-:W-:Y:S02]  /*7180*/  ISETP.GT.AND P4, PT, R0, 0x20, PT ;  /* 0x000000200000780c */ /* 0x000fe40003f84270 */
[----:B------:R-:W-:Y:S02]  /*7190*/  FMNMX.FTZ R11, R220, R11, !PT ;  /* 0x0000000bdc0b7209 */ /* 0x000fe40007810000 */
[----:B------:R-:W-:Y:S02]  /*71a0*/  FMNMX.FTZ R10, R223, R10, !PT ;  /* 0x0000000adf0a7209 */ /* 0x000fe40007810000 */
[----:B------:R-:W-:Y:S01]  /*71b0*/  FSEL R222, R18, -INF , P1 ;  /* 0xff80000012de7808 */ /* 0x000fe20000800000 */
[----:B------:R-:W-:Y:S01]  /*71c0*/  IMAD.MOV.U32 R18, RZ, RZ, R228 ;  /* 0x000000ffff127224 */ /* 0x000fe200078e00e4 */
[----:B------:R-:W-:Y:S02]  /*71d0*/  ISETP.GT.AND P0, PT, R144, 0x19, PT ;  /* 0x000000199000780c */ /* 0x000fe40003f04270 */
[----:B------:R-:W-:Y:S02]  /*71e0*/  ISETP.GT.AND P3, PT, R0, 0x21, PT ;  /* 0x000000210000780c */ /* 0x000fe40003f64270 */
[----:B------:R-:W-:Y:S02]  /*71f0*/  FMNMX.FTZ R11, R221, R11, !PT ;  /* 0x0000000bdd0b7209 */ /* 0x000fe40007810000 */
[----:B------:R-:W-:Y:S02]  /*7200*/  FSEL R232, R20, -INF , P4 ;  /* 0xff80000014e87808 */ /* 0x000fe40002000000 */
[----:B------:R-:W-:Y:S02]  /*7210*/  FSEL R225, R19, -INF , P0 ;  /* 0xff80000013e17808 */ /* 0x000fe40000000000 */
[----:B------:R-:W-:Y:S02]  /*7220*/  ISETP.GT.AND P1, PT, R144, 0x20, PT ;  /* 0x000000209000780c */ /* 0x000fe40003f24270 */
[----:B------:R-:W-:Y:S02]  /*7230*/  FSEL R233, R21, -INF , P3 ;  /* 0xff80000015e97808 */ /* 0x000fe40001800000 */
[----:B------:R-:W-:Y:S02]  /*7240*/  FMNMX.FTZ R11, R222, R11, !PT ;  /* 0x0000000bde0b7209 */ /* 0x000fe40007810000 */
[----:B------:R-:W-:Y:S02]  /*7250*/  ISETP.GT.AND P4, PT, R0, 0x28, PT ;  /* 0x000000280000780c */ /* 0x000fe40003f84270 */
[----:B------:R-:W-:Y:S02]  /*7260*/  FMNMX.FTZ R10, R232, R10, !PT ;  /* 0x0000000ae80a7209 */ /* 0x000fe40007810000 */
[----:B------:R-:W-:Y:S02]  /*7270*/  FSEL R234, R22, -INF , P1 ;  /* 0xff80000016ea7808 */ /* 0x000fe40000800000 */
[----:B------:R-:W-:Y:S01]  /*7280*/  FSEL R237, R24, -INF , P4 ;  /* 0xff80000018ed7808 */ /* 0x000fe20002000000 */
[----:B------:R-:W2:Y:S01]  /*7290*/  LDL.LU R22, [R1+0x4] ;  /* 0x0000040001167983 */ /* 0x000ea20000300800 */
[----:B------:R-:W-:Y:S02]  /*72a0*/  FMNMX.FTZ R11, R225, R11, !PT ;  /* 0x0000000be10b7209 */ /* 0x000fe40007810000 */
[----:B------:R-:W-:Y:S02]  /*72b0*/  FMNMX.FTZ R10, R233, R10, !PT ;  /* 0x0000000ae90a7209 */ /* 0x000fe40007810000 */
[----:B------:R-:W-:Y:S02]  /*72c0*/  ISETP.GT.AND P0, PT, R144, 0x21, PT ;  /* 0x000000219000780c */ /* 0x000fe40003f04270 */
[----:B------:R-:W-:Y:S02]  /*72d0*/  ISETP.GT.AND P3, PT, R0, 0x29, PT ;  /* 0x000000290000780c */ /* 0x000fe40003f64270 */
[----:B------:R-:W-:Y:S02]  /*72e0*/  FSEL R235, R23, -INF , P0 ;  /* 0xff80000017eb7808 */ /* 0x000fe40000000000 */
[----:B------:R-:W-:Y:S02]  /*72f0*/  FSEL R240, R25, -INF , P3 ;  /* 0xff80000019f07808 */ /* 0x000fe40001800000 */
[----:B------:R-:W-:Y:S02]  /*7300*/  FMNMX.FTZ R10, R237, R10, !PT ;  /* 0x0000000aed0a7209 */ /* 0x000fe40007810000 */
[----:B------:R-:W-:Y:S02]  /*7310*/  ISETP.GT.AND P1, PT, R144, 0x28, PT ;  /* 0x000000289000780c */ /* 0x000fe40003f24270 */
[----:B------:R-:W-:Y:S02]  /*7320*/  ISETP.GT.AND P4, PT, R0, 0x30, PT ;  /* 0x000000300000780c */ /* 0x000fe40003f84270 */
[----:B------:R-:W-:Y:S02]  /*7330*/  FMNMX.FTZ R11, R234, R11, !PT ;  /* 0x0000000bea0b7209 */ /* 0x000fe40007810000 */
[----:B------:R-:W-:Y:S02]  /*7340*/  ISETP.GT.AND P0, PT, R144, 0x29, PT ;  /* 0x000000299000780c */ /* 0x000fe40003f04270 */
[----:B------:R-:W-:Y:S02]  /*7350*/  FSEL R241, R26, -INF , P1 ;  /* 0xff8000001af17808 */ /* 0x000fe40000800000 */
[----:B------:R-:W-:Y:S02]  /*7360*/  FSEL R245, R28, -INF , P4 ;  /* 0xff8000001cf57808 */ /* 0x000fe40002000000 */
[----:B------:R-:W-:Y:S02]  /*7370*/  FMNMX.FTZ R11, R235, R11, !PT ;  /* 0x0000000beb0b7209 */ /* 0x000fe40007810000 */
[----:B------:R-:W-:Y:S02]  /*7380*/  FMNMX.FTZ R10, R240, R10, !PT ;  /* 0x0000000af00a7209 */ /* 0x000fe40007810000 */
[----:B------:R-:W-:Y:S02]  /*7390*/  FSEL R246, R27, -INF , P0 ;  /* 0xff8000001bf67808 */ /* 0x000fe40000000000 */
[----:B------:R-:W-:Y:S02]  /*73a0*/  ISETP.GT.AND P3, PT, R0, 0x31, PT ;  /* 0x000000310000780c */ /* 0x000fe40003f64270 */
[C---:B------:R-:W-:Y:S02]  /*73b0*/  ISETP.GT.AND P1, PT, R144.reuse, 0x30, PT ;  /* 0x000000309000780c */ /* 0x040fe40003f24270 */
[----:B------:R-:W-:Y:S02]  /*73c0*/  ISETP.GT.AND P0, PT, R144, 0x31, PT ;  /* 0x000000319000780c */ /* 0x000fe40003f04270 */
[----:B------:R-:W-:Y:S02]  /*73d0*/  FSEL R244, R29, -INF , P3 ;  /* 0xff8000001df47808 */ /* 0x000fe40001800000 */
[C---:B------:R-:W-:Y:S02]  /*73e0*/  ISETP.GT.AND P3, PT, R0.reuse, 0x39, PT ;  /* 0x000000390000780c */ /* 0x040fe40003f64270 */
[----:B------:R-:W-:Y:S02]  /*73f0*/  ISETP.GT.AND P4, PT, R0, 0x38, PT ;  /* 0x000000380000780c */ /* 0x000fe40003f84270 */
[----:B------:R-:W-:Y:S02]  /*7400*/  FMNMX.FTZ R10, R245, R10, !PT ;  /* 0x0000000af50a7209 */ /* 0x000fe40007810000 */
[----:B------:R-:W-:Y:S02]  /*7410*/  FMNMX.FTZ R11, R241, R11, !PT ;  /* 0x0000000bf10b7209 */ /* 0x000fe40007810000 */
[----:B------:R-:W-:Y:S02]  /*7420*/  FSEL R30, R30, -INF , P1 ;  /* 0xff8000001e1e7808 */ /* 0x000fe40000800000 */
[----:B------:R-:W-:Y:S02]  /*7430*/  FSEL R12, R31, -INF , P0 ;  /* 0xff8000001f0c7808 */ /* 0x000fe40000000000 */
[C---:B------:R-:W-:Y:S02]  /*7440*/  ISETP.GT.AND P1, PT, R144.reuse, 0x38, PT ;  /* 0x000000389000780c */ /* 0x040fe40003f24270 */
[----:B------:R-:W-:Y:S02]  /*7450*/  ISETP.GT.AND P0, PT, R144, 0x39, PT ;  /* 0x000000399000780c */ /* 0x000fe40003f04270 */
[----:B------:R-:W-:Y:S02]  /*7460*/  FSEL R243, R32, -INF , P4 ;  /* 0xff80000020f37808 */ /* 0x000fe40002000000 */
[----:B------:R-:W-:Y:S02]  /*7470*/  FSEL R242, R33, -INF , P3 ;  /* 0xff80000021f27808 */ /* 0x000fe40001800000 */
[----:B------:R-:W-:Y:S02]  /*7480*/  ISETP.GT.AND P4, PT, R0, 0x40, PT ;  /* 0x000000400000780c */ /* 0x000fe40003f84270 */
[----:B------:R-:W-:Y:S02]  /*7490*/  FSEL R13, R34, -INF , P1 ;  /* 0xff800000220d7808 */ /* 0x000fe40000800000 */
[----:B------:R-:W-:Y:S02]  /*74a0*/  FSEL R16, R35, -INF , P0 ;  /* 0xff80000023107808 */ /* 0x000fe40000000000 */
[----:B------:R-:W-:Y:S02]  /*74b0*/  FMNMX.FTZ R10, R244, R10, !PT ;  /* 0x0000000af40a7209 */ /* 0x000fe40007810000 */
[----:B------:R-:W-:Y:S02]  /*74c0*/  ISETP.GT.AND P3, PT, R0, 0x41, PT ;  /* 0x000000410000780c */ /* 0x000fe40003f64270 */
[----:B------:R-:W-:Y:S02]  /*74d0*/  FMNMX.FTZ R11, R246, R11, !PT ;  /* 0x0000000bf60b7209 */ /* 0x000fe40007810000 */
[C---:B------:R-:W-:Y:S02]  /*74e0*/  ISETP.GT.AND P1, PT, R144.reuse, 0x40, PT ;  /* 0x000000409000780c */ /* 0x040fe40003f24270 */
[----:B------:R-:W-:Y:S02]  /*74f0*/  ISETP.GT.AND P0, PT, R144, 0x41, PT ;  /* 0x000000419000780c */ /* 0x000fe40003f04270 */
[----:B------:R-:W-:Y:S02]  /*7500*/  FSEL R239, R36, -INF , P4 ;  /* 0xff80000024ef7808 */ /* 0x000fe40002000000 */
[----:B------:R-:W-:Y:S02]  /*7510*/  FMNMX.FTZ R10, R243, R10, !PT ;  /* 0x0000000af30a7209 */ /* 0x000fe40007810000 */
[----:B------:R-:W-:Y:S02]  /*7520*/  FSEL R236, R37, -INF , P3 ;  /* 0xff80000025ec7808 */ /* 0x000fe40001800000 */
[C---:B------:R-:W-:Y:S02]  /*7530*/  ISETP.GT.AND P6, PT, R0.reuse, 0x50, PT ;  /* 0x000000500000780c */ /* 0x040fe40003fc4270 */
[C---:B------:R-:W-:Y:S02]  /*7540*/  ISETP.GT.AND P5, PT, R0.reuse, 0x51, PT ;  /* 0x000000510000780c */ /* 0x040fe40003fa4270 */
[----:B------:R-:W-:Y:S02]  /*7550*/  ISETP.GT.AND P3, PT, R0, 0x59, PT ;  /* 0x000000590000780c */ /* 0x000fe40003f64270 */
[----:B------:R-:W-:Y:S02]  /*7560*/  FSEL R17, R38, -INF , P1 ;  /* 0xff80000026117808 */ /* 0x000fe40000800000 */
[C---:B------:R-:W-:Y:S02]  /*7570*/  ISETP.GT.AND P4, PT, R0.reuse, 0x58, PT ;  /* 0x000000580000780c */ /* 0x040fe40003f84270 */
[----:B------:R-:W-:Y:S02]  /*7580*/  FSEL R20, R39, -INF , P0 ;  /* 0xff80000027147808 */ /* 0x000fe40000000000 */
[C---:B------:R-:W-:Y:S02]  /*7590*/  ISETP.GT.AND P1, PT, R0.reuse, 0x48, PT ;  /* 0x000000480000780c */ /* 0x040fe40003f24270 */
[----:B------:R-:W-:Y:S02]  /*75a0*/  ISETP.GT.AND P0, PT, R0, 0x49, PT ;  /* 0x000000490000780c */ /* 0x000fe40003f04270 */
[----:B------:R-:W-:Y:S02]  /*75b0*/  FMNMX.FTZ R0, R30, R11, !PT ;  /* 0x0000000b1e007209 */ /* 0x000fe40007810000 */
[----:B------:R-:W-:Y:S02]  /*75c0*/  FMNMX.FTZ R145, R242, R10, !PT ;  /* 0x0000000af2917209 */ /* 0x000fe40007810000 */
[----:B------:R-:W-:Y:S02]  /*75d0*/  FMNMX.FTZ R0, R12, R0, !PT ;  /* 0x000000000c007209 */ /* 0x000fe40007810000 */
[----:B------:R-:W-:Y:S02]  /*75e0*/  FMNMX.FTZ R145, R239, R145, !PT ;  /* 0x00000091ef917209 */ /* 0x000fe40007810000 */
[----:B------:R-:W-:Y:S02]  /*75f0*/  FMNMX.FTZ R0, R13, R0, !PT ;  /* 0x000000000d007209 */ /* 0x000fe40007810000 */
[----:B------:R-:W-:Y:S02]  /*7600*/  FSEL R231, R40, -INF , P1 ;  /* 0xff80000028e77808 */ /* 0x000fe40000800000 */
[----:B------:R-:W-:Y:S02]  /*7610*/  FMNMX.FTZ R0, R16, R0, !PT ;  /* 0x0000000010007209 */ /* 0x000fe40007810000 */
[----:B------:R-:W-:Y:S02]  /*7620*/  FMNMX.FTZ R145, R236, R145, !PT ;  /* 0x00000091ec917209 */ /* 0x000fe40007810000 */
[----:B------:R-:W-:Y:S02]  /*7630*/  ISETP.GT.AND P1, PT, R144, 0x48, PT ;  /* 0x000000489000780c */ /* 0x000fe40003f24270 */
[----:B------:R-:W-:Y:S02]  /*7640*/  FSEL R230, R41, -INF , P0 ;  /* 0xff80000029e67808 */ /* 0x000fe40000000000 */
[----:B------:R-:W-:Y:S02]  /*7650*/  FMNMX.FTZ R0, R17, R0, !PT ;  /* 0x0000000011007209 */ /* 0x000fe40007810000 */
[----:B------:R-:W-:Y:S02]  /*7660*/  FMNMX.FTZ R145, R231, R145, !PT ;  /* 0x00000091e7917209 */ /* 0x000fe40007810000 */
[----:B------:R-:W-:Y:S02]  /*7670*/  FSEL R252, R42, -INF , P1 ;  /* 0xff8000002afc7808 */ /* 0x000fe40000800000 */
[----:B------:R-:W-:Y:S02]  /*7680*/  FMNMX.FTZ R0, R20, R0, !PT ;  /* 0x0000000014007209 */ /* 0x000fe40007810000 */
[----:B------:R-:W-:Y:S02]  /*7690*/  FMNMX.FTZ R145, R230, R145, !PT ;  /* 0x00000091e6917209 */ /* 0x000fe40007810000 */
[----:B------:R-:W-:Y:S02]  /*76a0*/  MOV R19, R229 ;  /* 0x000000e500137202 */ /* 0x000fe40000000f00 */
[----:B------:R-:W-:Y:S02]  /*76b0*/  FSEL R229, R44, -INF , P6 ;  /* 0xff8000002ce57808 */ /* 0x000fe40003000000 */
        /* <DEDUP_REMOVED lines=8> */
[----:B------:R-:W-:Y:S02]  /*7740*/  FSEL R250, R46, -INF , P1 ;  /* 0xff8000002efa7808 */ /* 0x000fe40000800000 */
[C---:B------:R-:W-:Y:S02]  /*7750*/  ISETP.GT.AND P0, PT, R144.reuse, 0x51, PT ;  /* 0x000000519000780c */ /* 0x040fe40003f04270 */
[----:B------:R-:W-:Y:S02]  /*7760*/  FMNMX.FTZ R0, R251, R0, !PT ;  /* 0x00000000fb007209 */ /* 0x000fe40007810000 */
[----:B------:R-:W-:Y:S02]  /*7770*/  FSEL R226, R49, -INF , P3 ;  /* 0xff80000031e27808 */ /* 0x000fe40001800000 */
[----:B------:R-:W-:Y:S02]  /*7780*/  FSEL R249, R47, -INF , P0 ;  /* 0xff8000002ff97808 */ /* 0x000fe40000000000 */
[----:B------:R-:W-:Y:S02]  /*7790*/  ISETP.GT.AND P0, PT, R144, 0x58, PT ;  /* 0x000000589000780c */ /* 0x000fe40003f04270 */
[----:B------:R-:W-:Y:S02]  /*77a0*/  FMNMX.FTZ R145, R227, R145, !PT ;  /* 0x00000091e3917209 */ /* 0x000fe40007810000 */
[----:B------:R-:W-:Y:S02]  /*77b0*/  FMNMX.FTZ R0, R250, R0, !PT ;  /* 0x00000000fa007209 */ /* 0x000fe40007810000 */
[----:B------:R-:W-:Y:S02]  /*77c0*/  FMNMX.FTZ R145, R226, R145, !PT ;  /* 0x00000091e2917209 */ /* 0x000fe40007810000 */
[----:B------:R-:W-:Y:S02]  /*77d0*/  ISETP.GT.AND P1, PT, R144, 0x59, PT ;  /* 0x000000599000780c */ /* 0x000fe40003f24270 */
[----:B------:R-:W-:Y:S01]  /*77e0*/  FSEL R248, R50, -INF , P0 ;  /* 0xff80000032f87808 */ /* 0x000fe20000000000 */
[----:B------:R-:W3:Y:S01]  /*77f0*/  SHFL.BFLY PT, R11, R145, 0x2, 0x1f ;  /* 0x0c401f00910b7f89 */ /* 0x000ee200000e0000 */
[----:B------:R-:W-:Y:S02]  /*7800*/  FMNMX.FTZ R0, R249, R0, !PT ;  /* 0x00000000f9007209 */ /* 0x000fe40007810000 */
[----:B------:R-:W-:Y:S02]  /*7810*/  FSEL R247, R51, -INF , P1 ;  /* 0xff80000033f77808 */ /* 0x000fe40000800000 */
[----:B------:R-:W-:Y:S02]  /*7820*/  FMNMX.FTZ R0, R248, R0, !PT ;  /* 0x00000000f8007209 */ /* 0x000fe40007810000 */
[----:B------:R-:W-:Y:S02]  /*7830*/  MOV R21, R217 ;  /* 0x000000d900157202 */ /* 0x000fe40000000f00 */
[----:B------:R-:W-:Y:S02]  /*7840*/  FMNMX.FTZ R0, R247, R0, !PT ;  /* 0x00000000f7007209 */ /* 0x000fe40007810000 */
[----:B------:R-:W-:Y:S03]  /*7850*/  ISETP.GE.AND P6, PT, R238, 0x2, PT ;  /* 0x00000002ee00780c */ /* 0x000fe60003fc6270 */
[----:B------:R-:W4:Y:S01]  /*7860*/  SHFL.BFLY PT, R10, R0, 0x2, 0x1f ;  /* 0x0c401f00000a7f89 */ /* 0x000f2200000e0000 */
[----:B---3--:R-:W-:Y:S07]  /*7870*/  FMNMX.FTZ R145, R145, R11, !PT ;  /* 0x0000000b91917209 */ /* 0x008fee0007810000 */
[----:B------:R-:W3:Y:S01]  /*7880*/  SHFL.BFLY PT, R11, R145, 0x1, 0x1f ;  /* 0x0c201f00910b7f89 */ /* 0x000ee200000e0000 */
[----:B----4-:R-:W-:Y:S07]  /*7890*/  FMNMX.FTZ R0, R0, R10, !PT ;  /* 0x0000000a00007209 */ /* 0x010fee0007810000 */
[----:B------:R-:W4:Y:S01]  /*78a0*/  SHFL.BFLY PT, R144, R0, 0x1, 0x1f ;  /* 0x0c201f0000907f89 */ /* 0x000f2200000e0000 */
[----:B---3--:R-:W-:Y:S04]  /*78b0*/  FMNMX.FTZ R145, R145, R11, !PT ;  /* 0x0000000b91917209 */ /* 0x008fe80007810000 */
[C---:B------:R-:W-:Y:S01]  /*78c0*/  FSETP.NEU.FTZ.AND P1, PT, R145.reuse, -INF , PT ;  /* 0xff8000009100780b */ /* 0x040fe20003f3d000 */
[----:B------:R-:W-:Y:S05]  /*78d0*/  FMUL.FTZ R147, R145, c[0x0][0x2d0] ;  /* 0x0000b40091937a20 */ /* 0x000fea0000410000 */
[----:B------:R-:W-:Y:S02]  /*78e0*/  FSEL R147, R147, RZ, P1 ;  /* 0x000000ff93937208 */ /* 0x000fe40000800000 */
[----:B----4-:R-:W-:Y:S03]  /*78f0*/  FMNMX.FTZ R144, R0, R144, !PT ;  /* 0x0000009000907209 */ /* 0x010fe60007810000 */
[--C-:B------:R-:W-:Y:S01]  /*7900*/  FFMA.FTZ R4, R4, c[0x0][0x2d0], -R147.reuse ;  /* 0x0000b40004047a23 */ /* 0x100fe20000010893 */
[----:B------:R-:W-:Y:S01]  /*7910*/  FSEL R0, R145, RZ, P1 ;  /* 0x000000ff91007208 */ /* 0x000fe20000800000 */
[--C-:B------:R-:W-:Y:S01]  /*7920*/  FFMA.FTZ R5, R5, c[0x0][0x2d0], -R147.reuse ;  /* 0x0000b40005057a23 */ /* 0x100fe20000010893 */
[----:B------:R-:W-:Y:S01]  /*7930*/  FSETP.NEU.FTZ.AND P0, PT, R144, -INF , PT ;  /* 0xff8000009000780b */ /* 0x000fe20003f1d000 */
[----:B------:R-:W-:Y:S01]  /*7940*/  FFMA.FTZ R8, R8, c[0x0][0x2d0], -R147 ;  /* 0x0000b40008087a23 */ /* 0x000fe20000010893 */
[----:B------:R-:W-:Y:S01]  /*7950*/  MUFU.EX2 R201, R4 ;  /* 0x0000000400c97308 */ /* 0x000fe20000000800 */
[----:B------:R-:W-:Y:S02]  /*7960*/  FADD.FTZ R0, -R0, R2 ;  /* 0x0000000200007221 */ /* 0x000fe40000010100 */
[----:B------:R-:W-:Y:S02]  /*7970*/  FMUL.FTZ R200, R144, c[0x0][0x2d0] ;  /* 0x0000b40090c87a20 */ /* 0x000fe40000410000 */
[----:B------:R-:W-:Y:S03]  /*7980*/  FMUL.FTZ R0, R0, c[0x0][0x2d0] ;  /* 0x0000b40000007a20 */ /* 0x000fe60000410000 */
[----:B------:R-:W-:Y:S02]  /*7990*/  FSEL R200, R200, RZ, P0 ;  /* 0x000000ffc8c87208 */ /* 0x000fe40000000000 */
[----:B------:R-:W3:Y:S03]  /*79a0*/  MUFU.EX2 R2, R0 ;  /* 0x0000000000027308 */ /* 0x000ee60000000800 */
[--C-:B------:R-:W-:Y:S02]  /*79b0*/  FFMA.FTZ R6, R6, c[0x0][0x2d0], -R200.reuse ;  /* 0x0000b40006067a23 */ /* 0x100fe400000108c8 */
[--C-:B------:R-:W-:Y:S05]  /*79c0*/  FFMA.FTZ R7, R7, c[0x0][0x2d0], -R200.reuse ;  /* 0x0000b40007077a23 */ /* 0x100fea00000108c8 */
[----:B------:R4:W-:Y:S10]  /*79d0*/  MUFU.EX2 R202, R5 ;  /* 0x0000000500ca7308 */ /* 0x0009f40000000800 */
[----:B------:R5:W-:Y:S01]  /*79e0*/  MUFU.EX2 R203, R8 ;  /* 0x0000000800cb7308 */ /* 0x000be20000000800 */
[----:B---3--:R-:W-:Y:S01]  /*79f0*/  FMUL.FTZ R25, R2, R117 ;  /* 0x0000007502197220 */ /* 0x008fe20000410000 */
[----:B------:R-:W-:Y:S01]  /*7a00*/  FSEL R0, R144, RZ, P0 ;  /* 0x000000ff90007208 */ /* 0x000fe20000000000 */
[----:B------:R-:W3:Y:S01]  /*7a10*/  LDL.LU R117, [R1+0x8] ;  /* 0x0000080001757983 */ /* 0x000ee20000300800 */
[C---:B------:R-:W-:Y:S02]  /*7a20*/  FMUL.FTZ R4, R2.reuse, R148 ;  /* 0x0000009402047220 */ /* 0x040fe40000410000 */
[----:B------:R-:W-:Y:S04]  /*7a30*/  FMUL.FTZ R24, R2, R116 ;  /* 0x0000007402187220 */ /* 0x000fe80000410000 */
[----:B------:R-:W-:Y:S01]  /*7a40*/  MUFU.EX2 R146, R6 ;  /* 0x0000000600927308 */ /* 0x000fe20000000800 */
[----:B------:R-:W-:Y:S01]  /*7a50*/  FADD.FTZ R0, -R0, R3 ;  /* 0x0000000300007221 */ /* 0x000fe20000010100 */
[----:B------:R-:W-:Y:S01]  /*7a60*/  MOV R116, R15 ;  /* 0x0000000f00747202 */ /* 0x000fe20000000f00 */
[----:B------:R-:W-:Y:S02]  /*7a70*/  FFMA.FTZ R3, R9, c[0x0][0x2d0], -R147 ;  /* 0x0000b40009037a23 */ /* 0x000fe40000010893 */
[----:B------:R-:W-:Y:S02]  /*7a80*/  FMUL.FTZ R0, R0, c[0x0][0x2d0] ;  /* 0x0000b40000007a20 */ /* 0x000fe40000410000 */
[C---:B----4-:R-:W-:Y:S02]  /*7a90*/  FMUL.FTZ R5, R2.reuse, R149 ;  /* 0x0000009502057220 */ /* 0x050fe40000410000 */
[C---:B------:R-:W-:Y:S01]  /*7aa0*/  FMUL.FTZ R9, R2.reuse, R101 ;  /* 0x0000006502097220 */ /* 0x040fe20000410000 */
[----:B------:R-:W-:Y:S01]  /*7ab0*/  MUFU.EX2 R217, R7 ;  /* 0x0000000700d97308 */ /* 0x000fe20000000800 */
[----:B------:R-:W-:Y:S01]  /*7ac0*/  MOV R101, R12 ;  /* 0x0000000c00657202 */ /* 0x000fe20000000f00 */
[C---:B------:R-:W-:Y:S02]  /*7ad0*/  FMUL.FTZ R12, R2.reuse, R104 ;  /* 0x00000068020c7220 */ /* 0x040fe40000410000 */
[----:B------:R-:W-:Y:S02]  /*7ae0*/  IMAD.MOV.U32 R104, RZ, RZ, R13 ;  /* 0x000000ffff687224 */ /* 0x000fe400078e000d */
[C---:B-----5:R-:W-:Y:S02]  /*7af0*/  FMUL.FTZ R8, R2.reuse, R100 ;  /* 0x0000006402087220 */ /* 0x060fe40000410000 */
[C---:B------:R-:W-:Y:S01]  /*7b00*/  FMUL.FTZ R13, R2.reuse, R105 ;  /* 0x00000069020d7220 */ /* 0x040fe20000410000 */
[----:B------:R-:W-:Y:S01]  /*7b10*/  MOV R105, R16 ;  /* 0x0000001000697202 */ /* 0x000fe20000000f00 */
[----:B------:R-:W4:Y:S01]  /*7b20*/  MUFU.EX2 R0, R0 ;  /* 0x0000000000007308 */ /* 0x000f220000000800 */
        /* <DEDUP_REMOVED lines=38> */
[C---:B--2---:R-:W-:Y:S02]  /*7d90*/  FFMA.FTZ R148, R2.reuse, R22, R201 ;  /* 0x0000001602947223 */ /* 0x044fe400000100c9 */
[----:B------:R-:W-:Y:S02]  /*7da0*/  IMAD.MOV.U32 R108, RZ, RZ, R17 ;  /* 0x000000ffff6c7224 */ /* 0x000fe400078e0011 */
[C---:B------:R-:W-:Y:S01]  /*7db0*/  FMUL.FTZ R17, R2.reuse, R109 ;  /* 0x0000006d02117220 */ /* 0x040fe20000410000 */
[----:B------:R-:W-:Y:S01]  /*7dc0*/  MOV R109, R20 ;  /* 0x00000014006d7202 */ /* 0x000fe20000000f00 */
[C---:B------:R-:W-:Y:S02]  /*7dd0*/  FMUL.FTZ R20, R2.reuse, R112 ;  /* 0x0000007002147220 */ /* 0x040fe40000410000 */
[----:B------:R-:W-:Y:S02]  /*7de0*/  IMAD.MOV.U32 R112, RZ, RZ, R21 ;  /* 0x000000ffff707224 */ /* 0x000fe400078e0015 */
[----:B------:R-:W-:Y:S02]  /*7df0*/  FMUL.FTZ R21, R2, R113 ;  /* 0x0000007102157220 */ /* 0x000fe40000410000 */
[----:B------:R-:W-:Y:S01]  /*7e00*/  FFMA.FTZ R2, R215, c[0x0][0x2d0], -R200 ;  /* 0x0000b400d7027a23 */ /* 0x000fe200000108c8 */
[----:B------:R-:W2:Y:S01]  /*7e10*/  MUFU.EX2 R113, R3 ;  /* 0x0000000300717308 */ /* 0x000ea20000000800 */
[----:B------:R-:W-:Y:S02]  /*7e20*/  IMAD.MOV.U32 R120, RZ, RZ, R18 ;  /* 0x000000ffff787224 */ /* 0x000fe400078e0012 */
[C---:B----4-:R-:W-:Y:S02]  /*7e30*/  FMUL.FTZ R18, R0.reuse, R110 ;  /* 0x0000006e00127220 */ /* 0x050fe40000410000 */
[C---:B------:R-:W-:Y:S01]  /*7e40*/  FMUL.FTZ R15, R0.reuse, R107 ;  /* 0x0000006b000f7220 */ /* 0x040fe20000410000 */
[----:B------:R-:W-:Y:S01]  /*7e50*/  MOV R140, R120 ;  /* 0x00000078008c7202 */ /* 0x000fe20000000f00 */
[----:B------:R-:W-:Y:S02]  /*7e60*/  IMAD.MOV.U32 R100, RZ, RZ, R30 ;  /* 0x000000ffff647224 */ /* 0x000fe400078e001e */
[----:B------:R-:W-:Y:S01]  /*7e70*/  IMAD.MOV.U32 R149, RZ, RZ, R14 ;  /* 0x000000ffff957224 */ /* 0x000fe200078e000e */
[----:B------:R4:W-:Y:S01]  /*7e80*/  MUFU.EX2 R110, R2 ;  /* 0x00000002006e7308 */ /* 0x0009e20000000800 */
[C---:B------:R-:W-:Y:S02]  /*7e90*/  FMUL.FTZ R14, R0.reuse, R106 ;  /* 0x0000006a000e7220 */ /* 0x040fe40000410000 */
[C---:B------:R-:W-:Y:S01]  /*7ea0*/  FMUL.FTZ R6, R0.reuse, R150 ;  /* 0x0000009600067220 */ /* 0x040fe20000410000 */
[----:B------:R-:W-:Y:S01]  /*7eb0*/  MOV R150, R109 ;  /* 0x0000006d00967202 */ /* 0x000fe20000000f00 */
[C---:B------:R-:W-:Y:S02]  /*7ec0*/  FMUL.FTZ R7, R0.reuse, R151 ;  /* 0x0000009700077220 */ /* 0x040fe40000410000 */
[C---:B------:R-:W-:Y:S02]  /*7ed0*/  FMUL.FTZ R10, R0.reuse, R102 ;  /* 0x00000066000a7220 */ /* 0x040fe40000410000 */
[C---:B------:R-:W-:Y:S02]  /*7ee0*/  FMUL.FTZ R11, R0.reuse, R103 ;  /* 0x00000067000b7220 */ /* 0x040fe40000410000 */
[C---:B------:R-:W-:Y:S02]  /*7ef0*/  FMUL.FTZ R19, R0.reuse, R111 ;  /* 0x0000006f00137220 */ /* 0x040fe40000410000 */
[C---:B------:R-:W-:Y:S01]  /*7f00*/  FMUL.FTZ R22, R0.reuse, R114 ;  /* 0x0000007200167220 */ /* 0x040fe20000410000 */
[----:B--2---:R-:W-:Y:S01]  /*7f10*/  F2FP.PACK_AB R102, R113, R203 ;  /* 0x000000cb7166723e */ /* 0x004fe200000000ff */
        /* <DEDUP_REMOVED lines=14> */
[C---:B------:R-:W-:Y:S01]  /*8000*/  FMUL.FTZ R50, R0.reuse, R142 ;  /* 0x0000008e00327220 */ /* 0x040fe20000410000 */
[----:B------:R-:W-:Y:S01]  /*8010*/  MOV R142, R101 ;  /* 0x00000065008e7202 */ /* 0x000fe20000000f00 */
[C---:B------:R-:W-:Y:S01]  /*8020*/  FMUL.FTZ R51, R0.reuse, R143 ;  /* 0x0000008f00337220 */ /* 0x040fe20000410000 */
[----:B------:R-:W-:Y:S01]  /*8030*/  F2FP.PACK_AB R101, R217, R146 ;  /* 0x00000092d965723e */ /* 0x000fe200000000ff */
        /* <DEDUP_REMOVED lines=25> */
[----:B----4-:R-:W-:Y:S02]  /*81d0*/  FFMA.FTZ R2, R216, c[0x0][0x2d0], -R200 ;  /* 0x0000b400d8027a23 */ /* 0x010fe400000108c8 */
[----:B------:R-:W-:Y:S01]  /*81e0*/  IMAD.MOV.U32 R143, RZ, RZ, R100 ;  /* 0x000000ffff8f7224 */ /* 0x000fe200078e0064 */
[----:B------:R-:W-:Y:S01]  /*81f0*/  F2FP.PACK_AB R100, R202, R201 ;  /* 0x000000c9ca64723e */ /* 0x000fe200000000ff */
[--C-:B------:R-:W-:Y:S02]  /*8200*/  FFMA.FTZ R109, R218, c[0x0][0x2d0], -R147.reuse ;  /* 0x0000b400da6d7a23 */ /* 0x100fe40000010893 */
[----:B------:R-:W-:Y:S02]  /*8210*/  IMAD.MOV.U32 R151, RZ, RZ, R108 ;  /* 0x000000ffff977224 */ /* 0x000fe400078e006c */
[--C-:B------:R-:W-:Y:S02]  /*8220*/  FFMA.FTZ R108, R219, c[0x0][0x2d0], -R147.reuse ;  /* 0x0000b400db6c7a23 */ /* 0x100fe40000010893 */
[----:B------:R-:W-:Y:S02]  /*8230*/  IMAD.MOV.U32 R137, RZ, RZ, R112 ;  /* 0x000000ffff897224 */ /* 0x000fe400078e0070 */
[----:B------:R-:W-:Y:S01]  /*8240*/  MUFU.EX2 R112, R109 ;  /* 0x0000006d00707308 */ /* 0x000fe20000000800 */
[----:B------:R-:W-:Y:S02]  /*8250*/  FADD.FTZ R148, R202, R148 ;  /* 0x00000094ca947221 */ /* 0x000fe40000010000 */
[--C-:B------:R-:W-:Y:S02]  /*8260*/  FFMA.FTZ R135, R231, c[0x0][0x2d0], -R147.reuse ;  /* 0x0000b400e7877a23 */ /* 0x100fe40000010893 */
[----:B------:R-:W-:Y:S02]  /*8270*/  FADD.FTZ R148, R203, R148 ;  /* 0x00000094cb947221 */ /* 0x000fe40000010000 */
[--C-:B------:R-:W-:Y:S02]  /*8280*/  FFMA.FTZ R114, R245, c[0x0][0x2d0], -R147.reuse ;  /* 0x0000b400f5727a23 */ /* 0x100fe40000010893 */
[----:B------:R-:W-:Y:S01]  /*8290*/  FFMA.FTZ R115, R243, c[0x0][0x2d0], -R147 ;  /* 0x0000b400f3737a23 */ /* 0x000fe20000010893 */
[----:B------:R2:W-:Y:S01]  /*82a0*/  MUFU.EX2 R122, R108 ;  /* 0x0000006c007a7308 */ /* 0x0005e20000000800 */
[----:B------:R-:W-:Y:S01]  /*82b0*/  IMAD.MOV.U32 R141, RZ, RZ, R121 ;  /* 0x000000ffff8d7224 */ /* 0x000fe200078e0079 */
[----:B------:R-:W-:Y:S01]  /*82c0*/  MOV R121, R116 ;  /* 0x0000007400797202 */ /* 0x000fe20000000f00 */
[--C-:B------:R-:W-:Y:S02]  /*82d0*/  FFMA.FTZ R116, R242, c[0x0][0x2d0], -R147.reuse ;  /* 0x0000b400f2747a23 */ /* 0x100fe40000010893 */
[----:B------:R-:W4:Y:S01]  /*82e0*/  LDL.64 R242, [R1+0x40] ;  /* 0x0000400001f27983 */ /* 0x000f220000100a00 */
[----:B------:R-:W-:Y:S02]  /*82f0*/  FFMA.FTZ R134, R236, c[0x0][0x2d0], -R147 ;  /* 0x0000b400ec867a23 */ /* 0x000fe40000010893 */
[----:B------:R-:W-:Y:S02]  /*8300*/  IMAD.MOV.U32 R245, RZ, RZ, R141 ;  /* 0x000000fffff57224 */ /* 0x000fe400078e008d */
[--C-:B------:R-:W-:Y:S01]  /*8310*/  FFMA.FTZ R136, R230, c[0x0][0x2d0], -R147.reuse ;  /* 0x0000b400e6887a23 */ /* 0x100fe20000010893 */
[----:B------:R5:W-:Y:S01]  /*8320*/  MUFU.EX2 R236, R116 ;  /* 0x0000007400ec7308 */ /* 0x000be20000000800 */
[--C-:B------:R-:W-:Y:S02]  /*8330*/  FFMA.FTZ R218, R228, c[0x0][0x2d0], -R147.reuse ;  /* 0x0000b400e4da7a23 */ /* 0x100fe40000010893 */
[--C-:B------:R-:W-:Y:S02]  /*8340*/  FFMA.FTZ R216, R229, c[0x0][0x2d0], -R147.reuse ;  /* 0x0000b400e5d87a23 */ /* 0x100fe40000010893 */
[--C-:B------:R-:W-:Y:S05]  /*8350*/  FFMA.FTZ R219, R249, c[0x0][0x2d0], -R200.reuse ;  /* 0x0000b400f9db7a23 */ /* 0x100fea00000108c8 */
[----:B------:R-:W-:Y:S01]  /*8360*/  MUFU.EX2 R228, R134 ;  /* 0x0000008600e47308 */ /* 0x000fe20000000800 */
[--C-:B--2---:R-:W-:Y:S09]  /*8370*/  FFMA.FTZ R108, R232, c[0x0][0x2d0], -R147.reuse ;  /* 0x0000b400e86c7a23 */ /* 0x104ff20000010893 */
[----:B------:R2:W-:Y:S01]  /*8380*/  MUFU.EX2 R123, R108 ;  /* 0x0000006c007b7308 */ /* 0x0005e20000000800 */
[----:B-----5:R-:W-:Y:S09]  /*8390*/  FFMA.FTZ R116, R150, c[0x0][0x2d0], -R200 ;  /* 0x0000b40096747a23 */ /* 0x020ff200000108c8 */
[----:B------:R-:W-:Y:S10]  /*83a0*/  MUFU.EX2 R230, R135 ;  /* 0x0000008700e67308 */ /* 0x000ff40000000800 */
[----:B------:R-:W-:Y:S01]  /*83b0*/  MUFU.EX2 R229, R136 ;  /* 0x0000008800e57308 */ /* 0x000fe20000000800 */
[--C-:B--2---:R-:W-:Y:S02]  /*83c0*/  FFMA.FTZ R108, R233, c[0x0][0x2d0], -R147.reuse ;  /* 0x0000b400e96c7a23 */ /* 0x104fe40000010893 */
[----:B---3--:R-:W-:Y:S01]  /*83d0*/  FFMA.FTZ R111, R0, R117, R146 ;  /* 0x00000075006f7223 */ /* 0x008fe20000010092 */
[-C--:B------:R-:W-:Y:S06]  /*83e0*/  IADD3 R0, R210, R205.reuse, RZ ;  /* 0x000000cdd2007210 */ /* 0x080fec0007ffe0ff */
[----:B------:R-:W2:Y:S01]  /*83f0*/  MUFU.EX2 R117, R2 ;  /* 0x0000000200757308 */ /* 0x000ea20000000800 */
[----:B------:R-:W3:Y:S01]  /*8400*/  LDSM.16.MT88.4 R104, [R0] ;  /* 0x000000000068783b */ /* 0x000ee20000004200 */
[----:B------:R-:W-:Y:S08]  /*8410*/  IMAD.IADD R3, R207, 0x1, R0 ;  /* 0x00000001cf037824 */ /* 0x000ff000078e0200 */
[----:B------:R5:W-:Y:S10]  /*8420*/  MUFU.EX2 R130, R108 ;  /* 0x0000006c00827308 */ /* 0x000bf40000000800 */
[----:B------:R-:W-:Y:S01]  /*8430*/  MUFU.EX2 R216, R216 ;  /* 0x000000d800d87308 */ /* 0x000fe20000000800 */
[----:B--2---:R-:W-:Y:S02]  /*8440*/  F2FP.PACK_AB R103, R117, R110 ;  /* 0x0000006e7567723e */ /* 0x004fe400000000ff */
[----:B------:R-:W-:Y:S01]  /*8450*/  IADD3 R2, R211, R205, RZ ;  /* 0x000000cdd3027210 */ /* 0x000fe20007ffe0ff */
[----:B------:R-:W-:Y:S06]  /*8460*/  FFMA.FTZ R205, R248, c[0x0][0x2d0], -R200 ;  /* 0x0000b400f8cd7a23 */ /* 0x000fec00000108c8 */
[----:B------:R-:W-:Y:S01]  /*8470*/  MUFU.EX2 R218, R218 ;  /* 0x000000da00da7308 */ /* 0x000fe20000000800 */
[----:B------:R-:W-:Y:S02]  /*8480*/  IMAD.IADD R146, R207, 0x1, R2 ;  /* 0x00000001cf927824 */ /* 0x000fe400078e0202 */
[--C-:B-----5:R-:W-:Y:S07]  /*8490*/  FFMA.FTZ R108, R234, c[0x0][0x2d0], -R200.reuse ;  /* 0x0000b400ea6c7a23 */ /* 0x120fee00000108c8 */
[----:B------:R2:W-:Y:S01]  /*84a0*/  MUFU.EX2 R129, R108 ;  /* 0x0000006c00817308 */ /* 0x0005e20000000800 */
[C---:B---3--:R-:W-:Y:S09]  /*84b0*/  HMMA.16816.F32 R4, R100.reuse, R104, R4 ;  /* 0x000000686404723c */ /* 0x048ff20000001804 */
[----:B------:R-:W-:Y:S01]  /*84c0*/  MUFU.EX2 R219, R219 ;  /* 0x000000db00db7308 */ /* 0x000fe20000000800 */
[C---:B------:R-:W-:Y:S01]  /*84d0*/  HMMA.16816.F32 R8, R100.reuse, R106, R8 ;  /* 0x0000006a6408723c */ /* 0x040fe20000001808 */
[----:B------:R-:W3:Y:S08]  /*84e0*/  LDSM.16.MT88.4 R104, [R3] ;  /* 0x000000000368783b */ /* 0x000ef00000004200 */
[----:B------:R-:W-:Y:S03]  /*84f0*/  MUFU.EX2 R205, R205 ;  /* 0x000000cd00cd7308 */ /* 0x000fe60000000800 */
[--C-:B--2---:R-:W-:Y:S07]  /*8500*/  FFMA.FTZ R108, R235, c[0x0][0x2d0], -R200.reuse ;  /* 0x0000b400eb6c7a23 */ /* 0x104fee00000108c8 */
[----:B------:R2:W-:Y:S01]  /*8510*/  MUFU.EX2 R131, R108 ;  /* 0x0000006c00837308 */ /* 0x0005e20000000800 */
[C---:B---3--:R-:W-:Y:S03]  /*8520*/  HMMA.16816.F32 R12, R100.reuse, R104, R12 ;  /* 0x00000068640c723c */ /* 0x048fe6000000180c */
[--C-:B--2---:R-:W-:Y:S06]  /*8530*/  FFMA.FTZ R108, R237, c[0x0][0x2d0], -R147.reuse ;  /* 0x0000b400ed6c7a23 */ /* 0x104fec0000010893 */
[----:B------:R-:W-:Y:S01]  /*8540*/  MUFU.EX2 R237, R115 ;  /* 0x0000007300ed7308 */ /* 0x000fe20000000800 */
[C---:B------:R-:W-:Y:S01]  /*8550*/  HMMA.16816.F32 R16, R100.reuse, R106, R16 ;  /* 0x0000006a6410723c */ /* 0x040fe20000001810 */
[----:B------:R-:W2:Y:S08]  /*8560*/  LDSM.16.MT88.4 R104, [R2] ;  /* 0x000000000268783b */ /* 0x000eb00000004200 */
[----:B------:R3:W-:Y:S03]  /*8570*/  MUFU.EX2 R132, R108 ;  /* 0x0000006c00847308 */ /* 0x0007e60000000800 */
[--C-:B---3--:R-:W-:Y:S01]  /*8580*/  FFMA.FTZ R108, R240, c[0x0][0x2d0], -R147.reuse ;  /* 0x0000b400f06c7a23 */ /* 0x108fe20000010893 */
[----:B------:R-:W-:Y:S06]  /*8590*/  MOV R240, R137 ;  /* 0x0000008900f07202 */ /* 0x000fec0000000f00 */
[----:B------:R-:W-:Y:S01]  /*85a0*/  MUFU.EX2 R133, R108 ;  /* 0x0000006c00857308 */ /* 0x000fe20000000800 */
[C---:B--2---:R-:W-:Y:S08]  /*85b0*/  HMMA.16816.F32 R20, R100.reuse, R104, R20 ;  /* 0x000000686414723c */ /* 0x044ff00000001814 */
[C---:B------:R-:W-:Y:S01]  /*85c0*/  HMMA.16816.F32 R24, R100.reuse, R106, R24 ;  /* 0x0000006a6418723c */ /* 0x040fe20000001818 */
[----:B------:R-:W2:Y:S07]  /*85d0*/  LDSM.16.MT88.4 R104, [R146] ;  /* 0x000000009268783b */ /* 0x000eae0000004200 */
[C---:B--2---:R-:W-:Y:S08]  /*85e0*/  HMMA.16816.F32 R28, R100.reuse, R104, R28 ;  /* 0x00000068641c723c */ /* 0x044ff0000000181c */
[C---:B------:R-:W-:Y:S01]  /*85f0*/  HMMA.16816.F32 R32, R100.reuse, R106, R32 ;  /* 0x0000006a6420723c */ /* 0x040fe20000001820 */
[----:B------:R-:W2:Y:S07]  /*8600*/  LDSM.16.MT88.4 R104, [R0+0x3000] ;  /* 0x003000000068783b */ /* 0x000eae0000004200 */
        /* <DEDUP_REMOVED lines=21> */
[C---:B--2---:R-:W-:Y:S07]  /*8760*/  HMMA.16816.F32 R92, R100.reuse, R104, R92 ;  /* 0x00000068645c723c */ /* 0x044fee000000185c */
[--C-:B------:R-:W-:Y:S01]  /*8770*/  FFMA.FTZ R104, R220, c[0x0][0x2d0], -R200.reuse ;  /* 0x0000b400dc687a23 */ /* 0x100fe200000108c8 */
[----:B------:R-:W-:Y:S03]  /*8780*/  HMMA.16816.F32 R96, R100, R106, R96 ;  /* 0x0000006a6460723c */ /* 0x000fe60000001860 */
[----:B------:R2:W-:Y:S01]  /*8790*/  MUFU.EX2 R119, R104 ;  /* 0x0000006800777308 */ /* 0x0005e20000000800 */
[----:B------:R-:W-:Y:S03]  /*87a0*/  FFMA.FTZ R220, R227, c[0x0][0x2d0], -R147 ;  /* 0x0000b400e3dc7a23 */ /* 0x000fe60000010893 */
[--C-:B------:R-:W-:Y:S06]  /*87b0*/  FFMA.FTZ R100, R225, c[0x0][0x2d0], -R200.reuse ;  /* 0x0000b400e1647a23 */ /* 0x100fec00000108c8 */
[----:B------:R3:W-:Y:S10]  /*87c0*/  MUFU.EX2 R126, R100 ;  /* 0x00000064007e7308 */ /* 0x0007f40000000800 */
[----:B------:R-:W-:Y:S01]  /*87d0*/  MUFU.EX2 R227, R116 ;  /* 0x0000007400e37308 */ /* 0x000fe20000000800 */
[--C-:B--2---:R-:W-:Y:S09]  /*87e0*/  FFMA.FTZ R104, R221, c[0x0][0x2d0], -R200.reuse ;  /* 0x0000b400dd687a23 */ /* 0x104ff200000108c8 */
[----:B------:R2:W5:Y:S01]  /*87f0*/  MUFU.EX2 R120, R104 ;  /* 0x0000006800787308 */ /* 0x0005620000000800 */
[----:B---3--:R-:W-:Y:S02]  /*8800*/  FADD.FTZ R100, R217, R111 ;  /* 0x0000006fd9647221 */ /* 0x008fe40000010000 */
[----:B------:R-:W-:Y:S02]  /*8810*/  FFMA.FTZ R217, R250, c[0x0][0x2d0], -R200 ;  /* 0x0000b400fad97a23 */ /* 0x000fe400000108c8 */
[----:B------:R-:W-:Y:S01]  /*8820*/  FADD.FTZ R118, R110, R100 ;  /* 0x000000646e767221 */ /* 0x000fe20000010000 */
[----:B------:R-:W-:Y:S01]  /*8830*/  F2FP.PACK_AB R100, R122, R112 ;  /* 0x000000707a64723e */ /* 0x000fe200000000ff */
[----:B------:R-:W-:Y:S03]  /*8840*/  LDSM.16.MT88.4 R108, [R3+0x1000] ;  /* 0x00100000036c783b */ /* 0x000fe60000004200 */
[----:B------:R-:W-:Y:S01]  /*8850*/  MUFU.EX2 R220, R220 ;  /* 0x000000dc00dc7308 */ /* 0x000fe20000000800 */
[----:B------:R-:W-:Y:S09]  /*8860*/  FADD.FTZ R117, R117, R118 ;  /* 0x0000007675757221 */ /* 0x000ff20000010000 */
[----:B------:R-:W3:Y:S01]  /*8870*/  MUFU.EX2 R217, R217 ;  /* 0x000000d900d97308 */ /* 0x000ee20000000800 */
[--C-:B--2---:R-:W-:Y:S01]  /*8880*/  FFMA.FTZ R104, R224, c[0x0][0x2d0], -R147.reuse ;  /* 0x0000b400e0687a23 */ /* 0x104fe20000010893 */
[----:B-----5:R-:W-:Y:S08]  /*8890*/  F2FP.PACK_AB R101, R120, R119 ;  /* 0x000000777865723e */ /* 0x020ff000000000ff */
[----:B------:R2:W-:Y:S01]  /*88a0*/  MUFU.EX2 R124, R104 ;  /* 0x00000068007c7308 */ /* 0x0005e20000000800 */
[----:B---3--:R-:W-:Y:S01]  /*88b0*/  F2FP.PACK_AB R201, R219, R217 ;  /* 0x000000d9dbc9723e */ /* 0x008fe200000000ff */
[--C-:B--2---:R-:W-:Y:S02]  /*88c0*/  FFMA.FTZ R104, R223, c[0x0][0x2d0], -R147.reuse ;  /* 0x0000b400df687a23 */ /* 0x104fe40000010893 */
[----:B------:R-:W-:Y:S06]  /*88d0*/  FFMA.FTZ R223, R239, c[0x0][0x2d0], -R147 ;  /* 0x0000b400efdf7a23 */ /* 0x000fec0000010893 */
[----:B------:R2:W3:Y:S01]  /*88e0*/  MUFU.EX2 R128, R104 ;  /* 0x0000006800807308 */ /* 0x0004e20000000800 */
[----:B------:R-:W5:Y:S09]  /*88f0*/  LDL R239, [R1+0x28] ;  /* 0x0000280001ef7983 */ /* 0x000f720000100800 */
[----:B------:R-:W-:Y:S01]  /*8900*/  MUFU.EX2 R223, R223 ;  /* 0x000000df00df7308 */ /* 0x000fe20000000800 */
[--C-:B--2---:R-:W-:Y:S01]  /*8910*/  FFMA.FTZ R104, R222, c[0x0][0x2d0], -R200.reuse ;  /* 0x0000b400de687a23 */ /* 0x104fe200000108c8 */
[----:B---3--:R-:W-:Y:S08]  /*8920*/  F2FP.PACK_AB R102, R128, R124 ;  /* 0x0000007c8066723e */ /* 0x008ff000000000ff */
[----:B------:R-:W-:Y:S10]  /*8930*/  MUFU.EX2 R222, R114 ;  /* 0x0000007200de7308 */ /* 0x000ff40000000800 */
[----:B------:R2:W3:Y:S02]  /*8940*/  MUFU.EX2 R125, R104 ;  /* 0x00000068007d7308 */ /* 0x0004e40000000800 */
[----:B--2---:R-:W2:Y:S01]  /*8950*/  LDSM.16.MT88.4 R104, [R0+0x800] ;  /* 0x000800000068783b */ /* 0x004ea20000004200 */
[----:B---3--:R-:W-:Y:S07]  /*8960*/  F2FP.PACK_AB R103, R126, R125 ;  /* 0x0000007d7e67723e */ /* 0x008fee00000000ff */
        /* <DEDUP_REMOVED lines=37> */
[----:B------:R-:W-:Y:S02]  /*8bc0*/  IMAD.MOV.U32 R241, RZ, RZ, R121 ;  /* 0x000000fffff17224 */ /* 0x000fe400078e0079 */
[--C-:B------:R-:W-:Y:S01]  /*8bd0*/  FFMA.FTZ R121, R251, c[0x0][0x2d0], -R200.reuse ;  /* 0x0000b400fb797a23 */ /* 0x100fe200000108c8 */
[----:B------:R-:W-:Y:S01]  /*8be0*/  F2FP.PACK_AB R102, R133, R132 ;  /* 0x000000848566723e */ /* 0x000fe200000000ff */
[----:B------:R-:W-:Y:S01]  /*8bf0*/  FFMA.FTZ R101, R246, c[0x0][0x2d0], -R200 ;  /* 0x0000b400f6657a23 */ /* 0x000fe200000108c8 */
[----:B------:R-:W-:Y:S03]  /*8c00*/  @P6 ISETP.GE.AND P1, PT, R241, c[0x0][0x1d4], PT ;  /* 0x00007500f1006a0c */ /* 0x000fe60003f26270 */
[----:B------:R-:W-:Y:S01]  /*8c10*/  FADD.FTZ R100, R113, R148 ;  /* 0x0000009471647221 */ /* 0x000fe20000010000 */
[----:B------:R-:W3:Y:S01]  /*8c20*/  MUFU.EX2 R221, R101 ;  /* 0x0000006500dd7308 */ /* 0x000ee20000000800 */
[--C-:B------:R-:W-:Y:S01]  /*8c30*/  FFMA.FTZ R113, R244, c[0x0][0x2d0], -R147.reuse ;  /* 0x0000b400f4717a23 */ /* 0x100fe20000010893 */
[----:B------:R-:W-:Y:S01]  /*8c40*/  MOV R244, R140 ;  /* 0x0000008c00f47202 */ /* 0x000fe20000000f00 */
[----:B------:R-:W-:Y:S01]  /*8c50*/  FADD.FTZ R118, R112, R100 ;  /* 0x0000006470767221 */ /* 0x000fe20000010000 */
[----:B------:R-:W-:Y:S01]  /*8c60*/  F2FP.PACK_AB R100, R130, R123 ;  /* 0x0000007b8264723e */ /* 0x000fe200000000ff */
[----:B------:R-:W-:Y:S01]  /*8c70*/  FFMA.FTZ R147, R226, c[0x0][0x2d0], -R147 ;  /* 0x0000b400e2937a23 */ /* 0x000fe20000010893 */
[----:B------:R-:W-:Y:S01]  /*8c80*/  @P6 ISETP.GE.AND P3, PT, R244, c[0x0][0x1d4], PT ;  /* 0x00007500f4006a0c */ /* 0x000fe20003f66270 */
[----:B------:R-:W-:Y:S01]  /*8c90*/  FADD.FTZ R118, R122, R118 ;  /* 0x000000767a767221 */ /* 0x000fe20000010000 */
[----:B------:R-:W-:Y:S02]  /*8ca0*/  MOV R246, R149 ;  /* 0x0000009500f67202 */ /* 0x000fe40000000f00 */
[----:B------:R1:W-:Y:S01]  /*8cb0*/  MUFU.EX2 R235, R113 ;  /* 0x0000007100eb7308 */ /* 0x0003e20000000800 */
[----:B------:R-:W-:Y:S01]  /*8cc0*/  FADD.FTZ R116, R124, R118 ;  /* 0x000000767c747221 */ /* 0x000fe20000010000 */
[----:B------:R-:W-:Y:S01]  /*8cd0*/  ISETP.GE.AND P4, PT, R246, 0x1, PT ;  /* 0x00000001f600780c */ /* 0x000fe20003f86270 */
[----:B--2---:R-:W2:Y:S07]  /*8ce0*/  LDSM.16.MT88.4 R104, [R0+0x1000] ;  /* 0x001000000068783b */ /* 0x004eae0000004200 */
[----:B------:R4:W-:Y:S01]  /*8cf0*/  MUFU.EX2 R224, R121 ;  /* 0x0000007900e07308 */ /* 0x0009e20000000800 */
[----:B---3--:R-:W-:Y:S02]  /*8d00*/  F2FP.PACK_AB R103, R221, R127 ;  /* 0x0000007fdd67723e */ /* 0x008fe400000000ff */
[----:B------:R-:W-:Y:S07]  /*8d10*/  F2FP.PACK_AB R101, R131, R129 ;  /* 0x000000818365723e */ /* 0x000fee00000000ff */
[----:B------:R-:W3:Y:S01]  /*8d20*/  MUFU.EX2 R215, R147 ;  /* 0x0000009300d77308 */ /* 0x000ee20000000800 */
[----:B-1----:R-:W-:Y:S01]  /*8d30*/  LDSM.16.MT88.4 R112, [R2+0x1800] ;  /* 0x001800000270783b */ /* 0x002fe20000004200 */
[----:B----4-:R-:W-:Y:S01]  /*8d40*/  FADD.FTZ R121, R128, R116 ;  /* 0x0000007480797221 */ /* 0x010fe20000010000 */
[C---:B--2---:R-:W-:Y:S03]  /*8d50*/  HMMA.16816.F32 R4, R100.reuse, R104, R4 ;  /* 0x000000686404723c */ /* 0x044fe60000001804 */
[----:B---3--:R-:W-:Y:S05]  /*8d60*/  F2FP.PACK_AB R202, R215, R220 ;  /* 0x000000dcd7ca723e */ /* 0x008fea00000000ff */
[C---:B------:R-:W-:Y:S01]  /*8d70*/  HMMA.16816.F32 R8, R100.reuse, R106, R8 ;  /* 0x0000006a6408723c */ /* 0x040fe20000001808 */
[----:B------:R-:W1:Y:S07]  /*8d80*/  LDSM.16.MT88.4 R104, [R2+0x1000] ;  /* 0x001000000268783b */ /* 0x000e6e0000004200 */
[C---:B------:R-:W-:Y:S08]  /*8d90*/  HMMA.16816.F32 R12, R100.reuse, R108, R12 ;  /* 0x0000006c640c723c */ /* 0x040ff0000000180c */
        /* <DEDUP_REMOVED lines=26> */
[C---:B-1----:R-:W-:Y:S07]  /*8f40*/  HMMA.16816.F32 R84, R100.reuse, R104, R84 ;  /* 0x000000686454723c */ /* 0x042fee0000001854 */
[--C-:B------:R-:W-:Y:S01]  /*8f50*/  FFMA.FTZ R104, R143, c[0x0][0x2d0], -R200.reuse ;  /* 0x0000b4008f687a23 */ /* 0x100fe200000108c8 */
[C---:B------:R-:W-:Y:S03]  /*8f60*/  HMMA.16816.F32 R88, R100.reuse, R106, R88 ;  /* 0x0000006a6458723c */ /* 0x040fe60000001858 */
[----:B------:R1:W-:Y:S05]  /*8f70*/  MUFU.EX2 R231, R104 ;  /* 0x0000006800e77308 */ /* 0x0003ea0000000800 */
[C---:B--2---:R-:W-:Y:S08]  /*8f80*/  HMMA.16816.F32 R92, R100.reuse, R108, R92 ;  /* 0x0000006c645c723c */ /* 0x044ff0000000185c */
[----:B------:R-:W-:Y:S01]  /*8f90*/  HMMA.16816.F32 R96, R100, R110, R96 ;  /* 0x0000006e6460723c */ /* 0x000fe20000001860 */
[----:B------:R-:W-:Y:S06]  /*8fa0*/  LDSM.16.MT88.4 R108, [R3+0x1800] ;  /* 0x00180000036c783b */ /* 0x000fec0000004200 */
[--C-:B------:R-:W-:Y:S01]  /*8fb0*/  FFMA.FTZ R100, R138, c[0x0][0x2d0], -R200.reuse ;  /* 0x0000b4008a647a23 */ /* 0x100fe200000108c8 */
[----:B------:R-:W-:Y:S03]  /*8fc0*/  F2FP.PACK_AB R102, R236, R237 ;  /* 0x000000edec66723e */ /* 0x000fe600000000ff */
[----:B------:R2:W-:Y:S01]  /*8fd0*/  MUFU.EX2 R232, R100 ;  /* 0x0000006400e87308 */ /* 0x0005e20000000800 */
[--C-:B-1----:R-:W-:Y:S02]  /*8fe0*/  FFMA.FTZ R104, R142, c[0x0][0x2d0], -R200.reuse ;  /* 0x0000b4008e687a23 */ /* 0x102fe400000108c8 */
[----:B------:R-:W-:Y:S07]  /*8ff0*/  LDSM.16.MT88.4 R140, [R3+0x5800] ;  /* 0x00580000038c783b */ /* 0x000fee0000004200 */
[----:B------:R-:W1:Y:S01]  /*9000*/  MUFU.EX2 R234, R104 ;  /* 0x0000006800ea7308 */ /* 0x000e620000000800 */
[----:B--2---:R-:W-:Y:S02]  /*9010*/  FADD.FTZ R100, R119, R117 ;  /* 0x0000007577647221 */ /* 0x004fe40000010000 */
[----:B------:R-:W-:Y:S02]  /*9020*/  FFMA.FTZ R117, R151, c[0x0][0x2d0], -R200 ;  /* 0x0000b40097757a23 */ /* 0x000fe400000108c8 */
[----:B------:R-:W-:Y:S01]  /*9030*/  FADD.FTZ R120, R120, R100 ;  /* 0x0000006478787221 */ /* 0x000fe20000010000 */
[----:B------:R-:W-:Y:S01]  /*9040*/  F2FP.PACK_AB R100, R235, R222 ;  /* 0x000000deeb64723e */ /* 0x000fe200000000ff */
[----:B------:R-:W-:Y:S03]  /*9050*/  FFMA.FTZ R119, R252, c[0x0][0x2d0], -R200 ;  /* 0x0000b400fc777a23 */ /* 0x000fe600000108c8 */
[----:B------:R-:W-:Y:S01]  /*9060*/  MUFU.EX2 R225, R117 ;  /* 0x0000007500e17308 */ /* 0x000fe20000000800 */
[----:B------:R-:W2:Y:S01]  /*9070*/  LDL R252, [R1+0x4c] ;  /* 0x00004c0001fc7983 */ /* 0x000ea20000100800 */
[----:B------:R-:W-:Y:S01]  /*9080*/  FADD.FTZ R120, R125, R120 ;  /* 0x000000787d787221 */ /* 0x000fe20000010000 */
[----:B-1----:R-:W-:Y:S01]  /*9090*/  F2FP.PACK_AB R101, R234, R231 ;  /* 0x000000e7ea65723e */ /* 0x002fe200000000ff */
[----:B------:R-:W-:Y:S02]  /*90a0*/  FFMA.FTZ R104, R139, c[0x0][0x2d0], -R200 ;  /* 0x0000b4008b687a23 */ /* 0x000fe400000108c8 */
[----:B------:R-:W-:Y:S02]  /*90b0*/  FADD.FTZ R122, R126, R120 ;  /* 0x000000787e7a7221 */ /* 0x000fe40000010000 */
[----:B------:R-:W-:Y:S02]  /*90c0*/  FFMA.FTZ R200, R247, c[0x0][0x2d0], -R200 ;  /* 0x0000b400f7c87a23 */ /* 0x000fe400000108c8 */
[----:B------:R1:W3:Y:S01]  /*90d0*/  MUFU.EX2 R233, R104 ;  /* 0x0000006800e97308 */ /* 0x0002e20000000800 */
[----:B------:R-:W-:Y:S02]  /*90e0*/  FADD.FTZ R120, R123, R121 ;  /* 0x000000797b787221 */ /* 0x000fe40000010000 */
[----:B------:R-:W-:Y:S02]  /*90f0*/  FADD.FTZ R121, R129, R122 ;  /* 0x0000007a81797221 */ /* 0x000fe40000010000 */
[----:B------:R-:W-:Y:S02]  /*9100*/  FADD.FTZ R120, R130, R120 ;  /* 0x0000007882787221 */ /* 0x000fe40000010000 */
[----:B------:R-:W-:Y:S02]  /*9110*/  FADD.FTZ R121, R131, R121 ;  /* 0x0000007983797221 */ /* 0x000fe40000010000 */
[----:B------:R-:W-:Y:S01]  /*9120*/  FADD.FTZ R120, R132, R120 ;  /* 0x0000007884787221 */ /* 0x000fe20000010000 */
[----:B------:R4:W-:Y:S10]  /*9130*/  MUFU.EX2 R226, R119 ;  /* 0x0000007700e27308 */ /* 0x0009f40000000800 */
[----:B------:R5:W5:Y:S01]  /*9140*/  MUFU.EX2 R147, R200 ;  /* 0x000000c800937308 */ /* 0x000b620000000800 */
[----:B-1----:R-:W1:Y:S01]  /*9150*/  LDSM.16.MT88.4 R104, [R0+0x1800] ;  /* 0x001800000068783b */ /* 0x002e620000004200 */
[----:B---3--:R-:W-:Y:S07]  /*9160*/  F2FP.PACK_AB R103, R232, R233 ;  /* 0x000000e9e867723e */ /* 0x008fee00000000ff */
[----:B----4-:R-:W-:Y:S01]  /*9170*/  LDSM.16.MT88.4 R116, [R2+0x2000] ;  /* 0x002000000274783b */ /* 0x010fe20000004200 */
[----:B-----5:R-:W-:Y:S02]  /*9180*/  F2FP.PACK_AB R200, R218, R216 ;  /* 0x000000d8dac8723e */ /* 0x020fe400000000ff */
[----:B------:R-:W-:Y:S01]  /*9190*/  F2FP.PACK_AB R203, R147, R205 ;  /* 0x000000cd93cb723e */ /* 0x000fe200000000ff */
        /* <DEDUP_REMOVED lines=34> */
[----:B------:R-:W-:Y:S01]  /*93c0*/  HMMA.16816.F32 R96, R100, R114, R96 ;  /* 0x000000726460723c */ /* 0x000fe20000001860 */
[----:B------:R-:W4:Y:S06]  /*93d0*/  LDSM.16.MT88.4 R112, [R146+0x2000] ;  /* 0x002000009270783b */ /* 0x000f2c0000004200 */
        /* <DEDUP_REMOVED lines=12> */
[----:B------:R-:W5:Y:S07]  /*94a0*/  LDSM.16.MT88.4 R116, [R2+0x5000] ;  /* 0x005000000274783b */ /* 0x000f6e0000004200 */
        /* <DEDUP_REMOVED lines=9> */
[C---:B-----5:R-:W-:Y:S08]  /*9540*/  HMMA.16816.F32 R52, R100.reuse, R116, R52 ;  /* 0x000000746434723c */ /* 0x060ff00000001834 */
        /* <DEDUP_REMOVED lines=14> */
[C---:B----4-:R-:W-:Y:S07]  /*9630*/  HMMA.16816.F32 R92, R100.reuse, R112, R92 ;  /* 0x00000070645c723c */ /* 0x050fee000000185c */
[----:B------:R-:W-:Y:S01]  /*9640*/  FADD.FTZ R113, R127, R121 ;  /* 0x000000797f717221 */ /* 0x000fe20000010000 */
[----:B------:R-:W-:Y:S01]  /*9650*/  HMMA.16816.F32 R96, R100, R114, R96 ;  /* 0x000000726460723c */ /* 0x000fe20000001860 */
[----:B------:R-:W4:Y:S03]  /*9660*/  LDSM.16.MT88.4 R124, [R146+0x2800] ;  /* 0x00280000927c783b */ /* 0x000f260000004200 */
[----:B------:R-:W-:Y:S02]  /*9670*/  FADD.FTZ R112, R133, R120 ;  /* 0x0000007885707221 */ /* 0x000fe40000010000 */
[----:B------:R-:W-:Y:S02]  /*9680*/  FADD.FTZ R221, R221, R113 ;  /* 0x00000071dddd7221 */ /* 0x000fe40000010000 */
[C---:B-1----:R-:W-:Y:S01]  /*9690*/  HMMA.16816.F32 R148, R200.reuse, R104, R4 ;  /* 0x00000068c894723c */ /* 0x042fe20000001804 */
[----:B------:R-:W1:Y:S04]  /*96a0*/  LDSM.16.MT88.4 R132, [R0+0x5800] ;  /* 0x005800000084783b */ /* 0x000e680000004200 */
[----:B------:R-:W-:Y:S03]  /*96b0*/  FADD.FTZ R222, R222, R112 ;  /* 0x00000070dede7221 */ /* 0x000fe60000010000 */
[C---:B------:R-:W-:Y:S01]  /*96c0*/  HMMA.16816.F32 R100, R200.reuse, R106, R8 ;  /* 0x0000006ac864723c */ /* 0x040fe20000001808 */
[----:B------:R-:W1:Y:S07]  /*96d0*/  LDSM.16.MT88.4 R4, [R2+0x5800] ;  /* 0x005800000204783b */ /* 0x000e6e0000004200 */
[C---:B---3--:R-:W-:Y:S01]  /*96e0*/  HMMA.16816.F32 R104, R200.reuse, R108, R12 ;  /* 0x0000006cc868723c */ /* 0x048fe2000000180c */
[----:B------:R-:W3:Y:S07]  /*96f0*/  LDSM.16.MT88.4 R8, [R146+0x5800] ;  /* 0x005800009208783b */ /* 0x000eee0000004200 */
[C---:B------:R-:W-:Y:S01]  /*9700*/  HMMA.16816.F32 R108, R200.reuse, R110, R16 ;  /* 0x0000006ec86c723c */ /* 0x040fe20000001810 */
[----:B------:R1:W2:Y:S07]  /*9710*/  LDSM.16.MT88.4 R12, [R0+0x8800] ;  /* 0x00880000000c783b */ /* 0x0002ae0000004200 */
[C---:B-----5:R-:W-:Y:S01]  /*9720*/  HMMA.16816.F32 R112, R200.reuse, R116, R20 ;  /* 0x00000074c870723c */ /* 0x060fe20000001814 */
[----:B------:R5:W2:Y:S07]  /*9730*/  LDSM.16.MT88.4 R16, [R3+0x8800] ;  /* 0x008800000310783b */ /* 0x000aae0000004200 */
[C---:B------:R-:W-:Y:S08]  /*9740*/  HMMA.16816.F32 R116, R200.reuse, R118, R24 ;  /* 0x00000076c874723c */ /* 0x040ff00000001818 */
[C---:B----4-:R-:W-:Y:S04]  /*9750*/  HMMA.16816.F32 R120, R200.reuse, R124, R28 ;  /* 0x0000007cc878723c */ /* 0x050fe8000000181c */
[----:B-1----:R-:W-:Y:S04]  /*9760*/  @P6 IADD3 R0, R238, -0x2, RZ ;  /* 0xfffffffeee006810 */ /* 0x002fe80007ffe0ff */
[C---:B------:R-:W-:Y:S04]  /*9770*/  HMMA.16816.F32 R124, R200.reuse, R126, R32 ;  /* 0x0000007ec87c723c */ /* 0x040fe80000001820 */
[----:B-----5:R-:W-:Y:S04]  /*9780*/  @P6 SHF.R.S32.HI R3, RZ, 0x1f, R0 ;  /* 0x0000001fff036819 */ /* 0x020fe80000011400 */
[C---:B------:R-:W-:Y:S04]  /*9790*/  HMMA.16816.F32 R128, R200.reuse, R132, R36 ;  /* 0x00000084c880723c */ /* 0x040fe80000001824 */
[----:B------:R-:W-:Y:S04]  /*97a0*/  @P6 IMAD R3, R3, c[0x0][0x1e0], RZ ;  /* 0x0000780003036a24 */ /* 0x000fe800078e02ff */
[C---:B------:R-:W-:Y:S08]  /*97b0*/  HMMA.16816.F32 R132, R200.reuse, R134, R40 ;  /* 0x00000086c884723c */ /* 0x040ff00000001828 */
[C---:B------:R-:W-:Y:S08]  /*97c0*/  HMMA.16816.F32 R136, R200.reuse, R140, R44 ;  /* 0x0000008cc888723c */ /* 0x040ff0000000182c */
[C---:B------:R-:W-:Y:S08]  /*97d0*/  HMMA.16816.F32 R140, R200.reuse, R142, R48 ;  /* 0x0000008ec88c723c */ /* 0x040ff00000001830 */
[C---:B------:R-:W-:Y:S08]  /*97e0*/  HMMA.16816.F32 R52, R200.reuse, R4, R52 ;  /* 0x00000004c834723c */ /* 0x040ff00000001834 */
[C---:B------:R-:W-:Y:S01]  /*97f0*/  HMMA.16816.F32 R56, R200.reuse, R6, R56 ;  /* 0x00000006c838723c */ /* 0x040fe20000001838 */
[----:B------:R1:W4:Y:S07]  /*9800*/  LDSM.16.MT88.4 R4, [R2+0x8800] ;  /* 0x008800000204783b */ /* 0x00032e0000004200 */
[C---:B---3--:R-:W-:Y:S07]  /*9810*/  HMMA.16816.F32 R60, R200.reuse, R8, R60 ;  /* 0x00000008c83c723c */ /* 0x048fee000000183c */
[C---:B------:R-:W-:Y:S01]  /*9820*/  @P6 IMAD.WIDE.U32 R8, R0.reuse, c[0x0][0x1e0], RZ ;  /* 0x0000780000086a25 */ /* 0x040fe200078e00ff */
[C---:B------:R-:W-:Y:S04]  /*9830*/  HMMA.16816.F32 R64, R200.reuse, R10, R64 ;  /* 0x0000000ac840723c */ /* 0x040fe80000001840 */
[----:B-1----:R-:W-:Y:S04]  /*9840*/  @P6 IMAD R2, R0, c[0x0][0x1e4], R3 ;  /* 0x0000790000026a24 */ /* 0x002fe800078e0203 */
[C---:B--2---:R-:W-:Y:S04]  /*9850*/  HMMA.16816.F32 R68, R200.reuse, R12, R68 ;  /* 0x0000000cc844723c */ /* 0x044fe80000001844 */
[----:B------:R-:W-:Y:S01]  /*9860*/  @P6 IMAD.IADD R0, R9, 0x1, R2 ;  /* 0x0000000109006824 */ /* 0x000fe200078e0202 */
[----:B------:R-:W-:Y:S01]  /*9870*/  @P6 MOV R2, R242 ;  /* 0x000000f200026202 */ /* 0x000fe20000000f00 */
[----:B------:R-:W-:Y:S02]  /*9880*/  @P6 IMAD.MOV.U32 R3, RZ, RZ, R252 ;  /* 0x000000ffff036224 */ /* 0x000fe400078e00fc */
[----:B------:R-:W-:Y:S01]  /*9890*/  @P6 IMAD R0, R0, 0x60, RZ ;  /* 0x0000006000006824 */ /* 0x000fe200078e02ff */
[C---:B------:R-:W-:Y:S03]  /*98a0*/  HMMA.16816.F32 R72, R200.reuse, R14, R72 ;  /* 0x0000000ec848723c */ /* 0x040fe60000001848 */
[----:B------:R-:W-:Y:S04]  /*98b0*/  @P6 IMAD.WIDE.U32 R2, R8, 0x60, R2 ;  /* 0x0000006008026825 */ /* 0x000fe800078e0002 */
[----:B------:R-:W-:Y:S01]  /*98c0*/  FADD.FTZ R13, R235, R222 ;  /* 0x000000deeb0d7221 */ /* 0x000fe20000010000 */
[C---:B------:R-:W-:Y:S01]  /*98d0*/  @P6 LEA R12, P0, R2.reuse, c[0x0][0x1c8], 0x1 ;  /* 0x00007200020c6a11 */ /* 0x040fe200078008ff */
[C---:B------:R-:W-:Y:S03]  /*98e0*/  HMMA.16816.F32 R76, R200.reuse, R16, R76 ;  /* 0x00000010c84c723c */ /* 0x040fe6000000184c */
[----:B------:R-:W-:Y:S01]  /*98f0*/  @P6 IADD3 R3, R3, R0, RZ ;  /* 0x0000000003036210 */ /* 0x000fe20007ffe0ff */
[----:B------:R-:W-:Y:S02]  /*9900*/  FADD.FTZ R0, R237, R13 ;  /* 0x0000000ded007221 */ /* 0x000fe40000010000 */
[----:B------:R-:W-:Y:S01]  /*9910*/  FADD.FTZ R9, R231, R221 ;  /* 0x000000dde7097221 */ /* 0x000fe20000010000 */
[----:B------:R-:W-:Y:S01]  /*9920*/  @P6 LEA.HI.X R13, R2, c[0x0][0x1cc], R3, 0x1, P0 ;  /* 0x00007300020d6a11 */ /* 0x000fe200000f0c03 */
[----:B------:R-:W-:Y:S01]  /*9930*/  FADD.FTZ R3, R236, R0 ;  /* 0x00000000ec037221 */ /* 0x000fe20000010000 */
[----:B------:R-:W-:Y:S01]  /*9940*/  IADD3 R0, R246, 0x1, RZ ;  /* 0x00000001f6007810 */ /* 0x000fe20007ffe0ff */
[C---:B------:R-:W-:Y:S02]  /*9950*/  HMMA.16816.F32 R80, R200.reuse, R18, R80 ;  /* 0x00000012c850723c */ /* 0x040fe40000001850 */
[----:B------:R-:W-:Y:S01]  /*9960*/  @P6 IMAD.MOV.U32 R16, RZ, RZ, c[0x0][0x1e0] ;  /* 0x00007800ff106624 */ /* 0x000fe200078e00ff */
[----:B------:R-:W-:Y:S01]  /*9970*/  SEL R0, R0, RZ, !P4 ;  /* 0x000000ff00007207 */ /* 0x000fe20006000000 */
[----:B------:R-:W-:Y:S01]  /*9980*/  FADD.FTZ R14, R234, R9 ;  /* 0x00000009ea0e7221 */ /* 0x000fe20000010000 */
[----:B------:R-:W-:Y:S01]  /*9990*/  @P6 ISETP.GE.AND P0, PT, R240, c[0x0][0x1d4], PT ;  /* 0x00007500f0006a0c */ /* 0x000fe20003f06270 */
[----:B------:R-:W1:Y:S01]  /*99a0*/  LDSM.16.MT88.4 R8, [R146+0x8800] ;  /* 0x008800009208783b */ /* 0x000e620000004200 */
[----:B------:R-:W-:Y:S01]  /*99b0*/  FADD.FTZ R15, R223, R3 ;  /* 0x00000003df0f7221 */ /* 0x000fe20000010000 */
[C---:B----4-:R-:W-:Y:S04]  /*99c0*/  HMMA.16816.F32 R84, R200.reuse, R4, R84 ;  /* 0x00000004c854723c */ /* 0x050fe80000001854 */
[----:B------:R-:W-:Y:S01]  /*99d0*/  FADD.FTZ R2, R233, R14 ;  /* 0x0000000ee9027221 */ /* 0x000fe20000010000 */
[----:B------:R-:W-:Y:S01]  /*99e0*/  @P6 MOV R14, 0x6 ;  /* 0x00000006000e6802 */ /* 0x000fe20000000f00 */
[----:B------:R2:W-:Y:S01]  /*99f0*/  STL [R1], R0 ;  /* 0x0000000001007387 */ /* 0x0005e20000100800 */
[----:B------:R-:W-:Y:S01]  /*9a00*/  FADD.FTZ R5, R228, R15 ;  /* 0x0000000fe4057221 */ /* 0x000fe20000010000 */
[C---:B------:R-:W-:Y:S02]  /*9a10*/  HMMA.16816.F32 R88, R200.reuse, R6, R88 ;  /* 0x00000006c858723c */ /* 0x040fe40000001858 */
[----:B------:R-:W3:Y:S02]  /*9a20*/  LDL R17, [R1+0x20] ;  /* 0x0000200001117983 */ /* 0x000ee40000100800 */
[C---:B------:R-:W-:Y:S01]  /*9a30*/  @P6 SHF.L.U64.HI R14, R16.reuse, R14, c[0x0][0x1e4] ;  /* 0x00007900100e6619 */ /* 0x040fe2000001020e */
[----:B------:R-:W-:Y:S01]  /*9a40*/  @P6 IMAD.SHL.U32 R16, R16, 0x40, RZ ;  /* 0x0000004010106824 */ /* 0x000fe200078e00ff */
[----:B------:R-:W-:Y:S01]  /*9a50*/  IADD3 R240, R238, -0x1, RZ ;  /* 0xffffffffeef07810 */ /* 0x000fe20007ffe0ff */
[----:B------:R-:W-:Y:S05]  /*9a60*/  FADD.FTZ R2, R232, R2 ;  /* 0x00000002e8027221 */ /* 0x000fea0000010000 */
[----:B------:R-:W-:Y:S01]  /*9a70*/  FADD.FTZ R3, R225, R2 ;  /* 0x00000002e1037221 */ /* 0x000fe20000010000 */
[----:B------:R-:W-:Y:S03]  /*9a80*/  @P6 IADD3 R2, P5, R16, R12, RZ ;  /* 0x0000000c10026210 */ /* 0x000fe60007fbe0ff */
[----:B------:R-:W-:Y:S01]  /*9a90*/  FADD.FTZ R15, R227, R3 ;  /* 0x00000003e30f7221 */ /* 0x000fe20000010000 */
[----:B------:R-:W-:Y:S02]  /*9aa0*/  @P6 IADD3.X R3, R14, R13, RZ, P5, !PT ;  /* 0x0000000d0e036210 */ /* 0x000fe40002ffe4ff */
[----:B------:R-:W-:Y:S01]  /*9ab0*/  @P6 IADD3 R4, P4, R16, R2, RZ ;  /* 0x0000000210046210 */ /* 0x000fe20007f9e0ff */
[----:B------:R-:W-:Y:S02]  /*9ac0*/  FADD.FTZ R6, R226, R15 ;  /* 0x0000000fe2067221 */ /* 0x000fe40000010000 */
[----:B--2---:R-:W-:Y:S05]  /*9ad0*/  @P6 IMAD R0, R0, 0x9000, R239 ;  /* 0x0000900000006824 */ /* 0x004fea00078e02ef */
[----:B------:R-:W-:Y:S01]  /*9ae0*/  @!PT LDS RZ, [RZ] ;  /* 0x00000000fffff984 */ /* 0x000fe20000000800 */
[----:B------:R-:W-:Y:S01]  /*9af0*/  @!PT LDS RZ, [RZ] ;  /* 0x00000000fffff984 */ /* 0x000fe20000000800 */
[----:B------:R-:W-:Y:S01]  /*9b00*/  @!PT LDS RZ, [RZ] ;  /* 0x00000000fffff984 */ /* 0x000fe20000000800 */
[----:B------:R2:W-:Y:S01]  /*9b10*/  @P6 LDGSTS.E.BYPASS.LTC128B.128 [R0], [R12.64], !P3 ;  /* 0x000000000c006fae */ /* 0x0005e2000d901d46 */
[C---:B-1----:R-:W-:Y:S07]  /*9b20*/  HMMA.16816.F32 R92, R200.reuse, R8, R92 ;  /* 0x00000008c85c723c */ /* 0x042fee000000185c */
[----:B------:R2:W-:Y:S01]  /*9b30*/  @P6 LDGSTS.E.BYPASS.LTC128B.128 [R0+0x3000], [R12.64+0x80], !P1 ;  /* 0x030000800c006fae */ /* 0x0005e2000c901d46 */
[----:B------:R-:W-:Y:S07]  /*9b40*/  HMMA.16816.F32 R96, R200, R10, R96 ;  /* 0x0000000ac860723c */ /* 0x000fee0000001860 */
[----:B------:R2:W-:Y:S08]  /*9b50*/  @P6 LDGSTS.E.BYPASS.LTC128B.128 [R0+0x6000], [R12.64+0x100], !P0 ;  /* 0x060001000c006fae */ /* 0x0005f0000c101d46 */
[----:B------:R1:W-:Y:S08]  /*9b60*/  @P6 LDGSTS.E.BYPASS.LTC128B.128 [R0+0x1000], [R2.64], !P3 ;  /* 0x0100000002006fae */ /* 0x0003f0000d901d46 */
[----:B------:R1:W-:Y:S08]  /*9b70*/  @P6 LDGSTS.E.BYPASS.LTC128B.128 [R0+0x4000], [R2.64+0x80], !P1 ;  /* 0x0400008002006fae */ /* 0x0003f0000c901d46 */
[----:B------:R1:W-:Y:S01]  /*9b80*/  @P6 LDGSTS.E.BYPASS.LTC128B.128 [R0+0x7000], [R2.64+0x100], !P0 ;  /* 0x0700010002006fae */ /* 0x0003e2000c101d46 */
[----:B--2---:R-:W-:Y:S02]  /*9b90*/  FADD.FTZ R12, R230, R5 ;  /* 0x00000005e60c7221 */ /* 0x004fe40000010000 */
[----:B------:R-:W-:Y:S05]  /*9ba0*/  @P6 IMAD.X R5, R14, 0x1, R3, P4 ;  /* 0x000000010e056824 */ /* 0x000fea00020e0603 */
[----:B------:R2:W-:Y:S08]  /*9bb0*/  @P6 LDGSTS.E.BYPASS.LTC128B.128 [R0+0x2000], [R4.64], !P3 ;  /* 0x0200000004006fae */ /* 0x0005f0000d901d46 */
[----:B------:R2:W-:Y:S01]  /*9bc0*/  @P6 LDGSTS.E.BYPASS.LTC128B.128 [R0+0x5000], [R4.64+0x80], !P1 ;  /* 0x0500008004006fae */ /* 0x0005e2000c901d46 */
[C---:B------:R-:W-:Y:S02]  /*9bd0*/  ISETP.GE.AND P1, PT, R204.reuse, 0x1, PT ;  /* 0x00000001cc00780c */ /* 0x040fe40003f26270 */
[----:B------:R-:W-:Y:S04]  /*9be0*/  IADD3 R204, R204, 0x1, RZ ;  /* 0x00000001cccc7810 */ /* 0x000fe80007ffe0ff */
[----:B------:R-:W-:Y:S01]  /*9bf0*/  SEL R204, R204, RZ, !P1 ;  /* 0x000000ffcccc7207 */ /* 0x000fe20004800000 */
[----:B------:R2:W-:Y:S01]  /*9c00*/  @P6 LDGSTS.E.BYPASS.LTC128B.128 [R0+0x8000], [R4.64+0x100], !P0 ;  /* 0x0800010004006fae */ /* 0x0005e2000c101d46 */
[----:B-1----:R-:W-:Y:S02]  /*9c10*/  FADD.FTZ R3, R229, R12 ;  /* 0x0000000ce5037221 */ /* 0x002fe40000010000 */
[----:B------:R-:W-:Y:S02]  /*9c20*/  FADD.FTZ R2, R224, R6 ;  /* 0x00000006e0027221 */ /* 0x000fe40000010000 */
[----:B------:R-:W-:Y:S01]  /*9c30*/  FADD.FTZ R3, R216, R3 ;  /* 0x00000003d8037221 */ /* 0x000fe20000010000 */
[----:B------:R-:W-:Y:S02]  /*9c40*/  MOV R216, R240 ;  /* 0x000000f000d87202 */ /* 0x000fe40000000f00 */
[----:B------:R-:W0:Y:S01]  /*9c50*/  LDGDEPBAR ;  /* 0x00000000000079af */ /* 0x000e220000000000 */
[----:B--2---:R-:W-:Y:S02]  /*9c60*/  FADD.FTZ R0, R217, R2 ;  /* 0x00000002d9007221 */ /* 0x004fe40000010000 */
[----:B------:R-:W-:Y:S01]  /*9c70*/  FADD.FTZ R2, R218, R3 ;  /* 0x00000003da027221 */ /* 0x000fe20000010000 */
[----:B------:R-:W-:Y:S01]  /*9c80*/  MOV R3, R144 ;  /* 0x0000009000037202 */ /* 0x000fe20000000f00 */
[----:B------:R-:W-:Y:S02]  /*9c90*/  FADD.FTZ R0, R219, R0 ;  /* 0x00000000db007221 */ /* 0x000fe40000010000 */
[----:B------:R-:W-:Y:S02]  /*9ca0*/  FADD.FTZ R2, R220, R2 ;  /* 0x00000002dc027221 */ /* 0x000fe40000010000 */
[----:B------:R-:W-:Y:S02]  /*9cb0*/  FADD.FTZ R0, R205, R0 ;  /* 0x00000000cd007221 */ /* 0x000fe40000010000 */
[----:B------:R-:W-:Y:S02]  /*9cc0*/  FADD.FTZ R2, R215, R2 ;  /* 0x00000002d7027221 */ /* 0x000fe40000010000 */
[----:B------:R-:W-:Y:S03]  /*9cd0*/  FADD.FTZ R0, R147, R0 ;  /* 0x0000000093007221 */ /* 0x000fe60000010000 */
[----:B------:R1:W-:Y:S04]  /*9ce0*/  STL [R1+0x4], R2 ;  /* 0x0000040201007387 */ /* 0x0003e80000100800 */
[----:B------:R2:W-:Y:S01]  /*9cf0*/  STL [R1+0x8], R0 ;  /* 0x0000080001007387 */ /* 0x0005e20000100800 */
[----:B-1----:R-:W-:Y:S02]  /*9d00*/  MOV R2, R145 ;  /* 0x0000009100027202 */ /* 0x002fe40000000f00 */
[----:B---3--:R-:W-:Y:S01]  /*9d10*/  ISETP.GT.AND P0, PT, R238, R17, PT ;  /* 0x00000011ee00720c */ /* 0x008fe20003f04270 */
[----:B------:R-:W-:Y:S11]  /*9d20*/  IMAD.MOV.U32 R238, RZ, RZ, R240 ;  /* 0x000000ffffee7224 */ /* 0x000ff600078e00f0 */
[----:B------:R-:W-:Y:S01]  /*9d30*/  @!UPT UIADD3 URZ, URZ, URZ, URZ ;  /* 0x0000003f3f3ff290 */ /* 0x000fe2000fffe03f */
[----:B--2---:R-:W-:-:S05]  /*9d40*/  @P0 BRA `(.L_x_1090) ;  /* 0xffffbfc000000947 */ /* 0x004fca000383ffff */
.L_x_1089:
[----:B------:R-:W-:-:S13]  /*9d50*/  ISETP.GE.AND P0, PT, R216, RZ, PT ;  /* 0x000000ffd800720c */ /* 0x000fda0003f06270 */
[----:B------:R-:W-:Y:S05]  /*9d60*/  @!P0 BRA `(.L_x_1091) ;  /* 0x0000375000008947 */ /* 0x000fea0003800000 */
[----:B-1----:R-:W-:Y:S02]  /*9d70*/  MOV R3, R144 ;  /* 0x0000009000037202 */ /* 0x002fe40000000f00 */
[----:B------:R-:W-:Y:S02]  /*9d80*/  MOV R0, R145 ;  /* 0x0000009100007202 */ /* 0x000fe40000000f00 */
.L_x_1092:
[----:B------:R-:W-:Y:S04]  /*9d90*/  DEPBAR.LE SB0, 0x2 ;  /* 0x000080800000791a */ /* 0x000fe80000000000 */
[----:B------:R-:W-:Y:S01]  /*9da0*/  WARPSYNC 0xffffffff ;  /* 0xffffffff00007948 */ /* 0x000fe20003800000 */
[----:B------:R-:W-:Y:S01]  /*9db0*/  BAR.SYNC.DEFER_BLOCKING 0x0 ;  /* 0x0000000000007b1d */ /* 0x000fe20000010000 */
[----:B------:R-:W-:Y:S01]  /*9dc0*/  IMAD R205, R204, 0x9000, RZ ;  /* 0x00009000cccd7824 */ /* 0x000fe200078e02ff */
[C---:B------:R-:W-:Y:S02]  /*9dd0*/  ISETP.NE.AND P4, PT, R216.reuse, RZ, PT ;  /* 0x000000ffd800720c */ /* 0x040fe40003f85270 */
[C---:B------:R-:W-:Y:S02]  /*9de0*/  IADD3 R233, R216.reuse, -0x1, RZ ;  /* 0xffffffffd8e97810 */ /* 0x040fe40007ffe0ff */
[----:B------:R-:W-:Y:S02]  /*9df0*/  IADD3 R2, R209, R205, RZ ;  /* 0x000000cdd1027210 */ /* 0x000fe40007ffe0ff */
[----:B------:R-:W-:Y:S02]  /*9e00*/  ISETP.GE.AND P5, PT, R216, 0x2, PT ;  /* 0x00000002d800780c */ /* 0x000fe40003fa6270 */
[----:B------:R-:W-:Y:S05]  /*9e10*/  IADD3 R200, R208, R2, RZ ;  /* 0x00000002d0c87210 */ /* 0x000fea0007ffe0ff */
[----:B------:R-:W-:Y:S05]  /*9e20*/  @P4 SHF.R.S32.HI R201, RZ, 0x1f, R233 ;  /* 0x0000001fffc94819 */ /* 0x000fea00000114e9 */
[----:B------:R-:W-:Y:S01]  /*9e30*/  @P4 IMAD R201, R201, c[0x0][0x208], RZ ;  /* 0x00008200c9c94a24 */ /* 0x000fe200078e02ff */
        /* <DEDUP_REMOVED lines=18> */
[----:B------:R-:W3:Y:S04]  /*9f60*/  LDL R236, [R1+0xc] ;  /* 0x00000c0001ec7983 */ /* 0x000ee80000100800 */
[----:B------:R-:W3:Y:S03]  /*9f70*/  LDL R235, [R1+0x18] ;  /* 0x0000180001eb7983 */ /* 0x000ee60000100800 */
        /* <DEDUP_REMOVED lines=17> */
[----:B------:R-:W1:Y:S08]  /*a090*/  LDSM.16.M88.4 R144, [R200+0x2000] ;  /* 0x00200000c890783b */ /* 0x000e700000000200 */
[----:B----4-:R-:W2:Y:S01]  /*a0a0*/  LDL.LU R219, [R1+0x4] ;  /* 0x0000040001db7983 */ /* 0x010ea20000300800 */
[C---:B-1----:R-:W-:Y:S08]  /*a0b0*/  HMMA.16816.F32 R36, R156.reuse, R144, R36 ;  /* 0x000000909c24723c */ /* 0x042ff00000001824 */
[C---:B------:R-:W-:Y:S01]  /*a0c0*/  HMMA.16816.F32 R40, R156.reuse, R146, R40 ;  /* 0x000000929c28723c */ /* 0x040fe20000001828 */
[----:B------:R-:W1:Y:S03]  /*a0d0*/  LDSM.16.M88.4 R144, [R200+0x2800] ;  /* 0x00280000c890783b */ /* 0x000e660000000200 */
[----:B--2---:R-:W-:Y:S01]  /*a0e0*/  @P4 IMAD R215, R237, 0x9000, R202 ;  /* 0x00009000edd74824 */ /* 0x004fe200078e02ca */
[----:B------:R-:W-:Y:S02]  /*a0f0*/  @P4 MOV R202, c[0x0][0x208] ;  /* 0x0000820000ca4a02 */ /* 0x000fe40000000f00 */
[----:B---3--:R-:W-:Y:S01]  /*a100*/  @P4 ISETP.GE.AND P2, PT, R238, c[0x0][0x1d4], PT ;  /* 0x00007500ee004a0c */ /* 0x008fe20003f46270 */
[C---:B-1----:R-:W-:Y:S03]  /*a110*/  HMMA.16816.F32 R44, R156.reuse, R144, R44 ;  /* 0x000000909c2c723c */ /* 0x042fe6000000182c */
[----:B------:R-:W-:Y:S02]  /*a120*/  @P4 ISETP.GE.AND P1, PT, R236, c[0x0][0x1d4], PT ;  /* 0x00007500ec004a0c */ /* 0x000fe40003f26270 */
[----:B------:R-:W-:Y:S02]  /*a130*/  @P4 ISETP.GE.AND P0, PT, R235, c[0x0][0x1d4], PT ;  /* 0x00007500eb004a0c */ /* 0x000fe40003f06270 */
[C---:B------:R-:W-:Y:S01]  /*a140*/  @P4 IMAD.WIDE.U32 R144, R233.reuse, c[0x0][0x208], RZ ;  /* 0x00008200e9904a25 */ /* 0x040fe200078e00ff */
[----:B------:R-:W-:Y:S07]  /*a150*/  HMMA.16816.F32 R48, R156, R146, R48 ;  /* 0x000000929c30723c */ /* 0x000fee0000001830 */
[----:B------:R-:W-:Y:S01]  /*a160*/  @P4 IMAD R146, R233, c[0x0][0x20c], R201 ;  /* 0x00008300e9924a24 */ /* 0x000fe200078e02c9 */
[----:B------:R-:W-:Y:S04]  /*a170*/  @P4 MOV R147, R203 ;  /* 0x000000cb00934202 */ /* 0x000fe80000000f00 */
[----:B------:R-:W-:Y:S02]  /*a180*/  @P4 IADD3 R145, R145, R146, RZ ;  /* 0x0000009291914210 */ /* 0x000fe40007ffe0ff */
[----:B------:R-:W-:Y:S02]  /*a190*/  @P4 MOV R146, R218 ;  /* 0x000000da00924202 */ /* 0x000fe40000000f00 */
[----:B------:R-:W-:Y:S01]  /*a1a0*/  IADD3 R201, R206, R2, RZ ;  /* 0x00000002cec97210 */ /* 0x000fe20007ffe0ff */
[----:B------:R-:W-:Y:S02]  /*a1b0*/  @P4 IMAD R145, R145, 0x60, RZ ;  /* 0x0000006091914824 */ /* 0x000fe400078e02ff */
[----:B------:R-:W-:Y:S05]  /*a1c0*/  @P4 IMAD.WIDE.U32 R146, R144, 0x60, R146 ;  /* 0x0000006090924825 */ /* 0x000fea00078e0092 */
[C---:B------:R-:W-:Y:S02]  /*a1d0*/  @P4 LEA R144, P3, R146.reuse, c[0x0][0x1f8], 0x1 ;  /* 0x00007e0092904a11 */ /* 0x040fe400078608ff */
[----:B------:R-:W-:Y:S04]  /*a1e0*/  @P4 IADD3 R145, R147, R145, RZ ;  /* 0x0000009193914210 */ /* 0x000fe80007ffe0ff */
[----:B------:R-:W-:Y:S02]  /*a1f0*/  @P4 LEA.HI.X R145, R146, c[0x0][0x1fc], R145, 0x1, P3 ;  /* 0x00007f0092914a11 */ /* 0x000fe400018f0c91 */
[----:B------:R-:W-:Y:S03]  /*a200*/  @P4 MOV R146, 0x6 ;  /* 0x0000000600924802 */ /* 0x000fe60000000f00 */
        /* <DEDUP_REMOVED lines=8> */
[----:B-1----:R-:W-:Y:S04]  /*a290*/  @P4 IADD3 R144, P3, R202, R144, RZ ;  /* 0x00000090ca904210 */ /* 0x002fe80007f7e0ff */
[----:B------:R-:W-:Y:S02]  /*a2a0*/  @P4 IADD3.X R145, R146, R145, RZ, P3, !PT ;  /* 0x0000009192914210 */ /* 0x000fe40001ffe4ff */
[----:B------:R-:W-:Y:S03]  /*a2b0*/  @P4 IADD3 R202, P3, R202, R144, RZ ;  /* 0x00000090caca4210 */ /* 0x000fe60007f7e0ff */
[----:B------:R1:W-:Y:S01]  /*a2c0*/  @P4 LDGSTS.E.BYPASS.LTC128B.128 [R215+0x1000], [R144.64], !P2 ;  /* 0x0100000090d74fae */ /* 0x0003e2000d101d46 */
[----:B------:R-:W-:Y:S02]  /*a2d0*/  @P4 IADD3.X R203, R146, R145, RZ, P3, !PT ;  /* 0x0000009192cb4210 */ /* 0x000fe40001ffe4ff */
[----:B------:R-:W-:Y:S05]  /*a2e0*/  ISETP.GE.AND P3, PT, R237, 0x1, PT ;  /* 0x00000001ed00780c */ /* 0x000fea0003f66270 */
[----:B------:R1:W-:Y:S08]  /*a2f0*/  @P4 LDGSTS.E.BYPASS.LTC128B.128 [R215+0x4000], [R144.64+0x80], !P1 ;  /* 0x0400008090d74fae */ /* 0x0003f0000c901d46 */
[----:B------:R1:W-:Y:S08]  /*a300*/  @P4 LDGSTS.E.BYPASS.LTC128B.128 [R215+0x7000], [R144.64+0x100], !P0 ;  /* 0x0700010090d74fae */ /* 0x0003f0000c101d46 */
[----:B------:R2:W-:Y:S01]  /*a310*/  @P4 LDGSTS.E.BYPASS.LTC128B.128 [R215+0x2000], [R202.64], !P2 ;  /* 0x02000000cad74fae */ /* 0x0005e2000d101d46 */
[----:B------:R-:W-:Y:S07]  /*a320*/  @P5 ISETP.GE.AND P2, PT, R238, c[0x0][0x1d4], PT ;  /* 0x00007500ee005a0c */ /* 0x000fee0003f46270 */
[----:B------:R2:W-:Y:S01]  /*a330*/  @P4 LDGSTS.E.BYPASS.LTC128B.128 [R215+0x5000], [R202.64+0x80], !P1 ;  /* 0x05000080cad74fae */ /* 0x0005e2000c901d46 */
[----:B------:R-:W-:Y:S07]  /*a340*/  @P5 ISETP.GE.AND P1, PT, R236, c[0x0][0x1d4], PT ;  /* 0x00007500ec005a0c */ /* 0x000fee0003f26270 */
[----:B------:R2:W-:Y:S08]  /*a350*/  @P4 LDGSTS.E.BYPASS.LTC128B.128 [R215+0x8000], [R202.64+0x100], !P0 ;  /* 0x08000100cad74fae */ /* 0x0005f0000c101d46 */
[----:B-1----:R-:W1:Y:S08]  /*a360*/  LDSM.16.M88.4 R144, [R201] ;  /* 0x00000000c990783b */ /* 0x002e700000000200 */
[----:B------:R-:W0:Y:S01]  /*a370*/  LDGDEPBAR ;  /* 0x00000000000079af */ /* 0x000e220000000000 */
[----:B--2---:R-:W-:Y:S02]  /*a380*/  IADD3 R203, R206, R200, RZ ;  /* 0x000000c8cecb7210 */ /* 0x004fe40007ffe0ff */
        /* <DEDUP_REMOVED lines=165> */
[----:B------:R-:W1:Y:S11]  /*ade0*/  LDSM.16.M88.4 R144, [R202+0x6800] ;  /* 0x00680000ca90783b */ /* 0x000e760000000200 */
[----:B------:R-:W-:Y:S04]  /*adf0*/  @!UPT UIADD3 URZ, URZ, URZ, URZ ;  /* 0x0000003f3f3ff290 */ /* 0x000fe8000fffe03f */
[----:B------:R-:W-:Y:S02]  /*ae00*/  FMNMX.FTZ R2, R4, R0, !PT ;  /* 0x0000000004027209 */ /* 0x000fe40007810000 */
[----:B------:R-:W-:Y:S02]  /*ae10*/  FMNMX.FTZ R200, R6, R3, !PT ;  /* 0x0000000306c87209 */ /* 0x000fe40007810000 */
[----:B------:R-:W-:Y:S02]  /*ae20*/  FMNMX.FTZ R2, R5, R2, !PT ;  /* 0x0000000205027209 */ /* 0x000fe40007810000 */
[----:B------:R-:W-:Y:S02]  /*ae30*/  FMNMX.FTZ R200, R7, R200, !PT ;  /* 0x000000c807c87209 */ /* 0x000fe40007810000 */
[----:B------:R-:W-:Y:S02]  /*ae40*/  FMNMX.FTZ R2, R8, R2, !PT ;  /* 0x0000000208027209 */ /* 0x000fe40007810000 */
[----:B------:R-:W-:Y:S02]  /*ae50*/  FMNMX.FTZ R200, R10, R200, !PT ;  /* 0x000000c80ac87209 */ /* 0x000fe40007810000 */
[----:B------:R-:W-:Y:S02]  /*ae60*/  FMNMX.FTZ R2, R9, R2, !PT ;  /* 0x0000000209027209 */ /* 0x000fe40007810000 */
[----:B------:R-:W-:Y:S01]  /*ae70*/  FMNMX.FTZ R200, R11, R200, !PT ;  /* 0x000000c80bc87209 */ /* 0x000fe20007810000 */
        /* <DEDUP_REMOVED lines=19> */
[----:B------:R-:W-:Y:S04]  /*afb0*/  FMNMX.FTZ R2, R21, R2, !PT ;  /* 0x0000000215027209 */ /* 0x000fe80007810000 */
[----:B------:R-:W-:Y:S04]  /*afc0*/  FMNMX.FTZ R2, R24, R2, !PT ;  /* 0x0000000218027209 */ /* 0x000fe80007810000 */
[----:B------:R-:W-:Y:S01]  /*afd0*/  FMNMX.FTZ R2, R25, R2, !PT ;  /* 0x0000000219027209 */ /* 0x000fe20007810000 */
[C---:B-1----:R-:W-:Y:S08]  /*afe0*/  HMMA.16816.F32 R28, R196.reuse, R144, R28 ;  /* 0x00000090c41c723c */ /* 0x042ff0000000181c */
[C---:B------:R-:W-:Y:S01]  /*aff0*/  HMMA.16816.F32 R32, R196.reuse, R146, R32 ;  /* 0x00000092c420723c */ /* 0x040fe20000001820 */
[----:B------:R-:W1:Y:S11]  /*b000*/  LDSM.16.M88.4 R144, [R202+0x8000] ;  /* 0x00800000ca90783b */ /* 0x000e760000000200 */
[----:B------:R-:W-:Y:S04]  /*b010*/  @!UPT UIADD3 URZ, URZ, URZ, URZ ;  /* 0x0000003f3f3ff290 */ /* 0x000fe8000fffe03f */
[----:B------:R-:W-:Y:S04]  /*b020*/  FMNMX.FTZ R2, R28, R2, !PT ;  /* 0x000000021c027209 */ /* 0x000fe80007810000 */
[----:B------:R-:W-:Y:S04]  /*b030*/  FMNMX.FTZ R2, R29, R2, !PT ;  /* 0x000000021d027209 */ /* 0x000fe80007810000 */
[----:B------:R-:W-:Y:S01]  /*b040*/  FMNMX.FTZ R2, R32, R2, !PT ;  /* 0x0000000220027209 */ /* 0x000fe20007810000 */
[C---:B-1----:R-:W-:Y:S08]  /*b050*/  HMMA.16816.F32 R36, R196.reuse, R144, R36 ;  /* 0x00000090c424723c */ /* 0x042ff00000001824 */
[C---:B------:R-:W-:Y:S01]  /*b060*/  HMMA.16816.F32 R40, R196.reuse, R146, R40 ;  /* 0x00000092c428723c */ /* 0x040fe20000001828 */
[----:B------:R-:W1:Y:S01]  /*b070*/  LDSM.16.M88.4 R144, [R202+0x8800] ;  /* 0x00880000ca90783b */ /* 0x000e620000000200 */
[----:B------:R-:W-:Y:S07]  /*b080*/  DEPBAR.LE SB0, 0x2 ;  /* 0x000080800000791a */ /* 0x000fee0000000000 */
[----:B------:R-:W-:Y:S01]  /*b090*/  BAR.SYNC.DEFER_BLOCKING 0x0 ;  /* 0x0000000000007b1d */ /* 0x000fe20000010000 */
[C---:B-1----:R-:W-:Y:S07]  /*b0a0*/  HMMA.16816.F32 R44, R196.reuse, R144, R44 ;  /* 0x00000090c42c723c */ /* 0x042fee000000182c */
        /* <DEDUP_REMOVED lines=21> */
[----:B------:R-:W-:Y:S04]  /*b200*/  FMNMX.FTZ R2, R46, R2, !PT ;  /* 0x000000022e027209 */ /* 0x000fe80007810000 */
[----:B------:R-:W-:Y:S04]  /*b210*/  FMNMX.FTZ R2, R47, R2, !PT ;  /* 0x000000022f027209 */ /* 0x000fe80007810000 */
[----:B------:R-:W-:Y:S02]  /*b220*/  FMNMX.FTZ R2, R50, R2, !PT ;  /* 0x0000000232027209 */ /* 0x000fe40007810000 */
[----:B-1----:R-:W-:Y:S02]  /*b230*/  FMNMX.FTZ R145, R145, R146, !PT ;  /* 0x0000009291917209 */ /* 0x002fe40007810000 */
[----:B------:R-:W-:Y:S03]  /*b240*/  FMNMX.FTZ R2, R51, R2, !PT ;  /* 0x0000000233027209 */ /* 0x000fe60007810000 */
[----:B------:R-:W1:Y:S08]  /*b250*/  SHFL.BFLY PT, R146, R145, 0x1, 0x1f ;  /* 0x0c201f0091927f89 */ /* 0x000e7000000e0000 */
[----:B------:R-:W2:Y:S01]  /*b260*/  SHFL.BFLY PT, R144, R2, 0x2, 0x1f ;  /* 0x0c401f0002907f89 */ /* 0x000ea200000e0000 */
[----:B-1----:R-:W-:Y:S05]  /*b270*/  FMNMX.FTZ R145, R145, R146, !PT ;  /* 0x0000009291917209 */ /* 0x002fea0007810000 */
[C---:B------:R-:W-:Y:S02]  /*b280*/  FMUL.FTZ R200, R145.reuse, c[0x0][0x2d0] ;  /* 0x0000b40091c87a20 */ /* 0x040fe40000410000 */
[----:B------:R-:W-:Y:S01]  /*b290*/  FADD.FTZ R0, -R145, R0 ;  /* 0x0000000091007221 */ /* 0x000fe20000010100 */
[----:B--2---:R-:W-:Y:S01]  /*b2a0*/  FMNMX.FTZ R144, R2, R144, !PT ;  /* 0x0000009002907209 */ /* 0x004fe20007810000 */
[--C-:B------:R-:W-:Y:S02]  /*b2b0*/  FFMA.FTZ R8, R8, c[0x0][0x2d0], -R200.reuse ;  /* 0x0000b40008087a23 */ /* 0x100fe400000108c8 */
[----:B------:R-:W-:Y:S02]  /*b2c0*/  FMUL.FTZ R0, R0, c[0x0][0x2d0] ;  /* 0x0000b40000007a20 */ /* 0x000fe40000410000 */
[----:B------:R1:W-:Y:S01]  /*b2d0*/  MUFU.EX2 R217, R8 ;  /* 0x0000000800d97308 */ /* 0x0003e20000000800 */
[----:B------:R-:W2:Y:S01]  /*b2e0*/  SHFL.BFLY PT, R147, R144, 0x1, 0x1f ;  /* 0x0c201f0090937f89 */ /* 0x000ea200000e0000 */
[--C-:B------:R-:W-:Y:S02]  /*b2f0*/  FFMA.FTZ R4, R4, c[0x0][0x2d0], -R200.reuse ;  /* 0x0000b40004047a23 */ /* 0x100fe400000108c8 */
[--C-:B------:R-:W-:Y:S02]  /*b300*/  FFMA.FTZ R5, R5, c[0x0][0x2d0], -R200.reuse ;  /* 0x0000b40005057a23 */ /* 0x100fe400000108c8 */
[--C-:B------:R-:W-:Y:S02]  /*b310*/  FFMA.FTZ R9, R9, c[0x0][0x2d0], -R200.reuse ;  /* 0x0000b40009097a23 */ /* 0x100fe400000108c8 */
[--C-:B------:R-:W-:Y:S02]  /*b320*/  FFMA.FTZ R12, R12, c[0x0][0x2d0], -R200.reuse ;  /* 0x0000b4000c0c7a23 */ /* 0x100fe400000108c8 */
[----:B------:R3:W5:Y:S01]  /*b330*/  MUFU.EX2 R2, R0 ;  /* 0x0000000000027308 */ /* 0x0007620000000800 */
[--C-:B------:R-:W-:Y:S02]  /*b340*/  FFMA.FTZ R13, R13, c[0x0][0x2d0], -R200.reuse ;  /* 0x0000b4000d0d7a23 */ /* 0x100fe400000108c8 */
[--C-:B------:R-:W-:Y:S02]  /*b350*/  FFMA.FTZ R17, R17, c[0x0][0x2d0], -R200.reuse ;  /* 0x0000b40011117a23 */ /* 0x100fe400000108c8 */
[--C-:B------:R-:W-:Y:S02]  /*b360*/  FFMA.FTZ R16, R16, c[0x0][0x2d0], -R200.reuse ;  /* 0x0000b40010107a23 */ /* 0x100fe400000108c8 */
[--C-:B------:R-:W-:Y:S02]  /*b370*/  FFMA.FTZ R20, R20, c[0x0][0x2d0], -R200.reuse ;  /* 0x0000b40014147a23 */ /* 0x100fe400000108c8 */
[--C-:B------:R-:W-:Y:S01]  /*b380*/  FFMA.FTZ R24, R24, c[0x0][0x2d0], -R200.reuse ;  /* 0x0000b40018187a23 */ /* 0x100fe200000108c8 */
[----:B------:R5:W-:Y:S01]  /*b390*/  MUFU.EX2 R201, R5 ;  /* 0x0000000500c97308 */ /* 0x000be20000000800 */
[--C-:B------:R-:W-:Y:S02]  /*b3a0*/  FFMA.FTZ R25, R25, c[0x0][0x2d0], -R200.reuse ;  /* 0x0000b40019197a23 */ /* 0x100fe400000108c8 */
[--C-:B------:R-:W-:Y:S01]  /*b3b0*/  FFMA.FTZ R21, R21, c[0x0][0x2d0], -R200.reuse ;  /* 0x0000b40015157a23 */ /* 0x100fe200000108c8 */
[----:B-1----:R-:W4:Y:S01]  /*b3c0*/  LDL.LU R8, [R1+0x8] ;  /* 0x0000080001087983 */ /* 0x002f220000300800 */
[----:B--2---:R-:W-:Y:S01]  /*b3d0*/  FMNMX.FTZ R144, R144, R147, !PT ;  /* 0x0000009390907209 */ /* 0x004fe20007810000 */
[--C-:B------:R-:W-:Y:S02]  /*b3e0*/  FFMA.FTZ R28, R28, c[0x0][0x2d0], -R200.reuse ;  /* 0x0000b4001c1c7a23 */ /* 0x100fe400000108c8 */
[----:B------:R-:W2:Y:S01]  /*b3f0*/  LDL R242, [R1+0x4c] ;  /* 0x00004c0001f27983 */ /* 0x000ea20000100800 */
[--C-:B------:R-:W-:Y:S01]  /*b400*/  FFMA.FTZ R29, R29, c[0x0][0x2d0], -R200.reuse ;  /* 0x0000b4001d1d7a23 */ /* 0x100fe200000108c8 */
[----:B------:R1:W1:Y:S01]  /*b410*/  MUFU.EX2 R147, R4 ;  /* 0x0000000400937308 */ /* 0x0002620000000800 */
[C---:B------:R-:W-:Y:S01]  /*b420*/  FMUL.FTZ R202, R144.reuse, c[0x0][0x2d0] ;  /* 0x0000b40090ca7a20 */ /* 0x040fe20000410000 */
[----:B------:R-:W2:Y:S01]  /*b430*/  LDL.64 R240, [R1+0x40] ;  /* 0x0000400001f07983 */ /* 0x000ea20000100a00 */
[----:B------:R-:W-:Y:S02]  /*b440*/  FFMA.FTZ R33, R33, c[0x0][0x2d0], -R200 ;  /* 0x0000b40021217a23 */ /* 0x000fe400000108c8 */
[----:B---3--:R-:W-:Y:S02]  /*b450*/  FADD.FTZ R0, -R144, R3 ;  /* 0x0000000390007221 */ /* 0x008fe40000010100 */
[--C-:B------:R-:W-:Y:S01]  /*b460*/  FFMA.FTZ R6, R6, c[0x0][0x2d0], -R202.reuse ;  /* 0x0000b40006067a23 */ /* 0x100fe200000108ca */
[----:B------:R-:W3:Y:S01]  /*b470*/  LDL R234, [R1+0x28] ;  /* 0x0000280001ea7983 */ /* 0x000ee20000100800 */
[----:B------:R-:W-:Y:S01]  /*b480*/  FMUL.FTZ R0, R0, c[0x0][0x2d0] ;  /* 0x0000b40000007a20 */ /* 0x000fe20000410000 */
[----:B------:R-:W-:Y:S01]  /*b490*/  MUFU.EX2 R226, R9 ;  /* 0x0000000900e27308 */ /* 0x000fe20000000800 */
[--C-:B------:R-:W-:Y:S02]  /*b4a0*/  FFMA.FTZ R7, R7, c[0x0][0x2d0], -R202.reuse ;  /* 0x0000b40007077a23 */ /* 0x100fe400000108ca */
[--C-:B------:R-:W-:Y:S02]  /*b4b0*/  FFMA.FTZ R10, R10, c[0x0][0x2d0], -R202.reuse ;  /* 0x0000b4000a0a7a23 */ /* 0x100fe400000108ca */
[C---:B-----5:R-:W-:Y:S02]  /*b4c0*/  FMUL.FTZ R5, R2.reuse, R149 ;  /* 0x0000009502057220 */ /* 0x060fe40000410000 */
[--C-:B------:R-:W-:Y:S02]  /*b4d0*/  FFMA.FTZ R11, R11, c[0x0][0x2d0], -R202.reuse ;  /* 0x0000b4000b0b7a23 */ /* 0x100fe400000108ca */
[C---:B------:R-:W-:Y:S01]  /*b4e0*/  FMUL.FTZ R100, R2.reuse, R100 ;  /* 0x0000006402647220 */ /* 0x040fe20000410000 */
[----:B------:R-:W5:Y:S01]  /*b4f0*/  MUFU.EX2 R0, R0 ;  /* 0x0000000000007308 */ /* 0x000f620000000800 */
[C---:B------:R-:W-:Y:S02]  /*b500*/  FMUL.FTZ R101, R2.reuse, R101 ;  /* 0x0000006502657220 */ /* 0x040fe40000410000 */
[C---:B------:R-:W-:Y:S02]  /*b510*/  FMUL.FTZ R104, R2.reuse, R104 ;  /* 0x0000006802687220 */ /* 0x040fe40000410000 */
[C---:B-1----:R-:W-:Y:S02]  /*b520*/  FMUL.FTZ R4, R2.reuse, R148 ;  /* 0x0000009402047220 */ /* 0x042fe40000410000 */
[C---:B------:R-:W-:Y:S02]  /*b530*/  FFMA.FTZ R146, R2.reuse, R219, R147 ;  /* 0x000000db02927223 */ /* 0x040fe40000010093 */
[C---:B------:R-:W-:Y:S01]  /*b540*/  FMUL.FTZ R105, R2.reuse, R105 ;  /* 0x0000006902697220 */ /* 0x040fe20000410000 */
[----:B------:R1:W-:Y:S01]  /*b550*/  MUFU.EX2 R3, R6 ;  /* 0x0000000600037308 */ /* 0x0003e20000000800 */
[C---:B------:R-:W-:Y:S02]  /*b560*/  FMUL.FTZ R108, R2.reuse, R108 ;  /* 0x0000006c026c7220 */ /* 0x040fe40000410000 */
[C---:B------:R-:W-:Y:S02]  /*b570*/  FMUL.FTZ R109, R2.reuse, R109 ;  /* 0x0000006d026d7220 */ /* 0x040fe40000410000 */
[C---:B------:R-:W-:Y:S02]  /*b580*/  FMUL.FTZ R112, R2.reuse, R112 ;  /* 0x0000007002707220 */ /* 0x040fe40000410000 */
[C---:B------:R-:W-:Y:S02]  /*b590*/  FMUL.FTZ R113, R2.reuse, R113 ;  /* 0x0000007102717220 */ /* 0x040fe40000410000 */
[C---:B------:R-:W-:Y:S01]  /*b5a0*/  FMUL.FTZ R116, R2.reuse, R116 ;  /* 0x0000007402747220 */ /* 0x040fe20000410000 */
[----:B------:R-:W1:Y:S01]  /*b5b0*/  MUFU.EX2 R218, R7 ;  /* 0x0000000700da7308 */ /* 0x000e620000000800 */
[C---:B------:R-:W-:Y:S02]  /*b5c0*/  FMUL.FTZ R117, R2.reuse, R117 ;  /* 0x0000007502757220 */ /* 0x040fe40000410000 */
[----:B------:R-:W-:Y:S02]  /*b5d0*/  FMUL.FTZ R120, R2, R120 ;  /* 0x0000007802787220 */ /* 0x000fe40000410000 */
[C---:B-----5:R-:W-:Y:S02]  /*b5e0*/  FMUL.FTZ R102, R0.reuse, R102 ;  /* 0x0000006600667220 */ /* 0x060fe40000410000 */
[C---:B------:R-:W-:Y:S02]  /*b5f0*/  FMUL.FTZ R103, R0.reuse, R103 ;  /* 0x0000006700677220 */ /* 0x040fe40000410000 */
[C---:B------:R-:W-:Y:S01]  /*b600*/  FMUL.FTZ R106, R0.reuse, R106 ;  /* 0x0000006a006a7220 */ /* 0x040fe20000410000 */
[----:B------:R5:W-:Y:S01]  /*b610*/  MUFU.EX2 R215, R10 ;  /* 0x0000000a00d77308 */ /* 0x000be20000000800 */
[C---:B------:R-:W-:Y:S02]  /*b620*/  FMUL.FTZ R107, R0.reuse, R107 ;  /* 0x0000006b006b7220 */ /* 0x040fe40000410000 */
[C---:B------:R-:W-:Y:S02]  /*b630*/  FMUL.FTZ R110, R0.reuse, R110 ;  /* 0x0000006e006e7220 */ /* 0x040fe40000410000 */
[C---:B-1----:R-:W-:Y:S02]  /*b640*/  FMUL.FTZ R6, R0.reuse, R150 ;  /* 0x0000009600067220 */ /* 0x042fe40000410000 */
[C---:B------:R-:W-:Y:S02]  /*b650*/  FMUL.FTZ R111, R0.reuse, R111 ;  /* 0x0000006f006f7220 */ /* 0x040fe40000410000 */
[C---:B------:R-:W-:Y:S01]  /*b660*/  FMUL.FTZ R114, R0.reuse, R114 ;  /* 0x0000007200727220 */ /* 0x040fe20000410000 */
[----:B------:R-:W1:Y:S01]  /*b670*/  MUFU.EX2 R219, R11 ;  /* 0x0000000b00db7308 */ /* 0x000e620000000800 */
[C---:B------:R-:W-:Y:S02]  /*b680*/  FMUL.FTZ R115, R0.reuse, R115 ;  /* 0x0000007300737220 */ /* 0x040fe40000410000 */
[----:B------:R-:W-:Y:S01]  /*b690*/  FMUL.FTZ R118, R0, R118 ;  /* 0x0000007600767220 */ /* 0x000fe20000410000 */
[----:B------:R-:W-:Y:S01]  /*b6a0*/  F2FP.PACK_AB R9, R218, R3 ;  /* 0x00000003da09723e */ /* 0x000fe200000000ff */
[C---:B------:R-:W-:Y:S02]  /*b6b0*/  FMUL.FTZ R7, R0.reuse, R151 ;  /* 0x0000009700077220 */ /* 0x040fe40000410000 */
[C---:B------:R-:W-:Y:S02]  /*b6c0*/  FMUL.FTZ R119, R0.reuse, R119 ;  /* 0x0000007700777220 */ /* 0x040fe40000410000 */
[C---:B------:R-:W-:Y:S01]  /*b6d0*/  FMUL.FTZ R122, R0.reuse, R122 ;  /* 0x0000007a007a7220 */ /* 0x040fe20000410000 */
[----:B------:R-:W-:Y:S01]  /*b6e0*/  MUFU.EX2 R230, R17 ;  /* 0x0000001100e67308 */ /* 0x000fe20000000800 */
[C---:B------:R-:W-:Y:S02]  /*b6f0*/  FMUL.FTZ R123, R0.reuse, R123 ;  /* 0x0000007b007b7220 */ /* 0x040fe40000410000 */
[----:B------:R-:W-:Y:S01]  /*b700*/  FMUL.FTZ R126, R0, R126 ;  /* 0x0000007e007e7220 */ /* 0x000fe20000410000 */
[----:B-----5:R-:W-:Y:S01]  /*b710*/  F2FP.PACK_AB R10, R226, R217 ;  /* 0x000000d9e20a723e */ /* 0x020fe200000000ff */
[C---:B------:R-:W-:Y:S02]  /*b720*/  FMUL.FTZ R127, R0.reuse, R127 ;  /* 0x0000007f007f7220 */ /* 0x040fe40000410000 */
[C---:B------:R-:W-:Y:S02]  /*b730*/  FMUL.FTZ R130, R0.reuse, R130 ;  /* 0x0000008200827220 */ /* 0x040fe40000410000 */
[C---:B------:R-:W-:Y:S01]  /*b740*/  FMUL.FTZ R131, R0.reuse, R131 ;  /* 0x0000008300837220 */ /* 0x040fe20000410000 */
[----:B------:R5:W2:Y:S01]  /*b750*/  MUFU.EX2 R222, R16 ;  /* 0x0000001000de7308 */ /* 0x000aa20000000800 */
        /* <DEDUP_REMOVED lines=68> */
[----:B------:R-:W-:Y:S01]  /*bba0*/  FMUL.FTZ R97, R2, R97 ;  /* 0x0000006102617220 */ /* 0x000fe20000410000 */
[-C--:B------:R-:W-:Y:S01]  /*bbb0*/  IADD3 R2, R211, R205.reuse, RZ ;  /* 0x000000cdd3027210 */ /* 0x080fe20007ffe0ff */
[--C-:B------:R-:W-:Y:S02]  /*bbc0*/  FFMA.FTZ R14, R14, c[0x0][0x2d0], -R202.reuse ;  /* 0x0000b4000e0e7a23 */ /* 0x100fe400000108ca */
[--C-:B------:R-:W-:Y:S02]  /*bbd0*/  FFMA.FTZ R15, R15, c[0x0][0x2d0], -R202.reuse ;  /* 0x0000b4000f0f7a23 */ /* 0x100fe400000108ca */
[--C-:B------:R-:W-:Y:S02]  /*bbe0*/  FFMA.FTZ R18, R18, c[0x0][0x2d0], -R202.reuse ;  /* 0x0000b40012127a23 */ /* 0x100fe400000108ca */
[----:B------:R-:W-:Y:S01]  /*bbf0*/  MUFU.EX2 R220, R15 ;  /* 0x0000000f00dc7308 */ /* 0x000fe20000000800 */
[--C-:B------:R-:W-:Y:S02]  /*bc00*/  FFMA.FTZ R19, R19, c[0x0][0x2d0], -R202.reuse ;  /* 0x0000b40013137a23 */ /* 0x100fe400000108ca */
[--C-:B------:R-:W-:Y:S02]  /*bc10*/  FFMA.FTZ R22, R22, c[0x0][0x2d0], -R202.reuse ;  /* 0x0000b40016167a23 */ /* 0x100fe400000108ca */
[--C-:B------:R-:W-:Y:S02]  /*bc20*/  FFMA.FTZ R23, R23, c[0x0][0x2d0], -R202.reuse ;  /* 0x0000b40017177a23 */ /* 0x100fe400000108ca */
[--C-:B------:R-:W-:Y:S02]  /*bc30*/  FFMA.FTZ R26, R26, c[0x0][0x2d0], -R202.reuse ;  /* 0x0000b4001a1a7a23 */ /* 0x100fe400000108ca */
[--C-:B------:R-:W-:Y:S01]  /*bc40*/  FFMA.FTZ R27, R27, c[0x0][0x2d0], -R202.reuse ;  /* 0x0000b4001b1b7a23 */ /* 0x100fe200000108ca */
[----:B------:R-:W-:Y:S01]  /*bc50*/  MUFU.EX2 R221, R18 ;  /* 0x0000001200dd7308 */ /* 0x000fe20000000800 */
[--C-:B------:R-:W-:Y:S02]  /*bc60*/  FFMA.FTZ R30, R30, c[0x0][0x2d0], -R202.reuse ;  /* 0x0000b4001e1e7a23 */ /* 0x100fe400000108ca */
[--C-:B------:R-:W-:Y:S02]  /*bc70*/  FFMA.FTZ R31, R31, c[0x0][0x2d0], -R202.reuse ;  /* 0x0000b4001f1f7a23 */ /* 0x100fe400000108ca */
[----:B------:R-:W-:Y:S02]  /*bc80*/  FFMA.FTZ R38, R38, c[0x0][0x2d0], -R202 ;  /* 0x0000b40026267a23 */ /* 0x000fe400000108ca */
[--C-:B------:R-:W-:Y:S02]  /*bc90*/  FFMA.FTZ R32, R32, c[0x0][0x2d0], -R200.reuse ;  /* 0x0000b40020207a23 */ /* 0x100fe400000108c8 */
[--C-:B------:R-:W-:Y:S01]  /*bca0*/  FFMA.FTZ R40, R40, c[0x0][0x2d0], -R200.reuse ;  /* 0x0000b40028287a23 */ /* 0x100fe200000108c8 */
[----:B------:R-:W1:Y:S01]  /*bcb0*/  MUFU.EX2 R225, R19 ;  /* 0x0000001300e17308 */ /* 0x000e620000000800 */
[----:B------:R-:W-:Y:S02]  /*bcc0*/  FFMA.FTZ R37, R37, c[0x0][0x2d0], -R200 ;  /* 0x0000b40025257a23 */ /* 0x000fe400000108c8 */
[--C-:B------:R-:W-:Y:S02]  /*bcd0*/  FFMA.FTZ R35, R35, c[0x0][0x2d0], -R202.reuse ;  /* 0x0000b40023237a23 */ /* 0x100fe400000108ca */
[--C-:B------:R-:W-:Y:S02]  /*bce0*/  FFMA.FTZ R34, R34, c[0x0][0x2d0], -R202.reuse ;  /* 0x0000b40022227a23 */ /* 0x100fe400000108ca */
[----:B------:R-:W-:Y:S02]  /*bcf0*/  FFMA.FTZ R39, R39, c[0x0][0x2d0], -R202 ;  /* 0x0000b40027277a23 */ /* 0x000fe400000108ca */
[----:B------:R-:W-:Y:S01]  /*bd00*/  FFMA.FTZ R41, R41, c[0x0][0x2d0], -R200 ;  /* 0x0000b40029297a23 */ /* 0x000fe200000108c8 */
[----:B------:R-:W-:Y:S01]  /*bd10*/  MUFU.EX2 R227, R22 ;  /* 0x0000001600e37308 */ /* 0x000fe20000000800 */
[--C-:B------:R-:W-:Y:S02]  /*bd20*/  FFMA.FTZ R42, R42, c[0x0][0x2d0], -R202.reuse ;  /* 0x0000b4002a2a7a23 */ /* 0x100fe400000108ca */
[----:B------:R-:W-:Y:S02]  /*bd30*/  FFMA.FTZ R43, R43, c[0x0][0x2d0], -R202 ;  /* 0x0000b4002b2b7a23 */ /* 0x000fe400000108ca */
[----:B------:R-:W-:Y:S02]  /*bd40*/  FFMA.FTZ R36, R36, c[0x0][0x2d0], -R200 ;  /* 0x0000b40024247a23 */ /* 0x000fe400000108c8 */
[----:B------:R-:W-:Y:S03]  /*bd50*/  FFMA.FTZ R47, R47, c[0x0][0x2d0], -R202 ;  /* 0x0000b4002f2f7a23 */ /* 0x000fe600000108ca */
[----:B------:R-:W-:Y:S10]  /*bd60*/  MUFU.EX2 R228, R23 ;  /* 0x0000001700e47308 */ /* 0x000ff40000000800 */
[----:B------:R-:W-:Y:S10]  /*bd70*/  MUFU.EX2 R224, R26 ;  /* 0x0000001a00e07308 */ /* 0x000ff40000000800 */
[----:B------:R-:W-:Y:S10]  /*bd80*/  MUFU.EX2 R223, R27 ;  /* 0x0000001b00df7308 */ /* 0x000ff40000000800 */
[----:B------:R-:W-:Y:S01]  /*bd90*/  MUFU.EX2 R39, R39 ;  /* 0x0000002700277308 */ /* 0x000fe20000000800 */
[----:B----4-:R-:W-:Y:S01]  /*bda0*/  FFMA.FTZ R203, R0, R8, R3 ;  /* 0x0000000800cb7223 */ /* 0x010fe20000010003 */
[----:B------:R-:W-:Y:S02]  /*bdb0*/  IADD3 R0, R210, R205, RZ ;  /* 0x000000cdd2007210 */ /* 0x000fe40007ffe0ff */
[C---:B------:R-:W-:Y:S01]  /*bdc0*/  F2FP.PACK_AB R8, R201.reuse, R147 ;  /* 0x00000093c908723e */ /* 0x040fe200000000ff */
[----:B------:R-:W-:Y:S01]  /*bdd0*/  FADD.FTZ R201, R201, R146 ;  /* 0x00000092c9c97221 */ /* 0x000fe20000010000 */
[C---:B------:R-:W-:Y:S01]  /*bde0*/  IADD3 R3, R207.reuse, R0, RZ ;  /* 0x00000000cf037210 */ /* 0x040fe20007ffe0ff */
[----:B------:R-:W4:Y:S03]  /*bdf0*/  LDSM.16.MT88.4 R148, [R0] ;  /* 0x000000000094783b */ /* 0x000f260000004200 */
[----:B------:R-:W-:Y:S01]  /*be00*/  MUFU.EX2 R147, R12 ;  /* 0x0000000c00937308 */ /* 0x000fe20000000800 */
[----:B------:R-:W-:Y:S01]  /*be10*/  IADD3 R146, R207, R2, RZ ;  /* 0x00000002cf927210 */ /* 0x000fe20007ffe0ff */
[----:B-----5:R-:W-:Y:S04]  /*be20*/  FADD.FTZ R16, R217, R201 ;  /* 0x000000c9d9107221 */ /* 0x020fe80000010000 */
[----:B------:R-:W-:Y:S04]  /*be30*/  FADD.FTZ R16, R226, R16 ;  /* 0x00000010e2107221 */ /* 0x000fe80000010000 */
[----:B------:R-:W-:Y:S10]  /*be40*/  MUFU.EX2 R205, R29 ;  /* 0x0000001d00cd7308 */ /* 0x000ff40000000800 */
[----:B------:R-:W-:Y:S10]  /*be50*/  MUFU.EX2 R217, R33 ;  /* 0x0000002100d97308 */ /* 0x000ff40000000800 */
[----:B------:R-:W-:Y:S01]  /*be60*/  MUFU.EX2 R201, R30 ;  /* 0x0000001e00c97308 */ /* 0x000fe20000000800 */
[C---:B----4-:R-:W-:Y:S09]  /*be70*/  HMMA.16816.F32 R4, R8.reuse, R148, R4 ;  /* 0x000000940804723c */ /* 0x050ff20000001804 */
[----:B------:R-:W-:Y:S01]  /*be80*/  MUFU.EX2 R41, R41 ;  /* 0x0000002900297308 */ /* 0x000fe20000000800 */
[C---:B------:R-:W-:Y:S01]  /*be90*/  HMMA.16816.F32 R100, R8.reuse, R150, R100 ;  /* 0x000000960864723c */ /* 0x040fe20000001864 */
[----:B------:R-:W4:Y:S08]  /*bea0*/  LDSM.16.MT88.4 R148, [R3] ;  /* 0x000000000394783b */ /* 0x000f300000004200 */
[----:B------:R-:W-:Y:S10]  /*beb0*/  MUFU.EX2 R42, R42 ;  /* 0x0000002a002a7308 */ /* 0x000ff40000000800 */
[----:B------:R-:W-:Y:S10]  /*bec0*/  MUFU.EX2 R43, R43 ;  /* 0x0000002b002b7308 */ /* 0x000ff40000000800 */
[----:B------:R-:W-:Y:S01]  /*bed0*/  MUFU.EX2 R47, R47 ;  /* 0x0000002f002f7308 */ /* 0x000fe20000000800 */
[C---:B----4-:R-:W-:Y:S08]  /*bee0*/  HMMA.16816.F32 R104, R8.reuse, R148, R104 ;  /* 0x000000940868723c */ /* 0x050ff00000001868 */
[C---:B------:R-:W-:Y:S01]  /*bef0*/  HMMA.16816.F32 R108, R8.reuse, R150, R108 ;  /* 0x00000096086c723c */ /* 0x040fe2000000186c */
[----:B------:R-:W4:Y:S07]  /*bf00*/  LDSM.16.MT88.4 R148, [R2] ;  /* 0x000000000294783b */ /* 0x000f2e0000004200 */
[C---:B----4-:R-:W-:Y:S08]  /*bf10*/  HMMA.16816.F32 R112, R8.reuse, R148, R112 ;  /* 0x000000940870723c */ /* 0x050ff00000001870 */
[C---:B------:R-:W-:Y:S01]  /*bf20*/  HMMA.16816.F32 R116, R8.reuse, R150, R116 ;  /* 0x000000960874723c */ /* 0x040fe20000001874 */
[----:B------:R-:W4:Y:S07]  /*bf30*/  LDSM.16.MT88.4 R148, [R146] ;  /* 0x000000009294783b */ /* 0x000f2e0000004200 */
[C---:B----4-:R-:W-:Y:S08]  /*bf40*/  HMMA.16816.F32 R120, R8.reuse, R148, R120 ;  /* 0x000000940878723c */ /* 0x050ff00000001878 */
[C---:B------:R-:W-:Y:S01]  /*bf50*/  HMMA.16816.F32 R124, R8.reuse, R150, R124 ;  /* 0x00000096087c723c */ /* 0x040fe2000000187c */
[----:B------:R-:W4:Y:S07]  /*bf60*/  LDSM.16.MT88.4 R148, [R0+0x3000] ;  /* 0x003000000094783b */ /* 0x000f2e0000004200 */
        /* <DEDUP_REMOVED lines=21> */
[C---:B----4-:R-:W-:Y:S01]  /*c0c0*/  HMMA.16816.F32 R92, R8.reuse, R148, R92 ;  /* 0x00000094085c723c */ /* 0x050fe2000000185c */
[----:B------:R-:W4:Y:S07]  /*c0d0*/  MUFU.EX2 R149, R13 ;  /* 0x0000000d00957308 */ /* 0x000f2e0000000800 */
[----:B------:R-:W-:Y:S03]  /*c0e0*/  HMMA.16816.F32 R96, R8, R150, R96 ;  /* 0x000000960860723c */ /* 0x000fe60000001860 */
[----:B------:R5:W3:Y:S04]  /*c0f0*/  MUFU.EX2 R148, R14 ;  /* 0x0000000e00947308 */ /* 0x000ae80000000800 */
[----:B--2---:R-:W-:Y:S02]  /*c100*/  F2FP.PACK_AB R10, R230, R222 ;  /* 0x000000dee60a723e */ /* 0x004fe400000000ff */
[----:B-1----:R-:W-:Y:S04]  /*c110*/  F2FP.PACK_AB R11, R225, R221 ;  /* 0x000000dde10b723e */ /* 0x002fe800000000ff */
[----:B------:R1:W2:Y:S01]  /*c120*/  MUFU.EX2 R151, R20 ;  /* 0x0000001400977308 */ /* 0x0002a20000000800 */
[----:B----4-:R-:W-:Y:S09]  /*c130*/  F2FP.PACK_AB R8, R149, R147 ;  /* 0x000000939508723e */ /* 0x010ff200000000ff */
[----:B------:R-:W4:Y:S01]  /*c140*/  MUFU.EX2 R150, R28 ;  /* 0x0000001c00967308 */ /* 0x000f220000000800 */
[----:B-----5:R-:W5:Y:S01]  /*c150*/  LDSM.16.MT88.4 R12, [R0+0x800] ;  /* 0x00080000000c783b */ /* 0x020f620000004200 */
[----:B---3--:R-:W-:Y:S01]  /*c160*/  F2FP.PACK_AB R9, R220, R148 ;  /* 0x00000094dc09723e */ /* 0x008fe200000000ff */
[----:B-1----:R-:W-:Y:S06]  /*c170*/  FADD.FTZ R20, R147, R16 ;  /* 0x0000001093147221 */ /* 0x002fec0000010000 */
[----:B------:R-:W-:Y:S01]  /*c180*/  LDSM.16.MT88.4 R16, [R0+0x1800] ;  /* 0x001800000010783b */ /* 0x000fe20000004200 */
[----:B------:R1:W-:Y:S01]  /*c190*/  MUFU.EX2 R147, R34 ;  /* 0x0000002200937308 */ /* 0x0003e20000000800 */
[----:B------:R-:W-:Y:S04]  /*c1a0*/  FADD.FTZ R20, R149, R20 ;  /* 0x0000001495147221 */ /* 0x000fe80000010000 */
[----:B------:R-:W-:Y:S04]  /*c1b0*/  FADD.FTZ R24, R222, R20 ;  /* 0x00000014de187221 */ /* 0x000fe80000010000 */
[----:B------:R-:W-:Y:S02]  /*c1c0*/  FADD.FTZ R29, R230, R24 ;  /* 0x00000018e61d7221 */ /* 0x000fe40000010000 */
[----:B-1----:R-:W-:Y:S01]  /*c1d0*/  FFMA.FTZ R34, R50, c[0x0][0x2d0], -R202 ;  /* 0x0000b40032227a23 */ /* 0x002fe200000108ca */
[C---:B-----5:R-:W-:Y:S05]  /*c1e0*/  HMMA.16816.F32 R4, R8.reuse, R12, R4 ;  /* 0x0000000c0804723c */ /* 0x060fea0000001804 */
[----:B------:R-:W-:Y:S03]  /*c1f0*/  MUFU.EX2 R34, R34 ;  /* 0x0000002200227308 */ /* 0x000fe60000000800 */
        /* <DEDUP_REMOVED lines=35> */
[----:B------:R-:W-:Y:S01]  /*c430*/  FADD.FTZ R8, R218, R203 ;  /* 0x000000cbda087221 */ /* 0x000fe20000010000 */
[----:B------:R-:W-:Y:S01]  /*c440*/  F2FP.PACK_AB R10, R232, R231 ;  /* 0x000000e7e80a723e */ /* 0x000fe200000000ff */
[----:B------:R3:W-:Y:S03]  /*c450*/  MUFU.EX2 R203, R31 ;  /* 0x0000001f00cb7308 */ /* 0x0007e60000000800 */
[----:B------:R-:W-:Y:S01]  /*c460*/  F2FP.PACK_AB R9, R228, R227 ;  /* 0x000000e3e409723e */ /* 0x000fe200000000ff */
[----:B------:R-:W-:Y:S01]  /*c470*/  FADD.FTZ R21, R215, R8 ;  /* 0x00000008d7157221 */ /* 0x000fe20000010000 */
[----:B--2---:R-:W-:Y:S02]  /*c480*/  F2FP.PACK_AB R8, R229, R151 ;  /* 0x00000097e508723e */ /* 0x004fe400000000ff */
[----:B------:R-:W-:Y:S01]  /*c490*/  F2FP.PACK_AB R11, R223, R224 ;  /* 0x000000e0df0b723e */ /* 0x000fe200000000ff */
[----:B------:R-:W-:Y:S02]  /*c4a0*/  FADD.FTZ R21, R219, R21 ;  /* 0x00000015db157221 */ /* 0x000fe40000010000 */
[----:B------:R2:W-:Y:S02]  /*c4b0*/  MUFU.EX2 R215, R35 ;  /* 0x0000002300d77308 */ /* 0x0005e40000000800 */
[----:B------:R-:W-:Y:S04]  /*c4c0*/  FADD.FTZ R21, R148, R21 ;  /* 0x0000001594157221 */ /* 0x000fe80000010000 */
[----:B------:R-:W-:Y:S02]  /*c4d0*/  FADD.FTZ R25, R220, R21 ;  /* 0x00000015dc197221 */ /* 0x000fe40000010000 */
[----:B------:R-:W-:Y:S02]  /*c4e0*/  LDSM.16.MT88.4 R20, [R0+0x2000] ;  /* 0x002000000014783b */ /* 0x000fe40000004200 */
[----:B------:R-:W-:Y:S01]  /*c4f0*/  FADD.FTZ R28, R221, R25 ;  /* 0x00000019dd1c7221 */ /* 0x000fe20000010000 */
[----:B------:R5:W4:Y:S01]  /*c500*/  MUFU.EX2 R218, R32 ;  /* 0x0000002000da7308 */ /* 0x000b220000000800 */
[----:B---3--:R-:W-:Y:S04]  /*c510*/  FFMA.FTZ R31, R45, c[0x0][0x2d0], -R200 ;  /* 0x0000b4002d1f7a23 */ /* 0x008fe800000108c8 */
[----:B------:R-:W-:Y:S01]  /*c520*/  LDSM.16.MT88.4 R24, [R2+0x2000] ;  /* 0x002000000218783b */ /* 0x000fe20000004200 */
[----:B------:R-:W-:Y:S02]  /*c530*/  FADD.FTZ R30, R225, R28 ;  /* 0x0000001ce11e7221 */ /* 0x000fe40000010000 */
[----:B------:R-:W-:Y:S02]  /*c540*/  FADD.FTZ R28, R151, R29 ;  /* 0x0000001d971c7221 */ /* 0x000fe40000010000 */
[----:B------:R-:W-:Y:S01]  /*c550*/  FADD.FTZ R29, R227, R30 ;  /* 0x0000001ee31d7221 */ /* 0x000fe20000010000 */
[C---:B-1----:R-:W-:Y:S01]  /*c560*/  HMMA.16816.F32 R4, R8.reuse, R12, R4 ;  /* 0x0000000c0804723c */ /* 0x042fe20000001804 */
[----:B------:R-:W-:Y:S02]  /*c570*/  MUFU.EX2 R45, R37 ;  /* 0x00000025002d7308 */ /* 0x000fe40000000800 */
[----:B------:R-:W-:Y:S02]  /*c580*/  FADD.FTZ R29, R228, R29 ;  /* 0x0000001de41d7221 */ /* 0x000fe40000010000 */
[----:B------:R-:W-:Y:S02]  /*c590*/  FADD.FTZ R28, R229, R28 ;  /* 0x0000001ce51c7221 */ /* 0x000fe40000010000 */
[----:B--2---:R-:W-:Y:S01]  /*c5a0*/  FFMA.FTZ R35, R44, c[0x0][0x2d0], -R200 ;  /* 0x0000b4002c237a23 */ /* 0x004fe200000108c8 */
[C---:B------:R-:W-:Y:S01]  /*c5b0*/  HMMA.16816.F32 R100, R8.reuse, R14, R100 ;  /* 0x0000000e0864723c */ /* 0x040fe20000001864 */
[----:B------:R-:W1:Y:S02]  /*c5c0*/  LDSM.16.MT88.4 R12, [R3+0x1000] ;  /* 0x00100000030c783b */ /* 0x000e640000004200 */
[----:B------:R2:W3:Y:S01]  /*c5d0*/  MUFU.EX2 R44, R36 ;  /* 0x00000024002c7308 */ /* 0x0004e20000000800 */
[----:B------:R-:W-:Y:S02]  /*c5e0*/  FADD.FTZ R28, R231, R28 ;  /* 0x0000001ce71c7221 */ /* 0x000fe40000010000 */
[--C-:B-----5:R-:W-:Y:S02]  /*c5f0*/  FFMA.FTZ R32, R48, c[0x0][0x2d0], -R200.reuse ;  /* 0x0000b40030207a23 */ /* 0x120fe400000108c8 */
[----:B------:R-:W-:Y:S05]  /*c600*/  FFMA.FTZ R200, R49, c[0x0][0x2d0], -R200 ;  /* 0x0000b40031c87a23 */ /* 0x000fea00000108c8 */
[----:B------:R-:W-:Y:S10]  /*c610*/  MUFU.EX2 R37, R32 ;  /* 0x0000002000257308 */ /* 0x000ff40000000800 */
[----:B------:R-:W-:Y:S01]  /*c620*/  MUFU.EX2 R200, R200 ;  /* 0x000000c800c87308 */ /* 0x000fe20000000800 */
[--C-:B--2---:R-:W-:Y:S02]  /*c630*/  FFMA.FTZ R36, R46, c[0x0][0x2d0], -R202.reuse ;  /* 0x0000b4002e247a23 */ /* 0x104fe400000108ca */
[----:B------:R-:W-:Y:S07]  /*c640*/  FFMA.FTZ R202, R51, c[0x0][0x2d0], -R202 ;  /* 0x0000b40033ca7a23 */ /* 0x000fee00000108ca */
[----:B------:R-:W2:Y:S01]  /*c650*/  MUFU.EX2 R48, R40 ;  /* 0x0000002800307308 */ /* 0x000ea20000000800 */
[C---:B-1----:R-:W-:Y:S09]  /*c660*/  HMMA.16816.F32 R104, R8.reuse, R12, R104 ;  /* 0x0000000c0868723c */ /* 0x042ff20000001868 */
[----:B------:R-:W1:Y:S01]  /*c670*/  MUFU.EX2 R40, R38 ;  /* 0x0000002600287308 */ /* 0x000e620000000800 */
[C---:B------:R-:W-:Y:S01]  /*c680*/  HMMA.16816.F32 R108, R8.reuse, R14, R108 ;  /* 0x0000000e086c723c */ /* 0x040fe2000000186c */
[----:B------:R-:W5:Y:S08]  /*c690*/  LDSM.16.MT88.4 R12, [R2+0x1000] ;  /* 0x00100000020c783b */ /* 0x000f700000004200 */
[----:B------:R-:W-:Y:S10]  /*c6a0*/  MUFU.EX2 R38, R31 ;  /* 0x0000001f00267308 */ /* 0x000ff40000000800 */
[----:B------:R-:W-:Y:S10]  /*c6b0*/  MUFU.EX2 R202, R202 ;  /* 0x000000ca00ca7308 */ /* 0x000ff40000000800 */
[----:B------:R-:W1:Y:S10]  /*c6c0*/  MUFU.EX2 R35, R35 ;  /* 0x0000002300237308 */ /* 0x000e740000000800 */
[----:B------:R-:W1:Y:S01]  /*c6d0*/  MUFU.EX2 R36, R36 ;  /* 0x0000002400247308 */ /* 0x000e620000000800 */
[C---:B-----5:R-:W-:Y:S08]  /*c6e0*/  HMMA.16816.F32 R112, R8.reuse, R12, R112 ;  /* 0x0000000c0870723c */ /* 0x060ff00000001870 */
[C---:B------:R-:W-:Y:S01]  /*c6f0*/  HMMA.16816.F32 R116, R8.reuse, R14, R116 ;  /* 0x0000000e0874723c */ /* 0x040fe20000001874 */
[----:B------:R-:W5:Y:S07]  /*c700*/  LDSM.16.MT88.4 R12, [R146+0x1000] ;  /* 0x00100000920c783b */ /* 0x000f6e0000004200 */
        /* <DEDUP_REMOVED lines=25> */
[----:B------:R-:W-:Y:S01]  /*c8a0*/  HMMA.16816.F32 R96, R8, R14, R96 ;  /* 0x0000000e0860723c */ /* 0x000fe20000001860 */
[----:B------:R-:W5:Y:S06]  /*c8b0*/  LDSM.16.MT88.4 R12, [R3+0x1800] ;  /* 0x00180000030c783b */ /* 0x000f6c0000004200 */
[----:B----4-:R-:W-:Y:S02]  /*c8c0*/  F2FP.PACK_AB R8, R205, R150 ;  /* 0x00000096cd08723e */ /* 0x010fe400000000ff */
[----:B------:R-:W-:Y:S03]  /*c8d0*/  F2FP.PACK_AB R10, R217, R218 ;  /* 0x000000dad90a723e */ /* 0x000fe600000000ff */
[----:B------:R-:W-:Y:S02]  /*c8e0*/  F2FP.PACK_AB R9, R203, R201 ;  /* 0x000000c9cb09723e */ /* 0x000fe400000000ff */
[----:B------:R-:W-:Y:S07]  /*c8f0*/  F2FP.PACK_AB R11, R215, R147 ;  /* 0x00000093d70b723e */ /* 0x000fee00000000ff */
[C---:B------:R-:W-:Y:S08]  /*c900*/  HMMA.16816.F32 R4, R8.reuse, R16, R4 ;  /* 0x000000100804723c */ /* 0x040ff00000001804 */
[C---:B------:R-:W-:Y:S01]  /*c910*/  HMMA.16816.F32 R100, R8.reuse, R18, R100 ;  /* 0x000000120864723c */ /* 0x040fe20000001864 */
[----:B------:R-:W4:Y:S07]  /*c920*/  LDSM.16.MT88.4 R16, [R2+0x1800] ;  /* 0x001800000210783b */ /* 0x000f2e0000004200 */
[C---:B-----5:R-:W-:Y:S08]  /*c930*/  HMMA.16816.F32 R104, R8.reuse, R12, R104 ;  /* 0x0000000c0868723c */ /* 0x060ff00000001868 */
[C---:B------:R-:W-:Y:S01]  /*c940*/  HMMA.16816.F32 R108, R8.reuse, R14, R108 ;  /* 0x0000000e086c723c */ /* 0x040fe2000000186c */
[----:B------:R-:W5:Y:S07]  /*c950*/  LDSM.16.MT88.4 R12, [R146+0x1800] ;  /* 0x00180000920c783b */ /* 0x000f6e0000004200 */
[C---:B----4-:R-:W-:Y:S08]  /*c960*/  HMMA.16816.F32 R112, R8.reuse, R16, R112 ;  /* 0x000000100870723c */ /* 0x050ff00000001870 */
        /* <DEDUP_REMOVED lines=27> */
[----:B------:R-:W-:Y:S01]  /*cb20*/  HMMA.16816.F32 R96, R8, R14, R96 ;  /* 0x0000000e0860723c */ /* 0x000fe20000001860 */
[----:B------:R-:W5:Y:S06]  /*cb30*/  LDSM.16.MT88.4 R12, [R146+0x2000] ;  /* 0x00200000920c783b */ /* 0x000f6c0000004200 */
[----:B---3--:R-:W-:Y:S02]  /*cb40*/  F2FP.PACK_AB R8, R45, R44 ;  /* 0x0000002c2d08723e */ /* 0x008fe400000000ff */
[----:B--2---:R-:W-:Y:S03]  /*cb50*/  F2FP.PACK_AB R10, R41, R48 ;  /* 0x00000030290a723e */ /* 0x004fe600000000ff */
[----:B-1----:R-:W-:Y:S02]  /*cb60*/  F2FP.PACK_AB R9, R39, R40 ;  /* 0x000000282709723e */ /* 0x002fe400000000ff */
[----:B------:R-:W-:Y:S07]  /*cb70*/  F2FP.PACK_AB R11, R43, R42 ;  /* 0x0000002a2b0b723e */ /* 0x000fee00000000ff */
[C---:B------:R-:W-:Y:S08]  /*cb80*/  HMMA.16816.F32 R4, R8.reuse, R20, R4 ;  /* 0x000000140804723c */ /* 0x040ff00000001804 */
[C---:B------:R-:W-:Y:S01]  /*cb90*/  HMMA.16816.F32 R100, R8.reuse, R22, R100 ;  /* 0x000000160864723c */ /* 0x040fe20000001864 */
[----:B------:R-:W1:Y:S07]  /*cba0*/  LDSM.16.MT88.4 R20, [R0+0x5000] ;  /* 0x005000000014783b */ /* 0x000e6e0000004200 */
[C---:B----4-:R-:W-:Y:S08]  /*cbb0*/  HMMA.16816.F32 R104, R8.reuse, R16, R104 ;  /* 0x000000100868723c */ /* 0x050ff00000001868 */
        /* <DEDUP_REMOVED lines=22> */
[----:B------:R-:W-:Y:S07]  /*cd20*/  LDSM.16.MT88.4 R20, [R3+0x2800] ;  /* 0x002800000314783b */ /* 0x000fee0000004200 */
[C---:B--2---:R-:W-:Y:S08]  /*cd30*/  HMMA.16816.F32 R76, R8.reuse, R16, R76 ;  /* 0x00000010084c723c */ /* 0x044ff0000000184c */
[C---:B------:R-:W-:Y:S01]  /*cd40*/  HMMA.16816.F32 R80, R8.reuse, R18, R80 ;  /* 0x000000120850723c */ /* 0x040fe20000001850 */
[----:B------:R-:W1:Y:S07]  /*cd50*/  LDSM.16.MT88.4 R16, [R0+0x2800] ;  /* 0x002800000010783b */ /* 0x000e6e0000004200 */
[C---:B---3--:R-:W-:Y:S08]  /*cd60*/  HMMA.16816.F32 R84, R8.reuse, R24, R84 ;  /* 0x000000180854723c */ /* 0x048ff00000001854 */
[C---:B------:R-:W-:Y:S01]  /*cd70*/  HMMA.16816.F32 R88, R8.reuse, R26, R88 ;  /* 0x0000001a0858723c */ /* 0x040fe20000001858 */
[----:B------:R-:W2:Y:S07]  /*cd80*/  LDSM.16.MT88.4 R24, [R2+0x2800] ;  /* 0x002800000218783b */ /* 0x000eae0000004200 */
[C---:B----4-:R-:W-:Y:S07]  /*cd90*/  HMMA.16816.F32 R92, R8.reuse, R12, R92 ;  /* 0x0000000c085c723c */ /* 0x050fee000000185c */
[----:B------:R-:W-:Y:S01]  /*cda0*/  FADD.FTZ R12, R232, R28 ;  /* 0x0000001ce80c7221 */ /* 0x000fe20000010000 */
[----:B------:R-:W-:Y:S04]  /*cdb0*/  HMMA.16816.F32 R96, R8, R14, R96 ;  /* 0x0000000e0860723c */ /* 0x000fe80000001860 */
[----:B------:R-:W-:Y:S02]  /*cdc0*/  FADD.FTZ R33, R150, R12 ;  /* 0x0000000c96217221 */ /* 0x000fe40000010000 */
[----:B------:R-:W-:Y:S01]  /*cdd0*/  FADD.FTZ R13, R224, R29 ;  /* 0x0000001de00d7221 */ /* 0x000fe20000010000 */
[----:B------:R-:W-:Y:S01]  /*cde0*/  F2FP.PACK_AB R8, R38, R35 ;  /* 0x000000232608723e */ /* 0x000fe200000000ff */
[----:B------:R-:W-:Y:S01]  /*cdf0*/  LDSM.16.MT88.4 R28, [R0+0x5800] ;  /* 0x00580000001c783b */ /* 0x000fe20000004200 */
[----:B------:R-:W-:Y:S03]  /*ce00*/  F2FP.PACK_AB R9, R47, R36 ;  /* 0x000000242f09723e */ /* 0x000fe600000000ff */
[----:B------:R-:W-:Y:S01]  /*ce10*/  F2FP.PACK_AB R10, R200, R37 ;  /* 0x00000025c80a723e */ /* 0x000fe200000000ff */
[----:B------:R-:W-:Y:S01]  /*ce20*/  FADD.FTZ R32, R223, R13 ;  /* 0x0000000ddf207221 */ /* 0x000fe20000010000 */
[----:B------:R-:W-:Y:S02]  /*ce30*/  F2FP.PACK_AB R11, R202, R34 ;  /* 0x00000022ca0b723e */ /* 0x000fe400000000ff */
[----:B------:R-:W3:Y:S05]  /*ce40*/  LDSM.16.MT88.4 R12, [R146+0x2800] ;  /* 0x00280000920c783b */ /* 0x000eea0000004200 */
[C---:B-1----:R-:W-:Y:S03]  /*ce50*/  HMMA.16816.F32 R148, R8.reuse, R16, R4 ;  /* 0x000000100894723c */ /* 0x042fe60000001804 */
[----:B------:R-:W1:Y:S05]  /*ce60*/  LDSM.16.MT88.4 R4, [R3+0x5800] ;  /* 0x005800000304783b */ /* 0x000e6a0000004200 */
[C---:B------:R-:W-:Y:S03]  /*ce70*/  HMMA.16816.F32 R100, R8.reuse, R18, R100 ;  /* 0x000000120864723c */ /* 0x040fe60000001864 */
[----:B------:R-:W4:Y:S05]  /*ce80*/  LDSM.16.MT88.4 R16, [R2+0x5800] ;  /* 0x005800000210783b */ /* 0x000f2a0000004200 */
[C---:B------:R-:W-:Y:S08]  /*ce90*/  HMMA.16816.F32 R104, R8.reuse, R20, R104 ;  /* 0x000000140868723c */ /* 0x040ff00000001868 */
[C---:B------:R-:W-:Y:S01]  /*cea0*/  HMMA.16816.F32 R108, R8.reuse, R22, R108 ;  /* 0x00000016086c723c */ /* 0x040fe2000000186c */
[----:B------:R-:W5:Y:S07]  /*ceb0*/  LDSM.16.MT88.4 R20, [R146+0x5800] ;  /* 0x005800009214783b */ /* 0x000f6e0000004200 */
[C---:B--2---:R-:W-:Y:S08]  /*cec0*/  HMMA.16816.F32 R112, R8.reuse, R24, R112 ;  /* 0x000000180870723c */ /* 0x044ff00000001870 */
[C---:B------:R-:W-:Y:S01]  /*ced0*/  HMMA.16816.F32 R116, R8.reuse, R26, R116 ;  /* 0x0000001a0874723c */ /* 0x040fe20000001874 */
[----:B------:R2:W4:Y:S07]  /*cee0*/  LDSM.16.MT88.4 R24, [R0+0x8800] ;  /* 0x008800000018783b */ /* 0x00052e0000004200 */
[C---:B---3--:R-:W-:Y:S08]  /*cef0*/  HMMA.16816.F32 R120, R8.reuse, R12, R120 ;  /* 0x0000000c0878723c */ /* 0x048ff00000001878 */
[C---:B------:R-:W-:Y:S01]  /*cf00*/  HMMA.16816.F32 R124, R8.reuse, R14, R124 ;  /* 0x0000000e087c723c */ /* 0x040fe2000000187c */
[----:B------:R3:W5:Y:S07]  /*cf10*/  LDSM.16.MT88.4 R12, [R3+0x8800] ;  /* 0x00880000030c783b */ /* 0x00076e0000004200 */
[C---:B------:R-:W-:Y:S04]  /*cf20*/  HMMA.16816.F32 R128, R8.reuse, R28, R128 ;  /* 0x0000001c0880723c */ /* 0x040fe80000001880 */
[----:B--2---:R-:W-:Y:S04]  /*cf30*/  @P5 IADD3 R0, R216, -0x2, RZ ;  /* 0xfffffffed8005810 */ /* 0x004fe80007ffe0ff */
[C---:B------:R-:W-:Y:S08]  /*cf40*/  HMMA.16816.F32 R132, R8.reuse, R30, R132 ;  /* 0x0000001e0884723c */ /* 0x040ff00000001884 */
[C---:B-1----:R-:W-:Y:S04]  /*cf50*/  HMMA.16816.F32 R136, R8.reuse, R4, R136 ;  /* 0x000000040888723c */ /* 0x042fe80000001888 */
[----:B---3--:R-:W-:Y:S04]  /*cf60*/  @P5 SHF.R.S32.HI R3, RZ, 0x1f, R0 ;  /* 0x0000001fff035819 */ /* 0x008fe80000011400 */
[C---:B------:R-:W-:Y:S01]  /*cf70*/  HMMA.16816.F32 R140, R8.reuse, R6, R140 ;  /* 0x00000006088c723c */ /* 0x040fe2000000188c */
[----:B------:R1:W2:Y:S03]  /*cf80*/  LDSM.16.MT88.4 R4, [R2+0x8800] ;  /* 0x008800000204783b */ /* 0x0002a60000004200 */
[----:B------:R-:W-:Y:S04]  /*cf90*/  @P5 IMAD R3, R3, c[0x0][0x1e0], RZ ;  /* 0x0000780003035a24 */ /* 0x000fe800078e02ff */
[C---:B----4-:R-:W-:Y:S07]  /*cfa0*/  HMMA.16816.F32 R52, R8.reuse, R16, R52 ;  /* 0x000000100834723c */ /* 0x050fee0000001834 */
[C---:B------:R-:W-:Y:S01]  /*cfb0*/  @P5 IMAD.WIDE.U32 R16, R0.reuse, c[0x0][0x1e0], RZ ;  /* 0x0000780000105a25 */ /* 0x040fe200078e00ff */
[C---:B------:R-:W-:Y:S08]  /*cfc0*/  HMMA.16816.F32 R56, R8.reuse, R18, R56 ;  /* 0x000000120838723c */ /* 0x040ff00000001838 */
[C---:B-----5:R-:W-:Y:S04]  /*cfd0*/  HMMA.16816.F32 R60, R8.reuse, R20, R60 ;  /* 0x00000014083c723c */ /* 0x060fe8000000183c */
[----:B-1----:R-:W-:Y:S01]  /*cfe0*/  @P5 IMAD R2, R0, c[0x0][0x1e4], R3 ;  /* 0x0000790000025a24 */ /* 0x002fe200078e0203 */
[----:B------:R-:W-:Y:S02]  /*cff0*/  @P5 MOV R3, R242 ;  /* 0x000000f200035202 */ /* 0x000fe40000000f00 */
[----:B------:R-:W-:Y:S01]  /*d000*/  FADD.FTZ R21, R205, R33 ;  /* 0x00000021cd157221 */ /* 0x000fe20000010000 */
[C---:B------:R-:W-:Y:S04]  /*d010*/  HMMA.16816.F32 R64, R8.reuse, R22, R64 ;  /* 0x000000160840723c */ /* 0x040fe80000001840 */
[----:B------:R-:W-:Y:S01]  /*d020*/  @P5 IADD3 R0, R17, R2, RZ ;  /* 0x0000000211005210 */ /* 0x000fe20007ffe0ff */
[----:B------:R-:W-:Y:S01]  /*d030*/  FADD.FTZ R17, R201, R32 ;  /* 0x00000020c9117221 */ /* 0x000fe20000010000 */
[----:B------:R-:W-:Y:S02]  /*d040*/  @P5 MOV R2, R240 ;  /* 0x000000f000025202 */ /* 0x000fe40000000f00 */
[C---:B------:R-:W-:Y:S04]  /*d050*/  HMMA.16816.F32 R68, R8.reuse, R24, R68 ;  /* 0x000000180844723c */ /* 0x040fe80000001844 */
[----:B------:R-:W-:Y:S04]  /*d060*/  @P5 IMAD.WIDE.U32 R2, R16, 0x60, R2 ;  /* 0x0000006010025825 */ /* 0x000fe800078e0002 */
[C---:B------:R-:W-:Y:S04]  /*d070*/  HMMA.16816.F32 R72, R8.reuse, R26, R72 ;  /* 0x0000001a0848723c */ /* 0x040fe80000001848 */
[----:B------:R-:W-:Y:S02]  /*d080*/  @P5 IMAD R0, R0, 0x60, RZ ;  /* 0x0000006000005824 */ /* 0x000fe400078e02ff */
[----:B------:R-:W-:Y:S02]  /*d090*/  FADD.FTZ R20, R203, R17 ;  /* 0x00000011cb147221 */ /* 0x000fe40000010000 */
[----:B------:R-:W1:Y:S01]  /*d0a0*/  LDSM.16.MT88.4 R16, [R146+0x8800] ;  /* 0x008800009210783b */ /* 0x000e620000004200 */
[C---:B------:R-:W-:Y:S03]  /*d0b0*/  HMMA.16816.F32 R76, R8.reuse, R12, R76 ;  /* 0x0000000c084c723c */ /* 0x040fe6000000184c */
[----:B------:R-:W-:Y:S01]  /*d0c0*/  @P5 IADD3 R3, R3, R0, RZ ;  /* 0x0000000003035210 */ /* 0x000fe20007ffe0ff */
[----:B------:R-:W-:Y:S03]  /*d0d0*/  FADD.FTZ R0, R218, R21 ;  /* 0x00000015da007221 */ /* 0x000fe60000010000 */
[C---:B------:R-:W-:Y:S01]  /*d0e0*/  @P5 LEA R12, P0, R2.reuse, c[0x0][0x1c8], 0x1 ;  /* 0x00007200020c5a11 */ /* 0x040fe200078008ff */
[C---:B------:R-:W-:Y:S04]  /*d0f0*/  HMMA.16816.F32 R80, R8.reuse, R14, R80 ;  /* 0x0000000e0850723c */ /* 0x040fe80000001850 */
[----:B------:R-:W-:Y:S01]  /*d100*/  @P5 LEA.HI.X R13, R2, c[0x0][0x1cc], R3, 0x1, P0 ;  /* 0x00007300020d5a11 */ /* 0x000fe200000f0c03 */
[----:B------:R-:W-:Y:S01]  /*d110*/  FADD.FTZ R3, R217, R0 ;  /* 0x00000000d9037221 */ /* 0x000fe20000010000 */
[----:B------:R-:W-:Y:S01]  /*d120*/  IADD3 R0, R237, 0x1, RZ ;  /* 0x00000001ed007810 */ /* 0x000fe20007ffe0ff */
[----:B------:R-:W-:Y:S01]  /*d130*/  FADD.FTZ R2, R147, R20 ;  /* 0x0000001493027221 */ /* 0x000fe20000010000 */
[----:B------:R-:W-:Y:S01]  /*d140*/  @P5 ISETP.GE.AND P0, PT, R235, c[0x0][0x1d4], PT ;  /* 0x00007500eb005a0c */ /* 0x000fe20003f06270 */
[C---:B--2---:R-:W-:Y:S03]  /*d150*/  HMMA.16816.F32 R84, R8.reuse, R4, R84 ;  /* 0x000000040854723c */ /* 0x044fe60000001854 */
[----:B------:R-:W-:Y:S01]  /*d160*/  SEL R0, R0, RZ, !P3 ;  /* 0x000000ff00007207 */ /* 0x000fe20005800000 */
[----:B------:R-:W-:Y:S01]  /*d170*/  FADD.FTZ R2, R215, R2 ;  /* 0x00000002d7027221 */ /* 0x000fe20000010000 */
[----:B------:R-:W-:Y:S01]  /*d180*/  @P5 MOV R20, c[0x0][0x1e0] ;  /* 0x0000780000145a02 */ /* 0x000fe20000000f00 */
[----:B------:R-:W-:Y:S01]  /*d190*/  FADD.FTZ R15, R44, R3 ;  /* 0x000000032c0f7221 */ /* 0x000fe20000010000 */
[----:B------:R-:W-:Y:S01]  /*d1a0*/  @P5 MOV R14, 0x6 ;  /* 0x00000006000e5802 */ /* 0x000fe20000000f00 */
[----:B------:R2:W-:Y:S01]  /*d1b0*/  STL [R1], R0 ;  /* 0x0000000001007387 */ /* 0x0005e20000100800 */
[----:B------:R-:W-:Y:S01]  /*d1c0*/  FADD.FTZ R3, R40, R2 ;  /* 0x0000000228037221 */ /* 0x000fe20000010000 */
[C---:B------:R-:W-:Y:S03]  /*d1d0*/  HMMA.16816.F32 R88, R8.reuse, R6, R88 ;  /* 0x000000060858723c */ /* 0x040fe60000001858 */
[C---:B------:R-:W-:Y:S01]  /*d1e0*/  @P5 SHF.L.U64.HI R14, R20.reuse, R14, c[0x0][0x1e4] ;  /* 0x00007900140e5619 */ /* 0x040fe2000001020e */
[----:B------:R-:W-:Y:S01]  /*d1f0*/  FADD.FTZ R5, R45, R15 ;  /* 0x0000000f2d057221 */ /* 0x000fe20000010000 */
[----:B------:R-:W-:Y:S01]  /*d200*/  @P5 SHF.L.U32 R20, R20, 0x6, RZ ;  /* 0x0000000614145819 */ /* 0x000fe200000006ff */
[----:B------:R-:W-:Y:S03]  /*d210*/  FADD.FTZ R15, R39, R3 ;  /* 0x00000003270f7221 */ /* 0x000fe60000010000 */
[----:B------:R-:W-:Y:S03]  /*d220*/  @P5 IADD3 R2, P4, R20, R12, RZ ;  /* 0x0000000c14025210 */ /* 0x000fe60007f9e0ff */
[----:B------:R-:W-:Y:S01]  /*d230*/  FADD.FTZ R6, R42, R15 ;  /* 0x0000000f2a067221 */ /* 0x000fe20000010000 */
[----:B------:R-:W-:Y:S01]  /*d240*/  @P5 IADD3.X R3, R14, R13, RZ, P4, !PT ;  /* 0x0000000d0e035210 */ /* 0x000fe200027fe4ff */
[C---:B-1----:R-:W-:Y:S03]  /*d250*/  HMMA.16816.F32 R92, R8.reuse, R16, R92 ;  /* 0x00000010085c723c */ /* 0x042fe6000000185c */
[----:B------:R-:W-:Y:S05]  /*d260*/  @P5 IADD3 R4, P3, R20, R2, RZ ;  /* 0x0000000214045210 */ /* 0x000fea0007f7e0ff */
[----:B------:R-:W-:Y:S04]  /*d270*/  HMMA.16816.F32 R96, R8, R18, R96 ;  /* 0x000000120860723c */ /* 0x000fe80000001860 */
[----:B--2---:R-:W-:Y:S05]  /*d280*/  @P5 IMAD R0, R0, 0x9000, R234 ;  /* 0x0000900000005824 */ /* 0x004fea00078e02ea */
[----:B------:R-:W-:Y:S01]  /*d290*/  @!PT LDS RZ, [RZ] ;  /* 0x00000000fffff984 */ /* 0x000fe20000000800 */
[----:B------:R-:W-:Y:S01]  /*d2a0*/  @!PT LDS RZ, [RZ] ;  /* 0x00000000fffff984 */ /* 0x000fe20000000800 */
[----:B------:R-:W-:Y:S01]  /*d2b0*/  @!PT LDS RZ, [RZ] ;  /* 0x00000000fffff984 */ /* 0x000fe20000000800 */
[----:B------:R1:W-:Y:S08]  /*d2c0*/  @P5 LDGSTS.E.BYPASS.LTC128B.128 [R0], [R12.64], !P2 ;  /* 0x000000000c005fae */ /* 0x0003f0000d101d46 */
[----:B------:R1:W-:Y:S08]  /*d2d0*/  @P5 LDGSTS.E.BYPASS.LTC128B.128 [R0+0x3000], [R12.64+0x80], !P1 ;  /* 0x030000800c005fae */ /* 0x0003f0000c901d46 */
[----:B------:R1:W-:Y:S08]  /*d2e0*/  @P5 LDGSTS.E.BYPASS.LTC128B.128 [R0+0x6000], [R12.64+0x100], !P0 ;  /* 0x060001000c005fae */ /* 0x0003f0000c101d46 */
[----:B------:R2:W-:Y:S08]  /*d2f0*/  @P5 LDGSTS.E.BYPASS.LTC128B.128 [R0+0x1000], [R2.64], !P2 ;  /* 0x0100000002005fae */ /* 0x0005f0000d101d46 */
[----:B------:R2:W-:Y:S08]  /*d300*/  @P5 LDGSTS.E.BYPASS.LTC128B.128 [R0+0x4000], [R2.64+0x80], !P1 ;  /* 0x0400008002005fae */ /* 0x0005f0000c901d46 */
[----:B------:R2:W-:Y:S01]  /*d310*/  @P5 LDGSTS.E.BYPASS.LTC128B.128 [R0+0x7000], [R2.64+0x100], !P0 ;  /* 0x0700010002005fae */ /* 0x0005e2000c101d46 */
[----:B-1----:R-:W-:Y:S01]  /*d320*/  FADD.FTZ R12, R48, R5 ;  /* 0x00000005300c7221 */ /* 0x002fe20000010000 */
[----:B------:R-:W-:Y:S06]  /*d330*/  @P5 IADD3.X R5, R14, R3, RZ, P3, !PT ;  /* 0x000000030e055210 */ /* 0x000fec0001ffe4ff */
[----:B------:R1:W-:Y:S08]  /*d340*/  @P5 LDGSTS.E.BYPASS.LTC128B.128 [R0+0x2000], [R4.64], !P2 ;  /* 0x0200000004005fae */ /* 0x0003f0000d101d46 */
[----:B------:R1:W-:Y:S01]  /*d350*/  @P5 LDGSTS.E.BYPASS.LTC128B.128 [R0+0x5000], [R4.64+0x80], !P1 ;  /* 0x0500008004005fae */ /* 0x0003e2000c901d46 */
[C---:B------:R-:W-:Y:S02]  /*d360*/  ISETP.GE.AND P1, PT, R204.reuse, 0x1, PT ;  /* 0x00000001cc00780c */ /* 0x040fe40003f26270 */
[----:B------:R-:W-:Y:S04]  /*d370*/  IADD3 R204, R204, 0x1, RZ ;  /* 0x00000001cccc7810 */ /* 0x000fe80007ffe0ff */
[----:B------:R-:W-:Y:S01]  /*d380*/  SEL R204, R204, RZ, !P1 ;  /* 0x000000ffcccc7207 */ /* 0x000fe20004800000 */
[----:B------:R1:W-:Y:S01]  /*d390*/  @P5 LDGSTS.E.BYPASS.LTC128B.128 [R0+0x8000], [R4.64+0x100], !P0 ;  /* 0x0800010004005fae */ /* 0x0003e2000c101d46 */
[----:B------:R-:W-:Y:S01]  /*d3a0*/  ISETP.GT.AND P0, PT, R216, RZ, PT ;  /* 0x000000ffd800720c */ /* 0x000fe20003f04270 */
[----:B--2---:R-:W-:Y:S01]  /*d3b0*/  FADD.FTZ R3, R41, R12 ;  /* 0x0000000c29037221 */ /* 0x004fe20000010000 */
[----:B------:R-:W-:Y:S01]  /*d3c0*/  MOV R216, R233 ;  /* 0x000000e900d87202 */ /* 0x000fe20000000f00 */
[----:B------:R-:W-:Y:S02]  /*d3d0*/  FADD.FTZ R2, R43, R6 ;  /* 0x000000062b027221 */ /* 0x000fe40000010000 */
[----:B------:R-:W-:Y:S02]  /*d3e0*/  FADD.FTZ R3, R35, R3 ;  /* 0x0000000323037221 */ /* 0x000fe40000010000 */
[----:B------:R-:W0:Y:S01]  /*d3f0*/  LDGDEPBAR ;  /* 0x00000000000079af */ /* 0x000e220000000000 */
[----:B-1----:R-:W-:Y:S02]  /*d400*/  FADD.FTZ R0, R36, R2 ;  /* 0x0000000224007221 */ /* 0x002fe40000010000 */
[----:B------:R-:W-:Y:S01]  /*d410*/  FADD.FTZ R2, R38, R3 ;  /* 0x0000000326027221 */ /* 0x000fe20000010000 */
[----:B------:R-:W-:Y:S01]  /*d420*/  MOV R3, R144 ;  /* 0x0000009000037202 */ /* 0x000fe20000000f00 */
[----:B------:R-:W-:Y:S02]  /*d430*/  FADD.FTZ R0, R47, R0 ;  /* 0x000000002f007221 */ /* 0x000fe40000010000 */
[----:B------:R-:W-:Y:S02]  /*d440*/  FADD.FTZ R2, R37, R2 ;  /* 0x0000000225027221 */ /* 0x000fe40000010000 */
[----:B------:R-:W-:Y:S02]  /*d450*/  FADD.FTZ R0, R34, R0 ;  /* 0x0000000022007221 */ /* 0x000fe40000010000 */
[----:B------:R-:W-:Y:S02]  /*d460*/  FADD.FTZ R2, R200, R2 ;  /* 0x00000002c8027221 */ /* 0x000fe40000010000 */
[----:B------:R-:W-:Y:S03]  /*d470*/  FADD.FTZ R0, R202, R0 ;  /* 0x00000000ca007221 */ /* 0x000fe60000010000 */
[----:B------:R-:W-:Y:S04]  /*d480*/  STL [R1+0x4], R2 ;  /* 0x0000040201007387 */ /* 0x000fe80000100800 */
[----:B------:R1:W-:Y:S02]  /*d490*/  STL [R1+0x8], R0 ;  /* 0x0000080001007387 */ /* 0x0003e40000100800 */
[----:B-1----:R-:W-:Y:S01]  /*d4a0*/  MOV R0, R145 ;  /* 0x0000009100007202 */ /* 0x002fe20000000f00 */
[----:B------:R-:W-:-:S05]  /*d4b0*/  @P0 BRA `(.L_x_1092) ;  /* 0xffffc8d000000947 */ /* 0x000fca000383ffff */
.L_x_1091:
[----:B------:R-:W-:Y:S02]  /*d4c0*/  MOV R7, 0x1f ;  /* 0x0000001f00077802 */ /* 0x000fe40000000f00 */
[----:B------:R-:W-:Y:S01]  /*d4d0*/  MOV R6, 0xffffffff ;  /* 0xffffffff00067802 */ /* 0x000fe20000000f00 */
[----:B------:R-:W-:Y:S05]  /*d4e0*/  BRA.DIV ~URZ, `(.L_x_1093) ;  /* 0x000028c27f007947 */ /* 0x000fea000b800000 */
[----:B------:R-:W2:Y:S04]  /*d4f0*/  LDL R0, [R1+0x4] ;  /* 0x0000040001007983 */ /* 0x000ea80000100800 */
[----:B--2---:R2:W3:Y:S02]  /*d500*/  SHFL.BFLY PT, R4, R0, 0x2, 0x1f ;  /* 0x0c401f0000047f89 */ /* 0x0044e400000e0000 */
.L_x_1125:
[----:B--2---:R-:W2:Y:S02]  /*d510*/  LDL.LU R0, [R1+0x4] ;  /* 0x0000040001007983 */ /* 0x004ea40000300800 */
[----:B--23--:R-:W-:Y:S01]  /*d520*/  FADD.FTZ R4, R4, R0 ;  /* 0x0000000004047221 */ /* 0x00cfe20000010000 */
[----:B------:R-:W-:Y:S05]  /*d530*/  BRA.DIV ~URZ, `(.L_x_1094) ;  /* 0x000028d27f007947 */ /* 0x000fea000b800000 */
[----:B------:R-:W2:Y:S04]  /*d540*/  LDL.LU R5, [R1+0x8] ;  /* 0x0000080001057983 */ /* 0x000ea80000300800 */
[----:B------:R-:W3:Y:S02]  /*d550*/  SHFL.BFLY PT, R2, R4, 0x1, 0x1f ;  /* 0x0c201f0004027f89 */ /* 0x000ee400000e0000 */
[----:B---3--:R-:W-:-:S02]  /*d560*/  FADD.FTZ R4, R4, R2 ;  /* 0x0000000204047221 */ /* 0x008fc40000010000 */
[----:B--2---:R-:W2:Y:S02]  /*d570*/  SHFL.BFLY PT, R0, R5, 0x2, 0x1f ;  /* 0x0c401f0005007f89 */ /* 0x004ea400000e0000 */
[----:B--2---:R-:W-:-:S05]  /*d580*/  FADD.FTZ R0, R0, R5 ;  /* 0x0000000500007221 */ /* 0x004fca0000010000 */
[----:B-1----:R1:W2:Y:S02]  /*d590*/  SHFL.BFLY PT, R3, R0, 0x1, 0x1f ;  /* 0x0c201f0000037f89 */ /* 0x0022a400000e0000 */
.L_x_1126:
[----:B------:R-:W-:Y:S01]  /*d5a0*/  FSETP.NE.FTZ.AND P1, PT, R4, RZ, PT ;  /* 0x000000ff0400720b */ /* 0x000fe20003f35000 */
[----:B--2---:R-:W-:Y:S01]  /*d5b0*/  FADD.FTZ R3, R3, R0 ;  /* 0x0000000003037221 */ /* 0x004fe20000010000 */
[----:B------:R-:W-:Y:S02]  /*d5c0*/  MOV R2, RZ ;  /* 0x000000ff00027202 */ /* 0x000fe40000000f00 */
[----:B-1----:R-:W-:Y:S02]  /*d5d0*/  MOV R0, RZ ;  /* 0x000000ff00007202 */ /* 0x002fe40000000f00 */
[----:B------:R-:W-:Y:S02]  /*d5e0*/  FSETP.NE.FTZ.AND P0, PT, R3, RZ, PT ;  /* 0x000000ff0300720b */ /* 0x000fe40003f15000 */
[----:B------:R-:W-:Y:S02]  /*d5f0*/  MOV R50, 0xff800000 ;  /* 0xff80000000327802 */ /* 0x000fe40000000f00 */
[----:B------:R-:W-:-:S03]  /*d600*/  MOV R49, 0xff800000 ;  /* 0xff80000000317802 */ /* 0x000fc60000000f00 */
[----:B------:R-:W1:Y:S01]  /*d610*/  @P1 MUFU.RCP R2, R4 ;  /* 0x0000000400021308 */ /* 0x000e620000001000 */
[----:B------:R-:W-:-:S07]  /*d620*/  @P1 MOV R7, 0x3f317218 ;  /* 0x3f31721800071802 */ /* 0x000fce0000000f00 */
[----:B------:R-:W2:Y:S01]  /*d630*/  @P1 MUFU.LG2 R4, R4 ;  /* 0x0000000400041308 */ /* 0x000ea20000000c00 */
[----:B-1----:R-:W-:-:S07]  /*d640*/  FMUL.FTZ R148, R2, R148 ;  /* 0x0000009402947220 */ /* 0x002fce0000410000 */
[----:B------:R-:W1:Y:S01]  /*d650*/  @P0 MUFU.RCP R0, R3 ;  /* 0x0000000300000308 */ /* 0x000e620000001000 */
        /* <DEDUP_REMOVED lines=46> */
[----:B------:R-:W-:Y:S02]  /*d940*/  FMUL.FTZ R97, R2, R97 ;  /* 0x0000006102617220 */ /* 0x000fe40000410000 */
[----:B------:R3:W4:Y:S01]  /*d950*/  @P0 MUFU.LG2 R2, R3 ;  /* 0x0000000300020308 */ /* 0x0007220000000c00 */
[----:B--2---:R-:W-:-:S02]  /*d960*/  @P1 FMUL.FTZ R5, R4, 0.69314718246459960938 ;  /* 0x3f31721804051820 */ /* 0x004fc40000410000 */
[----:B------:R-:W-:Y:S02]  /*d970*/  @P1 FMUL.FTZ R4, R7, c[0x0][0x2d0] ;  /* 0x0000b40007041a20 */ /* 0x000fe40000410000 */
[----:B-1----:R-:W-:Y:S02]  /*d980*/  FMUL.FTZ R150, R0, R150 ;  /* 0x0000009600967220 */ /* 0x002fe40000410000 */
[----:B------:R-:W-:Y:S01]  /*d990*/  @P1 FFMA.FTZ R50, R4, R145, R5 ;  /* 0x0000009104321223 */ /* 0x000fe20000010005 */
[----:B------:R-:W-:Y:S01]  /*d9a0*/  MOV R4, 0x1 ;  /* 0x0000000100047802 */ /* 0x000fe20000000f00 */
[C---:B------:R-:W-:Y:S02]  /*d9b0*/  FMUL.FTZ R47, R0.reuse, R151 ;  /* 0x00000097002f7220 */ /* 0x040fe40000410000 */
[C---:B------:R-:W-:Y:S02]  /*d9c0*/  FMUL.FTZ R102, R0.reuse, R102 ;  /* 0x0000006600667220 */ /* 0x040fe40000410000 */
[----:B------:R-:W-:-:S02]  /*d9d0*/  FMUL.FTZ R45, R0, R103 ;  /* 0x00000067002d7220 */ /* 0x000fc40000410000 */
[----:B------:R-:W-:Y:S01]  /*d9e0*/  FMUL.FTZ R106, R0, R106 ;  /* 0x0000006a006a7220 */ /* 0x000fe20000410000 */
[----:B---3--:R-:W-:Y:S01]  /*d9f0*/  @P0 MOV R3, 0x3f317218 ;  /* 0x3f31721800030802 */ /* 0x008fe20000000f00 */
[----:B----4-:R-:W-:Y:S02]  /*da00*/  @P0 FMUL.FTZ R2, R2, 0.69314718246459960938 ;  /* 0x3f31721802020820 */ /* 0x010fe40000410000 */
[C---:B------:R-:W-:Y:S02]  /*da10*/  FMUL.FTZ R43, R0.reuse, R107 ;  /* 0x0000006b002b7220 */ /* 0x040fe40000410000 */
[----:B------:R-:W-:Y:S02]  /*da20*/  @P0 FMUL.FTZ R3, R3, c[0x0][0x2d0] ;  /* 0x0000b40003030a20 */ /* 0x000fe40000410000 */
        /* <DEDUP_REMOVED lines=42> */
[----:B------:R-:W-:Y:S01]  /*dcd0*/  PRMT R0, R4, 0x7610, R0 ;  /* 0x0000761004007816 */ /* 0x000fe20000000000 */
[----:B------:R-:W-:Y:S02]  /*dce0*/  @P0 FFMA.FTZ R49, R3, R144, R2 ;  /* 0x0000009003310223 */ /* 0x000fe40000010002 */
.L_x_1082:
        /* <DEDUP_REMOVED lines=19> */
.L_x_1096:
[----:B-1----:R-:W-:Y:S05]  /*de20*/  BSYNC B0 ;  /* 0x0000000000007941 */ /* 0x002fea0003800000 */
.L_x_1095:
        /* <DEDUP_REMOVED lines=120> */
[----:B------:R-:W-:Y:S05]  /*e5b0*/  CALL.REL.NOINC `($__internal_3_$__cuda_sm70_shflsync_idx_p) ;  /* 0x00001d1000007944 */ /* 0x000fea0003c00000 */
.L_x_1099:
[----:B-1----:R-:W2:Y:S04]  /*e5c0*/  LDL R2, [R1+0x98] ;  /* 0x0000980001027983 */ /* 0x002ea80000100800 */
[----:B------:R-:W3:Y:S04]  /*e5d0*/  LDL.LU R13, [R1+0x50] ;  /* 0x00005000010d7983 */ /* 0x000ee80000300800 */
[----:B------:R-:W4:Y:S04]  /*e5e0*/  LDL.LU R12, [R1+0x54] ;  /* 0x00005400010c7983 */ /* 0x000f280000300800 */
[----:B------:R-:W2:Y:S01]  /*e5f0*/  LDL.LU R15, [R1+0x5c] ;  /* 0x00005c00010f7983 */ /* 0x000ea20000300800 */
[----:B------:R-:W-:-:S03]  /*e600*/  IMAD.MOV.U32 R0, RZ, RZ, 0x1 ;  /* 0x00000001ff007424 */ /* 0x000fc600078e00ff */
[----:B------:R-:W1:Y:S02]  /*e610*/  S2R R16, SR_TID.X ;  /* 0x0000000000107919 */ /* 0x000e640000002100 */
[----:B------:R-:W-:Y:S02]  /*e620*/  ISETP.NE.AND P1, PT, R0, c[0x0][0x4e8], PT ;  /* 0x00013a0000007a0c */ /* 0x000fe40003f25270 */
[----:B------:R2:W5:Y:S04]  /*e630*/  LDL.64 R68, [R1+0x10] ;  /* 0x0000100001447983 */ /* 0x0005680000100a00 */
[----:B------:R2:W5:Y:S04]  /*e640*/  LDL R64, [R1+0x70] ;  /* 0x0000700001407983 */ /* 0x0005680000100800 */
[----:B------:R2:W5:Y:S04]  /*e650*/  LDL R23, [R1+0xc] ;  /* 0x00000c0001177983 */ /* 0x0005680000100800 */
[----:B------:R2:W5:Y:S04]  /*e660*/  LDL R22, [R1+0x60] ;  /* 0x0000600001167983 */ /* 0x0005680000100800 */
[----:B------:R2:W5:Y:S01]  /*e670*/  LDL R21, [R1+0x18] ;  /* 0x0000180001157983 */ /* 0x0005620000100800 */
[----:B-1----:R-:W-:-:S03]  /*e680*/  SHF.R.S32.HI R10, RZ, 0x1f, R16 ;  /* 0x0000001fff0a7819 */ /* 0x002fc60000011410 */
[----:B------:R-:W1:Y:S01]  /*e690*/  S2R R18, SR_TID.X ;  /* 0x0000000000127919 */ /* 0x000e620000002100 */
[----:B------:R-:W-:-:S04]  /*e6a0*/  LEA.HI R10, R10, R16, RZ, 0x3 ;  /* 0x000000100a0a7211 */ /* 0x000fc800078f18ff */
[----:B------:R-:W-:-:S05]  /*e6b0*/  LOP3.LUT R10, R10, 0xfffffff8, RZ, 0xc0, !PT ;  /* 0xfffffff80a0a7812 */ /* 0x000fca00078ec0ff */
[----:B------:R-:W-:Y:S02]  /*e6c0*/  IMAD.IADD R10, R16, 0x1, -R10 ;  /* 0x00000001100a7824 */ /* 0x000fe400078e0a0a */
[----:B------:R-:W2:Y:S01]  /*e6d0*/  LDL R16, [R1+0xa0] ;  /* 0x0000a00001107983 */ /* 0x000ea20000100800 */
[----:B-1----:R-:W-:-:S04]  /*e6e0*/  SHF.R.S32.HI R14, RZ, 0x1f, R18 ;  /* 0x0000001fff0e7819 */ /* 0x002fc80000011412 */
[----:B------:R-:W-:-:S04]  /*e6f0*/  LEA.HI R14, R14, R18, RZ, 0x3 ;  /* 0x000000120e0e7211 */ /* 0x000fc800078f18ff */
[----:B------:R-:W-:-:S04]  /*e700*/  SHF.R.S32.HI R14, RZ, 0x3, R14 ;  /* 0x00000003ff0e7819 */ /* 0x000fc8000001140e */
[----:B------:R-:W-:Y:S02]  /*e710*/  LEA R10, R10, R14, 0x5 ;  /* 0x0000000e0a0a7211 */ /* 0x000fe400078e28ff */
[----:B---3--:R-:W-:Y:S02]  /*e720*/  SHF.R.S32.HI R7, RZ, 0x1f, R13 ;  /* 0x0000001fff077819 */ /* 0x008fe4000001140d */
[----:B----4-:R-:W-:-:S03]  /*e730*/  SHF.R.S32.HI R11, RZ, 0x1f, R12 ;  /* 0x0000001fff0b7819 */ /* 0x010fc6000001140c */
[----:B------:R-:W-:Y:S02]  /*e740*/  IMAD R4, R7, c[0x0][0x490], RZ ;  /* 0x0001240007047a24 */ /* 0x000fe400078e02ff */
[----:B--2---:R-:W-:Y:S02]  /*e750*/  IMAD.IADD R6, R2, 0x1, R15 ;  /* 0x0000000102067824 */ /* 0x004fe400078e020f */
[----:B------:R-:W-:-:S03]  /*e760*/  IMAD.WIDE.U32 R2, R13, c[0x0][0x490], RZ ;  /* 0x000124000d027a25 */ /* 0x000fc600078e00ff */
[----:B------:R-:W-:Y:S01]  /*e770*/  MOV R0, R6 ;  /* 0x0000000600007202 */ /* 0x000fe20000000f00 */
[----:B------:R-:W-:-:S04]  /*e780*/  @P1 IMAD.HI.U32 R5, R6, c[0x0][0x4ec], RZ ;  /* 0x00013b0006051a27 */ /* 0x000fc800078e00ff */
[----:B------:R-:W-:Y:S01]  /*e790*/  IMAD R4, R13, c[0x0][0x494], R4 ;  /* 0x000125000d047a24 */ /* 0x000fe200078e0204 */
[----:B------:R-:W-:Y:S01]  /*e7a0*/  @P1 SHF.R.U32.HI R0, RZ, c[0x0][0x4f0], R5 ;  /* 0x00013c00ff001a19 */ /* 0x000fe20000011605 */
[----:B------:R-:W-:Y:S02]  /*e7b0*/  IMAD R9, R11, c[0x0][0x498], RZ ;  /* 0x000126000b097a24 */ /* 0x000fe400078e02ff */
[----:B------:R-:W-:Y:S01]  /*e7c0*/  IMAD.IADD R3, R3, 0x1, R4 ;  /* 0x0000000103037824 */ /* 0x000fe200078e0204 */
[----:B------:R-:W-:-:S03]  /*e7d0*/  IADD3 R8, -R0, RZ, RZ ;  /* 0x000000ff00087210 */ /* 0x000fc60007ffe1ff */
[----:B------:R-:W-:-:S04]  /*e7e0*/  IMAD.WIDE.U32 R4, R12, c[0x0][0x498], R2 ;  /* 0x000126000c047a25 */ /* 0x000fc800078e0002 */
[----:B------:R-:W-:Y:S01]  /*e7f0*/  IMAD R2, R8, c[0x0][0x4e8], R6 ;  /* 0x00013a0008027a24 */ /* 0x000fe200078e0206 */
[----:B------:R-:W-:Y:S01]  /*e800*/  SHF.R.S32.HI R6, RZ, 0x1f, R0 ;  /* 0x0000001fff067819 */ /* 0x000fe20000011400 */
[----:B------:R-:W-:Y:S01]  /*e810*/  IMAD R3, R12, c[0x0][0x49c], R9 ;  /* 0x000127000c037a24 */ /* 0x000fe200078e0209 */
[----:B------:R-:W-:Y:S02]  /*e820*/  IADD3 R4, P0, R0, R4, RZ ;  /* 0x0000000400047210 */ /* 0x000fe40007f1e0ff */
[----:B------:R-:W-:Y:S01]  /*e830*/  SHF.R.S32.HI R8, RZ, 0x1f, R2 ;  /* 0x0000001fff087819 */ /* 0x000fe20000011402 */
[----:B------:R-:W-:Y:S01]  /*e840*/  IMAD R0, R7, c[0x0][0x3e8], RZ ;  /* 0x0000fa0007007a24 */ /* 0x000fe200078e02ff */
[----:B------:R-:W-:Y:S01]  /*e850*/  IADD3.X R5, R6, R5, R3, P0, !PT ;  /* 0x0000000506057210 */ /* 0x000fe200007fe403 */
[----:B------:R-:W-:-:S04]  /*e860*/  IMAD.WIDE.U32 R6, R13, c[0x0][0x3e8], RZ ;  /* 0x0000fa000d067a25 */ /* 0x000fc800078e00ff */
[----:B------:R-:W-:Y:S02]  /*e870*/  IMAD R3, R8, c[0x0][0x488], RZ ;  /* 0x0001220008037a24 */ /* 0x000fe400078e02ff */
[----:B------:R-:W-:Y:S02]  /*e880*/  IMAD R8, R13, c[0x0][0x3ec], R0 ;  /* 0x0000fb000d087a24 */ /* 0x000fe400078e0200 */
[----:B------:R-:W2:Y:S01]  /*e890*/  LDL R13, [R1+0x1c] ;  /* 0x00001c00010d7983 */ /* 0x000ea20000100800 */
[----:B------:R-:W-:Y:S02]  /*e8a0*/  IMAD.IADD R10, R15, 0x1, R10 ;  /* 0x000000010f0a7824 */ /* 0x000fe400078e020a */
[C---:B------:R-:W-:Y:S02]  /*e8b0*/  IMAD R9, R2.reuse, c[0x0][0x48c], R3 ;  /* 0x0001230002097a24 */ /* 0x040fe400078e0203 */
[----:B------:R-:W-:Y:S01]  /*e8c0*/  IMAD.WIDE.U32 R4, R2, c[0x0][0x488], R4 ;  /* 0x0001220002047a25 */ /* 0x000fe200078e0004 */
[----:B------:R-:W-:-:S03]  /*e8d0*/  SHF.R.S32.HI R17, RZ, 0x1f, R18 ;  /* 0x0000001fff117819 */ /* 0x000fc60000011412 */
[----:B------:R-:W-:Y:S01]  /*e8e0*/  @P1 IMAD.HI.U32 R2, R10, c[0x0][0x4ec], RZ ;  /* 0x00013b000a021a27 */ /* 0x000fe200078e00ff */
[----:B------:R-:W-:Y:S02]  /*e8f0*/  MOV R0, R10 ;  /* 0x0000000a00007202 */ /* 0x000fe40000000f00 */
[----:B------:R-:W-:Y:S01]  /*e900*/  IADD3 R5, R5, R9, RZ ;  /* 0x0000000905057210 */ /* 0x000fe20007ffe0ff */
[----:B------:R-:W-:Y:S01]  /*e910*/  IMAD.IADD R3, R7, 0x1, R8 ;  /* 0x0000000107037824 */ /* 0x000fe200078e0208 */
[----:B------:R-:W-:Y:S01]  /*e920*/  @P1 SHF.R.U32.HI R0, RZ, c[0x0][0x4f0], R2 ;  /* 0x00013c00ff001a19 */ /* 0x000fe20000011602 */
[----:B------:R-:W-:Y:S01]  /*e930*/  IMAD.MOV.U32 R2, RZ, RZ, R6 ;  /* 0x000000ffff027224 */ /* 0x000fe200078e0006 */
[C---:B------:R-:W-:Y:S01]  /*e940*/  LEA R8, P0, R4.reuse, c[0x0][0x450], 0x2 ;  /* 0x0001140004087a11 */ /* 0x040fe200078010ff */
[----:B------:R-:W-:Y:S01]  /*e950*/  IMAD R6, R11, c[0x0][0x3f0], RZ ;  /* 0x0000fc000b067a24 */ /* 0x000fe200078e02ff */
[----:B------:R-:W-:Y:S02]  /*e960*/  LEA.HI R17, R17, R18, RZ, 0x5 ;  /* 0x0000001211117211 */ /* 0x000fe400078f28ff */
[----:B------:R-:W-:Y:S01]  /*e970*/  LEA.HI.X R5, R4, c[0x0][0x454], R5, 0x2, P0 ;  /* 0x0001150004057a11 */ /* 0x000fe200000f1405 */
[C---:B------:R-:W-:Y:S01]  /*e980*/  IMAD R9, R12.reuse, c[0x0][0x3f4], R6 ;  /* 0x0000fd000c097a24 */ /* 0x040fe200078e0206 */
[----:B------:R-:W-:Y:S01]  /*e990*/  LOP3.LUT R17, R17, 0xffffffe0, RZ, 0xc0, !PT ;  /* 0xffffffe011117812 */ /* 0x000fe200078ec0ff */
[----:B------:R-:W-:Y:S01]  /*e9a0*/  IMAD.WIDE.U32 R2, R12, c[0x0][0x3f0], R2 ;  /* 0x0000fc000c027a25 */ /* 0x000fe200078e0002 */
[----:B------:R-:W-:Y:S01]  /*e9b0*/  SHFL.IDX PT, R6, R8, RZ, 0x1c1f ;  /* 0x001c1fff08067589 */ /* 0x000fe200000e0000 */
[----:B------:R-:W-:-:S03]  /*e9c0*/  IADD3 R11, -R0, RZ, RZ ;  /* 0x000000ff000b7210 */ /* 0x000fc60007ffe1ff */
[----:B------:R-:W1:Y:S01]  /*e9d0*/  SHFL.IDX PT, R7, R5, RZ, 0x1c1f ;  /* 0x001c1fff05077589 */ /* 0x000e6200000e0000 */
[----:B------:R-:W-:Y:S01]  /*e9e0*/  IMAD.IADD R17, R18, 0x1, -R17 ;  /* 0x0000000112117824 */ /* 0x000fe200078e0a11 */
[----:B------:R-:W-:Y:S02]  /*e9f0*/  IADD3 R3, R3, R9, RZ ;  /* 0x0000000903037210 */ /* 0x000fe40007ffe0ff */
[----:B------:R3:W-:Y:S01]  /*ea00*/  SHFL.IDX PT, R4, R8, 0x1, 0x1c1f ;  /* 0x003c1f0008047f89 */ /* 0x0007e200000e0000 */
[----:B------:R-:W-:Y:S01]  /*ea10*/  ULDC UR5, c[0x0][0x4e8] ;  /* 0x00013a0000057ab9 */ /* 0x000fe20000000800 */
[----:B------:R-:W-:Y:S02]  /*ea20*/  IMAD.IADD R9, R16, 0x1, R15 ;  /* 0x0000000110097824 */ /* 0x000fe400078e020f */
[----:B------:R-:W4:Y:S01]  /*ea30*/  SHFL.IDX PT, R5, R5, 0x1, 0x1c1f ;  /* 0x003c1f0005057f89 */ /* 0x000f2200000e0000 */
[----:B------:R-:W-:Y:S02]  /*ea40*/  ULDC UR4, c[0x0][0x388] ;  /* 0x0000e20000047ab9 */ /* 0x000fe40000000800 */
[----:B------:R-:W-:Y:S01]  /*ea50*/  UIMAD UR4, UR5, UR4, URZ ;  /* 0x00000004050472a4 */ /* 0x000fe2000f8e023f */
[----:B------:R-:W-:-:S05]  /*ea60*/  LOP3.LUT P0, RZ, R17, 0x3, RZ, 0xc0, !PT ;  /* 0x0000000311ff7812 */ /* 0x000fca000780c0ff */
[----:B------:R-:W-:Y:S01]  /*ea70*/  ISETP.GE.OR P1, PT, R9, UR4, P0 ;  /* 0x0000000409007c0c */ /* 0x000fe20008726670 */
[----:B---3--:R-:W-:Y:S01]  /*ea80*/  IMAD R8, R11, c[0x0][0x4e8], R10 ;  /* 0x00013a000b087a24 */ /* 0x008fe200078e020a */
[----:B------:R-:W-:-:S04]  /*ea90*/  IADD3 R11, R9, 0x8, RZ ;  /* 0x00000008090b7810 */ /* 0x000fc80007ffe0ff */
[----:B------:R-:W-:Y:S02]  /*eaa0*/  ISETP.GE.OR P0, PT, R11, UR4, P0 ;  /* 0x000000040b007c0c */ /* 0x000fe40008706670 */
[----:B------:R-:W-:-:S05]  /*eab0*/  SHF.R.S32.HI R12, RZ, 0x1f, R0 ;  /* 0x0000001fff0c7819 */ /* 0x000fca0000011400 */
[----:B-1----:R1:W-:Y:S01]  /*eac0*/  @!P1 ST.E [R6.64], R50 ;  /* 0x0000003206009985 */ /* 0x0023e2000c101906 */
[----:B------:R-:W-:Y:S02]  /*ead0*/  IMAD R10, R12, c[0x0][0x3e0], RZ ;  /* 0x0000f8000c0a7a24 */ /* 0x000fe400078e02ff */
[----:B------:R-:W-:-:S03]  /*eae0*/  IMAD.WIDE.U32 R2, R0, c[0x0][0x3e0], R2 ;  /* 0x0000f80000027a25 */ /* 0x000fc600078e0002 */
[----:B----4-:R1:W-:Y:S01]  /*eaf0*/  @!P0 ST.E [R4.64], R49 ;  /* 0x0000003104008985 */ /* 0x0103e2000c101906 */
[----:B------:R-:W-:Y:S01]  /*eb00*/  IMAD R9, R0, c[0x0][0x3e4], R10 ;  /* 0x0000f90000097a24 */ /* 0x000fe200078e020a */
[----:B------:R-:W-:-:S04]  /*eb10*/  SHF.R.S32.HI R0, RZ, 0x1f, R8 ;  /* 0x0000001fff007819 */ /* 0x000fc80000011408 */
[----:B------:R-:W-:Y:S01]  /*eb20*/  IADD3 R3, R3, R9, RZ ;  /* 0x0000000903037210 */ /* 0x000fe20007ffe0ff */
[----:B------:R-:W-:-:S04]  /*eb30*/  IMAD R0, R0, c[0x0][0x3d8], RZ ;  /* 0x0000f60000007a24 */ /* 0x000fc800078e02ff */
[C---:B------:R-:W-:Y:S02]  /*eb40*/  IMAD R0, R8.reuse, c[0x0][0x3dc], R0 ;  /* 0x0000f70008007a24 */ /* 0x040fe400078e0200 */
[----:B------:R-:W-:Y:S01]  /*eb50*/  IMAD.WIDE.U32 R2, R8, c[0x0][0x3d8], R2 ;  /* 0x0000f60008027a25 */ /* 0x000fe200078e0002 */
[----:B------:R-:W-:-:S03]  /*eb60*/  IADD3 R11, R14, R15, RZ ;  /* 0x0000000f0e0b7210 */ /* 0x000fc60007ffe0ff */
[----:B------:R-:W-:Y:S01]  /*eb70*/  IMAD.IADD R0, R3, 0x1, R0 ;  /* 0x0000000103007824 */ /* 0x000fe200078e0200 */
[----:B------:R-:W-:-:S04]  /*eb80*/  LEA R20, P0, R2, c[0x0][0x380], 0x1 ;  /* 0x0000e00002147a11 */ /* 0x000fc800078008ff */
[----:B------:R-:W-:Y:S02]  /*eb90*/  LEA.HI.X R10, R2, c[0x0][0x384], R0, 0x1, P0 ;  /* 0x0000e100020a7a11 */ /* 0x000fe400000f0c00 */
        /* <DEDUP_REMOVED lines=29> */
.L_x_1101:
[----:B---34-:R-:W-:Y:S05]  /*ed70*/  BSYNC B0 ;  /* 0x0000000000007941 */ /* 0x018fea0003800000 */
.L_x_1100:
        /* <DEDUP_REMOVED lines=9> */
[CC--:B--2---:R-:W-:Y:S02]  /*ee10*/  @!P2 LEA R8, P5, R68.reuse, R0.reuse, 0x1 ;  /* 0x000000004408a211 */ /* 0x0c4fe400078a08ff */
[-C--:B-1----:R-:W-:Y:S02]  /*ee20*/  @!P1 LEA R6, P4, R23, R0.reuse, 0x1 ;  /* 0x0000000017069211 */ /* 0x082fe400078808ff */
[----:B------:R-:W-:Y:S02]  /*ee30*/  @!P0 LEA R4, P3, R21, R0, 0x1 ;  /* 0x0000000015048211 */ /* 0x000fe400078608ff */
[-C--:B----4-:R-:W-:Y:S02]  /*ee40*/  @!P2 LEA.HI.X R9, R68, R2.reuse, R69, 0x1, P5 ;  /* 0x000000024409a211 */ /* 0x090fe400028f0c45 */
[-C--:B------:R-:W-:Y:S02]  /*ee50*/  @!P1 LEA.HI.X R7, R23, R2.reuse, R64, 0x1, P4 ;  /* 0x0000000217079211 */ /* 0x080fe400020f0c40 */
[----:B------:R-:W-:Y:S01]  /*ee60*/  @!P0 LEA.HI.X R5, R21, R2, R22, 0x1, P3 ;  /* 0x0000000215058211 */ /* 0x000fe200018f0c16 */
[----:B------:R1:W-:Y:S04]  /*ee70*/  @!P2 ST.E.128 [R8.64], R36 ;  /* 0x000000240800a985 */ /* 0x0003e8000c101d06 */
[----:B------:R1:W-:Y:S04]  /*ee80*/  @!P1 ST.E.128 [R6.64], R32 ;  /* 0x0000002006009985 */ /* 0x0003e8000c101d06 */
[----:B------:R1:W-:Y:S02]  /*ee90*/  @!P0 ST.E.128 [R4.64], R28 ;  /* 0x0000001c04008985 */ /* 0x0003e4000c101d06 */
.L_x_1103:
[----:B------:R-:W-:Y:S05]  /*eea0*/  BSYNC B0 ;  /* 0x0000000000007941 */ /* 0x000fea0003800000 */
.L_x_1102:
[----:B------:R-:W-:Y:S01]  /*eeb0*/  IADD3 R3, R11, 0x40, RZ ;  /* 0x000000400b037810 */ /* 0x000fe20007ffe0ff */
[----:B----4-:R4:W3:Y:S01]  /*eec0*/  SHFL.IDX PT, R2, R10, 0x2, 0x181f ;  /* 0x00581f000a027f89 */ /* 0x0108e200000e0000 */
[----:B------:R-:W-:Y:S02]  /*eed0*/  BSSY B0, `(.L_x_1104) ;  /* 0x0000010000007945 */ /* 0x000fe40003800000 */
[----:B------:R-:W-:Y:S01]  /*eee0*/  ISETP.GE.AND P0, PT, R3, UR4, PT ;  /* 0x0000000403007c0c */ /* 0x000fe2000bf06270 */
[----:B--2---:R4:W2:-:S12]  /*eef0*/  SHFL.IDX PT, R0, R20, 0x2, 0x181f ;  /* 0x00581f0014007f89 */ /* 0x00489800000e0000 */
[----:B------:R-:W-:Y:S05]  /*ef00*/  @P0 BRA `(.L_x_1105) ;  /* 0x000000c000000947 */ /* 0x000fea0003800000 */
[----:B-----5:R-:W-:Y:S02]  /*ef10*/  ISETP.GE.AND P2, PT, R68, c[0x0][0x3c8], PT ;  /* 0x0000f20044007a0c */ /* 0x020fe40003f46270 */
[----:B------:R-:W-:Y:S02]  /*ef20*/  ISETP.GE.AND P1, PT, R23, c[0x0][0x3c8], PT ;  /* 0x0000f20017007a0c */ /* 0x000fe40003f26270 */
[----:B------:R-:W-:-:S09]  /*ef30*/  ISETP.GE.AND P0, PT, R21, c[0x0][0x3c8], PT ;  /* 0x0000f20015007a0c */ /* 0x000fd20003f06270 */
[CC--:B-12---:R-:W-:Y:S02]  /*ef40*/  @!P2 LEA R8, P5, R68.reuse, R0.reuse, 0x1 ;  /* 0x000000004408a211 */ /* 0x0c6fe400078a08ff */
[-C--:B------:R-:W-:Y:S02]  /*ef50*/  @!P1 LEA R6, P4, R23, R0.reuse, 0x1 ;  /* 0x0000000017069211 */ /* 0x080fe400078808ff */
[----:B------:R-:W-:Y:S02]  /*ef60*/  @!P0 LEA R4, P3, R21, R0, 0x1 ;  /* 0x0000000015048211 */ /* 0x000fe400078608ff */
[-C--:B---3--:R-:W-:Y:S02]  /*ef70*/  @!P2 LEA.HI.X R9, R68, R2.reuse, R69, 0x1, P5 ;  /* 0x000000024409a211 */ /* 0x088fe400028f0c45 */
[-C--:B------:R-:W-:Y:S02]  /*ef80*/  @!P1 LEA.HI.X R7, R23, R2.reuse, R64, 0x1, P4 ;  /* 0x0000000217079211 */ /* 0x080fe400020f0c40 */
[----:B------:R-:W-:Y:S01]  /*ef90*/  @!P0 LEA.HI.X R5, R21, R2, R22, 0x1, P3 ;  /* 0x0000000215058211 */ /* 0x000fe200018f0c16 */
[----:B------:R1:W-:Y:S04]  /*efa0*/  @!P2 ST.E.128 [R8.64], R48 ;  /* 0x000000300800a985 */ /* 0x0003e8000c101d06 */
[----:B------:R1:W-:Y:S04]  /*efb0*/  @!P1 ST.E.128 [R6.64], R44 ;  /* 0x0000002c06009985 */ /* 0x0003e8000c101d06 */
[----:B------:R1:W-:Y:S02]  /*efc0*/  @!P0 ST.E.128 [R4.64], R40 ;  /* 0x0000002804008985 */ /* 0x0003e4000c101d06 */
.L_x_1105:
[----:B------:R-:W-:Y:S05]  /*efd0*/  BSYNC B0 ;  /* 0x0000000000007941 */ /* 0x000fea0003800000 */
.L_x_1104:
[----:B---3--:R-:W-:Y:S01]  /*efe0*/  IADD3 R2, R11, 0x60, RZ ;  /* 0x000000600b027810 */ /* 0x008fe20007ffe0ff */
[----:B-1----:R1:W3:Y:S03]  /*eff0*/  SHFL.IDX PT, R6, R10, 0x3, 0x181f ;  /* 0x00781f000a067f89 */ /* 0x0022e600000e0000 */
[----:B------:R-:W-:Y:S01]  /*f000*/  ISETP.GE.AND P0, PT, R2, UR4, PT ;  /* 0x0000000402007c0c */ /* 0x000fe2000bf06270 */
[----:B--2---:R1:W2:-:S12]  /*f010*/  SHFL.IDX PT, R0, R20, 0x3, 0x181f ;  /* 0x00781f0014007f89 */ /* 0x00429800000e0000 */
[----:B------:R-:W-:Y:S05]  /*f020*/  @P0 BRA `(.L_x_1106) ;  /* 0x00000c3000000947 */ /* 0x000fea0003800000 */
[----:B-----5:R-:W-:Y:S02]  /*f030*/  ISETP.GE.AND P1, PT, R68, c[0x0][0x3c8], PT ;  /* 0x0000f20044007a0c */ /* 0x020fe40003f26270 */
[----:B------:R-:W-:-:S11]  /*f040*/  ISETP.GE.AND P0, PT, R23, c[0x0][0x3c8], PT ;  /* 0x0000f20017007a0c */ /* 0x000fd60003f06270 */
[CC--:B--2---:R-:W-:Y:S02]  /*f050*/  @!P1 LEA R4, P3, R68.reuse, R0.reuse, 0x1 ;  /* 0x0000000044049211 */ /* 0x0c4fe400078608ff */
[C---:B------:R-:W-:Y:S02]  /*f060*/  @!P0 LEA R2, P2, R23.reuse, R0, 0x1 ;  /* 0x0000000017028211 */ /* 0x040fe400078408ff */
[-C--:B---3--:R-:W-:Y:S02]  /*f070*/  @!P1 LEA.HI.X R5, R68, R6.reuse, R69, 0x1, P3 ;  /* 0x0000000644059211 */ /* 0x088fe400018f0c45 */
[----:B------:R-:W-:-:S03]  /*f080*/  @!P0 LEA.HI.X R3, R23, R6, R64, 0x1, P2 ;  /* 0x0000000617038211 */ /* 0x000fc600010f0c40 */
[----:B------:R2:W-:Y:S04]  /*f090*/  @!P1 ST.E.128 [R4.64], R56 ;  /* 0x0000003804009985 */ /* 0x0005e8000c101d06 */
[----:B------:R2:W-:Y:S01]  /*f0a0*/  @!P0 ST.E.128 [R2.64], R52 ;  /* 0x0000003402008985 */ /* 0x0005e2000c101d06 */
[----:B------:R-:W-:-:S13]  /*f0b0*/  ISETP.GE.AND P0, PT, R21, c[0x0][0x3c8], PT ;  /* 0x0000f20015007a0c */ /* 0x000fda0003f06270 */
[----:B------:R-:W-:Y:S05]  /*f0c0*/  @P0 BRA `(.L_x_1106) ;  /* 0x00000b9000000947 */ /* 0x000fea0003800000 */
[----:B--2---:R-:W-:-:S04]  /*f0d0*/  LEA R2, P0, R21, R0, 0x1 ;  /* 0x0000000015027211 */ /* 0x004fc800078008ff */
[----:B------:R-:W-:-:S05]  /*f0e0*/  LEA.HI.X R3, R21, R6, R22, 0x1, P0 ;  /* 0x0000000615037211 */ /* 0x000fca00000f0c16 */
[----:B------:R2:W-:Y:S01]  /*f0f0*/  ST.E.128 [R2.64], R60 ;  /* 0x0000003c02007985 */ /* 0x0005e2000c101d06 */
[----:B------:R-:W-:Y:S05]  /*f100*/  BRA `(.L_x_1106) ;  /* 0x00000b5000007947 */ /* 0x000fea0003800000 */
.L_x_1098:
[----:B------:R-:W2:Y:S04]  /*f110*/  LDL R3, [R1+0x50] ;  /* 0x0000500001037983 */ /* 0x000ea80000100800 */
[----:B------:R-:W3:Y:S04]  /*f120*/  LDL R2, [R1+0x54] ;  /* 0x0000540001027983 */ /* 0x000ee80000100800 */
[----:B------:R-:W4:Y:S01]  /*f130*/  LDL R0, [R1+0x5c] ;  /* 0x00005c0001007983 */ /* 0x000f220000100800 */
[----:B------:R-:W-:Y:S03]  /*f140*/  BSSY B0, `(.L_x_1107) ;  /* 0x0000027000007945 */ /* 0x000fe60003800000 */
[----:B------:R-:W1:Y:S02]  /*f150*/  S2R R14, SR_TID.X ;  /* 0x00000000000e7919 */ /* 0x000e640000002100 */
[----:B-1----:R-:W-:Y:S01]  /*f160*/  ISETP.GE.AND P0, PT, R14, 0x80, PT ;  /* 0x000000800e00780c */ /* 0x002fe20003f06270 */
[----:B--2---:R-:W-:-:S02]  /*f170*/  IMAD.MOV.U32 R13, RZ, RZ, R3 ;  /* 0x000000ffff0d7224 */ /* 0x004fc400078e0003 */
[----:B---3--:R-:W-:-:S03]  /*f180*/  IMAD.MOV.U32 R12, RZ, RZ, R2 ;  /* 0x000000ffff0c7224 */ /* 0x008fc600078e0002 */
[----:B------:R-:W-:Y:S01]  /*f190*/  SHF.R.S32.HI R9, RZ, 0x1f, R13 ;  /* 0x0000001fff097819 */ /* 0x000fe2000001140d */
[----:B----4-:R-:W-:Y:S01]  /*f1a0*/  IMAD.MOV.U32 R11, RZ, RZ, R0 ;  /* 0x000000ffff0b7224 */ /* 0x010fe200078e0000 */
[----:B------:R-:W-:-:S05]  /*f1b0*/  SHF.R.S32.HI R10, RZ, 0x1f, R12 ;  /* 0x0000001fff0a7819 */ /* 0x000fca000001140c */
        /* <DEDUP_REMOVED lines=16> */
[----:B------:R-:W-:Y:S01]  /*f2c0*/  IADD3 R7, -R0, RZ, RZ ;  /* 0x000000ff00077210 */ /* 0x000fe20007ffe1ff */
        /* <DEDUP_REMOVED lines=14> */
.L_x_1108:
[----:B------:R-:W-:Y:S05]  /*f3b0*/  BSYNC B0 ;  /* 0x0000000000007941 */ /* 0x000fea0003800000 */
.L_x_1107:
[--C-:B------:R-:W-:Y:S01]  /*f3c0*/  SHF.R.S32.HI R2, RZ, 0x1f, R14.reuse ;  /* 0x0000001fff027819 */ /* 0x100fe2000001140e */
[----:B-1----:R-:W-:Y:S01]  /*f3d0*/  IMAD.MOV.U32 R0, RZ, RZ, c[0x0][0x4e8] ;  /* 0x00013a00ff007624 */ /* 0x002fe200078e00ff */
[----:B------:R-:W-:Y:S01]  /*f3e0*/  SHF.R.S32.HI R8, RZ, 0x1f, R14 ;  /* 0x0000001fff087819 */ /* 0x000fe2000001140e */
[----:B------:R-:W-:Y:S01]  /*f3f0*/  IMAD R6, R10, c[0x0][0x3f0], RZ ;  /* 0x0000fc000a067a24 */ /* 0x000fe200078e02ff */
[-C--:B------:R-:W-:Y:S02]  /*f400*/  LEA.HI R2, R2, R14.reuse, RZ, 0x3 ;  /* 0x0000000e02027211 */ /* 0x080fe400078f18ff */
[----:B------:R-:W-:Y:S01]  /*f410*/  LEA.HI R8, R8, R14, RZ, 0x3 ;  /* 0x0000000e08087211 */ /* 0x000fe200078f18ff */
[----:B------:R-:W-:Y:S01]  /*f420*/  IMAD R7, R12, c[0x0][0x3f4], R6 ;  /* 0x0000fd000c077a24 */ /* 0x000fe200078e0206 */
[----:B------:R-:W-:Y:S02]  /*f430*/  LOP3.LUT R2, R2, 0xfffffff8, RZ, 0xc0, !PT ;  /* 0xfffffff802027812 */ /* 0x000fe400078ec0ff */
[----:B------:R-:W-:-:S02]  /*f440*/  SHF.R.S32.HI R8, RZ, 0x3, R8 ;  /* 0x00000003ff087819 */ /* 0x000fc40000011408 */
[----:B------:R-:W-:Y:S02]  /*f450*/  IADD3 R2, -R2, R14, RZ ;  /* 0x0000000e02027210 */ /* 0x000fe40007ffe1ff */
[----:B------:R-:W-:Y:S01]  /*f460*/  ISETP.NE.AND P0, PT, R0, 0x1, PT ;  /* 0x000000010000780c */ /* 0x000fe20003f05270 */
[----:B------:R-:W-:Y:S01]  /*f470*/  IMAD R0, R9, c[0x0][0x3e8], RZ ;  /* 0x0000fa0009007a24 */ /* 0x000fe200078e02ff */
[----:B------:R-:W-:Y:S01]  /*f480*/  LEA R4, R2, R8, 0x5 ;  /* 0x0000000802047211 */ /* 0x000fe200078e28ff */
[----:B------:R-:W-:-:S04]  /*f490*/  IMAD.WIDE.U32 R2, R13, c[0x0][0x3e8], RZ ;  /* 0x0000fa000d027a25 */ /* 0x000fc800078e00ff */
[----:B------:R-:W-:Y:S01]  /*f4a0*/  IMAD.IADD R4, R11, 0x1, R4 ;  /* 0x000000010b047824 */ /* 0x000fe200078e0204 */
[----:B------:R-:W-:Y:S01]  /*f4b0*/  IADD3 R11, R8, R11, RZ ;  /* 0x0000000b080b7210 */ /* 0x000fe20007ffe0ff */
[----:B------:R-:W-:-:S04]  /*f4c0*/  IMAD R0, R13, c[0x0][0x3ec], R0 ;  /* 0x0000fb000d007a24 */ /* 0x000fc800078e0200 */
[----:B------:R-:W-:Y:S01]  /*f4d0*/  @P0 IMAD.HI.U32 R5, R4, c[0x0][0x4ec], RZ ;  /* 0x00013b0004050a27 */ /* 0x000fe200078e00ff */
[----:B------:R-:W-:-:S03]  /*f4e0*/  IADD3 R3, R3, R0, RZ ;  /* 0x0000000003037210 */ /* 0x000fc60007ffe0ff */
[----:B------:R-:W-:Y:S01]  /*f4f0*/  IMAD.MOV.U32 R0, RZ, RZ, R4 ;  /* 0x000000ffff007224 */ /* 0x000fe200078e0004 */
[----:B------:R-:W-:Y:S01]  /*f500*/  @P0 SHF.R.U32.HI R0, RZ, c[0x0][0x4f0], R5 ;  /* 0x00013c00ff000a19 */ /* 0x000fe20000011605 */
[----:B------:R-:W-:-:S03]  /*f510*/  IMAD.WIDE.U32 R2, R12, c[0x0][0x3f0], R2 ;  /* 0x0000fc000c027a25 */ /* 0x000fc600078e0002 */
[----:B------:R-:W-:Y:S02]  /*f520*/  SHF.R.S32.HI R6, RZ, 0x1f, R0 ;  /* 0x0000001fff067819 */ /* 0x000fe40000011400 */
[----:B------:R-:W-:Y:S02]  /*f530*/  IADD3 R5, -R0, RZ, RZ ;  /* 0x000000ff00057210 */ /* 0x000fe40007ffe1ff */
[----:B------:R-:W-:Y:S01]  /*f540*/  IADD3 R3, R3, R7, RZ ;  /* 0x0000000703037210 */ /* 0x000fe20007ffe0ff */
[----:B------:R-:W-:Y:S02]  /*f550*/  IMAD R6, R6, c[0x0][0x3e0], RZ ;  /* 0x0000f80006067a24 */ /* 0x000fe400078e02ff */
[----:B------:R-:W-:Y:S02]  /*f560*/  IMAD R4, R5, c[0x0][0x4e8], R4 ;  /* 0x00013a0005047a24 */ /* 0x000fe400078e0204 */
[C---:B------:R-:W-:Y:S02]  /*f570*/  IMAD R5, R0.reuse, c[0x0][0x3e4], R6 ;  /* 0x0000f90000057a24 */ /* 0x040fe400078e0206 */
[----:B------:R-:W-:Y:S01]  /*f580*/  IMAD.WIDE.U32 R2, R0, c[0x0][0x3e0], R2 ;  /* 0x0000f80000027a25 */ /* 0x000fe200078e0002 */
[----:B------:R-:W-:-:S03]  /*f590*/  SHF.R.S32.HI R0, RZ, 0x1f, R4 ;  /* 0x0000001fff007819 */ /* 0x000fc60000011404 */
[----:B------:R-:W-:Y:S02]  /*f5a0*/  IMAD.IADD R3, R3, 0x1, R5 ;  /* 0x0000000103037824 */ /* 0x000fe400078e0205 */
[----:B------:R-:W-:Y:S02]  /*f5b0*/  IMAD R0, R0, c[0x0][0x3d8], RZ ;  /* 0x0000f60000007a24 */ /* 0x000fe400078e02ff */
[----:B------:R-:W-:-:S04]  /*f5c0*/  IMAD.WIDE.U32 R2, R4, c[0x0][0x3d8], R2 ;  /* 0x0000f60004027a25 */ /* 0x000fc800078e0002 */
[----:B------:R-:W-:Y:S01]  /*f5d0*/  IMAD R4, R4, c[0x0][0x3dc], R0 ;  /* 0x0000f70004047a24 */ /* 0x000fe200078e0200 */
[----:B------:R-:W-:-:S04]  /*f5e0*/  LEA R12, P0, R2, c[0x0][0x380], 0x1 ;  /* 0x0000e000020c7a11 */ /* 0x000fc800078008ff */
[----:B------:R-:W-:-:S04]  /*f5f0*/  IADD3 R4, R3, R4, RZ ;  /* 0x0000000403047210 */ /* 0x000fc80007ffe0ff */
[----:B------:R-:W-:Y:S01]  /*f600*/  LEA.HI.X R10, R2, c[0x0][0x384], R4, 0x1, P0 ;  /* 0x0000e100020a7a11 */ /* 0x000fe200000f0c04 */
[----:B------:R-:W-:Y:S05]  /*f610*/  BRA.DIV ~URZ, `(.L_x_1109) ;  /* 0x000008f27f007947 */ /* 0x000fea000b800000 */
[----:B------:R1:W2:Y:S02]  /*f620*/  SHFL.IDX PT, R2, R10, RZ, 0x181f ;  /* 0x00181fff0a027589 */ /* 0x0002a400000e0000 */
.L_x_1127:
[----:B------:R-:W-:Y:S05]  /*f630*/  BRA.DIV ~URZ, `(.L_x_1110) ;  /* 0x000009427f007947 */ /* 0x000fea000b800000 */
[----:B------:R3:W4:Y:S02]  /*f640*/  SHFL.IDX PT, R0, R12, RZ, 0x181f ;  /* 0x00181fff0c007589 */ /* 0x00072400000e0000 */
.L_x_1128:
        /* <DEDUP_REMOVED lines=14> */
[----:B------:R-:W-:Y:S02]  /*f730*/  @!P1 LEA R6, P4, R15, R0, 0x1 ;  /* 0x000000000f069211 */ /* 0x000fe400078808ff */
[----:B------:R-:W-:Y:S02]  /*f740*/  @!P2 LEA.HI.X R9, R18, R2, R19, 0x1, P5 ;  /* 0x000000021209a211 */ /* 0x000fe400028f0c13 */
[----:B------:R-:W-:Y:S02]  /*f750*/  @!P0 LEA R4, P3, R3, R0, 0x1 ;  /* 0x0000000003048211 */ /* 0x000fe400078608ff */
[-C--:B--2---:R-:W-:Y:S02]  /*f760*/  @!P1 LEA.HI.X R7, R15, R2.reuse, R16, 0x1, P4 ;  /* 0x000000020f079211 */ /* 0x084fe400020f0c10 */
[----:B------:R-:W-:Y:S01]  /*f770*/  @!P0 LEA.HI.X R5, R3, R2, R14, 0x1, P3 ;  /* 0x0000000203058211 */ /* 0x000fe200018f0c0e */
[----:B------:R2:W-:Y:S04]  /*f780*/  @!P2 ST.E.128 [R8.64], RZ ;  /* 0x000000ff0800a985 */ /* 0x0005e8000c101d06 */
[----:B------:R2:W-:Y:S04]  /*f790*/  @!P1 ST.E.128 [R6.64], RZ ;  /* 0x000000ff06009985 */ /* 0x0005e8000c101d06 */
[----:B------:R2:W-:Y:S02]  /*f7a0*/  @!P0 ST.E.128 [R4.64], RZ ;  /* 0x000000ff04008985 */ /* 0x0005e4000c101d06 */
.L_x_1112:
[----:B------:R-:W-:Y:S05]  /*f7b0*/  BSYNC B0 ;  /* 0x0000000000007941 */ /* 0x000fea0003800000 */
.L_x_1111:
[----:B------:R-:W-:Y:S05]  /*f7c0*/  BRA.DIV ~URZ, `(.L_x_1113) ;  /* 0x000008127f007947 */ /* 0x000fea000b800000 */
[----:B--2---:R2:W1:Y:S04]  /*f7d0*/  SHFL.IDX PT, R2, R10, 0x1, 0x181f ;  /* 0x00381f000a027f89 */ /* 0x00446800000e0000 */
[----:B----4-:R2:W4:Y:S02]  /*f7e0*/  SHFL.IDX PT, R0, R12, 0x1, 0x181f ;  /* 0x00381f000c007f89 */ /* 0x01052400000e0000 */
.L_x_1129:
        /* <DEDUP_REMOVED lines=12> */
[-C--:B------:R-:W-:Y:S02]  /*f8b0*/  @!P2 LEA R8, P5, R18, R0.reuse, 0x1 ;  /* 0x000000001208a211 */ /* 0x080fe400078a08ff */
[----:B------:R-:W-:Y:S02]  /*f8c0*/  @!P1 LEA R6, P4, R16, R0, 0x1 ;  /* 0x0000000010069211 */ /* 0x000fe400078808ff */
[----:B-1----:R-:W-:Y:S02]  /*f8d0*/  @!P2 LEA.HI.X R9, R18, R2, R19, 0x1, P5 ;  /* 0x000000021209a211 */ /* 0x002fe400028f0c13 */
[----:B------:R-:W-:Y:S02]  /*f8e0*/  @!P0 LEA R4, P3, R14, R0, 0x1 ;  /* 0x000000000e048211 */ /* 0x000fe400078608ff */
[-C--:B----4-:R-:W-:Y:S02]  /*f8f0*/  @!P1 LEA.HI.X R7, R16, R2.reuse, R17, 0x1, P4 ;  /* 0x0000000210079211 */ /* 0x090fe400020f0c11 */
[----:B------:R-:W-:Y:S01]  /*f900*/  @!P0 LEA.HI.X R5, R14, R2, R15, 0x1, P3 ;  /* 0x000000020e058211 */ /* 0x000fe200018f0c0f */
[----:B------:R1:W-:Y:S04]  /*f910*/  @!P2 ST.E.128 [R8.64], RZ ;  /* 0x000000ff0800a985 */ /* 0x0003e8000c101d06 */
[----:B------:R1:W-:Y:S04]  /*f920*/  @!P1 ST.E.128 [R6.64], RZ ;  /* 0x000000ff06009985 */ /* 0x0003e8000c101d06 */
[----:B------:R1:W-:Y:S02]  /*f930*/  @!P0 ST.E.128 [R4.64], RZ ;  /* 0x000000ff04008985 */ /* 0x0003e4000c101d06 */
.L_x_1115:
[----:B------:R-:W-:Y:S05]  /*f940*/  BSYNC B0 ;  /* 0x0000000000007941 */ /* 0x000fea0003800000 */
.L_x_1114:
[----:B------:R-:W-:Y:S05]  /*f950*/  BRA.DIV ~URZ, `(.L_x_1116) ;  /* 0x000007427f007947 */ /* 0x000fea000b800000 */
[----:B-1----:R1:W2:Y:S02]  /*f960*/  SHFL.IDX PT, R2, R10, 0x2, 0x181f ;  /* 0x00581f000a027f89 */ /* 0x0022a400000e0000 */
.L_x_1130:
[----:B------:R-:W-:Y:S05]  /*f970*/  BRA.DIV ~URZ, `(.L_x_1117) ;  /* 0x000007927f007947 */ /* 0x000fea000b800000 */
[----:B----4-:R4:W1:Y:S02]  /*f980*/  SHFL.IDX PT, R0, R12, 0x2, 0x181f ;  /* 0x00581f000c007f89 */ /* 0x01086400000e0000 */
.L_x_1131:
        /* <DEDUP_REMOVED lines=12> */
[-C--:B-1----:R-:W-:Y:S02]  /*fa50*/  @!P2 LEA R8, P5, R18, R0.reuse, 0x1 ;  /* 0x000000001208a211 */ /* 0x082fe400078a08ff */
        /* <DEDUP_REMOVED lines=8> */
.L_x_1119:
[----:B------:R-:W-:Y:S05]  /*fae0*/  BSYNC B0 ;  /* 0x0000000000007941 */ /* 0x000fea0003800000 */
.L_x_1118:
[----:B------:R-:W-:Y:S05]  /*faf0*/  BRA.DIV ~URZ, `(.L_x_1120) ;  /* 0x000006727f007947 */ /* 0x000fea000b800000 */
[----:B--2---:R2:W3:Y:S04]  /*fb00*/  SHFL.IDX PT, R2, R10, 0x3, 0x181f ;  /* 0x00781f000a027f89 */ /* 0x0044e800000e0000 */
[----:B-1----:R2:W1:Y:S02]  /*fb10*/  SHFL.IDX PT, R0, R12, 0x3, 0x181f ;  /* 0x00781f000c007f89 */ /* 0x00246400000e0000 */
.L_x_1132:
[----:B------:R-:W-:-:S04]  /*fb20*/  IADD3 R3, R11, 0x60, RZ ;  /* 0x000000600b037810 */ /* 0x000fc80007ffe0ff */
[----:B------:R-:W-:-:S13]  /*fb30*/  ISETP.GE.AND P0, PT, R3, R13, PT ;  /* 0x0000000d0300720c */ /* 0x000fda0003f06270 */
[----:B------:R-:W-:Y:S05]  /*fb40*/  @P0 BRA `(.L_x_1106) ;  /* 0x0000011000000947 */ /* 0x000fea0003800000 */
[----:B------:R-:W5:Y:S04]  /*fb50*/  LDL.64 R16, [R1+0x10] ;  /* 0x0000100001107983 */ /* 0x000f680000100a00 */
[----:B--2---:R-:W2:Y:S04]  /*fb60*/  LDL R14, [R1+0xc] ;  /* 0x00000c00010e7983 */ /* 0x004ea80000100800 */
[----:B----4-:R-:W4:Y:S04]  /*fb70*/  LDL R10, [R1+0x18] ;  /* 0x00001800010a7983 */ /* 0x010f280000100800 */
[----:B---3--:R-:W3:Y:S04]  /*fb80*/  LDL R15, [R1+0x70] ;  /* 0x00007000010f7983 */ /* 0x008ee80000100800 */
[----:B------:R-:W3:Y:S01]  /*fb90*/  LDL R12, [R1+0x60] ;  /* 0x00006000010c7983 */ /* 0x000ee20000100800 */
[----:B-----5:R-:W-:-:S02]  /*fba0*/  ISETP.GE.AND P2, PT, R16, c[0x0][0x3c8], PT ;  /* 0x0000f20010007a0c */ /* 0x020fc40003f46270 */
[----:B--2---:R-:W-:Y:S02]  /*fbb0*/  ISETP.GE.AND P1, PT, R14, c[0x0][0x3c8], PT ;  /* 0x0000f2000e007a0c */ /* 0x004fe40003f26270 */
[----:B----4-:R-:W-:-:S09]  /*fbc0*/  ISETP.GE.AND P0, PT, R10, c[0x0][0x3c8], PT ;  /* 0x0000f2000a007a0c */ /* 0x010fd20003f06270 */
[-C--:B-1----:R-:W-:Y:S02]  /*fbd0*/  @!P2 LEA R8, P5, R16, R0.reuse, 0x1 ;  /* 0x000000001008a211 */ /* 0x082fe400078a08ff */
[----:B------:R-:W-:Y:S02]  /*fbe0*/  @!P1 LEA R6, P4, R14, R0, 0x1 ;  /* 0x000000000e069211 */ /* 0x000fe400078808ff */
[----:B------:R-:W-:Y:S02]  /*fbf0*/  @!P2 LEA.HI.X R9, R16, R2, R17, 0x1, P5 ;  /* 0x000000021009a211 */ /* 0x000fe400028f0c11 */
[----:B------:R-:W-:Y:S02]  /*fc00*/  @!P0 LEA R4, P3, R10, R0, 0x1 ;  /* 0x000000000a048211 */ /* 0x000fe400078608ff */
[-C--:B---3--:R-:W-:Y:S02]  /*fc10*/  @!P1 LEA.HI.X R7, R14, R2.reuse, R15, 0x1, P4 ;  /* 0x000000020e079211 */ /* 0x088fe400020f0c0f */
[----:B------:R-:W-:Y:S01]  /*fc20*/  @!P0 LEA.HI.X R5, R10, R2, R12, 0x1, P3 ;  /* 0x000000020a058211 */ /* 0x000fe200018f0c0c */
[----:B------:R1:W-:Y:S04]  /*fc30*/  @!P2 ST.E.128 [R8.64], RZ ;  /* 0x000000ff0800a985 */ /* 0x0003e8000c101d06 */
[----:B------:R1:W-:Y:S04]  /*fc40*/  @!P1 ST.E.128 [R6.64], RZ ;  /* 0x000000ff06009985 */ /* 0x0003e8000c101d06 */
[----:B------:R1:W-:Y:S02]  /*fc50*/  @!P0 ST.E.128 [R4.64], RZ ;  /* 0x000000ff04008985 */ /* 0x0003e4000c101d06 */
.L_x_1106:
[----:B------:R-:W-:Y:S05]  /*fc60*/  BSYNC B1 ;  /* 0x0000000000017941 */ /* 0x000fea0003800000 */
.L_x_1097:
[----:B-12---:R-:W2:Y:S02]  /*fc70*/  LDL R0, [R1+0x9c] ;  /* 0x00009c0001007983 */ /* 0x006ea40000100800 */
[----:B--2---:R-:W-:-:S13]  /*fc80*/  ISETP.NE.AND P0, PT, R0, RZ, PT ;  /* 0x000000ff0000720c */ /* 0x004fda0003f05270 */
[----:B------:R-:W-:Y:S01]  /*fc90*/  @P0 WARPSYNC 0xffffffff ;  /* 0xffffffff00000948 */ /* 0x000fe20003800000 */
[----:B------:R-:W-:Y:S06]  /*fca0*/  @P0 BAR.SYNC.DEFER_BLOCKING 0x5, 0x100 ;  /* 0x0144000000000b1d */ /* 0x000fec0000010000 */
[----:B------:R-:W1:Y:S04]  /*fcb0*/  @P0 LDS R0, [0x24100] ;  /* 0x02410000ff000984 */ /* 0x000e680000000800 */
[----:B-1----:R1:W-:Y:S04]  /*fcc0*/  @P0 STL [R1+0x74], R0 ;  /* 0x0000740001000387 */ /* 0x0023e80000100800 */
[----:B------:R-:W-:Y:S06]  /*fcd0*/  @P0 BAR.ARV 0x4, 0x100 ;  /* 0x0104000000000b1d */ /* 0x000fec0000002000 */
[----:B------:R-:W-:Y:S05]  /*fce0*/  @P0 BRA `(.L_x_1121) ;  /* 0x0000007000000947 */ /* 0x000fea0003800000 */
[----:B------:R-:W-:Y:S05]  /*fcf0*/  BRA.DIV ~URZ, `(.L_x_1122) ;  /* 0x000005327f007947 */ /* 0x000fea000b800000 */
[----:B-1----:R1:W2:Y:S02]  /*fd00*/  SHFL.IDX PT, R0, R65, RZ, 0x1f ;  /* 0x00001fff41007589 */ /* 0x0022a400000e0000 */
.L_x_1133:
[----:B------:R-:W-:Y:S01]  /*fd10*/  WARPSYNC 0xffffffff ;  /* 0xffffffff00007948 */ /* 0x000fe20003800000 */
[----:B------:R-:W-:Y:S06]  /*fd20*/  BAR.SYNC.DEFER_BLOCKING 0x4, 0x100 ;  /* 0x0104000000007b1d */ /* 0x000fec0000010000 */
[----:B--2---:R2:W-:Y:S04]  /*fd30*/  STL [R1+0x74], R0 ;  /* 0x0000740001007387 */ /* 0x0045e80000100800 */
[----:B------:R2:W-:Y:S04]  /*fd40*/  @!P6 STS [0x24100], R65 ;  /* 0x02410041ff00e388 */ /* 0x0005e80000000800 */
[----:B------:R-:W-:Y:S06]  /*fd50*/  BAR.ARV 0x5, 0x100 ;  /* 0x0144000000007b1d */ /* 0x000fec0000002000 */
.L_x_1121:
[----:B-12---:R-:W2:Y:S02]  /*fd60*/  LDL R0, [R1+0x74] ;  /* 0x0000740001007983 */ /* 0x006ea40000100800 */
[----:B--2---:R-:W-:-:S13]  /*fd70*/  ISETP.GE.AND P0, PT, R0, c[0x0][0x538], PT ;  /* 0x00014e0000007a0c */ /* 0x004fda0003f06270 */
[----:B---345:R-:W-:Y:S01]  /*fd80*/  @P0 CALL.REL.NOINC `(.L_x_1123) ;  /* 0x0000001000000944 */ /* 0x038fe20003c00000 */
[----:B------:R-:W-:Y:S05]  /*fd90*/  BRA `(.L_x_1124) ;  /* 0xffff0b0000007947 */ /* 0x000fea000383ffff */
.L_x_1123:
[----:B------:R-:W-:Y:S05]  /*fda0*/  EXIT ;  /* 0x000000000000794d */ /* 0x000fea0003800000 */
.L_x_1093:
[----:B------:R2:W5:Y:S01]  /*fdb0*/  LDL R0, [R1+0x4] ;  /* 0x0000040001007983 */ /* 0x0005620000100800 */
[----:B-1----:R-:W-:Y:S02]  /*fdc0*/  MOV R3, 0x2 ;  /* 0x0000000200037802 */ /* 0x002fe40000000f00 */
[----:B------:R-:W-:Y:S02]  /*fdd0*/  MOV R2, 0xfdf0 ;  /* 0x0000fdf000027802 */ /* 0x000fe40000000f00 */
[----:B--2--5:R-:W-:Y:S05]  /*fde0*/  CALL.REL.NOINC `($__internal_2_$__cuda_sm70_shflsync_bfly_p) ;  /* 0x000004a000007944 */ /* 0x024fea0003c00000 */
[----:B------:R-:W-:Y:S01]  /*fdf0*/  MOV R4, R5 ;  /* 0x0000000500047202 */ /* 0x000fe20000000f00 */
[----:B------:R-:W-:Y:S05]  /*fe00*/  BRA `(.L_x_1125) ;  /* 0xffffd70000007947 */ /* 0x000fea000383ffff */
.L_x_1094:
[----:B------:R-:W-:Y:S01]  /*fe10*/  IMAD.MOV.U32 R0, RZ, RZ, R4 ;  /* 0x000000ffff007224 */ /* 0x000fe200078e0004 */
[----:B-1----:R-:W-:Y:S02]  /*fe20*/  MOV R3, 0x1 ;  /* 0x0000000100037802 */ /* 0x002fe40000000f00 */
[----:B------:R-:W-:Y:S02]  /*fe30*/  MOV R2, 0xfe50 ;  /* 0x0000fe5000027802 */ /* 0x000fe40000000f00 */
[----:B------:R-:W-:Y:S05]  /*fe40*/  CALL.REL.NOINC `($__internal_2_$__cuda_sm70_shflsync_bfly_p) ;  /* 0x0000044000007944 */ /* 0x000fea0003c00000 */
[----:B------:R1:W5:Y:S01]  /*fe50*/  LDL R0, [R1+0x8] ;  /* 0x0000080001007983 */ /* 0x0003620000100800 */
[----:B------:R-:W-:Y:S01]  /*fe60*/  FADD.FTZ R4, R4, R5 ;  /* 0x0000000504047221 */ /* 0x000fe20000010000 */
[----:B------:R-:W-:Y:S02]  /*fe70*/  MOV R3, 0x2 ;  /* 0x0000000200037802 */ /* 0x000fe40000000f00 */
[----:B------:R-:W-:-:S02]  /*fe80*/  MOV R2, 0xfea0 ;  /* 0x0000fea000027802 */ /* 0x000fc40000000f00 */
[----:B-1---5:R-:W-:Y:S05]  /*fe90*/  CALL.REL.NOINC `($__internal_2_$__cuda_sm70_shflsync_bfly_p) ;  /* 0x000003f000007944 */ /* 0x022fea0003c00000 */
[----:B------:R-:W2:Y:S01]  /*fea0*/  LDL.LU R0, [R1+0x8] ;  /* 0x0000080001007983 */ /* 0x000ea20000300800 */
[----:B------:R-:W-:-:S02]  /*feb0*/  MOV R3, 0x1 ;  /* 0x0000000100037802 */ /* 0x000fc40000000f00 */
[----:B------:R-:W-:Y:S01]  /*fec0*/  MOV R2, 0xfef0 ;  /* 0x0000fef000027802 */ /* 0x000fe20000000f00 */
[----:B--2---:R-:W-:Y:S02]  /*fed0*/  FADD.FTZ R0, R0, R5 ;  /* 0x0000000500007221 */ /* 0x004fe40000010000 */
[----:B------:R-:W-:Y:S05]  /*fee0*/  CALL.REL.NOINC `($__internal_2_$__cuda_sm70_shflsync_bfly_p) ;  /* 0x000003a000007944 */ /* 0x000fea0003c00000 */
[----:B------:R-:W-:Y:S01]  /*fef0*/  MOV R3, R5 ;  /* 0x0000000500037202 */ /* 0x000fe20000000f00 */
[----:B------:R-:W-:Y:S05]  /*ff00*/  BRA `(.L_x_1126) ;  /* 0xffffd69000007947 */ /* 0x000fea000383ffff */
.L_x_1109:
[----:B------:R-:W-:Y:S01]  /*ff10*/  IMAD.MOV.U32 R4, RZ, RZ, R10 ;  /* 0x000000ffff047224 */ /* 0x000fe200078e000a */
[----:B------:R-:W-:Y:S01]  /*ff20*/  MOV R3, RZ ;  /* 0x000000ff00037202 */ /* 0x000fe20000000f00 */
[----:B------:R-:W-:Y:S01]  /*ff30*/  IMAD.MOV.U32 R0, RZ, RZ, 0x181f ;  /* 0x0000181fff007424 */ /* 0x000fe200078e00ff */
[----:B------:R-:W-:Y:S02]  /*ff40*/  MOV R5, 0xff60 ;  /* 0x0000ff6000057802 */ /* 0x000fe40000000f00 */
[----:B------:R-:W-:Y:S05]  /*ff50*/  CALL.REL.NOINC `($__internal_3_$__cuda_sm70_shflsync_idx_p) ;  /* 0x0000037000007944 */ /* 0x000fea0003c00000 */
[----:B------:R-:W-:Y:S01]  /*ff60*/  MOV R2, R0 ;  /* 0x0000000000027202 */ /* 0x000fe20000000f00 */
[----:B------:R-:W-:Y:S05]  /*ff70*/  BRA `(.L_x_1127) ;  /* 0xfffff6b000007947 */ /* 0x000fea000383ffff */
.L_x_1110:
[----:B------:R-:W-:Y:S01]  /*ff80*/  IMAD.MOV.U32 R4, RZ, RZ, R12 ;  /* 0x000000ffff047224 */ /* 0x000fe200078e000c */
[----:B------:R-:W-:Y:S01]  /*ff90*/  MOV R3, RZ ;  /* 0x000000ff00037202 */ /* 0x000fe20000000f00 */
[----:B------:R-:W-:Y:S01]  /*ffa0*/  IMAD.MOV.U32 R0, RZ, RZ, 0x181f ;  /* 0x0000181fff007424 */ /* 0x000fe200078e00ff */
[----:B------:R-:W-:Y:S02]  /*ffb0*/  MOV R5, 0xffd0 ;  /* 0x0000ffd000057802 */ /* 0x000fe40000000f00 */
[----:B-12---:R-:W-:Y:S05]  /*ffc0*/  CALL.REL.NOINC `($__internal_3_$__cuda_sm70_shflsync_idx_p) ;  /* 0x0000030000007944 */ /* 0x006fea0003c00000 */
[----:B------:R-:W-:Y:S05]  /*ffd0*/  BRA `(.L_x_1128) ;  /* 0xfffff67000007947 */ /* 0x000fea000383ffff */
.L_x_1113:
[----:B--2---:R-:W-:Y:S01]  /*ffe0*/  IMAD.MOV.U32 R4, RZ, RZ, R10 ;  /* 0x000000ffff047224 */ /* 0x004fe200078e000a */
[----:B------:R-:W-:Y:S01]  /*fff0*/  MOV R3, 0x1 ;  /* 0x0000000100037802 */ /* 0x000fe20000000f00 */
[----:B----4-:R-:W-:Y:S01]  /*10000*/  IMAD.MOV.U32 R0, RZ, RZ, 0x181f ;  /* 0x0000181fff007424 */ /* 0x010fe200078e00ff */
[----:B------:R-:W-:-:S02]  /*10010*/  MOV R5, 0x10030 ;  /* 0x0001003000057802 */ /* 0x000fc40000000f00 */
[----:B-1-3--:R-:W-:Y:S05]  /*10020*/  CALL.REL.NOINC `($__internal_3_$__cuda_sm70_shflsync_idx_p) ;  /* 0x000002a000007944 */ /* 0x00afea0003c00000 */
[----:B------:R-:W-:Y:S01]  /*10030*/  IMAD.MOV.U32 R2, RZ, RZ, R0 ;  /* 0x000000ffff027224 */ /* 0x000fe200078e0000 */
[----:B------:R-:W-:Y:S01]  /*10040*/  MOV R3, 0x1 ;  /* 0x0000000100037802 */ /* 0x000fe20000000f00 */
[----:B------:R-:W-:Y:S01]  /*10050*/  IMAD.MOV.U32 R4, RZ, RZ, R12 ;  /* 0x000000ffff047224 */ /* 0x000fe200078e000c */
[----:B------:R-:W-:-:S02]  /*10060*/  MOV R0, 0x181f ;  /* 0x0000181f00007802 */ /* 0x000fc40000000f00 */
[----:B------:R-:W-:Y:S02]  /*10070*/  MOV R5, 0x10090 ;  /* 0x0001009000057802 */ /* 0x000fe40000000f00 */
[----:B------:R-:W-:Y:S05]  /*10080*/  CALL.REL.NOINC `($__internal_3_$__cuda_sm70_shflsync_idx_p) ;  /* 0x0000024000007944 */ /* 0x000fea0003c00000 */
[----:B------:R-:W-:Y:S05]  /*10090*/  BRA `(.L_x_1129) ;  /* 0xfffff75000007947 */ /* 0x000fea000383ffff */
.L_x_1116:
[----:B-1----:R-:W-:Y:S01]  /*100a0*/  IMAD.MOV.U32 R4, RZ, RZ, R10 ;  /* 0x000000ffff047224 */ /* 0x002fe200078e000a */
[----:B------:R-:W-:Y:S01]  /*100b0*/  MOV R3, 0x2 ;  /* 0x0000000200037802 */ /* 0x000fe20000000f00 */
[----:B----4-:R-:W-:Y:S01]  /*100c0*/  IMAD.MOV.U32 R0, RZ, RZ, 0x181f ;  /* 0x0000181fff007424 */ /* 0x010fe200078e00ff */
[----:B------:R-:W-:Y:S02]  /*100d0*/  MOV R5, 0x100f0 ;  /* 0x000100f000057802 */ /* 0x000fe40000000f00 */
[----:B--23--:R-:W-:Y:S05]  /*100e0*/  CALL.REL.NOINC `($__internal_3_$__cuda_sm70_shflsync_idx_p) ;  /* 0x000001e000007944 */ /* 0x00cfea0003c00000 */
[----:B------:R-:W-:Y:S01]  /*100f0*/  MOV R2, R0 ;  /* 0x0000000000027202 */ /* 0x000fe20000000f00 */
[----:B------:R-:W-:Y:S05]  /*10100*/  BRA `(.L_x_1130) ;  /* 0xfffff86000007947 */ /* 0x000fea000383ffff */
.L_x_1117:
[----:B------:R-:W-:Y:S01]  /*10110*/  IMAD.MOV.U32 R4, RZ, RZ, R12 ;  /* 0x000000ffff047224 */ /* 0x000fe200078e000c */
[----:B------:R-:W-:Y:S01]  /*10120*/  MOV R3, 0x2 ;  /* 0x0000000200037802 */ /* 0x000fe20000000f00 */
[----:B----4-:R-:W-:Y:S01]  /*10130*/  IMAD.MOV.U32 R0, RZ, RZ, 0x181f ;  /* 0x0000181fff007424 */ /* 0x010fe200078e00ff */
[----:B------:R-:W-:Y:S02]  /*10140*/  MOV R5, 0x10160 ;  /* 0x0001016000057802 */ /* 0x000fe40000000f00 */
[----:B-123--:R-:W-:Y:S05]  /*10150*/  CALL.REL.NOINC `($__internal_3_$__cuda_sm70_shflsync_idx_p) ;  /* 0x0000017000007944 */ /* 0x00efea0003c00000 */
[----:B------:R-:W-:Y:S05]  /*10160*/  BRA `(.L_x_1131) ;  /* 0xfffff82000007947 */ /* 0x000fea000383ffff */
.L_x_1120:
[----:B-1----:R-:W-:Y:S01]  /*10170*/  IMAD.MOV.U32 R4, RZ, RZ, R10 ;  /* 0x000000ffff047224 */ /* 0x002fe200078e000a */
[----:B------:R-:W-:Y:S01]  /*10180*/  MOV R3, 0x3 ;  /* 0x0000000300037802 */ /* 0x000fe20000000f00 */
[----:B------:R-:W-:Y:S01]  /*10190*/  IMAD.MOV.U32 R0, RZ, RZ, 0x181f ;  /* 0x0000181fff007424 */ /* 0x000fe200078e00ff */
[----:B------:R-:W-:-:S02]  /*101a0*/  MOV R5, 0x101c0 ;  /* 0x000101c000057802 */ /* 0x000fc40000000f00 */
[----:B--234-:R-:W-:Y:S05]  /*101b0*/  CALL.REL.NOINC `($__internal_3_$__cuda_sm70_shflsync_idx_p) ;  /* 0x0000011000007944 */ /* 0x01cfea0003c00000 */
[----:B------:R-:W-:Y:S01]  /*101c0*/  IMAD.MOV.U32 R2, RZ, RZ, R0 ;  /* 0x000000ffff027224 */ /* 0x000fe200078e0000 */
[----:B------:R-:W-:Y:S01]  /*101d0*/  MOV R3, 0x3 ;  /* 0x0000000300037802 */ /* 0x000fe20000000f00 */
[----:B------:R-:W-:Y:S01]  /*101e0*/  IMAD.MOV.U32 R4, RZ, RZ, R12 ;  /* 0x000000ffff047224 */ /* 0x000fe200078e000c */
[----:B------:R-:W-:-:S02]  /*101f0*/  MOV R0, 0x181f ;  /* 0x0000181f00007802 */ /* 0x000fc40000000f00 */
[----:B------:R-:W-:Y:S02]  /*10200*/  MOV R5, 0x10220 ;  /* 0x0001022000057802 */ /* 0x000fe40000000f00 */
[----:B------:R-:W-:Y:S05]  /*10210*/  CALL.REL.NOINC `($__internal_3_$__cuda_sm70_shflsync_idx_p) ;  /* 0x000000b000007944 */ /* 0x000fea0003c00000 */
[----:B------:R-:W-:Y:S05]  /*10220*/  BRA `(.L_x_1132) ;  /* 0xfffff8f000007947 */ /* 0x000fea000383ffff */
.L_x_1122:
[----:B------:R-:W-:Y:S01]  /*10230*/  IMAD.MOV.U32 R4, RZ, RZ, R65 ;  /* 0x000000ffff047224 */ /* 0x000fe200078e0041 */
[----:B------:R-:W-:Y:S01]  /*10240*/  MOV R3, RZ ;  /* 0x000000ff00037202 */ /* 0x000fe20000000f00 */
[----:B-1----:R-:W-:Y:S01]  /*10250*/  IMAD.MOV.U32 R0, RZ, RZ, 0x1f ;  /* 0x0000001fff007424 */ /* 0x002fe200078e00ff */
[----:B------:R-:W-:Y:S02]  /*10260*/  MOV R5, 0x10280 ;  /* 0x0001028000057802 */ /* 0x000fe40000000f00 */
[----:B---345:R-:W-:Y:S05]  /*10270*/  CALL.REL.NOINC `($__internal_3_$__cuda_sm70_shflsync_idx_p) ;  /* 0x0000005000007944 */ /* 0x038fea0003c00000 */
[----:B------:R-:W-:Y:S05]  /*10280*/  BRA `(.L_x_1133) ;  /* 0xfffffa8000007947 */ /* 0x000fea000383ffff */
        .weak           $__internal_2_$__cuda_sm70_shflsync_bfly_p
        .type           $__internal_2_$__cuda_sm70_shflsync_bfly_p,@function
        .size           $__internal_2_$__cuda_sm70_shflsync_bfly_p,($__internal_3_$__cuda_sm70_shflsync_idx_p - $__internal_2_$__cuda_sm70_shflsync_bfly_p)
$__internal_2_$__cuda_sm70_shflsync_bfly_p:
[----:B------:R-:W-:Y:S04]  /*10290*/  WARPSYNC R6 ;  /* 0x0000000600007348 */ /* 0x000fe80003800000 */
[----:B------:R1:W2:Y:S02]  /*102a0*/  SHFL.BFLY PT, R5, R0, R3, R7 ;  /* 0x0c00000300057389 */ /* 0x0002a400000e0007 */
[----:B-1----:R-:W-:-:S04]  /*102b0*/  MOV R3, 0x0 ;  /* 0x0000000000037802 */ /* 0x002fc80000000f00 */
[----:B--2---:R-:W-:Y:S05]  /*102c0*/  RET.REL.NODEC R2 `(_ZN7cutlass13device_kernelIN5flash19enable_sm80_to_sm89INS1_16FlashAttnFwdSm80INS1_25CollectiveMainloopFwdSm80ILi8ELi2ELb1EN4cute5tupleIJNS5_1CILi128EEENS7_ILi96EEENS7_ILi192EEEEEELi192ENS_6half_tEfNS_4arch4Sm80ELb1ELb0ELb0ELb0ELb0ELb0ELb1ELb0EEENS1_21CollectiveEpilogueFwdINS6_IJS8_SA_S9_EEENS6_IJNS7_ILi1EEESI_SI_EEESC_SE_Li256ELb0ELb1ELb0ELb0EEENS1_30DynamicPersistentTileSchedulerILi256ELi256ELb0ELb1ELb0EEEEEEEEEvNT_6ParamsE) ;  /* 0xfffefd3002007950 */ /* 0x004fea0003c3ffff */
        .weak           $__internal_3_$__cuda_sm70_shflsync_idx_p
        .type           $__internal_3_$__cuda_sm70_shflsync_idx_p,@function
        .size           $__internal_3_$__cuda_sm70_shflsync_idx_p,(.L_x_1300 - $__internal_3_$__cuda_sm70_shflsync_idx_p)
$__internal_3_$__cuda_sm70_shflsync_idx_p:
[----:B------:R-:W-:Y:S04]  /*102d0*/  WARPSYNC R67 ;  /* 0x0000004300007348 */ /* 0x000fe80003800000 */
[----:B------:R1:W2:Y:S02]  /*102e0*/  SHFL.IDX PT, R0, R4, R3, R0 ;  /* 0x0000000304007389 */ /* 0x0002a400000e0000 */
[----:B-1----:R-:W-:Y:S02]  /*102f0*/  MOV R4, R5 ;  /* 0x0000000500047202 */ /* 0x002fe40000000f00 */
[----:B------:R-:W-:-:S04]  /*10300*/  MOV R5, 0x0 ;  /* 0x0000000000057802 */ /* 0x000fc80000000f00 */
[----:B--2---:R-:W-:Y:S05]  /*10310*/  RET.REL.NODEC R4 `(_ZN7cutlass13device_kernelIN5flash19enable_sm80_to_sm89INS1_16FlashAttnFwdSm80INS1_25CollectiveMainloopFwdSm80ILi8ELi2ELb1EN4cute5tupleIJNS5_1CILi128EEENS7_ILi96EEENS7_ILi192EEEEEELi192ENS_6half_tEfNS_4arch4Sm80ELb1ELb0ELb0ELb0ELb0ELb0ELb1ELb0EEENS1_21CollectiveEpilogueFwdINS6_IJS8_SA_S9_EEENS6_IJNS7_ILi1EEESI_SI_EEESC_SE_Li256ELb0ELb1ELb0ELb0EEENS1_30DynamicPersistentTileSchedulerILi256ELi256ELb0ELb1ELb0EEEEEEEEEvNT_6ParamsE) ;  /* 0xfffefce004007950 */ /* 0x004fea0003c3ffff */
.L_x_1134:
        /* <DEDUP_REMOVED lines=14> */
.L_x_1300:


//--------------------- .text._ZN7cutlass13device_kernelIN5flash19enable_sm80_to_sm89INS1_16FlashAttnFwdSm80INS1_25CollectiveMainloopFwdSm80ILi8ELi2ELb1EN4cute5tupleIJNS5_1CILi128EEENS7_ILi96EEENS7_ILi192EEEEEELi192ENS_6half_tEfNS_4arch4Sm80ELb1ELb0ELb0ELb1ELb0ELb0ELb1ELb0EEENS1_21CollectiveEpilogueFwdINS6_IJS8_SA_S9_EEENS6_IJNS7_ILi1EEESI_SI_EEESC_SE_Li256ELb1ELb1ELb0ELb0EEENS1_19SingleTileSchedulerILb1ELb0ELb1ELi128EEEEEEEEEvNT_6ParamsE --------------------------
	.section	.text._ZN7cutlass13device_kernelIN5flash19enable_sm80_to_sm89INS1_16FlashAttnFwdSm80INS1_25CollectiveMainloopFwdSm80ILi8ELi2ELb1EN4cute5tupleIJNS5_1CILi128EEENS7_ILi96EEENS7_ILi192EEEEEELi192ENS_6half_tEfNS_4arch4Sm80ELb1ELb0ELb0ELb1ELb0ELb0ELb1ELb0EEENS1_21CollectiveEpilogueFwdINS6_IJS8_SA_S9_EEENS6_IJNS7_ILi1EEESI_SI_EEESC_SE_Li256ELb1ELb1ELb0ELb0EEENS1_19SingleTileSchedulerILb1ELb0ELb1ELi128EEEEEEEEEvNT_6ParamsE,"ax",@progbits
	.sectioninfo	@"SHI_REGISTERS=255"
	.align	128
.text._ZN7cutlass13device_kernelIN5flash19enable_sm80_to_sm89INS1_16FlashAttnFwdSm80INS1_25CollectiveMainloopFwdSm80ILi8ELi2ELb1EN4cute5tupleIJNS5_1CILi128EEENS7_ILi96EEENS7_ILi192EEEEEELi192ENS_6half_tEfNS_4arch4Sm80ELb1ELb0ELb0ELb1ELb0ELb0ELb1ELb0EEENS1_21CollectiveEpilogueFwdINS6_IJS8_SA_S9_EEENS6_IJNS7_ILi1EEESI_SI_EEESC_SE_Li256ELb1ELb1ELb0ELb0EEENS1_19SingleTileSchedulerILb1ELb0ELb1ELi128EEEEEEEEEvNT_6ParamsE:
        .type           _ZN7cutlass13device_kernelIN5flash19enable_sm80_to_sm89INS1_16FlashAttnFwdSm80INS1_25CollectiveMainloopFwdSm80ILi8ELi2ELb1EN4cute5tupleIJNS5_1CILi128EEENS7_ILi96EEENS7_ILi192EEEEEELi192ENS_6half_tEfNS_4arch4Sm80ELb1ELb0ELb0ELb1ELb0ELb0ELb1ELb0EEENS1_21CollectiveEpilogueFwdINS6_IJS8_SA_S9_EEENS6_IJNS7_ILi1EEESI_SI_EEESC_SE_Li256ELb1ELb1ELb0ELb0EEENS1_19SingleTileSchedulerILb1ELb0ELb1ELi128EEEEEEEEEvNT_6ParamsE,@function
        .size           _ZN7cutlass13device_kernelIN5flash19enable_sm80_to_sm89INS1_16FlashAttnFwdSm80INS1_25CollectiveMainloopFwdSm80ILi8ELi2ELb1EN4cute5tupleIJNS5_1CILi128EEENS7_ILi96EEENS7_ILi192EEEEEELi192ENS_6half_tEfNS_4arch4Sm80ELb1ELb0ELb0ELb1ELb0ELb0ELb1ELb0EEENS1_21CollectiveEpilogueFwdINS6_IJS8_SA_S9_EEENS6_IJNS7_ILi1EEESI_SI_EEESC_SE_Li256ELb1ELb1ELb0ELb0EEENS1_19SingleTileSchedulerILb1ELb0ELb1ELi128EEEEEEEEEvNT_6ParamsE,(.L_x_1303 - _ZN7cutlass13device_kernelIN5flash19enable_sm80_to_sm89INS1_16FlashAttnFwdSm80INS1_25CollectiveMainloopFwdSm80ILi8ELi2ELb1EN4cute5tupleIJNS5_1CILi128EEENS7_ILi96EEENS7_ILi192EEEEEELi192ENS_6half_tEfNS_4arch4Sm80ELb1ELb0ELb0ELb1ELb0ELb0ELb1ELb0EEENS1_21CollectiveEpilogueFwdINS6_IJS8_SA_S9_EEENS6_IJNS7_ILi1EEESI_SI_EEESC_SE_Li256ELb1ELb1ELb0ELb0EEENS1_19SingleTileSchedulerILb1ELb0ELb1ELi128EEEEEEEEEvNT_6ParamsE)
        .other          _ZN7cutlass13device_kernelIN5flash19enable_sm80_to_sm89INS1_16FlashAttnFwdSm80INS1_25CollectiveMainloopFwdSm80ILi8ELi2ELb1EN4cute5tupleIJNS5_1CILi128EEENS7_ILi96EEENS7_ILi192EEEEEELi192ENS_6half_tEfNS_4arch4Sm80ELb1ELb0ELb0ELb1ELb0ELb0ELb1ELb0EEENS1_21CollectiveEpilogueFwdINS6_IJS8_SA_S9_EEENS6_IJNS7_ILi1EEESI_SI_EEESC_SE_Li256ELb1ELb1ELb0ELb0EEENS1_19SingleTileSchedulerILb1ELb0ELb1ELi128EEEEEEEEEvNT_6ParamsE,@"STO_CUDA_ENTRY STV_DEFAULT"
_ZN7cutlass13device_kernelIN5flash19enable_sm80_to_sm89INS1_16FlashAttnFwdSm80INS1_25CollectiveMainloopFwdSm80ILi8ELi2ELb1EN4cute5tupleIJNS5_1CILi128EEENS7_ILi96EEENS7_ILi192EEEEEELi192ENS_6half_tEfNS_4arch4Sm80ELb1ELb0ELb0ELb1ELb0ELb0ELb1ELb0EEENS1_21CollectiveEpilogueFwdINS6_IJS8_SA_S9_EEENS6_IJNS7_ILi1EEESI_SI_EEESC_SE_Li256ELb1ELb1ELb0ELb0EEENS1_19SingleTileSchedulerILb1ELb0ELb1ELi128EEEEEEEEEvNT_6ParamsE:
        /* <DEDUP_REMOVED lines=17> */
.L_x_1136:
        /* <DEDUP_REMOVED lines=8> */
.L_x_1138:
[----:B------:R-:W-:-:S04]  /*0190*/  MOV R0, c[0x0][0x54c] ;  /* 0x0001530000007a02 */ /* 0x000fc80000000f00 */
.L_x_1137:
[----:B------:R-:W-:Y:S01]  /*01a0*/  USHF.L.U32 UR8, UR8, 0x7, URZ ;  /* 0x0000000708087899 */ /* 0x000fe2000800063f */
[----:B-----5:R-:W-:-:S05]  /*01b0*/  IMAD R0, R0, c[0x0][0x548], RZ ;  /* 0x0001520000007a24 */ /* 0x020fca00078e02ff */
[----:B------:R-:W-:-:S04]  /*01c0*/  ISETP.LE.AND P0, PT, R0, UR8, PT ;  /* 0x0000000800007c0c */ /* 0x000fc8000bf03270 */
[----:B------:R-:W-:-:S05]  /*01d0*/  SEL R0, R5, 0xffffffff, !P0 ;  /* 0xffffffff05007807 */ /* 0x000fca0004000000 */
[----:B------:R2:W-:Y:S01]  /*01e0*/  STL [R1+0x40], R0 ;  /* 0x0000400001007387 */ /* 0x0005e20000100800 */
[----:B------:R-:W-:Y:S05]  /*01f0*/  BRA `(.L_x_1139) ;  /* 0x0000013000007947 */ /* 0x000fea0003800000 */
.L_x_1135:
[----:B------:R-:W-:-:S04]  /*0200*/  ISETP.NE.U32.AND P0, PT, RZ, c[0x0][0x568], PT ;  /* 0x00015a00ff007a0c */ /* 0x000fc80003f05070 */
[----:B------:R-:W-:-:S13]  /*0210*/  ISETP.NE.AND.EX P0, PT, RZ, c[0x0][0x56c], PT, P0 ;  /* 0x00015b00ff007a0c */ /* 0x000fda0003f05300 */
[----:B------:R-:W-:Y:S05]  /*0220*/  @!P0 BRA `(.L_x_1140) ;  /* 0x0000002000008947 */ /* 0x000fea0003800000 */
[----:B------:R1:W5:Y:S01]  /*0230*/  LDG.E R0, [R2.64] ;  /* 0x0000001802007981 */ /* 0x000362000c1e1900 */
[----:B------:R-:W-:Y:S05]  /*0240*/  BRA `(.L_x_1141) ;  /* 0x0000009000007947 */ /* 0x000fea0003800000 */
.L_x_1140:
        /* <DEDUP_REMOVED lines=8> */
.L_x_1142:
[----:B------:R-:W-:-:S04]  /*02d0*/  MOV R0, c[0x0][0x54c] ;  /* 0x0001530000007a02 */ /* 0x000fc80000000f00 */
.L_x_1141:
[----:B------:R-:W-:Y:S01]  /*02e0*/  USHF.L.U32 UR8, UR8, 0x7, URZ ;  /* 0x0000000708087899 */ /* 0x000fe2000800063f */
[----:B-----5:R-:W-:-:S05]  /*02f0*/  IMAD R0, R0, c[0x0][0x548], RZ ;  /* 0x0001520000007a24 */ /* 0x020fca00078e02ff */
[----:B------:R-:W-:-:S04]  /*0300*/  ISETP.LE.AND P0, PT, R0, UR8, PT ;  /* 0x0000000800007c0c */ /* 0x000fc8000bf03270 */
[----:B------:R-:W-:-:S05]  /*0310*/  SEL R0, R5, 0xffffffff, !P0 ;  /* 0xffffffff05007807 */ /* 0x000fca0004000000 */
[----:B------:R2:W-:Y:S04]  /*0320*/  STL [R1+0x40], R0 ;  /* 0x0000400001007387 */ /* 0x0005e80000100800 */
.L_x_1139:
        /* <DEDUP_REMOVED lines=32> */
.L_x_1143:
[----:B------:R-:W-:-:S04]  /*0530*/  ISETP.NE.U32.AND P0, PT, RZ, c[0x0][0x368], PT ;  /* 0x0000da00ff007a0c */ /* 0x000fc80003f05070 */
[----:B------:R-:W-:-:S13]  /*0540*/  ISETP.NE.AND.EX P0, PT, RZ, c[0x0][0x36c], PT, P0 ;  /* 0x0000db00ff007a0c */ /* 0x000fda0003f05300 */
[----:B------:R-:W-:Y:S05]  /*0550*/  @!P0 BRA `(.L_x_1144) ;  /* 0x0000004000008947 */ /* 0x000fea0003800000 */
[----:B------:R-:W-:-:S05]  /*0560*/  IMAD.WIDE R2, R39, R26, c[0x0][0x368] ;  /* 0x0000da0027027625 */ /* 0x000fca00078e021a */
[----:B------:R-:W2:Y:S02]  /*0570*/  LDG.E R0, [R2.64] ;  /* 0x0000001802007981 */ /* 0x000ea4000c1e1900 */
[----:B--2---:R1:W2:Y:S02]  /*0580*/  R2UR UR14, R0 ;  /* 0x00000000000e73c2 */ /* 0x0042a400000e0000 */
[----:B-12---:R-:W-:Y:S05]  /*0590*/  BRA `(.L_x_1145) ;  /* 0x0000006000007947 */ /* 0x006fea0003800000 */
.L_x_1144:
[----:B------:R-:W-:Y:S05]  /*05a0*/  @!P6 BRA `(.L_x_1145) ;  /* 0x000000500000e947 */ /* 0x000fea0003800000 */
[----:B------:R1:W2:Y:S04]  /*05b0*/  LDG.E R0, [R2.64] ;  /* 0x0000001802007981 */ /* 0x0002a8000c1e1900 */
[----:B-1----:R-:W3:Y:S01]  /*05c0*/  LDG.E R2, [R2.64+0x4] ;  /* 0x0000041802027981 */ /* 0x002ee2000c1e1900 */
[----:B--2---:R-:W1:Y:S08]  /*05d0*/  R2UR UR14, R0 ;  /* 0x00000000000e73c2 */ /* 0x004e7000000e0000 */
[----:B---3--:R-:W1:Y:S02]  /*05e0*/  R2UR UR4, R2 ;  /* 0x00000000020473c2 */ /* 0x008e6400000e0000 */
[----:B-1----:R-:W-:-:S06]  /*05f0*/  UIADD3 UR14, -UR14, UR4, URZ ;  /* 0x000000040e0e7290 */ /* 0x002fcc000fffe13f */
.L_x_1145:
[----:B------:R-:W-:Y:S01]  /*0600*/  ULDC UR4, c[0x0][0x2c4] ;  /* 0x0000b10000047ab9 */ /* 0x000fe20000000800 */
[----:B-----5:R-:W-:Y:S01]  /*0610*/  IADD3 R10, R7, UR6, RZ ;  /* 0x00000006070a7c10 */ /* 0x020fe2000fffe0ff */
[----:B------:R-:W-:Y:S01]  /*0620*/  UISETP.NE.AND UP2, UPT, UR4, 0x1, UPT ;  /* 0x000000010400788c */ /* 0x000fe2000bf45270 */
[----:B------:R-:W-:Y:S01]  /*0630*/  PLOP3.LUT P1, PT, PT, PT, PT, 0x80, 0x0 ;  /* 0x000000000000781c */ /* 0x000fe20003f2f070 */
[----:B------:R-:W-:Y:S01]  /*0640*/  UIADD3 UR14, -UR6, UR14, URZ ;  /* 0x0000000e060e7290 */ /* 0x000fe2000fffe13f */
[----:B------:R-:W-:Y:S01]  /*0650*/  CS2R R98, SRZ ;  /* 0x0000000000627805 */ /* 0x000fe2000001ff00 */
[----:B------:R-:W-:Y:S01]  /*0660*/  ULDC.64 UR4, c[0x0][0x2c8] ;  /* 0x0000b20000047ab9 */ /* 0x000fe20000000a00 */
[----:B------:R-:W-:Y:S01]  /*0670*/  CS2R R14, SRZ ;  /* 0x00000000000e7805 */ /* 0x000fe2000001ff00 */
[----:B------:R-:W-:Y:S01]  /*0680*/  UIADD3 UR6, UR14, 0x5f, URZ ;  /* 0x0000005f0e067890 */ /* 0x000fe2000fffe03f */
[----:B------:R-:W-:Y:S01]  /*0690*/  IMAD.MOV.U32 R96, RZ, RZ, RZ ;  /* 0x000000ffff607224 */ /* 0x000fe200078e00ff */
[----:B------:R-:W-:Y:S01]  /*06a0*/  CS2R R8, SRZ ;  /* 0x0000000000087805 */ /* 0x000fe2000001ff00 */
[----:B------:R-:W-:Y:S01]  /*06b0*/  IMAD.MOV.U32 R94, RZ, RZ, RZ ;  /* 0x000000ffff5e7224 */ /* 0x000fe200078e00ff */
[----:B------:R-:W-:Y:S01]  /*06c0*/  UIMAD.WIDE UR6, UR6, 0x2aaaaaab, URZ ;  /* 0x2aaaaaab060678a5 */ /* 0x000fe2000f8e023f */
[----:B------:R-:W-:Y:S01]  /*06d0*/  MOV R92, RZ ;  /* 0x000000ff005c7202 */ /* 0x000fe20000000f00 */
[----:B------:R-:W-:Y:S01]  /*06e0*/  @UP2 UIADD3 UR10, UR8, 0x7f, URZ ;  /* 0x0000007f080a2890 */ /* 0x000fe2000fffe03f */
[----:B------:R-:W-:Y:S01]  /*06f0*/  IMAD.MOV.U32 R11, RZ, RZ, RZ ;  /* 0x000000ffff0b7224 */ /* 0x000fe200078e00ff */
[----:B------:R-:W-:Y:S01]  /*0700*/  USHF.R.U32.HI UR6, URZ, 0x1f, UR7 ;  /* 0x0000001f3f067899 */ /* 0x000fe20008011607 */
[----:B------:R-:W-:Y:S01]  /*0710*/  MOV R90, RZ ;  /* 0x000000ff005a7202 */ /* 0x000fe20000000f00 */
[----:B------:R-:W-:Y:S01]  /*0720*/  UIMAD.WIDE.U32 UR10, UR10, UR4, URZ ;  /* 0x000000040a0a72a5 */ /* 0x000fe2000f8e003f */
[----:B------:R-:W-:Y:S01]  /*0730*/  CS2R R12, SRZ ;  /* 0x00000000000c7805 */ /* 0x000fe2000001ff00 */
[----:B------:R-:W-:Y:S01]  /*0740*/  UIADD3 UR4, UR8, 0x7f, URZ ;  /* 0x0000007f08047890 */ /* 0x000fe2000fffe03f */
[----:B------:R-:W-:Y:S01]  /*0750*/  IMAD.MOV.U32 R88, RZ, RZ, RZ ;  /* 0x000000ffff587224 */ /* 0x000fe200078e00ff */
[----:B------:R-:W-:Y:S01]  /*0760*/  @UP2 USHF.R.U32.HI UR4, URZ, UR5, UR11 ;  /* 0x000000053f042299 */ /* 0x000fe2000801160b */
[----:B------:R-:W-:Y:S01]  /*0770*/  MOV R86, RZ ;  /* 0x000000ff00567202 */ /* 0x000fe20000000f00 */
[----:B------:R-:W-:Y:S01]  /*0780*/  UIADD3 UR5, UR14, 0x60, -UR16 ;  /* 0x000000600e057890 */ /* 0x000fe2000fffe810 */
[----:B------:R-:W-:Y:S01]  /*0790*/  CS2R R16, SRZ ;  /* 0x0000000000107805 */ /* 0x000fe2000001ff00 */
[----:B------:R-:W-:Y:S01]  /*07a0*/  ULEA.HI.SX32 UR6, UR7, UR6, 0x1c ;  /* 0x0000000607067291 */ /* 0x000fe2000f8fe23f */
[----:B------:R-:W-:Y:S01]  /*07b0*/  IMAD.MOV.U32 R84, RZ, RZ, RZ ;  /* 0x000000ffff547224 */ /* 0x000fe200078e00ff */
[----:B------:R-:W-:Y:S01]  /*07c0*/  UIADD3 UR4, UR5, UR4, URZ ;  /* 0x0000000405047290 */ /* 0x000fe2000fffe03f */
[----:B------:R-:W-:Y:S01]  /*07d0*/  MOV R82, RZ ;  /* 0x000000ff00527202 */ /* 0x000fe20000000f00 */
[----:B------:R-:W-:Y:S01]  /*07e0*/  CS2R R18, SRZ ;  /* 0x0000000000127805 */ /* 0x000fe2000001ff00 */
[----:B------:R-:W-:Y:S01]  /*07f0*/  IMAD.MOV.U32 R80, RZ, RZ, RZ ;  /* 0x000000ffff507224 */ /* 0x000fe200078e00ff */
[----:B------:R-:W-:Y:S01]  /*0800*/  UIMAD.WIDE UR4, UR4, 0x2aaaaaab, URZ ;  /* 0x2aaaaaab040478a5 */ /* 0x000fe2000f8e023f */
[----:B------:R-:W-:Y:S01]  /*0810*/  MOV R78, RZ ;  /* 0x000000ff004e7202 */ /* 0x000fe20000000f00 */
[----:B------:R-:W-:Y:S01]  /*0820*/  CS2R R20, SRZ ;  /* 0x0000000000147805 */ /* 0x000fe2000001ff00 */
[----:B------:R-:W-:Y:S01]  /*0830*/  IMAD.MOV.U32 R76, RZ, RZ, RZ ;  /* 0x000000ffff4c7224 */ /* 0x000fe200078e00ff */
[----:B------:R-:W-:Y:S01]  /*0840*/  USHF.R.U32.HI UR4, URZ, 0x1f, UR5 ;  /* 0x0000001f3f047899 */ /* 0x000fe20008011605 */
[----:B------:R-:W-:Y:S01]  /*0850*/  MOV R74, RZ ;  /* 0x000000ff004a7202 */ /* 0x000fe20000000f00 */
[----:B------:R-:W-:Y:S01]  /*0860*/  CS2R R22, SRZ ;  /* 0x0000000000167805 */ /* 0x000fe2000001ff00 */
[----:B------:R-:W-:Y:S01]  /*0870*/  IMAD.MOV.U32 R72, RZ, RZ, RZ ;  /* 0x000000ffff487224 */ /* 0x000fe200078e00ff */
[----:B------:R-:W-:Y:S01]  /*0880*/  ULEA.HI.SX32 UR4, UR5, UR4, 0x1c ;  /* 0x0000000405047291 */ /* 0x000fe2000f8fe23f */
[----:B------:R-:W-:Y:S01]  /*0890*/  MOV R70, RZ ;  /* 0x000000ff00467202 */ /* 0x000fe20000000f00 */
[----:B------:R-:W-:Y:S01]  /*08a0*/  CS2R R24, SRZ ;  /* 0x0000000000187805 */ /* 0x000fe2000001ff00 */
[----:B------:R-:W-:Y:S01]  /*08b0*/  IMAD.MOV.U32 R68, RZ, RZ, RZ ;  /* 0x000000ffff447224 */ /* 0x000fe200078e00ff */
[----:B------:R-:W-:Y:S01]  /*08c0*/  UISETP.LT.AND UP0, UPT, UR6, UR4, UPT ;  /* 0x000000040600728c */ /* 0x000fe2000bf01270 */
[----:B------:R-:W-:Y:S01]  /*08d0*/  CS2R R66, SRZ ;  /* 0x0000000000427805 */ /* 0x000fe2000001ff00 */
[----:B------:R-:W-:Y:S01]  /*08e0*/  MOV R64, RZ ;  /* 0x000000ff00407202 */ /* 0x000fe20000000f00 */
[----:B------:R-:W-:Y:S01]  /*08f0*/  CS2R R62, SRZ ;  /* 0x00000000003e7805 */ /* 0x000fe2000001ff00 */
[----:B------:R-:W-:Y:S01]  /*0900*/  USEL UR28, UR6, UR4, UP0 ;  /* 0x00000004061c7287 */ /* 0x000fe20008000000 */
[----:B------:R-:W-:Y:S01]  /*0910*/  IMAD.MOV.U32 R27, RZ, RZ, RZ ;  /* 0x000000ffff1b7224 */ /* 0x000fe200078e00ff */
[----:B------:R-:W-:Y:S01]  /*0920*/  MOV R60, RZ ;  /* 0x000000ff003c7202 */ /* 0x000fe20000000f00 */
[----:B------:R-:W-:Y:S01]  /*0930*/  CS2R R58, SRZ ;  /* 0x00000000003a7805 */ /* 0x000fe2000001ff00 */
[----:B------:R-:W-:Y:S01]  /*0940*/  UISETP.GE.AND UP0, UPT, UR28, 0x1, UPT ;  /* 0x000000011c00788c */ /* 0x000fe2000bf06270 */
[----:B------:R-:W-:Y:S01]  /*0950*/  CS2R R28, SRZ ;  /* 0x00000000001c7805 */ /* 0x000fe2000001ff00 */
[----:B------:R-:W-:Y:S01]  /*0960*/  IMAD.MOV.U32 R56, RZ, RZ, RZ ;  /* 0x000000ffff387224 */ /* 0x000fe200078e00ff */
[----:B------:R-:W-:Y:S01]  /*0970*/  CS2R R54, SRZ ;  /* 0x0000000000367805 */ /* 0x000fe2000001ff00 */
[----:B------:R-:W-:Y:S01]  /*0980*/  MOV R52, RZ ;  /* 0x000000ff00347202 */ /* 0x000fe20000000f00 */
[----:B------:R-:W-:Y:S01]  /*0990*/  CS2R R138, SRZ ;  /* 0x00000000008a7805 */ /* 0x000fe2000001ff00 */
[----:B------:R-:W-:Y:S01]  /*09a0*/  PLOP3.LUT P0, PT, PT, PT, UP0, 0x80, 0x0 ;  /* 0x000000000000781c */ /* 0x000fe20003f0f008 */
[----:B------:R-:W-:Y:S01]  /*09b0*/  CS2R R30, SRZ ;  /* 0x00000000001e7805 */ /* 0x000fe2000001ff00 */
[----:B------:R-:W-:Y:S01]  /*09c0*/  IMAD.MOV.U32 R136, RZ, RZ, RZ ;  /* 0x000000ffff887224 */ /* 0x000fe200078e00ff */
[----:B------:R-:W-:Y:S01]  /*09d0*/  CS2R R134, SRZ ;  /* 0x0000000000867805 */ /* 0x000fe2000001ff00 */
[----:B------:R-:W-:Y:S01]  /*09e0*/  MOV R132, RZ ;  /* 0x000000ff00847202 */ /* 0x000fe20000000f00 */
[----:B------:R-:W-:Y:S01]  /*09f0*/  CS2R R130, SRZ ;  /* 0x0000000000827805 */ /* 0x000fe2000001ff00 */
        /* <DEDUP_REMOVED lines=16> */
[----:B------:R-:W-:Y:S01]  /*0b00*/  CS2R R102, SRZ ;  /* 0x0000000000667805 */ /* 0x000fe2000001ff00 */
[----:B------:R-:W-:Y:S01]  /*0b10*/  IMAD.MOV.U32 R38, RZ, RZ, RZ ;  /* 0x000000ffff267224 */ /* 0x000fe200078e00ff */
[----:B------:R-:W-:Y:S01]  /*0b20*/  MOV R100, RZ ;  /* 0x000000ff00647202 */ /* 0x000fe20000000f00 */
[----:B------:R-:W-:Y:S01]  /*0b30*/  CS2R R150, SRZ ;  /* 0x0000000000967805 */ /* 0x000fe2000001ff00 */
[----:B------:R-:W-:Y:S01]  /*0b40*/  CS2R R148, SRZ ;  /* 0x0000000000947805 */ /* 0x000fe2000001ff00 */
[----:B------:R-:W-:Y:S01]  /*0b50*/  CS2R R146, SRZ ;  /* 0x0000000000927805 */ /* 0x000fe2000001ff00 */
[----:B------:R-:W-:Y:S01]  /*0b60*/  IMAD.MOV.U32 R144, RZ, RZ, RZ ;  /* 0x000000ffff907224 */ /* 0x000fe200078e00ff */
[----:B------:R-:W-:Y:S01]  /*0b70*/  MOV R42, RZ ;  /* 0x000000ff002a7202 */ /* 0x000fe20000000f00 */
[----:B------:R-:W-:Y:S01]  /*0b80*/  IMAD.MOV.U32 R41, RZ, RZ, RZ ;  /* 0x000000ffff297224 */ /* 0x000fe200078e00ff */
[----:B------:R-:W-:Y:S05]  /*0b90*/  @!P0 BRA `(.L_x_1146) ;  /* 0x0000db3000008947 */ /* 0x000fea0003800000 */
[----:B------:R-:W-:Y:S01]  /*0ba0*/  ISETP.NE.U32.AND P4, PT, RZ, c[0x0][0x340], PT ;  /* 0x0000d000ff007a0c */ /* 0x000fe20003f85070 */
[----:B------:R-:W1:Y:S01]  /*0bb0*/  S2R R15, SR_CTAID.Y ;  /* 0x00000000000f7919 */ /* 0x000e620000002600 */
[----:B------:R-:W-:Y:S01]  /*0bc0*/  SHF.R.S32.HI R118, RZ, 0x1f, R121 ;  /* 0x0000001fff767819 */ /* 0x000fe20000011479 */
[----:B------:R-:W-:Y:S01]  /*0bd0*/  UMOV UR10, 0x60 ;  /* 0x00000060000a7882 */ /* 0x000fe20000000000 */
[----:B------:R-:W-:Y:S01]  /*0be0*/  ISETP.NE.AND.EX P4, PT, RZ, c[0x0][0x344], PT, P4 ;  /* 0x0000d100ff007a0c */ /* 0x000fe20003f85340 */
[----:B------:R-:W-:-:S12]  /*0bf0*/  ULDC.64 UR4, c[0x0][0x208] ;  /* 0x0000820000047ab9 */ /* 0x000fd80000000a00 */
[----:B------:R-:W-:-:S05]  /*0c00*/  @P4 IMAD.WIDE R2, R39, R26, c[0x0][0x340] ;  /* 0x0000d00027024625 */ /* 0x000fca00078e021a */
[----:B------:R2:W3:Y:S01]  /*0c10*/  @P4 LDG.E R19, [R2.64] ;  /* 0x0000001802134981 */ /* 0x0004e2000c1e1900 */
[-C--:B------:R-:W-:Y:S01]  /*0c20*/  LEA.HI R33, R118, R121.reuse, RZ, 0x3 ;  /* 0x0000007976217211 */ /* 0x080fe200078f18ff */
[----:B------:R-:W-:Y:S01]  /*0c30*/  UIMAD.WIDE.U32 UR12, UR10, UR4, URZ ;  /* 0x000000040a0c72a5 */ /* 0x000fe2000f8e003f */
[----:B------:R-:W-:Y:S01]  /*0c40*/  SHF.R.S32.HI R0, RZ, 0x1f, R6 ;  /* 0x0000001fff007819 */ /* 0x000fe20000011406 */
[----:B------:R-:W-:Y:S01]  /*0c50*/  UIMAD UR9, UR28, -0x60, UR10 ;  /* 0xffffffa01c0978a4 */ /* 0x000fe2000f8e020a */
[----:B------:R-:W-:Y:S01]  /*0c60*/  SHF.R.S32.HI R12, RZ, 0x3, R33 ;  /* 0x00000003ff0c7819 */ /* 0x000fe20000011421 */
[----:B------:R-:W-:Y:S01]  /*0c70*/  ULDC UR6, c[0x0][0x2c4] ;  /* 0x0000b10000067ab9 */ /* 0x000fe20000000800 */
[----:B------:R-:W-:Y:S01]  /*0c80*/  PLOP3.LUT P1, PT, PT, PT, UP2, 0x80, 0x0 ;  /* 0x000000000000781c */ /* 0x000fe20003f2f028 */
[----:B------:R-:W-:Y:S01]  /*0c90*/  IMAD R0, R0, c[0x0][0x178], RZ ;  /* 0x00005e0000007a24 */ /* 0x000fe200078e02ff */
[----:B------:R-:W-:Y:S01]  /*0ca0*/  PLOP3.LUT P0, PT, PT, PT, UP2, 0x80, 0x0 ;  /* 0x000000000000781c */ /* 0x000fe20003f0f028 */
[----:B------:R-:W-:Y:S01]  /*0cb0*/  IMAD.U32 R8, RZ, RZ, UR12 ;  /* 0x0000000cff087e24 */ /* 0x000fe2000f8e00ff */
[----:B-1----:R-:W-:Y:S01]  /*0cc0*/  SHF.R.S32.HI R20, RZ, 0x1f, R15 ;  /* 0x0000001fff147819 */ /* 0x002fe2000001140f */
[----:B------:R-:W-:Y:S01]  /*0cd0*/  IMAD R0, R6, c[0x0][0x17c], R0 ;  /* 0x00005f0006007a24 */ /* 0x000fe200078e0200 */
[----:B------:R-:W-:Y:S01]  /*0ce0*/  SHF.R.S32.HI R18, RZ, 0x1f, R39 ;  /* 0x0000001fff127819 */ /* 0x000fe20000011427 */
[----:B------:R-:W-:Y:S01]  /*0cf0*/  IMAD.MOV.U32 R56, RZ, RZ, R8 ;  /* 0x000000ffff387224 */ /* 0x000fe200078e0008 */
[----:B------:R-:W-:Y:S01]  /*0d00*/  IADD3 R11, R12, UR8, RZ ;  /* 0x000000080c0b7c10 */ /* 0x000fe2000fffe0ff */
[----:B------:R-:W-:Y:S01]  /*0d10*/  IMAD R7, R20, c[0x0][0x1b8], RZ ;  /* 0x00006e0014077a24 */ /* 0x000fe200078e02ff */
[----:B------:R-:W-:Y:S01]  /*0d20*/  SEL R5, R18, RZ, !P2 ;  /* 0x000000ff12057207 */ /* 0x000fe20005000000 */
[----:B------:R-:W-:Y:S01]  /*0d30*/  UIMAD UR6, UR16, UR6, URZ ;  /* 0x00000006100672a4 */ /* 0x000fe2000f8e023f */
[----:B------:R-:W-:Y:S01]  /*0d40*/  IMAD.U32 R9, RZ, RZ, UR13 ;  /* 0x0000000dff097e24 */ /* 0x000fe2000f8e00ff */
[----:B------:R-:W-:Y:S01]  /*0d50*/  IADD3 R9, R11, 0x20, RZ ;  /* 0x000000200b097810 */ /* 0x000fe20007ffe0ff */
[----:B------:R-:W-:Y:S01]  /*0d60*/  IMAD R7, R15, c[0x0][0x1bc], R7 ;  /* 0x00006f000f077a24 */ /* 0x000fe200078e0207 */
[----:B------:R-:W-:Y:S01]  /*0d70*/  UIADD3 UR15, UR28, -0x1, URZ ;  /* 0xffffffff1c0f7890 */ /* 0x000fe2000fffe03f */
[----:B------:R-:W-:Y:S01]  /*0d80*/  IMAD R5, R5, c[0x0][0x1c0], RZ ;  /* 0x0000700005057a24 */ /* 0x000fe200078e02ff */
[----:B------:R-:W-:Y:S01]  /*0d90*/  ISETP.GE.AND P5, PT, R9, UR6, PT ;  /* 0x0000000609007c0c */ /* 0x000fe2000bfa6270 */
[----:B------:R-:W-:Y:S01]  /*0da0*/  IMAD.MOV.U32 R34, RZ, RZ, c[0x0][0x1e0] ;  /* 0x00007800ff227624 */ /* 0x000fe200078e00ff */
[----:B--2---:R-:W-:Y:S01]  /*0db0*/  LOP3.LUT R2, R33, 0xfffffff8, RZ, 0xc0, !PT ;  /* 0xfffffff821027812 */ /* 0x004fe200078ec0ff */
[----:B------:R-:W-:Y:S01]  /*0dc0*/  USHF.R.S32.HI UR11, URZ, 0x1f, UR15 ;  /* 0x0000001f3f0b7899 */ /* 0x000fe2000801140f */
[----:B------:R-:W-:Y:S01]  /*0dd0*/  IADD3 R9, R11, 0x60, RZ ;  /* 0x000000600b097810 */ /* 0x000fe20007ffe0ff */
[----:B------:R-:W-:Y:S01]  /*0de0*/  IMAD.MOV.U32 R35, RZ, RZ, c[0x0][0x1e4] ;  /* 0x00007900ff237624 */ /* 0x000fe200078e00ff */
[----:B------:R-:W-:Y:S01]  /*0df0*/  LEA.HI R117, R118, R121, RZ, 0x5 ;  /* 0x0000007976757211 */ /* 0x000fe200078f28ff */
[----:B------:R-:W-:Y:S01]  /*0e00*/  IMAD.IADD R38, R121, 0x1, -R2 ;  /* 0x0000000179267824 */ /* 0x000fe200078e0a02 */
[----:B------:R-:W-:Y:S01]  /*0e10*/  BAR.SYNC.DEFER_BLOCKING 0x0 ;  /* 0x0000000000007b1d */ /* 0x000fe20000010000 */
[----:B------:R-:W-:Y:S01]  /*0e20*/  IMAD.WIDE.U32 R2, R6, c[0x0][0x178], RZ ;  /* 0x00005e0006027a25 */ /* 0x000fe200078e00ff */
[----:B------:R-:W-:Y:S01]  /*0e30*/  ISETP.GE.AND P3, PT, R9, UR6, PT ;  /* 0x0000000609007c0c */ /* 0x000fe2000bf66270 */
[----:B------:R-:W-:Y:S01]  /*0e40*/  UISETP.GE.AND UP0, UPT, UR28, 0x2, UPT ;  /* 0x000000021c00788c */ /* 0x000fe2000bf06270 */
[----:B------:R-:W-:Y:S01]  /*0e50*/  SHF.R.S32.HI R116, RZ, 0x5, R117 ;  /* 0x00000005ff747819 */ /* 0x000fe20000011475 */
[----:B------:R-:W-:Y:S01]  /*0e60*/  IMAD R4, R38, 0x20, R12 ;  /* 0x0000002026047824 */ /* 0x000fe200078e020c */
[----:B------:R-:W-:Y:S01]  /*0e70*/  STL [R1+0x44], R38 ;  /* 0x0000442601007387 */ /* 0x000fe20000100800 */
[----:B------:R-:W-:-:S02]  /*0e80*/  IMAD.IADD R3, R3, 0x1, R0 ;  /* 0x0000000103037824 */ /* 0x000fc400078e0200 */
[----:B------:R-:W-:Y:S01]  /*0e90*/  IMAD.MOV.U32 R239, RZ, RZ, 0x20 ;  /* 0x00000020ffef7424 */ /* 0x000fe200078e00ff */
[----:B------:R-:W-:Y:S01]  /*0ea0*/  IADD3 R6, R4, UR8, RZ ;  /* 0x0000000804067c10 */ /* 0x000fe2000fffe0ff */
[----:B------:R-:W-:-:S04]  /*0eb0*/  IMAD.WIDE.U32 R2, R15, c[0x0][0x1b8], R2 ;  /* 0x00006e000f027a25 */ /* 0x000fc800078e0002 */
[----:B------:R-:W-:Y:S01]  /*0ec0*/  @P1 IMAD.HI.U32 R0, R6, c[0x0][0x2c8], RZ ;  /* 0x0000b20006001a27 */ /* 0x000fe200078e00ff */
[----:B------:R-:W-:-:S03]  /*0ed0*/  ISETP.GE.AND P1, PT, R11, UR6, PT ;  /* 0x000000060b007c0c */ /* 0x000fc6000bf26270 */
[----:B------:R-:W-:Y:S01]  /*0ee0*/  IMAD.MOV.U32 R4, RZ, RZ, R6 ;  /* 0x000000ffff047224 */ /* 0x000fe200078e0006 */
[----:B------:R-:W-:Y:S01]  /*0ef0*/  @P0 SHF.R.U32.HI R4, RZ, c[0x0][0x2cc], R0 ;  /* 0x0000b300ff040a19 */ /* 0x000fe20000011600 */
[----:B------:R-:W-:Y:S01]  /*0f00*/  IMAD.IADD R3, R3, 0x1, R7 ;  /* 0x0000000103037824 */ /* 0x000fe200078e0207 */
[----:B------:R-:W-:-:S03]  /*0f10*/  SEL R0, R39, RZ, !P2 ;  /* 0x000000ff27007207 */ /* 0x000fc60005000000 */
[--C-:B------:R-:W-:Y:S02]  /*0f20*/  IMAD.MOV R8, RZ, RZ, -R4.reuse ;  /* 0x000000ffff087224 */ /* 0x100fe400078e0a04 */
[C---:B------:R-:W-:Y:S01]  /*0f30*/  IMAD R7, R0.reuse, c[0x0][0x1c4], R5 ;  /* 0x0000710000077a24 */ /* 0x040fe200078e0205 */
[----:B------:R-:W-:Y:S01]  /*0f40*/  SHF.R.S32.HI R5, RZ, 0x1f, R4 ;  /* 0x0000001fff057819 */ /* 0x000fe20000011404 */
[----:B------:R-:W-:-:S04]  /*0f50*/  IMAD.WIDE.U32 R2, R0, c[0x0][0x1c0], R2 ;  /* 0x0000700000027a25 */ /* 0x000fc800078e0002 */
[----:B------:R-:W-:Y:S02]  /*0f60*/  IMAD.U32 R0, RZ, RZ, UR9 ;  /* 0x00000009ff007e24 */ /* 0x000fe4000f8e00ff */
[----:B------:R-:W-:Y:S01]  /*0f70*/  IMAD R8, R8, c[0x0][0x2c4], R6 ;  /* 0x0000b10008087a24 */ /* 0x000fe200078e0206 */
[----:B------:R-:W-:Y:S01]  /*0f80*/  SHF.R.S32.HI R6, RZ, 0x1f, R10 ;  /* 0x0000001fff067819 */ /* 0x000fe2000001140a */
[----:B------:R-:W-:Y:S01]  /*0f90*/  IMAD.IADD R3, R3, 0x1, R7 ;  /* 0x0000000103037824 */ /* 0x000fe200078e0207 */
[----:B------:R-:W-:Y:S02]  /*0fa0*/  IADD3 R10, P0, R10, R12, RZ ;  /* 0x0000000c0a0a7210 */ /* 0x000fe40007f1e0ff */
[----:B------:R-:W-:Y:S01]  /*0fb0*/  IADD3 R28, R0, UR14, -R12 ;  /* 0x0000000e001c7c10 */ /* 0x000fe2000fffe80c */
[----:B------:R-:W-:Y:S01]  /*0fc0*/  IMAD R0, R5, c[0x0][0x1b0], RZ ;  /* 0x00006c0005007a24 */ /* 0x000fe200078e02ff */
[C---:B------:R-:W-:Y:S01]  /*0fd0*/  LEA.HI.X.SX32 R14, R12.reuse, R6, 0x1, P0 ;  /* 0x000000060c0e7211 */ /* 0x040fe200000f0eff */
[----:B------:R-:W-:Y:S01]  /*0fe0*/  IMAD.SHL.U32 R6, R12, 0x40, RZ ;  /* 0x000000400c067824 */ /* 0x000fe200078e00ff */
[----:B------:R-:W-:Y:S01]  /*0ff0*/  IADD3 R12, R11, 0x40, RZ ;  /* 0x000000400b0c7810 */ /* 0x000fe20007ffe0ff */
[----:B------:R-:W-:-:S02]  /*1000*/  IMAD R13, R4, c[0x0][0x1b4], R0 ;  /* 0x00006d00040d7a24 */ /* 0x000fc400078e0200 */
[----:B------:R-:W-:Y:S01]  /*1010*/  IMAD.WIDE.U32 R4, R4, c[0x0][0x1b0], R2 ;  /* 0x00006c0004047a25 */ /* 0x000fe200078e0002 */
[----:B------:R-:W-:Y:S02]  /*1020*/  LOP3.LUT R0, R6, 0x1c0, RZ, 0xc0, !PT ;  /* 0x000001c006007812 */ /* 0x000fe400078ec0ff */
[----:B------:R-:W-:Y:S01]  /*1030*/  SHF.R.S32.HI R3, RZ, 0x1f, R8 ;  /* 0x0000001fff037819 */ /* 0x000fe20000011408 */
[----:B------:R-:W-:Y:S01]  /*1040*/  IMAD.SHL.U32 R2, R38, 0x8, RZ ;  /* 0x0000000826027824 */ /* 0x000fe200078e00ff */
[----:B------:R-:W-:Y:S01]  /*1050*/  SHF.R.U32.HI R6, RZ, 0x3, R0 ;  /* 0x00000003ff067819 */ /* 0x000fe20000011600 */
[----:B------:R-:W-:Y:S01]  /*1060*/  IMAD.IADD R5, R5, 0x1, R13 ;  /* 0x0000000105057824 */ /* 0x000fe200078e020d */
[----:B------:R-:W-:Y:S01]  /*1070*/  ISETP.GE.AND P2, PT, R12, UR6, PT ;  /* 0x000000060c007c0c */ /* 0x000fe2000bf46270 */
[----:B------:R-:W-:Y:S01]  /*1080*/  ULDC.64 UR6, c[0x0][0x1e0] ;  /* 0x0000780000067ab9 */ /* 0x000fe20000000a00 */
[--C-:B------:R-:W-:Y:S01]  /*1090*/  LOP3.LUT R7, R0, 0x38, R2.reuse, 0xf8, !PT ;  /* 0x0000003800077812 */ /* 0x100fe200078ef802 */
[----:B------:R-:W-:Y:S01]  /*10a0*/  IMAD R0, R3, c[0x0][0x1a8], RZ ;  /* 0x00006a0003007a24 */ /* 0x000fe200078e02ff */
[----:B------:R-:W-:Y:S01]  /*10b0*/  SHF.R.S32.HI R3, RZ, 0x1f, R2 ;  /* 0x0000001fff037819 */ /* 0x000fe20000011402 */
[----:B------:R-:W-:Y:S01]  /*10c0*/  IMAD.WIDE.U32 R4, R8, c[0x0][0x1a8], R4 ;  /* 0x00006a0008047a25 */ /* 0x000fe200078e0004 */
[----:B------:R-:W-:Y:S01]  /*10d0*/  LOP3.LUT R13, R7, R6, RZ, 0x3c, !PT ;  /* 0x00000006070d7212 */ /* 0x000fe200078e3cff */
[----:B------:R-:W-:Y:S01]  /*10e0*/  UIMAD.WIDE.U32 UR18, UR10, UR6, URZ ;  /* 0x000000060a1272a5 */ /* 0x000fe2000f8e003f */
[----:B------:R-:W-:Y:S01]  /*10f0*/  IADD3 R31, R2, 0x40, RZ ;  /* 0x00000040021f7810 */ /* 0x000fe20007ffe0ff */
[----:B------:R-:W-:Y:S01]  /*1100*/  IMAD R7, R8, c[0x0][0x1ac], R0 ;  /* 0x00006b0008077a24 */ /* 0x000fe200078e0200 */
[----:B------:R-:W-:Y:S01]  /*1110*/  LEA R17, P0, R4, c[0x0][0x160], 0x1 ;  /* 0x0000580004117a11 */ /* 0x000fe200078008ff */
[----:B------:R-:W-:Y:S01]  /*1120*/  IMAD R0, R14, c[0x0][0x208], RZ ;  /* 0x000082000e007a24 */ /* 0x000fe200078e02ff */
[----:B------:R-:W-:Y:S01]  /*1130*/  IADD3 R32, R2, 0x80, RZ ;  /* 0x0000008002207810 */ /* 0x000fe20007ffe0ff */
[----:B------:R-:W-:Y:S01]  /*1140*/  IMAD R6, R14, c[0x0][0x1e0], RZ ;  /* 0x000078000e067a24 */ /* 0x000fe200078e02ff */
[----:B------:R-:W-:Y:S01]  /*1150*/  LEA.HI R14, R118, R121, RZ, 0x6 ;  /* 0x00000079760e7211 */ /* 0x000fe200078f30ff */
[----:B------:R-:W-:Y:S01]  /*1160*/  IMAD R12, R10, c[0x0][0x20c], R0 ;  /* 0x000083000a0c7a24 */ /* 0x000fe200078e0200 */
[----:B------:R-:W-:Y:S01]  /*1170*/  UIMAD UR6, UR10, UR7, URZ ;  /* 0x000000070a0672a4 */ /* 0x000fe2000f8e023f */
[----:B------:R-:W-:-:S02]  /*1180*/  IMAD.IADD R0, R5, 0x1, R7 ;  /* 0x0000000105007824 */ /* 0x000fc400078e0207 */
[C---:B------:R-:W-:Y:S01]  /*1190*/  IMAD R11, R10.reuse, c[0x0][0x1e4], R6 ;  /* 0x000079000a0b7a24 */ /* 0x040fe200078e0206 */
[----:B------:R-:W-:Y:S01]  /*11a0*/  UIADD3 UR6, UR19, UR6, URZ ;  /* 0x0000000613067290 */ /* 0x000fe2000fffe03f */
[----:B------:R-:W-:Y:S01]  /*11b0*/  IMAD.WIDE.U32 R8, R10, c[0x0][0x1e0], R2 ;  /* 0x000078000a087a25 */ /* 0x000fe200078e0002 */
[----:B------:R-:W-:Y:S02]  /*11c0*/  LEA.HI.X R16, R4, c[0x0][0x164], R0, 0x1, P0 ;  /* 0x0000590004107a11 */ /* 0x000fe400000f0c00 */
[----:B------:R-:W-:Y:S01]  /*11d0*/  SHFL.IDX PT, R4, R17, RZ, 0x181f ;  /* 0x00181fff11047589 */ /* 0x000fe200000e0000 */
[----:B------:R-:W-:Y:S01]  /*11e0*/  IMAD.SHL.U32 R0, R14, 0x8, RZ ;  /* 0x000000080e007824 */ /* 0x000fe200078e00ff */
[----:B------:R-:W-:Y:S01]  /*11f0*/  ISETP.GE.AND P0, PT, R31, c[0x0][0x198], PT ;  /* 0x000066001f007a0c */ /* 0x000fe20003f06270 */
[----:B------:R-:W-:Y:S01]  /*1200*/  IMAD.WIDE.U32 R6, R10, c[0x0][0x208], R2 ;  /* 0x000082000a067a25 */ /* 0x000fe200078e0002 */
[----:B------:R-:W1:Y:S01]  /*1210*/  SHFL.IDX PT, R5, R16, RZ, 0x181f ;  /* 0x00181fff10057589 */ /* 0x000e6200000e0000 */
[----:B------:R-:W-:Y:S01]  /*1220*/  UIMAD UR7, UR6, UR15, URZ ;  /* 0x0000000f060772a4 */ /* 0x000fe2000f8e023f */
[----:B------:R-:W-:Y:S01]  /*1230*/  LOP3.LUT R24, R13, 0xfffffe00, R0, 0xf8, !PT ;  /* 0xfffffe000d187812 */ /* 0x000fe200078ef800 */
[----:B------:R-:W-:-:S02]  /*1240*/  IMAD R10, R20, c[0x0][0x1e8], RZ ;  /* 0x00007a00140a7a24 */ /* 0x000fc400078e02ff */
[----:B------:R-:W-:Y:S01]  /*1250*/  IMAD.IADD R9, R9, 0x1, R11 ;  /* 0x0000000109097824 */ /* 0x000fe200078e020b */
[----:B------:R-:W-:Y:S01]  /*1260*/  UIMAD UR7, UR11, UR18, UR7 ;  /* 0x000000120b0772a4 */ /* 0x000fe2000f8e0207 */
[C---:B------:R-:W-:Y:S01]  /*1270*/  IMAD R0, R15.reuse, c[0x0][0x1ec], R10 ;  /* 0x00007b000f007a24 */ /* 0x040fe200078e020a */
[----:B------:R-:W-:Y:S01]  /*1280*/  STL [R1+0x3c], R24 ;  /* 0x00003c1801007387 */ /* 0x000fe20000100800 */
[----:B------:R-:W-:-:S04]  /*1290*/  IMAD.WIDE.U32 R8, R15, c[0x0][0x1e8], R8 ;  /* 0x00007a000f087a25 */ /* 0x000fc800078e0008 */
[----:B------:R-:W-:Y:S02]  /*12a0*/  IMAD.IADD R7, R7, 0x1, R12 ;  /* 0x0000000107077824 */ /* 0x000fe400078e020c */
[----:B------:R-:W-:Y:S01]  /*12b0*/  IMAD.IADD R21, R9, 0x1, R0 ;  /* 0x0000000109157824 */ /* 0x000fe200078e0200 */
[----:B------:R-:W-:Y:S01]  /*12c0*/  @!P1 SHF.R.S32.HI R0, RZ, 0x1f, R31 ;  /* 0x0000001fff009819 */ /* 0x000fe2000001141f */
[----:B------:R-:W-:Y:S01]  /*12d0*/  IMAD.WIDE.U32 R10, R15, c[0x0][0x210], R6 ;  /* 0x000084000f0a7a25 */ /* 0x000fe200078e0006 */
[----:B------:R-:W-:Y:S02]  /*12e0*/  @!P1 SHF.R.S32.HI R9, RZ, 0x1f, R32 ;  /* 0x0000001fff099819 */ /* 0x000fe40000011420 */
[----:B------:R-:W-:Y:S01]  /*12f0*/  @!P1 LEA.HI R6, R0, R31, RZ, 0x3 ;  /* 0x0000001f00069211 */ /* 0x000fe200078f18ff */
[----:B------:R-:W-:Y:S01]  /*1300*/  IMAD R12, R20, c[0x0][0x210], RZ ;  /* 0x00008400140c7a24 */ /* 0x000fe200078e02ff */
[----:B------:R-:W-:Y:S01]  /*1310*/  @!P1 LEA.HI R0, R9, R32, RZ, 0x3 ;  /* 0x0000002009009211 */ /* 0x000fe200078f18ff */
[----:B------:R-:W-:Y:S01]  /*1320*/  IMAD.MOV.U32 R20, RZ, RZ, R8 ;  /* 0x000000ffff147224 */ /* 0x000fe200078e0008 */
[----:B------:R-:W-:Y:S01]  /*1330*/  @!P1 LOP3.LUT R6, R6, 0xfffffff8, RZ, 0xc0, !PT ;  /* 0xfffffff806069812 */ /* 0x000fe200078ec0ff */
[----:B------:R-:W-:Y:S01]  /*1340*/  IMAD R12, R15, c[0x0][0x214], R12 ;  /* 0x000085000f0c7a24 */ /* 0x000fe200078e020c */
[----:B------:R-:W-:Y:S01]  /*1350*/  SHFL.IDX PT, R8, R17, 0x1, 0x181f ;  /* 0x00381f0011087f89 */ /* 0x000fe200000e0000 */
[----:B------:R-:W-:Y:S01]  /*1360*/  @!P1 LOP3.LUT R0, R0, 0xfffffff8, RZ, 0xc0, !PT ;  /* 0xfffffff800009812 */ /* 0x000fe200078ec0ff */
[----:B------:R-:W-:-:S02]  /*1370*/  IMAD.MOV.U32 R22, RZ, RZ, R10 ;  /* 0x000000ffff167224 */ /* 0x000fc400078e000a */
[----:B-1----:R-:W-:Y:S01]  /*1380*/  @!P1 IMAD.WIDE R14, R6, 0x2, R4 ;  /* 0x00000002060e9825 */ /* 0x002fe200078e0204 */
[----:B------:R-:W1:Y:S03]  /*1390*/  SHFL.IDX PT, R9, R16, 0x1, 0x181f ;  /* 0x00381f0010097f89 */ /* 0x000e6600000e0000 */
[----:B------:R-:W-:Y:S02]  /*13a0*/  IMAD.IADD R23, R11, 0x1, R12 ;  /* 0x000000010b177824 */ /* 0x000fe400078e020c */
[----:B------:R-:W-:Y:S01]  /*13b0*/  @!P1 IMAD.WIDE R12, R0, 0x2, R4 ;  /* 0x00000002000c9825 */ /* 0x000fe200078e0204 */
[----:B------:R-:W-:-:S03]  /*13c0*/  @!P5 SHF.R.S32.HI R0, RZ, 0x1f, R32 ;  /* 0x0000001fff00d819 */ /* 0x000fc60000011420 */
[----:B------:R-:W-:Y:S01]  /*13d0*/  IMAD.SHL.U32 R57, R24, 0x2, RZ ;  /* 0x0000000218397824 */ /* 0x000fe200078e00ff */
[----:B------:R-:W-:-:S04]  /*13e0*/  @!P5 LEA.HI R0, R0, R32, RZ, 0x3 ;  /* 0x000000200000d211 */ /* 0x000fc800078f18ff */
[----:B------:R-:W-:Y:S01]  /*13f0*/  @!P5 LOP3.LUT R0, R0, 0xfffffff8, RZ, 0xc0, !PT ;  /* 0xfffffff80000d812 */ /* 0x000fe200078ec0ff */
[----:B------:R-:W-:Y:S04]  /*1400*/  STL [R1], R57 ;  /* 0x0000003901007387 */ /* 0x000fe80000100800 */
[----:B-1----:R-:W-:Y:S01]  /*1410*/  @!P5 IMAD.WIDE R24, R0, 0x2, R8 ;  /* 0x000000020018d825 */ /* 0x002fe200078e0208 */
[----:B------:R-:W-:-:S03]  /*1420*/  @!P2 SHF.R.S32.HI R0, RZ, 0x1f, R32 ;  /* 0x0000001fff00a819 */ /* 0x000fc60000011420 */
[--C-:B---3--:R-:W-:Y:S01]  /*1430*/  @P4 IMAD.MOV.U32 R6, RZ, RZ, R19.reuse ;  /* 0x000000ffff064224 */ /* 0x108fe200078e0013 */
[----:B------:R-:W-:Y:S01]  /*1440*/  @P4 SHF.R.S32.HI R7, RZ, 0x1f, R19 ;  /* 0x0000001fff074819 */ /* 0x000fe20000011413 */
[----:B------:R-:W-:Y:S02]  /*1450*/  @!P4 IMAD.MOV.U32 R6, RZ, RZ, R39 ;  /* 0x000000ffff06c224 */ /* 0x000fe400078e0027 */
[----:B------:R-:W-:Y:S01]  /*1460*/  @!P4 IMAD.MOV.U32 R7, RZ, RZ, R18 ;  /* 0x000000ffff07c224 */ /* 0x000fe200078e0012 */
[----:B------:R-:W-:Y:S02]  /*1470*/  @!P1 LEA R10, P4, R2, R4, 0x1 ;  /* 0x00000004020a9211 */ /* 0x000fe400078808ff */
[----:B------:R-:W-:Y:S01]  /*1480*/  SEL R30, R6, RZ, !P6 ;  /* 0x000000ff061e7207 */ /* 0x000fe20007000000 */
[----:B------:R-:W-:Y:S01]  /*1490*/  SHFL.IDX PT, R4, R17, 0x3, 0x181f ;  /* 0x00781f0011047f89 */ /* 0x000fe200000e0000 */
[----:B------:R-:W-:Y:S02]  /*14a0*/  @!P5 SHF.R.S32.HI R6, RZ, 0x1f, R31 ;  /* 0x0000001fff06d819 */ /* 0x000fe4000001141f */
[----:B------:R-:W-:Y:S01]  /*14b0*/  @!P1 LEA.HI.X R11, R2, R5, R3, 0x1, P4 ;  /* 0x00000005020b9211 */ /* 0x000fe200020f0c03 */
[----:B------:R-:W-:Y:S01]  /*14c0*/  IMAD.WIDE.U32 R20, R30, c[0x0][0x1f0], R20 ;  /* 0x00007c001e147a25 */ /* 0x000fe200078e0014 */
[----:B------:R-:W-:-:S02]  /*14d0*/  @!P5 LEA.HI R6, R6, R31, RZ, 0x3 ;  /* 0x0000001f0606d211 */ /* 0x000fc400078f18ff */
[----:B------:R-:W-:Y:S01]  /*14e0*/  SEL R29, R7, RZ, !P6 ;  /* 0x000000ff071d7207 */ /* 0x000fe20007000000 */
[----:B------:R-:W-:Y:S01]  /*14f0*/  IMAD.MOV.U32 R36, RZ, RZ, R20 ;  /* 0x000000ffff247224 */ /* 0x000fe200078e0014 */
[----:B------:R-:W-:Y:S01]  /*1500*/  @!P5 LOP3.LUT R5, R6, 0xfffffff8, RZ, 0xc0, !PT ;  /* 0xfffffff80605d812 */ /* 0x000fe200078ec0ff */
[----:B------:R-:W-:Y:S01]  /*1510*/  SHFL.IDX PT, R7, R16, 0x2, 0x181f ;  /* 0x00581f0010077f89 */ /* 0x000fe200000e0000 */
[----:B------:R-:W-:Y:S02]  /*1520*/  ISETP.GE.AND P6, PT, R2, c[0x0][0x198], PT ;  /* 0x0000660002007a0c */ /* 0x000fe40003fc6270 */
[----:B------:R-:W-:Y:S01]  /*1530*/  ISETP.GE.AND P4, PT, R32, c[0x0][0x198], PT ;  /* 0x0000660020007a0c */ /* 0x000fe20003f86270 */
[----:B------:R-:W1:Y:S01]  /*1540*/  SHFL.IDX PT, R6, R17, 0x2, 0x181f ;  /* 0x00581f0011067f89 */ /* 0x000e6200000e0000 */
[----:B------:R-:W-:-:S03]  /*1550*/  @!P5 IMAD.WIDE R26, R5, 0x2, R8 ;  /* 0x00000002051ad825 */ /* 0x000fc600078e0208 */
[----:B------:R2:W3:Y:S04]  /*1560*/  SHFL.IDX PT, R5, R16, 0x3, 0x181f ;  /* 0x00781f0010057f89 */ /* 0x0004e800000e0000 */
[----:B------:R4:W-:Y:S04]  /*1570*/  STL.64 [R1+0x30], R20 ;  /* 0x0000301401007387 */ /* 0x0009e80000100a00 */
[----:B------:R5:W-:Y:S04]  /*1580*/  @!P1 LDGSTS.E.BYPASS.LTC128B.128 [R57+0x100], [R10.64], !P6 ;  /* 0x001000000a399fae */ /* 0x000be8000f101d58 */
[----:B------:R1:W-:Y:S04]  /*1590*/  @!P1 LDGSTS.E.BYPASS.LTC128B.128 [R57+0x4100], [R14.64], !P0 ;  /* 0x041000000e399fae */ /* 0x0003e8000c101d58 */
[----:B------:R2:W-:Y:S01]  /*15a0*/  @!P1 LDGSTS.E.BYPASS.LTC128B.128 [R57+0x8100], [R12.64], !P4 ;  /* 0x081000000c399fae */ /* 0x0005e2000e101d58 */
[----:B-----5:R-:W-:-:S02]  /*15b0*/  @!P2 SHF.R.S32.HI R10, RZ, 0x1f, R31 ;  /* 0x0000001fff0aa819 */ /* 0x020fc4000001141f */
[----:B------:R-:W-:Y:S02]  /*15c0*/  @!P3 SHF.R.S32.HI R11, RZ, 0x1f, R32 ;  /* 0x0000001fff0bb819 */ /* 0x000fe40000011420 */
[-C--:B------:R-:W-:Y:S02]  /*15d0*/  @!P2 LEA.HI R10, R10, R31.reuse, RZ, 0x3 ;  /* 0x0000001f0a0aa211 */ /* 0x080fe400078f18ff */
[----:B-1----:R-:W-:Y:S02]  /*15e0*/  @!P2 LEA.HI R14, R0, R32, RZ, 0x3 ;  /* 0x00000020000ea211 */ /* 0x002fe400078f18ff */
[----:B--2---:R-:W-:Y:S02]  /*15f0*/  @!P3 SHF.R.S32.HI R13, RZ, 0x1f, R31 ;  /* 0x0000001fff0db819 */ /* 0x004fe4000001141f */
[----:B------:R-:W-:Y:S02]  /*1600*/  @!P5 LEA R12, P1, R2, R8, 0x1 ;  /* 0x00000008020cd211 */ /* 0x000fe400078208ff */
[----:B------:R-:W-:-:S02]  /*1610*/  @!P3 LEA.HI R8, R13, R31, RZ, 0x3 ;  /* 0x0000001f0d08b211 */ /* 0x000fc400078f18ff */
[----:B------:R-:W-:Y:S02]  /*1620*/  @!P2 LOP3.LUT R15, R10, 0xfffffff8, RZ, 0xc0, !PT ;  /* 0xfffffff80a0fa812 */ /* 0x000fe400078ec0ff */
[C---:B------:R-:W-:Y:S02]  /*1630*/  @!P5 LEA.HI.X R13, R2.reuse, R9, R3, 0x1, P1 ;  /* 0x00000009020dd211 */ /* 0x040fe400008f0c03 */
[----:B------:R-:W-:Y:S02]  /*1640*/  @!P2 LEA R10, P1, R2, R6, 0x1 ;  /* 0x00000006020aa211 */ /* 0x000fe400078208ff */
[----:B------:R-:W-:Y:S01]  /*1650*/  @!P3 LEA.HI R0, R11, R32, RZ, 0x3 ;  /* 0x000000200b00b211 */ /* 0x000fe200078f18ff */
[----:B------:R1:W-:Y:S01]  /*1660*/  @!P5 LDGSTS.E.BYPASS.LTC128B.128 [R57+0x1100], [R12.64], !P6 ;  /* 0x011000000c39dfae */ /* 0x0003e2000f101d58 */
[----:B------:R-:W-:Y:S01]  /*1670*/  @!P2 LOP3.LUT R9, R14, 0xfffffff8, RZ, 0xc0, !PT ;  /* 0xfffffff80e09a812 */ /* 0x000fe200078ec0ff */
[----:B------:R-:W-:Y:S01]  /*1680*/  @!P2 IMAD.WIDE R14, R15, 0x2, R6 ;  /* 0x000000020f0ea825 */ /* 0x000fe200078e0206 */
[----:B------:R-:W-:Y:S01]  /*1690*/  @!P3 LOP3.LUT R16, R8, 0xfffffff8, RZ, 0xc0, !PT ;  /* 0xfffffff80810b812 */ /* 0x000fe200078ec0ff */
[----:B------:R2:W-:Y:S01]  /*16a0*/  @!P5 LDGSTS.E.BYPASS.LTC128B.128 [R57+0x5100], [R26.64], !P0 ;  /* 0x051000001a39dfae */ /* 0x0005e2000c101d58 */
[----:B------:R-:W-:Y:S01]  /*16b0*/  @!P2 LEA.HI.X R11, R2, R7, R3, 0x1, P1 ;  /* 0x00000007020ba211 */ /* 0x000fe200008f0c03 */
[----:B------:R-:W-:Y:S01]  /*16c0*/  @!P2 IMAD.WIDE R6, R9, 0x2, R6 ;  /* 0x000000020906a825 */ /* 0x000fe200078e0206 */
[----:B------:R-:W-:Y:S01]  /*16d0*/  @!P3 LOP3.LUT R0, R0, 0xfffffff8, RZ, 0xc0, !PT ;  /* 0xfffffff80000b812 */ /* 0x000fe200078ec0ff */
[----:B------:R2:W-:Y:S01]  /*16e0*/  @!P5 LDGSTS.E.BYPASS.LTC128B.128 [R57+0x9100], [R24.64], !P4 ;  /* 0x091000001839dfae */ /* 0x0005e2000e101d58 */
[----:B------:R-:W-:Y:S01]  /*16f0*/  @!P3 LEA R8, P1, R2, R4, 0x1 ;  /* 0x000000040208b211 */ /* 0x000fe200078208ff */
[----:B---3--:R-:W-:Y:S01]  /*1700*/  @!P3 IMAD.WIDE R16, R16, 0x2, R4 ;  /* 0x000000021010b825 */ /* 0x008fe200078e0204 */
[----:B------:R-:W-:Y:S01]  /*1710*/  ISETP.GE.AND P5, PT, R28, 0x21, PT ;  /* 0x000000211c00780c */ /* 0x000fe20003fa6270 */
[----:B------:R3:W-:Y:S01]  /*1720*/  @!P2 LDGSTS.E.BYPASS.LTC128B.128 [R57+0x2100], [R10.64], !P6 ;  /* 0x021000000a39afae */ /* 0x0007e2000f101d58 */
[----:B------:R-:W-:Y:S01]  /*1730*/  @!P3 LEA.HI.X R9, R2, R5, R3, 0x1, P1 ;  /* 0x000000050209b211 */ /* 0x000fe200008f0c03 */
[----:B------:R-:W-:Y:S01]  /*1740*/  @!P3 IMAD.WIDE R18, R0, 0x2, R4 ;  /* 0x000000020012b825 */ /* 0x000fe200078e0204 */
[----:B------:R-:W-:Y:S01]  /*1750*/  ISETP.GT.AND P1, PT, R28, 0x40, PT ;  /* 0x000000401c00780c */ /* 0x000fe20003f24270 */
[----:B------:R5:W-:Y:S02]  /*1760*/  @!P2 LDGSTS.E.BYPASS.LTC128B.128 [R57+0x6100], [R14.64], !P0 ;  /* 0x061000000e39afae */ /* 0x000be4000c101d58 */
[----:B------:R-:W-:-:S02]  /*1770*/  IMAD R0, R29, c[0x0][0x1f0], RZ ;  /* 0x00007c001d007a24 */ /* 0x000fc400078e02ff */
[----:B------:R1:W-:Y:S01]  /*1780*/  @!P2 LDGSTS.E.BYPASS.LTC128B.128 [R57+0xa100], [R6.64], !P4 ;  /* 0x0a1000000639afae */ /* 0x0003e2000e101d58 */
[----:B------:R-:W-:Y:S02]  /*1790*/  IMAD.U32 R4, RZ, RZ, UR15 ;  /* 0x0000000fff047e24 */ /* 0x000fe4000f8e00ff */
[----:B------:R-:W-:Y:S01]  /*17a0*/  IMAD R0, R30, c[0x0][0x1f4], R0 ;  /* 0x00007d001e007a24 */ /* 0x000fe200078e0200 */
[----:B------:R2:W-:Y:S01]  /*17b0*/  @!P3 LDGSTS.E.BYPASS.LTC128B.128 [R57+0x3100], [R8.64], !P6 ;  /* 0x031000000839bfae */ /* 0x0005e2000f101d58 */
[----:B------:R-:W-:Y:S02]  /*17c0*/  ISETP.GE.AND P6, PT, R28, 0x1, PT ;  /* 0x000000011c00780c */ /* 0x000fe40003fc6270 */
[----:B------:R-:W-:Y:S01]  /*17d0*/  IMAD.IADD R37, R21, 0x1, R0 ;  /* 0x0000000115257824 */ /* 0x000fe200078e0200 */
[----:B------:R2:W-:Y:S01]  /*17e0*/  @!P3 LDGSTS.E.BYPASS.LTC128B.128 [R57+0x7100], [R16.64], !P0 ;  /* 0x071000001039bfae */ /* 0x0005e2000c101d58 */
[----:B----4-:R-:W-:-:S03]  /*17f0*/  IMAD.WIDE.U32 R20, R30, c[0x0][0x218], R22 ;  /* 0x000086001e147a25 */ /* 0x010fc600078e0016 */
[----:B------:R4:W-:Y:S01]  /*1800*/  @!P3 LDGSTS.E.BYPASS.LTC128B.128 [R57+0xb100], [R18.64], !P4 ;  /* 0x0b1000001239bfae */ /* 0x0009e2000e101d58 */
[----:B------:R-:W-:Y:S01]  /*1810*/  IMAD.WIDE.U32 R4, R4, UR18, R36 ;  /* 0x0000001204047c25 */ /* 0x000fe2000f8e0024 */
[----:B------:R-:W-:Y:S02]  /*1820*/  ISETP.GE.AND P4, PT, R2, c[0x0][0x1d4], PT ;  /* 0x0000750002007a0c */ /* 0x000fe40003f86270 */
[----:B------:R-:W-:Y:S01]  /*1830*/  ISETP.GE.AND P3, PT, R31, c[0x0][0x1d4], PT ;  /* 0x000075001f007a0c */ /* 0x000fe20003f66270 */
[----:B------:R-:W0:Y:S01]  /*1840*/  LDGDEPBAR ;  /* 0x00000000000079af */ /* 0x000e220000000000 */
[----:B------:R-:W-:Y:S01]  /*1850*/  IADD3 R0, R5, UR7, RZ ;  /* 0x0000000705007c10 */ /* 0x000fe2000fffe0ff */
[----:B---3--:R-:W-:Y:S01]  /*1860*/  IMAD.WIDE.U32 R10, R34, 0x40, RZ ;  /* 0x00000040220a7825 */ /* 0x008fe200078e00ff */
[----:B------:R-:W-:Y:S01]  /*1870*/  UIMAD UR7, UR10, UR5, URZ ;  /* 0x000000050a0772a4 */ /* 0x000fe2000f8e023f */
[----:B------:R4:W-:Y:S01]  /*1880*/  STL.64 [R1+0x18], R36 ;  /* 0x0000182401007387 */ /* 0x0009e20000100a00 */
[----:B-----5:R-:W-:Y:S01]  /*1890*/  LEA.HI R14, R118, R121, RZ, 0x4 ;  /* 0x00000079760e7211 */ /* 0x020fe200078f20ff */
[----:B------:R-:W-:Y:S01]  /*18a0*/  IMAD R5, R29, c[0x0][0x218], RZ ;  /* 0x000086001d057a24 */ /* 0x000fe200078e02ff */
[C---:B------:R-:W-:Y:S01]  /*18b0*/  @P1 IADD3 R10, P0, R4.reuse, R10, RZ ;  /* 0x0000000a040a1210 */ /* 0x040fe20007f1e0ff */
[----:B------:R-:W-:Y:S01]  /*18c0*/  UIADD3 UR7, UR13, UR7, URZ ;  /* 0x000000070d077290 */ /* 0x000fe2000fffe03f */
[----:B-1----:R-:W-:Y:S01]  /*18d0*/  @P6 LEA R6, P2, R4, c[0x0][0x1c8], 0x1 ;  /* 0x0000720004066a11 */ /* 0x002fe200078408ff */
[----:B------:R-:W-:Y:S01]  /*18e0*/  IMAD R5, R30, c[0x0][0x21c], R5 ;  /* 0x000087001e057a24 */ /* 0x000fe200078e0205 */
[----:B------:R-:W-:Y:S01]  /*18f0*/  LOP3.LUT R3, R14, 0xfffffff0, RZ, 0xc0, !PT ;  /* 0xfffffff00e037812 */ /* 0x000fe200078ec0ff */
[----:B------:R-:W-:Y:S01]  /*1900*/  UIMAD UR10, UR7, UR15, URZ ;  /* 0x0000000f070a72a4 */ /* 0x000fe2000f8e023f */
[----:B--2---:R-:W-:Y:S01]  /*1910*/  IMAD.SHL.U32 R8, R35, 0x40, RZ ;  /* 0x0000004023087824 */ /* 0x004fe200078e00ff */
[----:B------:R-:W-:Y:S01]  /*1920*/  @P6 LEA.HI.X R7, R4, c[0x0][0x1cc], R0, 0x1, P2 ;  /* 0x0000730004076a11 */ /* 0x000fe200010f0c00 */
[----:B------:R-:W-:Y:S01]  /*1930*/  IMAD.IADD R59, R21, 0x1, R5 ;  /* 0x00000001153b7824 */ /* 0x000fe200078e0205 */
[----:B------:R-:W-:Y:S01]  /*1940*/  @P5 LEA R4, P2, R34, R4, 0x5 ;  /* 0x0000000422045211 */ /* 0x000fe200078428ff */
[----:B------:R-:W-:Y:S01]  /*1950*/  IMAD.IADD R8, R11, 0x1, R8 ;  /* 0x000000010b087824 */ /* 0x000fe200078e0208 */
[----:B------:R-:W-:Y:S01]  /*1960*/  SHF.R.S32.HI R11, RZ, 0x4, R14 ;  /* 0x00000004ff0b7819 */ /* 0x000fe2000001140e */
[----:B------:R-:W-:Y:S01]  /*1970*/  IMAD.IADD R3, R121, 0x1, -R3 ;  /* 0x0000000179037824 */ /* 0x000fe200078e0a03 */
[----:B------:R1:W-:Y:S01]  /*1980*/  @P6 LDGSTS.E.BYPASS.LTC128B.128 [R57+0x12100], [R6.64], !P4 ;  /* 0x1210000006396fae */ /* 0x0003e2000e101d58 */
[----:B------:R-:W-:Y:S01]  /*1990*/  @P1 IMAD.X R13, R8, 0x1, R0, P0 ;  /* 0x00000001080d1824 */ /* 0x000fe200000e0600 */
[----:B------:R-:W-:Y:S01]  /*19a0*/  @P5 LEA.HI.X R0, R34, R0, R35, 0x5, P2 ;  /* 0x0000000022005211 */ /* 0x000fe200010f2c23 */
[----:B------:R-:W-:Y:S01]  /*19b0*/  IMAD.MOV.U32 R58, RZ, RZ, R20 ;  /* 0x000000ffff3a7224 */ /* 0x000fe200078e0014 */
[----:B------:R-:W-:Y:S01]  /*19c0*/  ISETP.GE.AND P2, PT, R32, c[0x0][0x1d4], PT ;  /* 0x0000750020007a0c */ /* 0x000fe20003f46270 */
[----:B------:R1:W-:Y:S01]  /*19d0*/  @P6 LDGSTS.E.BYPASS.LTC128B.128 [R57+0x15100], [R6.64+0x80], !P3 ;  /* 0x1510008006396fae */ /* 0x0003e2000d901d58 */
[----:B------:R-:W-:Y:S01]  /*19e0*/  @P5 LEA R8, P0, R4, c[0x0][0x1c8], 0x1 ;  /* 0x0000720004085a11 */ /* 0x000fe200078008ff */
[----:B------:R-:W-:Y:S01]  /*19f0*/  UIMAD UR10, UR11, UR12, UR10 ;  /* 0x0000000c0b0a72a4 */ /* 0x000fe2000f8e020a */
[----:B------:R-:W-:Y:S01]  /*1a00*/  LEA.HI R5, R14, R11, RZ, 0x1 ;  /* 0x0000000b0e057211 */ /* 0x000fe200078f08ff */
[----:B------:R-:W-:Y:S01]  /*1a10*/  USHF.L.U32 UR11, UR4, 0x6, URZ ;  /* 0x00000006040b7899 */ /* 0x000fe2000800063f */
[----:B------:R-:W-:Y:S01]  /*1a20*/  @P5 LEA.HI.X R9, R4, c[0x0][0x1cc], R0, 0x1, P0 ;  /* 0x0000730004095a11 */ /* 0x000fe200000f0c00 */
[----:B------:R4:W-:Y:S01]  /*1a30*/  STL.64 [R1+0x28], R20 ;  /* 0x0000281401007387 */ /* 0x0009e20000100a00 */
[----:B------:R-:W-:-:S02]  /*1a40*/  SHF.R.S32.HI R12, RZ, 0x1f, R3 ;  /* 0x0000001fff0c7819 */ /* 0x000fc40000011403 */
[----:B------:R-:W-:Y:S01]  /*1a50*/  @P1 LEA R4, P0, R10, c[0x0][0x1c8], 0x1 ;  /* 0x000072000a041a11 */ /* 0x000fe200078008ff */
[----:B------:R4:W-:Y:S01]  /*1a60*/  STL.64 [R1+0x20], R58 ;  /* 0x0000203a01007387 */ /* 0x0009e20000100a00 */
[----:B------:R-:W-:-:S03]  /*1a70*/  LEA.HI R12, R12, R3, RZ, 0x3 ;  /* 0x000000030c0c7211 */ /* 0x000fc600078f18ff */
[----:B------:R1:W-:Y:S01]  /*1a80*/  @P6 LDGSTS.E.BYPASS.LTC128B.128 [R57+0x18100], [R6.64+0x100], !P2 ;  /* 0x1810010006396fae */ /* 0x0003e2000d101d58 */
[----:B------:R-:W-:Y:S02]  /*1a90*/  ISETP.GE.AND P6, PT, R2, c[0x0][0x1d4], PT ;  /* 0x0000750002007a0c */ /* 0x000fe40003fc6270 */
[----:B------:R-:W-:Y:S01]  /*1aa0*/  LOP3.LUT R2, R5, 0xfffffffe, RZ, 0xc0, !PT ;  /* 0xfffffffe05027812 */ /* 0x000fe200078ec0ff */
[----:B------:R2:W-:Y:S01]  /*1ab0*/  @P5 LDGSTS.E.BYPASS.LTC128B.128 [R57+0x13100], [R8.64], !P4 ;  /* 0x1310000008395fae */ /* 0x0005e2000e101d58 */
[----:B------:R-:W-:Y:S02]  /*1ac0*/  @P1 LEA.HI.X R5, R10, c[0x0][0x1cc], R13, 0x1, P0 ;  /* 0x000073000a051a11 */ /* 0x000fe400000f0c0d */
[----:B------:R-:W-:Y:S01]  /*1ad0*/  LOP3.LUT R0, R12, 0xfffffff8, RZ, 0xc0, !PT ;  /* 0xfffffff80c007812 */ /* 0x000fe200078ec0ff */
[----:B------:R2:W-:Y:S01]  /*1ae0*/  @P5 LDGSTS.E.BYPASS.LTC128B.128 [R57+0x16100], [R8.64+0x80], !P3 ;  /* 0x1610008008395fae */ /* 0x0005e2000d901d58 */
[----:B------:R-:W-:-:S03]  /*1af0*/  IMAD.IADD R13, R11, 0x1, -R2 ;  /* 0x000000010b0d7824 */ /* 0x000fc600078e0a02 */
[----:B------:R2:W-:Y:S01]  /*1b00*/  @P5 LDGSTS.E.BYPASS.LTC128B.128 [R57+0x19100], [R8.64+0x100], !P2 ;  /* 0x1910010008395fae */ /* 0x0005e2000d101d58 */
[----:B------:R-:W-:Y:S01]  /*1b10*/  IMAD.IADD R3, R3, 0x1, -R0 ;  /* 0x0000000103037824 */ /* 0x000fe200078e0a00 */
[----:B------:R-:W-:Y:S02]  /*1b20*/  ISETP.GE.AND P5, PT, R31, c[0x0][0x1d4], PT ;  /* 0x000075001f007a0c */ /* 0x000fe40003fa6270 */
[----:B------:R3:W-:Y:S01]  /*1b30*/  @P1 LDGSTS.E.BYPASS.LTC128B.128 [R57+0x14100], [R4.64], !P4 ;  /* 0x1410000004391fae */ /* 0x0007e2000e101d58 */
[----:B------:R-:W-:-:S03]  /*1b40*/  IMAD.SHL.U32 R2, R3, 0x40, RZ ;  /* 0x0000004003027824 */ /* 0x000fc600078e00ff */
[----:B------:R3:W-:Y:S02]  /*1b50*/  @P1 LDGSTS.E.BYPASS.LTC128B.128 [R57+0x17100], [R4.64+0x80], !P3 ;  /* 0x1710008004391fae */ /* 0x0007e4000d901d58 */
[----:B------:R-:W-:Y:S02]  /*1b60*/  LOP3.LUT R2, R2, 0x1c0, RZ, 0xc0, !PT ;  /* 0x000001c002027812 */ /* 0x000fe400078ec0ff */
[----:B------:R3:W-:Y:S01]  /*1b70*/  @P1 LDGSTS.E.BYPASS.LTC128B.128 [R57+0x1a100], [R4.64+0x100], !P2 ;  /* 0x1a10010004391fae */ /* 0x0007e2000d101d58 */
[----:B-1----:R-:W-:-:S03]  /*1b80*/  IMAD.WIDE.U32 R6, R56, UR15, R58 ;  /* 0x0000000f38067c25 */ /* 0x002fc6000f8e003a */
[----:B------:R-:W0:Y:S02]  /*1b90*/  LDGDEPBAR ;  /* 0x00000000000079af */ /* 0x000e240000000000 */
[----:B------:R-:W-:Y:S01]  /*1ba0*/  IADD3 R0, R7, UR10, RZ ;  /* 0x0000000a07007c10 */ /* 0x000fe2000fffe0ff */
[----:B------:R-:W-:Y:S01]  /*1bb0*/  UMOV UR10, 0x6 ;  /* 0x00000006000a7882 */ /* 0x000fe20000000000 */
[----:B------:R-:W-:Y:S01]  /*1bc0*/  LEA R10, P0, R6, c[0x0][0x1f8], 0x1 ;  /* 0x00007e00060a7a11 */ /* 0x000fe200078008ff */
[----:B------:R-:W-:-:S03]  /*1bd0*/  USHF.L.U64.HI UR10, UR4, UR10, UR5 ;  /* 0x0000000a040a7299 */ /* 0x000fc60008010205 */
[----:B------:R-:W-:Y:S01]  /*1be0*/  LEA.HI.X R11, R6, c[0x0][0x1fc], R0, 0x1, P0 ;  /* 0x00007f00060b7a11 */ /* 0x000fe200000f0c00 */
[----:B------:R-:W-:Y:S02]  /*1bf0*/  IMAD.SHL.U32 R0, R13, 0x8, RZ ;  /* 0x000000080d007824 */ /* 0x000fe400078e00ff */
[----:B------:R-:W-:-:S03]  /*1c00*/  IMAD.U32 R6, RZ, RZ, UR11 ;  /* 0x0000000bff067e24 */ /* 0x000fc6000f8e00ff */
[----:B------:R-:W-:Y:S02]  /*1c10*/  LOP3.LUT R0, R2, 0x8, R0, 0xf8, !PT ;  /* 0x0000000802007812 */ /* 0x000fe400078ef800 */
[----:B------:R-:W-:Y:S02]  /*1c20*/  SHF.R.U32.HI R2, RZ, 0x3, R2 ;  /* 0x00000003ff027819 */ /* 0x000fe40000011602 */
[----:B------:R-:W-:Y:S02]  /*1c30*/  IADD3 R14, P1, P0, R6, 0x80, R10 ;  /* 0x00000080060e7810 */ /* 0x000fe4000783e00a */
[----:B------:R-:W-:Y:S01]  /*1c40*/  LOP3.LUT R2, R0, R2, RZ, 0x3c, !PT ;  /* 0x0000000200027212 */ /* 0x000fe200078e3cff */
[----:B---3--:R-:W-:Y:S01]  /*1c50*/  IMAD.U32 R4, RZ, RZ, UR11 ;  /* 0x0000000bff047e24 */ /* 0x008fe2000f8e00ff */
[----:B------:R-:W-:Y:S01]  /*1c60*/  IADD3.X R15, RZ, UR10, R11, P1, P0 ;  /* 0x0000000aff0f7c10 */ /* 0x000fe20008fe040b */
[----:B------:R-:W-:Y:S01]  /*1c70*/  IMAD.SHL.U32 R0, R12, 0x40, RZ ;  /* 0x000000400c007824 */ /* 0x000fe200078e00ff */
[----:B------:R-:W-:-:S04]  /*1c80*/  DEPBAR.LE SB0, 0x1 ;  /* 0x000080400000791a */ /* 0x000fc80000000000 */
[----:B------:R-:W-:Y:S01]  /*1c90*/  BAR.SYNC.DEFER_BLOCKING 0x0 ;  /* 0x0000000000007b1d */ /* 0x000fe20000010000 */
[----:B--2---:R-:W-:Y:S02]  /*1ca0*/  IADD3 R8, P1, P0, R4, 0x100, R10 ;  /* 0x0000010004087810 */ /* 0x004fe4000783e00a */
[----:B------:R-:W-:Y:S01]  /*1cb0*/  LOP3.LUT R2, R2, 0xfffffe00, R0, 0xf8, !PT ;  /* 0xfffffe0002027812 */ /* 0x000fe200078ef800 */
[----:B------:R-:W-:Y:S01]  /*1cc0*/  IMAD.MOV.U32 R0, RZ, RZ, 0x10 ;  /* 0x00000010ff007424 */ /* 0x000fe200078e00ff */
[----:B------:R-:W-:Y:S02]  /*1cd0*/  IADD3.X R9, RZ, UR10, R11, P1, P0 ;  /* 0x0000000aff097c10 */ /* 0x000fe40008fe040b */
[----:B------:R-:W-:Y:S01]  /*1ce0*/  LOP3.LUT P0, RZ, R3, 0x2, RZ, 0xc0, !PT ;  /* 0x0000000203ff7812 */ /* 0x000fe2000780c0ff */
[----:B------:R-:W-:Y:S01]  /*1cf0*/  IMAD R208, R116, 0x400, R2 ;  /* 0x0000040074d07824 */ /* 0x000fe200078e0202 */
[----:B------:R-:W-:Y:S02]  /*1d00*/  IADD3 R6, P1, R10, UR11, RZ ;  /* 0x0000000b0a067c10 */ /* 0x000fe4000ff3e0ff */
[----:B------:R-:W-:-:S02]  /*1d10*/  SEL R0, R0, 0xfffffff0, !P0 ;  /* 0xfffffff000007807 */ /* 0x000fc40004000000 */
[----:B------:R-:W-:Y:S02]  /*1d20*/  IADD3.X R7, R11, UR10, RZ, P1, !PT ;  /* 0x0000000a0b077c10 */ /* 0x000fe40008ffe4ff */
[----:B------:R-:W-:Y:S01]  /*1d30*/  LOP3.LUT P1, RZ, R3, 0x4, RZ, 0xc0, !PT ;  /* 0x0000000403ff7812 */ /* 0x000fe2000782c0ff */
[----:B------:R-:W-:Y:S01]  /*1d40*/  IMAD.SHL.U32 R240, R0, 0x2, RZ ;  /* 0x0000000200f07824 */ /* 0x000fe200078e00ff */
[C---:B------:R-:W-:Y:S01]  /*1d50*/  LEA R220, R208.reuse, 0x100, 0x1 ;  /* 0x00000100d0dc7811 */ /* 0x040fe200078e08ff */
[----:B------:R-:W-:Y:S01]  /*1d60*/  IMAD.SHL.U32 R208, R208, 0x2, RZ ;  /* 0x00000002d0d07824 */ /* 0x000fe200078e00ff */
[----:B------:R-:W-:Y:S01]  /*1d70*/  SEL R0, R239, 0xffffffe0, !P1 ;  /* 0xffffffe0ef007807 */ /* 0x000fe20004800000 */
[----:B------:R-:W-:Y:S01]  /*1d80*/  IMAD.SHL.U32 R3, R38, 0x40, RZ ;  /* 0x0000004026037824 */ /* 0x000fe200078e00ff */
[----:B------:R-:W-:Y:S01]  /*1d90*/  IADD3 R4, P0, R6, UR11, RZ ;  /* 0x0000000b06047c10 */ /* 0x000fe2000ff1e0ff */
[----:B------:R-:W-:Y:S01]  /*1da0*/  IMAD.IADD R216, R220, 0x1, R240 ;  /* 0x00000001dcd87824 */ /* 0x000fe200078e02f0 */
[----:B------:R-:W-:Y:S01]  /*1db0*/  ISETP.LT.OR P1, PT, R28, 0x1, P5 ;  /* 0x000000011c00780c */ /* 0x000fe20002f21670 */
[C---:B------:R-:W-:Y:S01]  /*1dc0*/  IMAD R220, R0.reuse, 0x2, R220 ;  /* 0x0000000200dc7824 */ /* 0x040fe200078e02dc */
[----:B------:R4:W1:Y:S01]  /*1dd0*/  LDSM.16.M88.4 R152, [R208+0x100] ;  /* 0x00010000d098783b */ /* 0x0008620000000200 */
[----:B------:R-:W-:Y:S01]  /*1de0*/  IMAD R228, R0, 0x2, R216 ;  /* 0x0000000200e47824 */ /* 0x000fe200078e02d8 */
[----:B------:R-:W-:-:S02]  /*1df0*/  IADD3.X R5, R7, UR10, RZ, P0, !PT ;  /* 0x0000000a07057c10 */ /* 0x000fc400087fe4ff */
[----:B------:R4:W2:Y:S01]  /*1e00*/  LDSM.16.M88.4 R192, [R208+0x4100] ;  /* 0x00410000d0c0783b */ /* 0x0008a20000000200 */
[----:B------:R-:W-:Y:S02]  /*1e10*/  ISETP.LT.OR P0, PT, R28, 0x1, P6 ;  /* 0x000000011c00780c */ /* 0x000fe40003701670 */
[----:B------:R-:W-:Y:S01]  /*1e20*/  LOP3.LUT R3, R3, 0x1c0, RZ, 0xc0, !PT ;  /* 0x000001c003037812 */ /* 0x000fe200078ec0ff */
[----:B------:R4:W3:Y:S03]  /*1e30*/  LDSM.16.M88.4 R156, [R216] ;  /* 0x00000000d89c783b */ /* 0x0008e60000000200 */
[----:B------:R-:W-:Y:S01]  /*1e40*/  SHF.R.U32.HI R237, RZ, 0x3, R3 ;  /* 0x00000003ffed7819 */ /* 0x000fe20000011603 */
        /* <DEDUP_REMOVED lines=43> */
[----:B------:R-:W-:-:S03]  /*2100*/  IMAD.U32 R6, RZ, RZ, UR15 ;  /* 0x0000000fff067e24 */ /* 0x000fc6000f8e00ff */
[----:B------:R-:W-:Y:S01]  /*2110*/  UIMAD UR4, UR5, UR18, UR4 ;  /* 0x00000012050472a4 */ /* 0x000fe2000f8e0204 */
[----:B------:R-:W-:-:S05]  /*2120*/  IMAD.WIDE.U32 R6, R6, UR18, R36 ;  /* 0x0000001206067c25 */ /* 0x000fca000f8e0024 */
[----:B------:R-:W-:Y:S02]  /*2130*/  IADD3 R3, R7, UR4, RZ ;  /* 0x0000000407037c10 */ /* 0x000fe4000fffe0ff */
[----:B------:R-:W-:-:S04]  /*2140*/  LEA R4, P5, R6, c[0x0][0x1c8], 0x1 ;  /* 0x0000720006047a11 */ /* 0x000fc800078a08ff */
[----:B------:R-:W-:Y:S02]  /*2150*/  LEA.HI.X R5, R6, c[0x0][0x1cc], R3, 0x1, P5 ;  /* 0x0000730006057a11 */ /* 0x000fe400028f0c03 */
[----:B------:R-:W-:-:S03]  /*2160*/  IADD3 R6, P5, R8, R4, RZ ;  /* 0x0000000408067210 */ /* 0x000fc60007fbe0ff */
[----:B------:R1:W-:Y:S02]  /*2170*/  LDGSTS.E.BYPASS.LTC128B.128 [R57+0x1b100], [R4.64], !P4 ;  /* 0x1b10000004397fae */ /* 0x0003e4000e101d58 */
[C-C-:B------:R-:W-:Y:S01]  /*2180*/  IMAD.X R7, R9.reuse, 0x1, R5.reuse, P5 ;  /* 0x0000000109077824 */ /* 0x140fe200028e0605 */
[C-C-:B------:R-:W-:Y:S01]  /*2190*/  IADD3 R12, P6, P5, R8.reuse, 0x80, R4.reuse ;  /* 0x00000080080c7810 */ /* 0x140fe20007dde004 */
[----:B------:R1:W-:Y:S03]  /*21a0*/  LDGSTS.E.BYPASS.LTC128B.128 [R57+0x1e100], [R4.64+0x80], !P3 ;  /* 0x1e10008004397fae */ /* 0x0003e6000d901d58 */
[----:B------:R-:W-:Y:S01]  /*21b0*/  IADD3.X R13, R9, RZ, R5, P6, P5 ;  /* 0x000000ff090d7210 */ /* 0x000fe200037ea405 */
[----:B------:R1:W-:Y:S01]  /*21c0*/  LDGSTS.E.BYPASS.LTC128B.128 [R57+0x21100], [R4.64+0x100], !P2 ;  /* 0x2110010004397fae */ /* 0x0003e2000d101d58 */
[----:B------:R-:W-:-:S03]  /*21d0*/  IADD3 R10, P6, P5, R8, 0x100, R4 ;  /* 0x00000100080a7810 */ /* 0x000fc60007dde004 */
[----:B------:R1:W-:Y:S01]  /*21e0*/  LDGSTS.E.BYPASS.LTC128B.128 [R57+0x1c100], [R6.64], !P4 ;  /* 0x1c10000006397fae */ /* 0x0003e2000e101d58 */
[----:B------:R-:W-:Y:S02]  /*21f0*/  IADD3.X R11, R9, RZ, R5, P6, P5 ;  /* 0x000000ff090b7210 */ /* 0x000fe400037ea405 */
[----:B------:R-:W-:Y:S01]  /*2200*/  IADD3 R8, P5, R6, R8, RZ ;  /* 0x0000000806087210 */ /* 0x000fe20007fbe0ff */
[----:B------:R1:W-:Y:S04]  /*2210*/  LDGSTS.E.BYPASS.LTC128B.128 [R57+0x1f100], [R12.64], !P3 ;  /* 0x1f1000000c397fae */ /* 0x0003e8000d901d58 */
[----:B------:R-:W-:Y:S01]  /*2220*/  IMAD.X R9, R7, 0x1, R9, P5 ;  /* 0x0000000107097824 */ /* 0x000fe200028e0609 */
[----:B------:R1:W-:Y:S04]  /*2230*/  LDGSTS.E.BYPASS.LTC128B.128 [R57+0x22100], [R10.64], !P2 ;  /* 0x221000000a397fae */ /* 0x0003e8000d101d58 */
[----:B------:R1:W-:Y:S04]  /*2240*/  LDGSTS.E.BYPASS.LTC128B.128 [R57+0x1d100], [R8.64], !P4 ;  /* 0x1d10000008397fae */ /* 0x0003e8000e101d58 */
[----:B------:R1:W-:Y:S04]  /*2250*/  LDGSTS.E.BYPASS.LTC128B.128 [R57+0x20100], [R8.64+0x80], !P3 ;  /* 0x2010008008397fae */ /* 0x0003e8000d901d58 */
[----:B------:R1:W-:Y:S02]  /*2260*/  LDGSTS.E.BYPASS.LTC128B.128 [R57+0x23100], [R8.64+0x100], !P2 ;  /* 0x2310010008397fae */ /* 0x0003e4000d101d58 */
.L_x_1147:
[----:B-1234-:R-:W0:Y:S01]  /*2270*/  LDGDEPBAR ;  /* 0x00000000000079af */ /* 0x01ee220000000000 */
[----:B------:R-:W-:Y:S01]  /*2280*/  PLOP3.LUT P5, PT, PT, PT, UP0, 0x40, 0x0 ;  /* 0x000000000000781c */ /* 0x000fe20003fae808 */
[----:B------:R-:W-:Y:S01]  /*2290*/  IMAD.SHL.U32 R237, R237, 0x2, RZ ;  /* 0x00000002eded7824 */ /* 0x000fe200078e00ff */
[----:B------:R-:W-:-:S04]  /*22a0*/  SEL R239, R239, 0xffffffe0, !P1 ;  /* 0xffffffe0efef7807 */ /* 0x000fc80004800000 */
[C---:B------:R-:W-:Y:S01]  /*22b0*/  IADD3 R233, R237.reuse, 0x12100, RZ ;  /* 0x00012100ede97810 */ /* 0x040fe20007ffe0ff */
        /* <DEDUP_REMOVED lines=46> */
.L_x_1148:
[C---:B--23--:R-:W-:Y:S01]  /*25a0*/  HMMA.16816.F32 R16, R152.reuse, R20, RZ ;  /* 0x000000149810723c */ /* 0x04cfe200000018ff */
[----:B------:R-:W-:Y:S01]  /*25b0*/  IMAD.MOV.U32 R3, RZ, RZ, 0x40 ;  /* 0x00000040ff037424 */ /* 0x000fe200078e00ff */
[----:B------:R-:W-:Y:S01]  /*25c0*/  SHF.R.S32.HI R7, RZ, 0x1f, R116 ;  /* 0x0000001fff077819 */ /* 0x000fe20000011474 */
[----:B------:R-:W-:Y:S01]  /*25d0*/  UIADD3 UR9, UR14, UR9, URZ ;  /* 0x000000090e097290 */ /* 0x000fe2000fffe03f */
[----:B------:R-:W-:Y:S01]  /*25e0*/  PLOP3.LUT P5, PT, PT, PT, UP2, 0x80, 0x0 ;  /* 0x000000000000781c */ /* 0x000fe20003faf028 */
[----:B------:R-:W0:Y:S01]  /*25f0*/  LDGDEPBAR ;  /* 0x00000000000079af */ /* 0x000e220000000000 */
[----:B------:R-:W-:Y:S01]  /*2600*/  SEL R232, R3, 0xffffffc0, !P0 ;  /* 0xffffffc003e87807 */ /* 0x000fe20004000000 */
[----:B------:R-:W-:Y:S01]  /*2610*/  IMAD.SHL.U32 R143, R2, 0x2, RZ ;  /* 0x00000002028f7824 */ /* 0x000fe200078e00ff */
[C---:B------:R-:W-:Y:S01]  /*2620*/  HMMA.16816.F32 R12, R152.reuse, R22, RZ ;  /* 0x00000016980c723c */ /* 0x040fe200000018ff */
[----:B------:R-:W-:Y:S01]  /*2630*/  LEA.HI R7, R7, R116, RZ, 0x3 ;  /* 0x0000007407077211 */ /* 0x000fe200078f18ff */
[----:B------:R-:W-:Y:S01]  /*2640*/  UISETP.GE.AND UP0, UPT, UR28, 0x3, UPT ;  /* 0x000000031c00788c */ /* 0x000fe2000bf06270 */
[----:B------:R-:W-:Y:S01]  /*2650*/  IMAD.IADD R3, R237, 0x1, R232 ;  /* 0x00000001ed037824 */ /* 0x000fe200078e02e8 */
[----:B------:R-:W-:Y:S01]  /*2660*/  PLOP3.LUT P0, PT, PT, PT, UP2, 0x80, 0x0 ;  /* 0x000000000000781c */ /* 0x000fe20003f0f028 */
[----:B------:R-:W-:Y:S01]  /*2670*/  IMAD.IADD R5, R232, 0x1, R4 ;  /* 0x00000001e8057824 */ /* 0x000fe200078e0204 */
[----:B------:R-:W-:Y:S01]  /*2680*/  LOP3.LUT R7, R7, 0xffffff8, RZ, 0xc0, !PT ;  /* 0x0ffffff807077812 */ /* 0x000fe200078ec0ff */
[----:B------:R-:W-:Y:S01]  /*2690*/  IMAD.IADD R2, R240, 0x1, R143 ;  /* 0x00000001f0027824 */ /* 0x000fe200078e028f */
[----:B------:R-:W-:Y:S01]  /*26a0*/  HMMA.16816.F32 R8, R152, R32, RZ ;  /* 0x000000209808723c */ /* 0x000fe200000018ff */
[----:B------:R-:W2:Y:S01]  /*26b0*/  LDSM.16.M88.4 R72, [R3+0x12100] ;  /* 0x012100000348783b */ /* 0x000ea20000000200 */
[----:B------:R-:W-:-:S03]  /*26c0*/  LEA R236, R0, R143, 0x1 ;  /* 0x0000008f00ec7211 */ /* 0x000fc600078e08ff */
[----:B------:R-:W3:Y:S02]  /*26d0*/  LDSM.16.M88.4 R80, [R3+0x12900] ;  /* 0x012900000350783b */ /* 0x000ee40000000200 */
[----:B------:R-:W-:Y:S01]  /*26e0*/  IMAD.IADD R0, R240, 0x1, R236 ;  /* 0x00000001f0007824 */ /* 0x000fe200078e02ec */
[----:B----4-:R-:W-:Y:S01]  /*26f0*/  HMMA.16816.F32 R28, R152, R36, RZ ;  /* 0x00000024981c723c */ /* 0x010fe200000018ff */
[----:B------:R-:W4:Y:S04]  /*2700*/  LDSM.16.M88.4 R88, [R3+0x13100] ;  /* 0x013100000358783b */ /* 0x000f280000000200 */
[----:B------:R-:W-:Y:S03]  /*2710*/  LDSM.16.M88.4 R108, [R3+0x15900] ;  /* 0x01590000036c783b */ /* 0x000fe60000000200 */
[C---:B-1----:R-:W-:Y:S01]  /*2720*/  HMMA.16816.F32 R76, R156.reuse, R24, R16 ;  /* 0x000000189c4c723c */ /* 0x042fe20000001810 */
[----:B------:R-:W-:Y:S07]  /*2730*/  LDSM.16.M88.4 R112, [R5+0x15100] ;  /* 0x015100000570783b */ /* 0x000fee0000000200 */
[----:B------:R-:W-:Y:S08]  /*2740*/  HMMA.16816.F32 R92, R156, R26, R12 ;  /* 0x0000001a9c5c723c */ /* 0x000ff0000000180c */
[C---:B------:R-:W-:Y:S08]  /*2750*/  HMMA.16816.F32 R24, R152.reuse, R38, RZ ;  /* 0x000000269818723c */ /* 0x040ff000000018ff */
[----:B------:R-:W-:Y:S08]  /*2760*/  HMMA.16816.F32 R32, R152, R34, RZ ;  /* 0x000000229820723c */ /* 0x000ff000000018ff */
[----:B------:R-:W-:Y:S08]  /*2770*/  HMMA.16816.F32 R96, R156, R44, R8 ;  /* 0x0000002c9c60723c */ /* 0x000ff00000001808 */
[C---:B------:R-:W-:Y:S08]  /*2780*/  HMMA.16816.F32 R20, R152.reuse, R40, RZ ;  /* 0x000000289814723c */ /* 0x040ff000000018ff */
[C---:B------:R-:W-:Y:S08]  /*2790*/  HMMA.16816.F32 R16, R152.reuse, R42, RZ ;  /* 0x0000002a9810723c */ /* 0x040ff000000018ff */
[C---:B------:R-:W-:Y:S08]  /*27a0*/  HMMA.16816.F32 R8, R152.reuse, R50, RZ ;  /* 0x000000329808723c */ /* 0x040ff000000018ff */
[C---:B------:R-:W-:Y:S08]  /*27b0*/  HMMA.16816.F32 R12, R152.reuse, R48, RZ ;  /* 0x00000030980c723c */ /* 0x040ff000000018ff */
[----:B------:R-:W-:Y:S08]  /*27c0*/  HMMA.16816.F32 R40, R152, R54, RZ ;  /* 0x000000369828723c */ /* 0x000ff000000018ff */
[C---:B------:R-:W-:Y:S01]  /*27d0*/  HMMA.16816.F32 R64, R156.reuse, R60, R28 ;  /* 0x0000003c9c40723c */ /* 0x040fe2000000181c */
[----:B------:R-:W1:Y:S07]  /*27e0*/  LDSM.16.M88.4 R28, [R3+0x13900] ;  /* 0x01390000031c783b */ /* 0x000e6e0000000200 */
[----:B------:R-:W-:Y:S01]  /*27f0*/  HMMA.16816.F32 R60, R156, R62, R24 ;  /* 0x0000003e9c3c723c */ /* 0x000fe20000001818 */
[----:B------:R-:W5:Y:S07]  /*2800*/  LDSM.16.M88.4 R24, [R3+0x14100] ;  /* 0x014100000318783b */ /* 0x000f6e0000000200 */
[----:B------:R-:W-:Y:S08]  /*2810*/  HMMA.16816.F32 R36, R152, R52, RZ ;  /* 0x000000349824723c */ /* 0x000ff000000018ff */
[C---:B------:R-:W-:Y:S08]  /*2820*/  HMMA.16816.F32 R68, R156.reuse, R46, R32 ;  /* 0x0000002e9c44723c */ /* 0x040ff00000001820 */
[C---:B------:R-:W-:Y:S01]  /*2830*/  HMMA.16816.F32 R56, R156.reuse, R84, R20 ;  /* 0x000000549c38723c */ /* 0x040fe20000001814 */
[----:B------:R-:W1:Y:S07]  /*2840*/  LDSM.16.M88.4 R20, [R3+0x14900] ;  /* 0x014900000314783b */ /* 0x000e6e0000000200 */
[C---:B------:R-:W-:Y:S01]  /*2850*/  HMMA.16816.F32 R52, R156.reuse, R86, R16 ;  /* 0x000000569c34723c */ /* 0x040fe20000001810 */
[----:B------:R-:W-:Y:S07]  /*2860*/  LDSM.16.M88.4 R84, [R5+0x12900] ;  /* 0x012900000554783b */ /* 0x000fee0000000200 */
[C---:B------:R-:W-:Y:S08]  /*2870*/  HMMA.16816.F32 R16, R156.reuse, R102, R8 ;  /* 0x000000669c10723c */ /* 0x040ff00000001808 */
[C---:B------:R-:W-:Y:S01]  /*2880*/  HMMA.16816.F32 R44, R156.reuse, R100, R12 ;  /* 0x000000649c2c723c */ /* 0x040fe2000000180c */
[----:B------:R-:W-:Y:S07]  /*2890*/  LDSM.16.M88.4 R100, [R5+0x14900] ;  /* 0x014900000564783b */ /* 0x000fee0000000200 */
[----:B------:R-:W-:Y:S01]  /*28a0*/  HMMA.16816.F32 R8, R156, R106, R40 ;  /* 0x0000006a9c08723c */ /* 0x000fe20000001828 */
[----:B------:R-:W1:Y:S07]  /*28b0*/  LDSM.16.M88.4 R40, [R5+0x12100] ;  /* 0x012100000528783b */ /* 0x000e6e0000000200 */
[C---:B--2---:R-:W-:Y:S08]  /*28c0*/  HMMA.16816.F32 R32, R184.reuse, R72, R76 ;  /* 0x00000048b820723c */ /* 0x044ff0000000184c */
[----:B------:R-:W-:Y:S01]  /*28d0*/  HMMA.16816.F32 R48, R184, R74, R92 ;  /* 0x0000004ab830723c */ /* 0x000fe2000000185c */
[----:B------:R-:W-:Y:S07]  /*28e0*/  LDSM.16.M88.4 R92, [R5+0x13900] ;  /* 0x01390000055c783b */ /* 0x000fee0000000200 */
[----:B------:R-:W-:Y:S01]  /*28f0*/  HMMA.16816.F32 R12, R156, R104, R36 ;  /* 0x000000689c0c723c */ /* 0x000fe20000001824 */
[----:B------:R-:W-:Y:S07]  /*2900*/  LDSM.16.M88.4 R104, [R237+0x15100] ;  /* 0x01510000ed68783b */ /* 0x000fee0000000200 */
[C---:B---3--:R-:W-:Y:S01]  /*2910*/  HMMA.16816.F32 R76, R184.reuse, R80, R96 ;  /* 0x00000050b84c723c */ /* 0x048fe20000001860 */
[----:B------:R-:W-:Y:S07]  /*2920*/  LDSM.16.M88.4 R96, [R5+0x14100] ;  /* 0x014100000560783b */ /* 0x000fee0000000200 */
[C---:B------:R-:W-:Y:S01]  /*2930*/  HMMA.16816.F32 R72, R184.reuse, R82, R68 ;  /* 0x00000052b848723c */ /* 0x040fe20000001844 */
[----:B------:R-:W2:Y:S07]  /*2940*/  LDSM.16.M88.4 R80, [R5+0x13100] ;  /* 0x013100000550783b */ /* 0x000eae0000000200 */
[C---:B----4-:R-:W-:Y:S08]  /*2950*/  HMMA.16816.F32 R68, R184.reuse, R88, R64 ;  /* 0x00000058b844723c */ /* 0x050ff00000001840 */
[C---:B------:R-:W-:Y:S01]  /*2960*/  HMMA.16816.F32 R64, R184.reuse, R90, R60 ;  /* 0x0000005ab840723c */ /* 0x040fe2000000183c */
[----:B------:R-:W-:Y:S07]  /*2970*/  LDSM.16.M88.4 R88, [R237+0x16100] ;  /* 0x01610000ed58783b */ /* 0x000fee0000000200 */
[C---:B-1----:R-:W-:Y:S08]  /*2980*/  HMMA.16816.F32 R60, R184.reuse, R28, R56 ;  /* 0x0000001cb83c723c */ /* 0x042ff00000001838 */
[C---:B------:R-:W-:Y:S08]  /*2990*/  HMMA.16816.F32 R56, R184.reuse, R30, R52 ;  /* 0x0000001eb838723c */ /* 0x040ff00000001834 */
[C---:B-----5:R-:W-:Y:S08]  /*29a0*/  HMMA.16816.F32 R52, R184.reuse, R24, R44 ;  /* 0x00000018b834723c */ /* 0x060ff0000000182c */
[C---:B------:R-:W-:Y:S01]  /*29b0*/  HMMA.16816.F32 R44, R184.reuse, R26, R16 ;  /* 0x0000001ab82c723c */ /* 0x040fe20000001810 */
[----:B------:R-:W1:Y:S07]  /*29c0*/  LDSM.16.M88.4 R24, [R237+0x15900] ;  /* 0x01590000ed18783b */ /* 0x000e6e0000000200 */
[C---:B------:R-:W-:Y:S08]  /*29d0*/  HMMA.16816.F32 R36, R184.reuse, R20, R12 ;  /* 0x00000014b824723c */ /* 0x040ff0000000180c */
[----:B------:R-:W-:Y:S08]  /*29e0*/  HMMA.16816.F32 R28, R184, R22, R8 ;  /* 0x00000016b81c723c */ /* 0x000ff00000001808 */
[C---:B------:R-:W-:Y:S08]  /*29f0*/  HMMA.16816.F32 R16, R188.reuse, R42, R48 ;  /* 0x0000002abc10723c */ /* 0x040ff00000001830 */
[C---:B------:R-:W-:Y:S08]  /*2a00*/  HMMA.16816.F32 R12, R188.reuse, R84, R76 ;  /* 0x00000054bc0c723c */ /* 0x040ff0000000184c */
[C---:B------:R-:W-:Y:S08]  /*2a10*/  HMMA.16816.F32 R8, R188.reuse, R86, R72 ;  /* 0x00000056bc08723c */ /* 0x040ff00000001848 */
[C---:B------:R-:W-:Y:S01]  /*2a20*/  HMMA.16816.F32 R20, R188.reuse, R40, R32 ;  /* 0x00000028bc14723c */ /* 0x040fe20000001820 */
[----:B------:R-:W-:Y:S07]  /*2a30*/  LDSM.16.M88.4 R32, [R237+0x17900] ;  /* 0x01790000ed20783b */ /* 0x000fee0000000200 */
[C---:B--2---:R-:W-:Y:S08]  /*2a40*/  HMMA.16816.F32 R76, R188.reuse, R80, R68 ;  /* 0x00000050bc4c723c */ /* 0x044ff00000001844 */
[C---:B------:R-:W-:Y:S08]  /*2a50*/  HMMA.16816.F32 R84, R188.reuse, R82, R64 ;  /* 0x00000052bc54723c */ /* 0x040ff00000001840 */
[C---:B------:R-:W-:Y:S01]  /*2a60*/  HMMA.16816.F32 R68, R188.reuse, R96, R52 ;  /* 0x00000060bc44723c */ /* 0x040fe20000001834 */
[----:B------:R-:W2:Y:S07]  /*2a70*/  LDSM.16.M88.4 R52, [R237+0x16900] ;  /* 0x01690000ed34783b */ /* 0x000eae0000000200 */
[C---:B------:R-:W-:Y:S01]  /*2a80*/  HMMA.16816.F32 R64, R188.reuse, R98, R44 ;  /* 0x00000062bc40723c */ /* 0x040fe2000000182c */
[----:B------:R-:W3:Y:S04]  /*2a90*/  LDSM.16.M88.4 R44, [R237+0x17100] ;  /* 0x01710000ed2c783b */ /* 0x000ee80000000200 */
[----:B------:R-:W-:Y:S03]  /*2aa0*/  LDSM.16.M88.4 R96, [R3+0x15100] ;  /* 0x015100000360783b */ /* 0x000fe60000000200 */
[C---:B------:R-:W-:Y:S08]  /*2ab0*/  HMMA.16816.F32 R80, R188.reuse, R92, R60 ;  /* 0x0000005cbc50723c */ /* 0x040ff0000000183c */
[C---:B------:R-:W-:Y:S01]  /*2ac0*/  HMMA.16816.F32 R72, R188.reuse, R94, R56 ;  /* 0x0000005ebc48723c */ /* 0x040fe20000001838 */
[----:B------:R-:W-:Y:S07]  /*2ad0*/  LDSM.16.M88.4 R92, [R4+0x17900] ;  /* 0x01790000045c783b */ /* 0x000fee0000000200 */
[C---:B------:R-:W-:Y:S08]  /*2ae0*/  HMMA.16816.F32 R60, R188.reuse, R100, R36 ;  /* 0x00000064bc3c723c */ /* 0x040ff00000001824 */
[----:B------:R-:W-:Y:S01]  /*2af0*/  HMMA.16816.F32 R56, R188, R102, R28 ;  /* 0x00000066bc38723c */ /* 0x000fe2000000181c */
[----:B------:R-:W4:Y:S04]  /*2b00*/  LDSM.16.M88.4 R28, [R4+0x15100] ;  /* 0x01510000041c783b */ /* 0x000f280000000200 */
[----:B------:R-:W-:Y:S03]  /*2b10*/  LDSM.16.M88.4 R100, [R5+0x17100] ;  /* 0x017100000564783b */ /* 0x000fe60000000200 */
[C---:B------:R-:W-:Y:S08]  /*2b20*/  HMMA.16816.F32 R40, R192.reuse, R106, R16 ;  /* 0x0000006ac028723c */ /* 0x040ff00000001810 */
[C---:B-1----:R-:W-:Y:S08]  /*2b30*/  HMMA.16816.F32 R36, R192.reuse, R24, R12 ;  /* 0x00000018c024723c */ /* 0x042ff0000000180c */
[C---:B------:R-:W-:Y:S01]  /*2b40*/  HMMA.16816.F32 R16, R192.reuse, R26, R8 ;  /* 0x0000001ac010723c */ /* 0x040fe20000001808 */
[----:B------:R-:W1:Y:S07]  /*2b50*/  LDSM.16.M88.4 R24, [R4+0x15900] ;  /* 0x015900000418783b */ /* 0x000e6e0000000200 */
[C---:B------:R-:W-:Y:S01]  /*2b60*/  HMMA.16816.F32 R48, R192.reuse, R104, R20 ;  /* 0x00000068c030723c */ /* 0x040fe20000001814 */
[----:B------:R-:W5:Y:S04]  /*2b70*/  LDSM.16.M88.4 R20, [R4+0x16100] ;  /* 0x016100000414783b */ /* 0x000f680000000200 */
[----:B------:R-:W-:Y:S03]  /*2b80*/  LDSM.16.M88.4 R104, [R3+0x17900] ;  /* 0x017900000368783b */ /* 0x000fe60000000200 */
[C---:B------:R-:W-:Y:S08]  /*2b90*/  HMMA.16816.F32 R12, R192.reuse, R88, R76 ;  /* 0x00000058c00c723c */ /* 0x040ff0000000184c */
[C---:B------:R-:W-:Y:S01]  /*2ba0*/  HMMA.16816.F32 R8, R192.reuse, R90, R84 ;  /* 0x0000005ac008723c */ /* 0x040fe20000001854 */
[----:B------:R-:W1:Y:S04]  /*2bb0*/  LDSM.16.M88.4 R88, [R4+0x16900] ;  /* 0x016900000458783b */ /* 0x000e680000000200 */
[----:B------:R-:W1:Y:S03]  /*2bc0*/  LDSM.16.M88.4 R84, [R4+0x17100] ;  /* 0x017100000454783b */ /* 0x000e660000000200 */
[C---:B--2---:R-:W-:Y:S08]  /*2bd0*/  HMMA.16816.F32 R80, R192.reuse, R52, R80 ;  /* 0x00000034c050723c */ /* 0x044ff00000001850 */
[C---:B------:R-:W-:Y:S08]  /*2be0*/  HMMA.16816.F32 R76, R192.reuse, R54, R72 ;  /* 0x00000036c04c723c */ /* 0x040ff00000001848 */
[C---:B---3--:R-:W-:Y:S08]  /*2bf0*/  HMMA.16816.F32 R64, R192.reuse, R46, R64 ;  /* 0x0000002ec040723c */ /* 0x048ff00000001840 */
[C---:B------:R-:W-:Y:S08]  /*2c00*/  HMMA.16816.F32 R52, R192.reuse, R32, R60 ;  /* 0x00000020c034723c */ /* 0x040ff0000000183c */
[C---:B------:R-:W-:Y:S08]  /*2c10*/  HMMA.16816.F32 R72, R192.reuse, R44, R68 ;  /* 0x0000002cc048723c */ /* 0x040ff00000001844 */
[----:B------:R-:W-:Y:S01]  /*2c20*/  HMMA.16816.F32 R68, R192, R34, R56 ;  /* 0x00000022c044723c */ /* 0x000fe20000001838 */
[----:B------:R-:W-:Y:S07]  /*2c30*/  LDSM.16.M88.4 R32, [R3+0x17100] ;  /* 0x017100000320783b */ /* 0x000fee0000000200 */
[C---:B----4-:R-:W-:Y:S08]  /*2c40*/  HMMA.16816.F32 R60, R196.reuse, R28, R48 ;  /* 0x0000001cc43c723c */ /* 0x050ff00000001830 */
[C---:B------:R-:W-:Y:S01]  /*2c50*/  HMMA.16816.F32 R56, R196.reuse, R30, R40 ;  /* 0x0000001ec438723c */ /* 0x040fe20000001828 */
[----:B------:R-:W2:Y:S07]  /*2c60*/  LDSM.16.M88.4 R28, [R3+0x16100] ;  /* 0x01610000031c783b */ /* 0x000eae0000000200 */
[C---:B-1----:R-:W-:Y:S08]  /*2c70*/  HMMA.16816.F32 R48, R196.reuse, R24, R36 ;  /* 0x00000018c430723c */ /* 0x042ff00000001824 */
[C---:B------:R-:W-:Y:S01]  /*2c80*/  HMMA.16816.F32 R44, R196.reuse, R26, R16 ;  /* 0x0000001ac42c723c */ /* 0x040fe20000001810 */
[----:B------:R-:W1:Y:S07]  /*2c90*/  LDSM.16.M88.4 R24, [R3+0x16900] ;  /* 0x016900000318783b */ /* 0x000e6e0000000200 */
[C---:B-----5:R-:W-:Y:S08]  /*2ca0*/  HMMA.16816.F32 R36, R196.reuse, R20, R12 ;  /* 0x00000014c424723c */ /* 0x060ff0000000180c */
[C---:B------:R-:W-:Y:S08]  /*2cb0*/  HMMA.16816.F32 R20, R196.reuse, R22, R8 ;  /* 0x00000016c414723c */ /* 0x040ff00000001808 */
[C---:B------:R-:W-:Y:S01]  /*2cc0*/  HMMA.16816.F32 R16, R196.reuse, R88, R80 ;  /* 0x00000058c410723c */ /* 0x040fe20000001850 */
[----:B------:R-:W3:Y:S07]  /*2cd0*/  LDSM.16.M88.4 R80, [R5+0x15900] ;  /* 0x015900000550783b */ /* 0x000eee0000000200 */
[C---:B------:R-:W-:Y:S08]  /*2ce0*/  HMMA.16816.F32 R40, R196.reuse, R86, R64 ;  /* 0x00000056c428723c */ /* 0x040ff00000001840 */
[C---:B------:R-:W-:Y:S08]  /*2cf0*/  HMMA.16816.F32 R52, R196.reuse, R92, R52 ;  /* 0x0000005cc434723c */ /* 0x040ff00000001834 */
[C---:B------:R-:W-:Y:S01]  /*2d00*/  HMMA.16816.F32 R12, R196.reuse, R90, R76 ;  /* 0x0000005ac40c723c */ /* 0x040fe2000000184c */
[----:B------:R-:W4:Y:S07]  /*2d10*/  LDSM.16.M88.4 R88, [R5+0x16100] ;  /* 0x016100000558783b */ /* 0x000f2e0000000200 */
[----:B------:R-:W-:Y:S08]  /*2d20*/  HMMA.16816.F32 R8, R196, R84, R72 ;  /* 0x00000054c408723c */ /* 0x000ff00000001848 */
[C---:B------:R-:W-:Y:S08]  /*2d30*/  HMMA.16816.F32 R64, R200.reuse, R96, R60 ;  /* 0x00000060c840723c */ /* 0x040ff0000000183c */
[C---:B------:R-:W-:Y:S08]  /*2d40*/  HMMA.16816.F32 R72, R200.reuse, R108, R48 ;  /* 0x0000006cc848723c */ /* 0x040ff00000001830 */
[C---:B------:R-:W-:Y:S01]  /*2d50*/  HMMA.16816.F32 R60, R200.reuse, R110, R44 ;  /* 0x0000006ec83c723c */ /* 0x040fe2000000182c */
[----:B------:R-:W5:Y:S07]  /*2d60*/  LDSM.16.M88.4 R108, [R5+0x17900] ;  /* 0x01790000056c783b */ /* 0x000f6e0000000200 */
[----:B------:R-:W-:Y:S01]  /*2d70*/  HMMA.16816.F32 R76, R200, R98, R56 ;  /* 0x00000062c84c723c */ /* 0x000fe20000001838 */
[----:B------:R-:W3:Y:S07]  /*2d80*/  LDSM.16.M88.4 R96, [R5+0x16900] ;  /* 0x016900000560783b */ /* 0x000eee0000000200 */
[----:B------:R-:W-:Y:S01]  /*2d90*/  HMMA.16816.F32 R68, R196, R94, R68 ;  /* 0x0000005ec444723c */ /* 0x000fe20000001844 */
[----:B------:R-:W-:Y:S07]  /*2da0*/  LDSM.16.M88.4 R92, [R237+0x18900] ;  /* 0x01890000ed5c783b */ /* 0x000fee0000000200 */
[C---:B--2---:R-:W-:Y:S08]  /*2db0*/  HMMA.16816.F32 R56, R200.reuse, R28, R36 ;  /* 0x0000001cc838723c */ /* 0x044ff00000001824 */
[C---:B------:R-:W-:Y:S01]  /*2dc0*/  HMMA.16816.F32 R48, R200.reuse, R30, R20 ;  /* 0x0000001ec830723c */ /* 0x040fe20000001814 */
[----:B------:R-:W2:Y:S07]  /*2dd0*/  LDSM.16.M88.4 R28, [R237+0x18100] ;  /* 0x01810000ed1c783b */ /* 0x000eae0000000200 */
[C---:B-1----:R-:W-:Y:S08]  /*2de0*/  HMMA.16816.F32 R44, R200.reuse, R24, R16 ;  /* 0x00000018c82c723c */ /* 0x042ff00000001810 */
[C---:B------:R-:W-:Y:S08]  /*2df0*/  HMMA.16816.F32 R20, R200.reuse, R34, R40 ;  /* 0x00000022c814723c */ /* 0x040ff00000001828 */
[C---:B------:R-:W-:Y:S01]  /*2e00*/  HMMA.16816.F32 R16, R200.reuse, R104, R52 ;  /* 0x00000068c810723c */ /* 0x040fe20000001834 */
[----:B------:R-:W1:Y:S07]  /*2e10*/  LDSM.16.M88.4 R52, [R237+0x19100] ;  /* 0x01910000ed34783b */ /* 0x000e6e0000000200 */
[C---:B------:R-:W-:Y:S08]  /*2e20*/  HMMA.16816.F32 R36, R200.reuse, R26, R12 ;  /* 0x0000001ac824723c */ /* 0x040ff0000000180c */
[C---:B------:R-:W-:Y:S08]  /*2e30*/  HMMA.16816.F32 R24, R200.reuse, R32, R8 ;  /* 0x00000020c818723c */ /* 0x040ff00000001808 */
[----:B------:R-:W-:Y:S08]  /*2e40*/  HMMA.16816.F32 R12, R200, R106, R68 ;  /* 0x0000006ac80c723c */ /* 0x000ff00000001844 */
[C---:B------:R-:W-:Y:S08]  /*2e50*/  HMMA.16816.F32 R8, R204.reuse, R112, R64 ;  /* 0x00000070cc08723c */ /* 0x040ff00000001840 */
[C---:B------:R-:W-:Y:S08]  /*2e60*/  HMMA.16816.F32 R32, R204.reuse, R114, R76 ;  /* 0x00000072cc20723c */ /* 0x040ff0000000184c */
[C---:B---3--:R-:W-:Y:S08]  /*2e70*/  HMMA.16816.F32 R64, R204.reuse, R80, R72 ;  /* 0x00000050cc40723c */ /* 0x048ff00000001848 */
[C---:B------:R-:W-:Y:S08]  /*2e80*/  HMMA.16816.F32 R84, R204.reuse, R82, R60 ;  /* 0x00000052cc54723c */ /* 0x040ff0000000183c */
[C---:B----4-:R-:W-:Y:S08]  /*2e90*/  HMMA.16816.F32 R80, R204.reuse, R88, R56 ;  /* 0x00000058cc50723c */ /* 0x050ff00000001838 */
[C---:B------:R-:W-:Y:S01]  /*2ea0*/  HMMA.16816.F32 R76, R204.reuse, R90, R48 ;  /* 0x0000005acc4c723c */ /* 0x040fe20000001830 */
[----:B------:R-:W-:Y:S07]  /*2eb0*/  LDSM.16.M88.4 R88, [R4+0x19100] ;  /* 0x019100000458783b */ /* 0x000fee0000000200 */
[C---:B------:R-:W-:Y:S01]  /*2ec0*/  HMMA.16816.F32 R56, R204.reuse, R102, R20 ;  /* 0x00000066cc38723c */ /* 0x040fe20000001814 */
[----:B------:R-:W3:Y:S07]  /*2ed0*/  LDSM.16.M88.4 R20, [R237+0x1a900] ;  /* 0x01a90000ed14783b */ /* 0x000eee0000000200 */
[C---:B-----5:R-:W-:Y:S01]  /*2ee0*/  HMMA.16816.F32 R48, R204.reuse, R108, R16 ;  /* 0x0000006ccc30723c */ /* 0x060fe20000001810 */
[----:B------:R-:W4:Y:S07]  /*2ef0*/  LDSM.16.M88.4 R16, [R4+0x18100] ;  /* 0x018100000410783b */ /* 0x000f2e0000000200 */
[C---:B------:R-:W-:Y:S01]  /*2f00*/  HMMA.16816.F32 R72, R204.reuse, R96, R44 ;  /* 0x00000060cc48723c */ /* 0x040fe2000000182c */
[----:B------:R-:W5:Y:S07]  /*2f10*/  LDSM.16.M88.4 R44, [R237+0x19900] ;  /* 0x01990000ed2c783b */ /* 0x000f6e0000000200 */
[C---:B------:R-:W-:Y:S01]  /*2f20*/  HMMA.16816.F32 R60, R204.reuse, R100, R24 ;  /* 0x00000064cc3c723c */ /* 0x040fe20000001818 */
[----:B------:R-:W1:Y:S04]  /*2f30*/  LDSM.16.M88.4 R24, [R237+0x1a100] ;  /* 0x01a10000ed18783b */ /* 0x000e680000000200 */
[----:B------:R-:W-:Y:S03]  /*2f40*/  LDSM.16.M88.4 R100, [R4+0x1a100] ;  /* 0x01a100000464783b */ /* 0x000fe60000000200 */
[----:B------:R-:W-:Y:S08]  /*2f50*/  HMMA.16816.F32 R40, R204, R110, R12 ;  /* 0x0000006ecc28723c */ /* 0x000ff0000000180c */
[----:B--2---:R-:W-:Y:S08]  /*2f60*/  HMMA.16816.F32 R12, R208, R28, R8 ;  /* 0x0000001cd00c723c */ /* 0x004ff00000001808 */
[----:B------:R-:W-:Y:S08]  /*2f70*/  HMMA.16816.F32 R68, R204, R98, R36 ;  /* 0x00000062cc44723c */ /* 0x000ff00000001824 */
[C---:B------:R-:W-:Y:S01]  /*2f80*/  HMMA.16816.F32 R8, R208.reuse, R30, R32 ;  /* 0x0000001ed008723c */ /* 0x040fe20000001820 */
[----:B------:R-:W2:Y:S07]  /*2f90*/  LDSM.16.M88.4 R32, [R4+0x18900] ;  /* 0x018900000420783b */ /* 0x000eae0000000200 */
[C---:B------:R-:W-:Y:S01]  /*2fa0*/  HMMA.16816.F32 R36, R208.reuse, R94, R84 ;  /* 0x0000005ed024723c */ /* 0x040fe20000001854 */
[----:B------:R-:W2:Y:S07]  /*2fb0*/  LDSM.16.M88.4 R84, [R4+0x19900] ;  /* 0x019900000454783b */ /* 0x000eae0000000200 */
[C---:B------:R-:W-:Y:S08]  /*2fc0*/  HMMA.16816.F32 R28, R208.reuse, R92, R64 ;  /* 0x0000005cd01c723c */ /* 0x040ff00000001840 */
[C---:B-1----:R-:W-:Y:S08]  /*2fd0*/  HMMA.16816.F32 R64, R208.reuse, R52, R80 ;  /* 0x00000034d040723c */ /* 0x042ff00000001850 */
[C---:B------:R-:W-:Y:S08]  /*2fe0*/  HMMA.16816.F32 R76, R208.reuse, R54, R76 ;  /* 0x00000036d04c723c */ /* 0x040ff0000000184c */
[----:B---3--:R-:W-:Y:S08]  /*2ff0*/  HMMA.16816.F32 R52, R208, R22, R40 ;  /* 0x00000016d034723c */ /* 0x008ff00000001828 */
[----:B----4-:R-:W-:Y:S01]  /*3000*/  HMMA.16816.F32 R40, R216, R16, R12 ;  /* 0x00000010d828723c */ /* 0x010fe2000000180c */
[----:B------:R1:W3:Y:S07]  /*3010*/  LDSM.16.M88.4 R12, [R4+0x1a900] ;  /* 0x01a90000040c783b */ /* 0x0002ee0000000200 */
[C---:B-----5:R-:W-:Y:S08]  /*3020*/  HMMA.16816.F32 R72, R208.reuse, R44, R72 ;  /* 0x0000002cd048723c */ /* 0x060ff00000001848 */
[----:B------:R-:W-:Y:S08]  /*3030*/  HMMA.16816.F32 R68, R208, R46, R68 ;  /* 0x0000002ed044723c */ /* 0x000ff00000001844 */
[----:B------:R-:W-:Y:S01]  /*3040*/  HMMA.16816.F32 R16, R216, R18, R8 ;  /* 0x00000012d810723c */ /* 0x000fe20000001808 */
[----:B------:R-:W4:Y:S01]  /*3050*/  LDSM.16.M88.4 R8, [R3+0x18100] ;  /* 0x018100000308783b */ /* 0x000f220000000200 */
[----:B-1----:R-:W-:-:S04]  /*3060*/  LEA.HI R4, R118, R121, RZ, 0x2 ;  /* 0x0000007976047211 */ /* 0x002fc800078f10ff */
[----:B------:R-:W-:Y:S02]  /*3070*/  LOP3.LUT R4, R4, 0xfffffffc, RZ, 0xc0, !PT ;  /* 0xfffffffc04047812 */ /* 0x000fe400078ec0ff */
[----:B------:R-:W-:Y:S03]  /*3080*/  HMMA.16816.F32 R80, R208, R24, R60 ;  /* 0x00000018d050723c */ /* 0x000fe6000000183c */
[----:B------:R-:W-:-:S05]  /*3090*/  IMAD.IADD R4, R121, 0x1, -R4 ;  /* 0x0000000179047824 */ /* 0x000fca00078e0a04 */
[C---:B------:R-:W-:Y:S01]  /*30a0*/  HMMA.16816.F32 R96, R208.reuse, R26, R56 ;  /* 0x0000001ad060723c */ /* 0x040fe20000001838 */
[----:B------:R-:W1:Y:S04]  /*30b0*/  LDSM.16.M88.4 R24, [R3+0x18900] ;  /* 0x018900000318783b */ /* 0x000e680000000200 */
[----:B------:R-:W-:Y:S03]  /*30c0*/  LDSM.16.M88.4 R56, [R3+0x19900] ;  /* 0x019900000338783b */ /* 0x000fe60000000200 */
[----:B------:R-:W-:Y:S08]  /*30d0*/  HMMA.16816.F32 R92, R208, R20, R48 ;  /* 0x00000014d05c723c */ /* 0x000ff00000001830 */
[C---:B--2---:R-:W-:Y:S08]  /*30e0*/  HMMA.16816.F32 R20, R216.reuse, R32, R28 ;  /* 0x00000020d814723c */ /* 0x044ff0000000181c */
[C---:B------:R-:W-:Y:S01]  /*30f0*/  HMMA.16816.F32 R28, R216.reuse, R34, R36 ;  /* 0x00000022d81c723c */ /* 0x040fe20000001824 */
[----:B------:R-:W2:Y:S07]  /*3100*/  LDSM.16.M88.4 R36, [R3+0x19100] ;  /* 0x019100000324783b */ /* 0x000eae0000000200 */
[C---:B------:R-:W-:Y:S08]  /*3110*/  HMMA.16816.F32 R48, R216.reuse, R84, R72 ;  /* 0x00000054d830723c */ /* 0x040ff00000001848 */
[C---:B------:R-:W-:Y:S01]  /*3120*/  HMMA.16816.F32 R60, R216.reuse, R86, R68 ;  /* 0x00000056d83c723c */ /* 0x040fe20000001844 */
[----:B------:R-:W5:Y:S04]  /*3130*/  LDSM.16.M88.4 R68, [R3+0x1a100] ;  /* 0x01a100000344783b */ /* 0x000f680000000200 */
[----:B------:R-:W-:Y:S03]  /*3140*/  LDSM.16.M88.4 R84, [R5+0x18100] ;  /* 0x018100000554783b */ /* 0x000fe60000000200 */
[C---:B------:R-:W-:Y:S01]  /*3150*/  HMMA.16816.F32 R72, R216.reuse, R102, R96 ;  /* 0x00000066d848723c */ /* 0x040fe20000001860 */
[----:B------:R-:W1:Y:S07]  /*3160*/  LDSM.16.M88.4 R96, [R5+0x18900] ;  /* 0x018900000560783b */ /* 0x000e6e0000000200 */
[C---:B------:R-:W-:Y:S08]  /*3170*/  HMMA.16816.F32 R32, R216.reuse, R88, R64 ;  /* 0x00000058d820723c */ /* 0x040ff00000001840 */
[C---:B------:R-:W-:Y:S01]  /*3180*/  HMMA.16816.F32 R44, R216.reuse, R90, R76 ;  /* 0x0000005ad82c723c */ /* 0x040fe2000000184c */
[----:B------:R-:W-:Y:S07]  /*3190*/  LDSM.16.M88.4 R88, [R5+0x19100] ;  /* 0x019100000558783b */ /* 0x000fee0000000200 */
[C---:B---3--:R-:W-:Y:S08]  /*31a0*/  HMMA.16816.F32 R76, R216.reuse, R12, R92 ;  /* 0x0000000cd84c723c */ /* 0x048ff0000000185c */
[C---:B------:R-:W-:Y:S08]  /*31b0*/  HMMA.16816.F32 R52, R216.reuse, R14, R52 ;  /* 0x0000000ed834723c */ /* 0x040ff00000001834 */
[----:B------:R-:W-:Y:S01]  /*31c0*/  HMMA.16816.F32 R64, R216, R100, R80 ;  /* 0x00000064d840723c */ /* 0x000fe20000001850 */
[----:B------:R3:W5:Y:S07]  /*31d0*/  LDSM.16.M88.4 R80, [R3+0x1a900] ;  /* 0x01a900000350783b */ /* 0x00076e0000000200 */
[C---:B----4-:R-:W-:Y:S08]  /*31e0*/  HMMA.16816.F32 R40, R220.reuse, R8, R40 ;  /* 0x00000008dc28723c */ /* 0x050ff00000001828 */
[C---:B------:R-:W-:Y:S08]  /*31f0*/  HMMA.16816.F32 R12, R220.reuse, R10, R16 ;  /* 0x0000000adc0c723c */ /* 0x040ff00000001810 */
[----:B-1----:R-:W-:Y:S01]  /*3200*/  HMMA.16816.F32 R8, R220, R24, R20 ;  /* 0x00000018dc08723c */ /* 0x002fe20000001814 */
[----:B---3--:R-:W-:-:S05]  /*3210*/  LOP3.LUT R3, R117, 0xffffffe0, RZ, 0xc0, !PT ;  /* 0xffffffe075037812 */ /* 0x008fca00078ec0ff */
[----:B------:R-:W-:Y:S02]  /*3220*/  IMAD.IADD R3, R121, 0x1, -R3 ;  /* 0x0000000179037824 */ /* 0x000fe400078e0a03 */
[----:B------:R-:W-:Y:S01]  /*3230*/  HMMA.16816.F32 R16, R220, R26, R28 ;  /* 0x0000001adc10723c */ /* 0x000fe2000000181c */
[----:B------:R-:W1:Y:S02]  /*3240*/  LDSM.16.M88.4 R28, [R5+0x19900] ;  /* 0x01990000051c783b */ /* 0x000e640000000200 */
[----:B------:R-:W-:-:S04]  /*3250*/  SHF.R.S32.HI R6, RZ, 0x1f, R3 ;  /* 0x0000001fff067819 */ /* 0x000fc80000011403 */
[----:B------:R-:W-:Y:S01]  /*3260*/  LEA.HI R6, R6, R3, RZ, 0x2 ;  /* 0x0000000306067211 */ /* 0x000fe200078f10ff */
[C---:B--2---:R-:W-:Y:S08]  /*3270*/  HMMA.16816.F32 R20, R220.reuse, R36, R32 ;  /* 0x00000024dc14723c */ /* 0x044ff00000001820 */
[C---:B------:R-:W-:Y:S08]  /*3280*/  HMMA.16816.F32 R24, R220.reuse, R38, R44 ;  /* 0x00000026dc18723c */ /* 0x040ff0000000182c */
[C---:B------:R-:W-:Y:S08]  /*3290*/  HMMA.16816.F32 R32, R220.reuse, R56, R48 ;  /* 0x00000038dc20723c */ /* 0x040ff00000001830 */
[C---:B-----5:R-:W-:Y:S08]  /*32a0*/  HMMA.16816.F32 R44, R220.reuse, R68, R64 ;  /* 0x00000044dc2c723c */ /* 0x060ff00000001840 */
[----:B------:R-:W-:Y:S08]  /*32b0*/  HMMA.16816.F32 R48, R220, R70, R72 ;  /* 0x00000046dc30723c */ /* 0x000ff00000001848 */
[C---:B------:R-:W-:Y:S07]  /*32c0*/  HMMA.16816.F32 R68, R228.reuse, R96, R8 ;  /* 0x00000060e444723c */ /* 0x040fee0000001808 */
[----:B------:R-:W-:Y:S01]  /*32d0*/  LEA.HI R8, R4, R4, RZ, 0x1 ;  /* 0x0000000404087211 */ /* 0x000fe200078f08ff */
[----:B------:R-:W-:Y:S01]  /*32e0*/  HMMA.16816.F32 R72, R228, R86, R12 ;  /* 0x00000056e448723c */ /* 0x000fe2000000180c */
[----:B------:R-:W-:Y:S01]  /*32f0*/  IADD3 R9, R116, -R7, RZ ;  /* 0x8000000774097210 */ /* 0x000fe20007ffe0ff */
[----:B------:R-:W2:Y:S01]  /*3300*/  LDSM.16.M88.4 R12, [R5+0x1a900] ;  /* 0x01a90000050c783b */ /* 0x000ea20000000200 */
[----:B------:R-:W-:-:S02]  /*3310*/  LEA.HI.SX32 R7, R6, UR8, 0x1e ;  /* 0x0000000806077c11 */ /* 0x000fc4000f8ff2ff */
[----:B------:R-:W-:-:S03]  /*3320*/  LOP3.LUT R8, R8, 0x1ffffffe, RZ, 0xc0, !PT ;  /* 0x1ffffffe08087812 */ /* 0x000fc600078ec0ff */
[----:B------:R-:W-:Y:S01]  /*3330*/  IMAD R7, R9, 0x10, R7 ;  /* 0x0000001009077824 */ /* 0x000fe200078e0207 */
[----:B------:R-:W-:Y:S01]  /*3340*/  HMMA.16816.F32 R64, R228, R98, R16 ;  /* 0x00000062e440723c */ /* 0x000fe20000001810 */
[----:B------:R-:W-:Y:S01]  /*3350*/  IMAD.IADD R4, R4, 0x1, -R8 ;  /* 0x0000000104047824 */ /* 0x000fe200078e0a08 */
[----:B------:R3:W4:Y:S01]  /*3360*/  LDSM.16.M88.4 R16, [R5+0x1a100] ;  /* 0x01a100000510783b */ /* 0x0007220000000200 */
[----:B------:R-:W-:-:S04]  /*3370*/  DEPBAR.LE SB0, 0x2 ;  /* 0x000080800000791a */ /* 0x000fc80000000000 */
[----:B------:R-:W-:Y:S01]  /*3380*/  IMAD R119, R4, 0x8, R7 ;  /* 0x0000000804777824 */ /* 0x000fe200078e0207 */
[C---:B------:R-:W-:Y:S03]  /*3390*/  HMMA.16816.F32 R36, R220.reuse, R58, R60 ;  /* 0x0000003adc24723c */ /* 0x040fe6000000183c */
[----:B------:R-:W-:Y:S01]  /*33a0*/  IMAD.MOV.U32 R4, RZ, RZ, R119 ;  /* 0x000000ffff047224 */ /* 0x000fe200078e0077 */
[----:B------:R-:W-:Y:S04]  /*33b0*/  STL [R1+0x10], R119 ;  /* 0x0000107701007387 */ /* 0x000fe80000100800 */
[----:B------:R-:W-:Y:S08]  /*33c0*/  HMMA.16816.F32 R56, R220, R80, R76 ;  /* 0x00000050dc38723c */ /* 0x000ff0000000184c */
[----:B------:R-:W-:Y:S01]  /*33d0*/  HMMA.16816.F32 R76, R228, R84, R40 ;  /* 0x00000054e44c723c */ /* 0x000fe20000001828 */
[----:B---3--:R-:W-:-:S05]  /*33e0*/  @P5 IMAD.HI.U32 R5, R119, c[0x0][0x2c8], RZ ;  /* 0x0000b20077055a27 */ /* 0x008fca00078e00ff */
[----:B------:R-:W-:Y:S02]  /*33f0*/  @P0 SHF.R.U32.HI R4, RZ, c[0x0][0x2cc], R5 ;  /* 0x0000b300ff040a19 */ /* 0x000fe40000011605 */
[----:B------:R-:W-:Y:S03]  /*3400*/  HMMA.16816.F32 R60, R220, R82, R52 ;  /* 0x00000052dc3c723c */ /* 0x000fe60000001834 */
[----:B------:R-:W3:Y:S04]  /*3410*/  SHFL.IDX PT, R8, R4, RZ, 0x1c1f ;  /* 0x001c1fff04087589 */ /* 0x000ee800000e0000 */
[----:B------:R5:W3:Y:S01]  /*3420*/  SHFL.IDX PT, R7, R4, 0x1, 0x1c1f ;  /* 0x003c1f0004077f89 */ /* 0x000ae200000e0000 */
[C---:B------:R-:W-:Y:S08]  /*3430*/  HMMA.16816.F32 R52, R228.reuse, R88, R20 ;  /* 0x00000058e434723c */ /* 0x040ff00000001814 */
[C---:B-1----:R-:W-:Y:S08]  /*3440*/  HMMA.16816.F32 R20, R228.reuse, R28, R32 ;  /* 0x0000001ce414723c */ /* 0x042ff00000001820 */
[----:B--2---:R-:W-:Y:S01]  /*3450*/  HMMA.16816.F32 R32, R228, R12, R56 ;  /* 0x0000000ce420723c */ /* 0x004fe20000001838 */
[----:B-----5:R-:W-:-:S07]  /*3460*/  LOP3.LUT R4, R6, 0x7ffffffc, RZ, 0xc0, !PT ;  /* 0x7ffffffc06047812 */ /* 0x020fce00078ec0ff */
[----:B------:R-:W-:Y:S01]  /*3470*/  HMMA.16816.F32 R40, R228, R90, R24 ;  /* 0x0000005ae428723c */ /* 0x000fe20000001818 */
[----:B------:R-:W-:Y:S01]  /*3480*/  IMAD.IADD R4, R3, 0x1, -R4 ;  /* 0x0000000103047824 */ /* 0x000fe200078e0a04 */
[----:B------:R-:W-:-:S03]  /*3490*/  MOV R3, UR9 ;  /* 0x0000000900037c02 */ /* 0x000fc60008000f00 */
[----:B------:R-:W-:-:S03]  /*34a0*/  IMAD.SHL.U32 R9, R4, 0x2, RZ ;  /* 0x0000000204097824 */ /* 0x000fc600078e00ff */
[C---:B------:R-:W-:Y:S02]  /*34b0*/  HMMA.16816.F32 R28, R228.reuse, R30, R36 ;  /* 0x0000001ee41c723c */ /* 0x040fe40000001824 */
[C---:B------:R-:W-:Y:S01]  /*34c0*/  IADD3 R3, -R9.reuse, 0x1, R3 ;  /* 0x0000000109037810 */ /* 0x040fe20007ffe103 */
[----:B------:R-:W-:Y:S01]  /*34d0*/  STL [R1+0x38], R9 ;  /* 0x0000380901007387 */ /* 0x000fe20000100800 */
[----:B------:R-:W-:Y:S02]  /*34e0*/  IADD3 R5, -R9, UR9, RZ ;  /* 0x0000000909057c10 */ /* 0x000fe4000fffe1ff */
[----:B------:R-:W-:Y:S02]  /*34f0*/  IADD3 R3, R3, -UR16, RZ ;  /* 0x8000001003037c10 */ /* 0x000fe4000fffe0ff */
[----:B----4-:R-:W-:Y:S03]  /*3500*/  HMMA.16816.F32 R24, R228, R16, R44 ;  /* 0x00000010e418723c */ /* 0x010fe6000000182c */
[----:B---3--:R-:W-:-:S02]  /*3510*/  IMAD.IADD R4, R3, 0x1, R8 ;  /* 0x0000000103047824 */ /* 0x008fc400078e0208 */
[----:B------:R-:W-:-:S03]  /*3520*/  IMAD.IADD R3, R3, 0x1, R7 ;  /* 0x0000000103037824 */ /* 0x000fc600078e0207 */
[C---:B------:R-:W-:Y:S01]  /*3530*/  HMMA.16816.F32 R36, R228.reuse, R18, R48 ;  /* 0x00000012e424723c */ /* 0x040fe20000001830 */
[C---:B------:R-:W-:Y:S02]  /*3540*/  IMNMX R4, R5.reuse, R4, PT ;  /* 0x0000000405047217 */ /* 0x040fe40003800200 */
[----:B------:R-:W-:Y:S01]  /*3550*/  IMNMX R3, R5, R3, PT ;  /* 0x0000000305037217 */ /* 0x000fe20003800200 */
[----:B------:R-:W-:Y:S01]  /*3560*/  BAR.SYNC.DEFER_BLOCKING 0x0 ;  /* 0x0000000000007b1d */ /* 0x000fe20000010000 */
[C---:B------:R-:W-:Y:S02]  /*3570*/  ISETP.GT.AND P0, PT, R4.reuse, RZ, PT ;  /* 0x000000ff0400720c */ /* 0x040fe40003f04270 */
[----:B------:R-:W-:Y:S01]  /*3580*/  ISETP.GT.AND P6, PT, R4, 0x1, PT ;  /* 0x000000010400780c */ /* 0x000fe20003fc4270 */
[----:B------:R-:W-:Y:S01]  /*3590*/  HMMA.16816.F32 R16, R228, R14, R60 ;  /* 0x0000000ee410723c */ /* 0x000fe2000000183c */
[----:B------:R-:W-:Y:S02]  /*35a0*/  FSEL R7, R76, -INF , P0 ;  /* 0xff8000004c077808 */ /* 0x000fe40000000000 */
[----:B------:R-:W-:-:S02]  /*35b0*/  ISETP.GT.AND P0, PT, R3, 0x1, PT ;  /* 0x000000010300780c */ /* 0x000fc40003f04270 */
[----:B------:R-:W-:Y:S02]  /*35c0*/  ISETP.GT.AND P5, PT, R3, RZ, PT ;  /* 0x000000ff0300720c */ /* 0x000fe40003fa4270 */
[----:B------:R-:W-:Y:S02]  /*35d0*/  FSEL R8, R77, -INF , P6 ;  /* 0xff8000004d087808 */ /* 0x000fe40003000000 */
[----:B------:R-:W-:Y:S02]  /*35e0*/  FSEL R13, R79, -INF , P0 ;  /* 0xff8000004f0d7808 */ /* 0x000fe40000000000 */
[----:B------:R-:W-:Y:S02]  /*35f0*/  ISETP.GT.AND P6, PT, R4, 0x8, PT ;  /* 0x000000080400780c */ /* 0x000fe40003fc4270 */
[----:B------:R-:W-:Y:S02]  /*3600*/  ISETP.GT.AND P0, PT, R3, 0x8, PT ;  /* 0x000000080300780c */ /* 0x000fe40003f04270 */
[----:B------:R-:W-:-:S02]  /*3610*/  FSEL R12, R78, -INF , P5 ;  /* 0xff8000004e0c7808 */ /* 0x000fc40002800000 */
[----:B------:R-:W-:Y:S02]  /*3620*/  ISETP.GT.AND P5, PT, R4, 0x9, PT ;  /* 0x000000090400780c */ /* 0x000fe40003fa4270 */
[----:B------:R-:W-:Y:S02]  /*3630*/  FSEL R10, R72, -INF , P6 ;  /* 0xff800000480a7808 */ /* 0x000fe40003000000 */
[----:B------:R-:W-:Y:S02]  /*3640*/  FSEL R14, R74, -INF , P0 ;  /* 0xff8000004a0e7808 */ /* 0x000fe40000000000 */
[----:B------:R-:W-:Y:S02]  /*3650*/  FMNMX.FTZ R5, R7, R8, !PT ;  /* 0x0000000807057209 */ /* 0x000fe40007810000 */
[----:B------:R-:W-:Y:S02]  /*3660*/  ISETP.GT.AND P0, PT, R4, 0x11, PT ;  /* 0x000000110400780c */ /* 0x000fe40003f04270 */
[----:B------:R-:W-:-:S02]  /*3670*/  FSEL R11, R73, -INF , P5 ;  /* 0xff800000490b7808 */ /* 0x000fc40002800000 */
[----:B------:R-:W-:Y:S02]  /*3680*/  ISETP.GT.AND P6, PT, R4, 0x10, PT ;  /* 0x000000100400780c */ /* 0x000fe40003fc4270 */
[----:B------:R-:W-:Y:S02]  /*3690*/  FMNMX.FTZ R5, R10, R5, !PT ;  /* 0x000000050a057209 */ /* 0x000fe40007810000 */
[----:B------:R-:W-:Y:S02]  /*36a0*/  FSEL R45, R69, -INF , P0 ;  /* 0xff800000452d7808 */ /* 0x000fe40000000000 */
[C---:B------:R-:W-:Y:S02]  /*36b0*/  ISETP.GT.AND P5, PT, R3.reuse, 0x9, PT ;  /* 0x000000090300780c */ /* 0x040fe40003fa4270 */
[----:B------:R-:W-:Y:S02]  /*36c0*/  ISETP.GT.AND P0, PT, R3, 0x11, PT ;  /* 0x000000110300780c */ /* 0x000fe40003f04270 */
[----:B------:R-:W-:-:S02]  /*36d0*/  FSEL R44, R68, -INF , P6 ;  /* 0xff800000442c7808 */ /* 0x000fc40003000000 */
[----:B------:R-:W-:Y:S02]  /*36e0*/  FMNMX.FTZ R5, R11, R5, !PT ;  /* 0x000000050b057209 */ /* 0x000fe40007810000 */
[----:B------:R-:W-:Y:S02]  /*36f0*/  FSEL R15, R75, -INF , P5 ;  /* 0xff8000004b0f7808 */ /* 0x000fe40002800000 */
[----:B------:R-:W-:Y:S02]  /*3700*/  FSEL R76, R71, -INF , P0 ;  /* 0xff800000474c7808 */ /* 0x000fe40000000000 */
[C---:B------:R-:W-:Y:S02]  /*3710*/  ISETP.GT.AND P5, PT, R3.reuse, 0x10, PT ;  /* 0x000000100300780c */ /* 0x040fe40003fa4270 */
[----:B------:R-:W-:Y:S02]  /*3720*/  ISETP.GT.AND P0, PT, R3, 0x18, PT ;  /* 0x000000180300780c */ /* 0x000fe40003f04270 */
[----:B------:R-:W-:-:S02]  /*3730*/  ISETP.GT.AND P6, PT, R4, 0x18, PT ;  /* 0x000000180400780c */ /* 0x000fc40003fc4270 */
[----:B------:R-:W-:Y:S02]  /*3740*/  FMNMX.FTZ R5, R44, R5, !PT ;  /* 0x000000052c057209 */ /* 0x000fe40007810000 */
[----:B------:R-:W-:Y:S02]  /*3750*/  FSEL R48, R70, -INF , P5 ;  /* 0xff80000046307808 */ /* 0x000fe40002800000 */
[----:B------:R-:W-:Y:S02]  /*3760*/  FSEL R77, R66, -INF , P0 ;  /* 0xff800000424d7808 */ /* 0x000fe40000000000 */
        /* <DEDUP_REMOVED lines=9> */
[----:B------:R-:W-:Y:S02]  /*3800*/  ISETP.GT.AND P5, PT, R3, 0x19, PT ;  /* 0x000000190300780c */ /* 0x000fe40003fa4270 */
[----:B------:R-:W-:Y:S02]  /*3810*/  FSEL R127, R52, -INF , P6 ;  /* 0xff800000347f7808 */ /* 0x000fe40003000000 */
[----:B------:R-:W-:Y:S02]  /*3820*/  FMNMX.FTZ R5, R47, R5, !PT ;  /* 0x000000052f057209 */ /* 0x000fe40007810000 */
[----:B------:R-:W-:Y:S02]  /*3830*/  FSEL R134, R55, -INF , P0 ;  /* 0xff80000037867808 */ /* 0x000fe40000000000 */
[----:B------:R-:W-:Y:S02]  /*3840*/  FMNMX.FTZ R6, R12, R13, !PT ;  /* 0x0000000d0c067209 */ /* 0x000fe40007810000 */
[----:B------:R-:W-:-:S02]  /*3850*/  FSEL R78, R67, -INF , P5 ;  /* 0xff800000434e7808 */ /* 0x000fc40002800000 */
[C---:B------:R-:W-:Y:S02]  /*3860*/  ISETP.GT.AND P0, PT, R4.reuse, 0x29, PT ;  /* 0x000000290400780c */ /* 0x040fe40003f04270 */
[----:B------:R-:W-:Y:S02]  /*3870*/  ISETP.GT.AND P5, PT, R3, 0x20, PT ;  /* 0x000000200300780c */ /* 0x000fe40003fa4270 */
[----:B------:R-:W-:Y:S02]  /*3880*/  ISETP.GT.AND P6, PT, R4, 0x28, PT ;  /* 0x000000280400780c */ /* 0x000fe40003fc4270 */
[----:B------:R-:W-:Y:S02]  /*3890*/  FMNMX.FTZ R5, R127, R5, !PT ;  /* 0x000000057f057209 */ /* 0x000fe40007810000 */
[----:B------:R-:W-:Y:S02]  /*38a0*/  FMNMX.FTZ R6, R14, R6, !PT ;  /* 0x000000060e067209 */ /* 0x000fe40007810000 */
[----:B------:R-:W-:-:S02]  /*38b0*/  FSEL R125, R41, -INF , P0 ;  /* 0xff800000297d7808 */ /* 0x000fc40000000000 */
[----:B------:R-:W-:Y:S02]  /*38c0*/  FSEL R132, R54, -INF , P5 ;  /* 0xff80000036847808 */ /* 0x000fe40002800000 */
[C---:B------:R-:W-:Y:S02]  /*38d0*/  ISETP.GT.AND P0, PT, R3.reuse, 0x29, PT ;  /* 0x000000290300780c */ /* 0x040fe40003f04270 */
[----:B------:R-:W-:Y:S02]  /*38e0*/  FSEL R124, R40, -INF , P6 ;  /* 0xff800000287c7808 */ /* 0x000fe40003000000 */
[----:B------:R-:W-:Y:S02]  /*38f0*/  ISETP.GT.AND P5, PT, R3, 0x28, PT ;  /* 0x000000280300780c */ /* 0x000fe40003fa4270 */
[----:B------:R-:W-:Y:S02]  /*3900*/  FMNMX.FTZ R5, R126, R5, !PT ;  /* 0x000000057e057209 */ /* 0x000fe40007810000 */
[----:B------:R-:W-:-:S02]  /*3910*/  FMNMX.FTZ R6, R15, R6, !PT ;  /* 0x000000060f067209 */ /* 0x000fc40007810000 */
[----:B------:R-:W-:Y:S02]  /*3920*/  FSEL R135, R43, -INF , P0 ;  /* 0xff8000002b877808 */ /* 0x000fe40000000000 */
[----:B------:R-:W-:Y:S02]  /*3930*/  ISETP.GT.AND P6, PT, R4, 0x30, PT ;  /* 0x000000300400780c */ /* 0x000fe40003fc4270 */
[----:B------:R-:W-:Y:S02]  /*3940*/  FSEL R133, R42, -INF , P5 ;  /* 0xff8000002a857808 */ /* 0x000fe40002800000 */
[----:B------:R-:W-:Y:S01]  /*3950*/  ISETP.GT.AND P0, PT, R4, 0x31, PT ;  /* 0x000000310400780c */ /* 0x000fe20003f04270 */
[----:B------:R-:W-:Y:S01]  /*3960*/  LDSM.16.MT88.4 R40, [R143+0x3100] ;  /* 0x003100008f28783b */ /* 0x000fe20000004200 */
[----:B------:R-:W-:Y:S02]  /*3970*/  FMNMX.FTZ R5, R124, R5, !PT ;  /* 0x000000057c057209 */ /* 0x000fe40007810000 */
[----:B------:R-:W-:-:S02]  /*3980*/  ISETP.GT.AND P5, PT, R3, 0x30, PT ;  /* 0x000000300300780c */ /* 0x000fc40003fa4270 */
[----:B------:R-:W-:Y:S02]  /*3990*/  FMNMX.FTZ R6, R48, R6, !PT ;  /* 0x0000000630067209 */ /* 0x000fe40007810000 */
[----:B------:R-:W-:Y:S02]  /*39a0*/  FSEL R181, R20, -INF , P6 ;  /* 0xff80000014b57808 */ /* 0x000fe40003000000 */
[----:B------:R-:W-:Y:S02]  /*39b0*/  FSEL R180, R21, -INF , P0 ;  /* 0xff80000015b47808 */ /* 0x000fe40000000000 */
[----:B------:R-:W-:Y:S02]  /*39c0*/  FMNMX.FTZ R5, R125, R5, !PT ;  /* 0x000000057d057209 */ /* 0x000fe40007810000 */
[----:B------:R-:W-:Y:S02]  /*39d0*/  ISETP.GT.AND P0, PT, R3, 0x31, PT ;  /* 0x000000310300780c */ /* 0x000fe40003f04270 */
[----:B------:R-:W-:-:S02]  /*39e0*/  FSEL R183, R22, -INF , P5 ;  /* 0xff80000016b77808 */ /* 0x000fc40002800000 */
[----:B------:R-:W-:Y:S02]  /*39f0*/  FMNMX.FTZ R6, R76, R6, !PT ;  /* 0x000000064c067209 */ /* 0x000fe40007810000 */
[C---:B------:R-:W-:Y:S02]  /*3a00*/  ISETP.GT.AND P5, PT, R4.reuse, 0x38, PT ;  /* 0x000000380400780c */ /* 0x040fe40003fa4270 */
[----:B------:R-:W-:Y:S02]  /*3a10*/  FMNMX.FTZ R5, R181, R5, !PT ;  /* 0x00000005b5057209 */ /* 0x000fe40007810000 */
[----:B------:R-:W-:Y:S02]  /*3a20*/  FSEL R212, R23, -INF , P0 ;  /* 0xff80000017d47808 */ /* 0x000fe40000000000 */
[----:B------:R-:W-:Y:S01]  /*3a30*/  FMNMX.FTZ R6, R77, R6, !PT ;  /* 0x000000064d067209 */ /* 0x000fe20007810000 */
[----:B------:R-:W-:Y:S01]  /*3a40*/  LDSM.16.MT88.4 R20, [R0+0x100] ;  /* 0x000100000014783b */ /* 0x000fe20000004200 */
[----:B------:R-:W-:-:S02]  /*3a50*/  ISETP.GT.AND P0, PT, R4, 0x39, PT ;  /* 0x000000390400780c */ /* 0x000fc40003f04270 */
[----:B------:R-:W-:Y:S02]  /*3a60*/  FSEL R141, R28, -INF , P5 ;  /* 0xff8000001c8d7808 */ /* 0x000fe40002800000 */
[----:B------:R-:W-:Y:S02]  /*3a70*/  ISETP.GT.AND P5, PT, R3, 0x38, PT ;  /* 0x000000380300780c */ /* 0x000fe40003fa4270 */
[----:B------:R-:W-:Y:S02]  /*3a80*/  FMNMX.FTZ R5, R180, R5, !PT ;  /* 0x00000005b4057209 */ /* 0x000fe40007810000 */
[----:B------:R-:W-:Y:S02]  /*3a90*/  FMNMX.FTZ R6, R78, R6, !PT ;  /* 0x000000064e067209 */ /* 0x000fe40007810000 */
[----:B------:R-:W-:Y:S02]  /*3aa0*/  FSEL R142, R29, -INF , P0 ;  /* 0xff8000001d8e7808 */ /* 0x000fe40000000000 */
[----:B------:R-:W-:-:S02]  /*3ab0*/  ISETP.GT.AND P0, PT, R3, 0x39, PT ;  /* 0x000000390300780c */ /* 0x000fc40003f04270 */
        /* <DEDUP_REMOVED lines=16> */
[----:B------:R-:W-:Y:S02]  /*3bc0*/  FMNMX.FTZ R5, R235, R5, !PT ;  /* 0x00000005eb057209 */ /* 0x000fe40007810000 */
[----:B------:R-:W-:Y:S02]  /*3bd0*/  ISETP.GT.AND P5, PT, R4, 0x50, PT ;  /* 0x000000500400780c */ /* 0x000fe40003fa4270 */
[----:B------:R-:W-:Y:S02]  /*3be0*/  FMNMX.FTZ R6, R135, R6, !PT ;  /* 0x0000000687067209 */ /* 0x000fe40007810000 */
[----:B------:R-:W-:-:S02]  /*3bf0*/  FSEL R243, R37, -INF , P0 ;  /* 0xff80000025f37808 */ /* 0x000fc40000000000 */
[----:B------:R-:W-:Y:S02]  /*3c00*/  FMNMX.FTZ R5, R242, R5, !PT ;  /* 0x00000005f2057209 */ /* 0x000fe40007810000 */
[----:B------:R-:W-:Y:S02]  /*3c10*/  FSEL R252, R32, -INF , P5 ;  /* 0xff80000020fc7808 */ /* 0x000fe40002800000 */
[----:B------:R-:W-:Y:S02]  /*3c20*/  FMNMX.FTZ R6, R183, R6, !PT ;  /* 0x00000006b7067209 */ /* 0x000fe40007810000 */
[----:B------:R-:W-:Y:S02]  /*3c30*/  ISETP.GT.AND P5, PT, R3, 0x40, PT ;  /* 0x000000400300780c */ /* 0x000fe40003fa4270 */
[----:B------:R-:W-:Y:S02]  /*3c40*/  ISETP.GT.AND P0, PT, R4, 0x51, PT ;  /* 0x000000510400780c */ /* 0x000fe40003f04270 */
[----:B------:R-:W-:-:S02]  /*3c50*/  FMNMX.FTZ R5, R243, R5, !PT ;  /* 0x00000005f3057209 */ /* 0x000fc40007810000 */
[----:B------:R-:W-:Y:S02]  /*3c60*/  FMNMX.FTZ R6, R212, R6, !PT ;  /* 0x00000006d4067209 */ /* 0x000fe40007810000 */
[----:B------:R-:W-:Y:S02]  /*3c70*/  FSEL R238, R26, -INF , P5 ;  /* 0xff8000001aee7808 */ /* 0x000fe40002800000 */
[C---:B------:R-:W-:Y:S02]  /*3c80*/  ISETP.GT.AND P6, PT, R4.reuse, 0x58, PT ;  /* 0x000000580400780c */ /* 0x040fe40003fc4270 */
        /* <DEDUP_REMOVED lines=8> */
[----:B------:R-:W-:-:S02]  /*3d10*/  FSEL R234, R27, -INF , P0 ;  /* 0xff8000001bea7808 */ /* 0x000fc40000000000 */
[----:B------:R-:W-:Y:S01]  /*3d20*/  FSEL R215, R17, -INF , P5 ;  /* 0xff80000011d77808 */ /* 0x000fe20002800000 */
[----:B------:R-:W-:Y:S01]  /*3d30*/  LDSM.16.MT88.4 R24, [R2+0x6100] ;  /* 0x006100000218783b */ /* 0x000fe20000004200 */
[----:B------:R-:W-:Y:S02]  /*3d40*/  FMNMX.FTZ R140, R250, R140, !PT ;  /* 0x0000008cfa8c7209 */ /* 0x000fe40007810000 */
[C---:B------:R-:W-:Y:S02]  /*3d50*/  ISETP.GT.AND P0, PT, R3.reuse, 0x48, PT ;  /* 0x000000480300780c */ /* 0x040fe40003f04270 */
[----:B------:R-:W-:Y:S02]  /*3d60*/  FMNMX.FTZ R4, R238, R5, !PT ;  /* 0x00000005ee047209 */ /* 0x000fe40007810000 */
[----:B------:R-:W-:Y:S02]  /*3d70*/  ISETP.GT.AND P5, PT, R3, 0x49, PT ;  /* 0x000000490300780c */ /* 0x000fe40003fa4270 */
[----:B------:R-:W-:-:S02]  /*3d80*/  FMNMX.FTZ R140, R215, R140, !PT ;  /* 0x0000008cd78c7209 */ /* 0x000fc40007810000 */
[----:B------:R-:W-:Y:S02]  /*3d90*/  FSEL R245, R38, -INF , P0 ;  /* 0xff80000026f57808 */ /* 0x000fe40000000000 */
[----:B------:R-:W-:Y:S01]  /*3da0*/  FMNMX.FTZ R4, R234, R4, !PT ;  /* 0x00000004ea047209 */ /* 0x000fe20007810000 */
[----:B------:R-:W1:Y:S01]  /*3db0*/  SHFL.BFLY PT, R5, R140, 0x2, 0x1f ;  /* 0x0c401f008c057f89 */ /* 0x000e6200000e0000 */
[----:B------:R-:W-:Y:S02]  /*3dc0*/  FSEL R244, R39, -INF , P5 ;  /* 0xff80000027f47808 */ /* 0x000fe40002800000 */
[----:B------:R-:W-:Y:S01]  /*3dd0*/  ISETP.GT.AND P5, PT, R3, 0x50, PT ;  /* 0x000000500300780c */ /* 0x000fe20003fa4270 */
[----:B------:R-:W-:Y:S01]  /*3de0*/  LDSM.16.MT88.4 R36, [R0+0x3100] ;  /* 0x003100000024783b */ /* 0x000fe20000004200 */
[----:B------:R-:W-:Y:S02]  /*3df0*/  FMNMX.FTZ R4, R245, R4, !PT ;  /* 0x00000004f5047209 */ /* 0x000fe40007810000 */
[----:B------:R-:W-:-:S02]  /*3e00*/  ISETP.GT.AND P0, PT, R3, 0x51, PT ;  /* 0x000000510300780c */ /* 0x000fc40003f04270 */
[----:B------:R-:W-:Y:S02]  /*3e10*/  FSEL R173, R34, -INF , P5 ;  /* 0xff80000022ad7808 */ /* 0x000fe40002800000 */
[----:B------:R-:W-:Y:S02]  /*3e20*/  FMNMX.FTZ R4, R244, R4, !PT ;  /* 0x00000004f4047209 */ /* 0x000fe40007810000 */
        /* <DEDUP_REMOVED lines=23> */
[----:B--2---:R-:W-:-:S03]  /*3fa0*/  FFMA.FTZ R4, R8, c[0x0][0x2d0], -R9 ;  /* 0x0000b40008047a23 */ /* 0x004fc60000010809 */
[C---:B------:R-:W-:Y:S01]  /*3fb0*/  FSETP.NEU.FTZ.AND P0, PT, R3.reuse, -INF , PT ;  /* 0xff8000000300780b */ /* 0x040fe20003f1d000 */
[----:B------:R-:W-:Y:S02]  /*3fc0*/  FMUL.FTZ R8, R3, c[0x0][0x2d0] ;  /* 0x0000b40003087a20 */ /* 0x000fe40000410000 */
[----:B------:R1:W-:Y:S03]  /*3fd0*/  MUFU.EX2 R225, R4 ;  /* 0x0000000400e17308 */ /* 0x0003e60000000800 */
[----:B------:R-:W-:Y:S02]  /*3fe0*/  FSEL R8, R8, RZ, P0 ;  /* 0x000000ff08087208 */ /* 0x000fe40000000000 */
[----:B------:R-:W-:Y:S01]  /*3ff0*/  PLOP3.LUT P0, PT, PT, PT, UP0, 0x80, 0x0 ;  /* 0x000000000000781c */ /* 0x000fe20003f0f008 */
[--C-:B-1----:R-:W-:Y:S02]  /*4000*/  FFMA.FTZ R4, R10, c[0x0][0x2d0], -R9.reuse ;  /* 0x0000b4000a047a23 */ /* 0x102fe40000010809 */
[----:B------:R-:W-:-:S02]  /*4010*/  FFMA.FTZ R10, R44, c[0x0][0x2d0], -R9 ;  /* 0x0000b4002c0a7a23 */ /* 0x000fc40000010809 */
[----:B------:R1:W-:Y:S08]  /*4020*/  MUFU.EX2 R246, R4 ;  /* 0x0000000400f67308 */ /* 0x0003f00000000800 */
[----:B------:R2:W-:Y:S01]  /*4030*/  MUFU.EX2 R168, R10 ;  /* 0x0000000a00a87308 */ /* 0x0005e20000000800 */
[----:B-1----:R-:W-:-:S07]  /*4040*/  FFMA.FTZ R4, R11, c[0x0][0x2d0], -R9 ;  /* 0x0000b4000b047a23 */ /* 0x002fce0000010809 */
[----:B------:R1:W3:Y:S01]  /*4050*/  MUFU.EX2 R214, R4 ;  /* 0x0000000400d67308 */ /* 0x0002e20000000800 */
[----:B--2---:R-:W-:-:S07]  /*4060*/  FFMA.FTZ R10, R45, c[0x0][0x2d0], -R9 ;  /* 0x0000b4002d0a7a23 */ /* 0x004fce0000010809 */
[----:B------:R2:W-:Y:S01]  /*4070*/  MUFU.EX2 R172, R10 ;  /* 0x0000000a00ac7308 */ /* 0x0005e20000000800 */
[----:B-1----:R-:W-:Y:S01]  /*4080*/  FFMA.FTZ R4, R12, c[0x0][0x2d0], -R8 ;  /* 0x0000b4000c047a23 */ /* 0x002fe20000010808 */
[----:B---3--:R-:W-:-:S06]  /*4090*/  F2FP.PACK_AB R6, R214, R246 ;  /* 0x000000f6d606723e */ /* 0x008fcc00000000ff */
[----:B------:R1:W-:Y:S01]  /*40a0*/  MUFU.EX2 R247, R4 ;  /* 0x0000000400f77308 */ /* 0x0003e20000000800 */
[----:B--2---:R-:W-:-:S07]  /*40b0*/  FFMA.FTZ R10, R46, c[0x0][0x2d0], -R9 ;  /* 0x0000b4002e0a7a23 */ /* 0x004fce0000010809 */
        /* <DEDUP_REMOVED lines=10> */
[--C-:B-1----:R-:W-:Y:S02]  /*4160*/  FFMA.FTZ R4, R15, c[0x0][0x2d0], -R8.reuse ;  /* 0x0000b4000f047a23 */ /* 0x102fe40000010808 */
[----:B------:R-:W1:Y:S05]  /*4170*/  LDSM.16.MT88.4 R12, [R236+0x100] ;  /* 0x00010000ec0c783b */ /* 0x000e6a0000004200 */
[----:B------:R3:W4:Y:S01]  /*4180*/  MUFU.EX2 R11, R4 ;  /* 0x00000004000b7308 */ /* 0x0007220000000800 */
[----:B--2---:R-:W-:-:S07]  /*4190*/  FFMA.FTZ R10, R76, c[0x0][0x2d0], -R8 ;  /* 0x0000b4004c0a7a23 */ /* 0x004fce0000010808 */
[----:B------:R2:W5:Y:S01]  /*41a0*/  MUFU.EX2 R170, R10 ;  /* 0x0000000a00aa7308 */ /* 0x0005620000000800 */
[----:B---3--:R-:W-:Y:S02]  /*41b0*/  F2FP.PACK_AB R4, R225, R224 ;  /* 0x000000e0e104723e */ /* 0x008fe400000000ff */
[----:B----4-:R-:W-:Y:S01]  /*41c0*/  F2FP.PACK_AB R7, R11, R176 ;  /* 0x000000b00b07723e */ /* 0x010fe200000000ff */
[----:B--2---:R-:W-:-:S06]  /*41d0*/  FFMA.FTZ R10, R77, c[0x0][0x2d0], -R8 ;  /* 0x0000b4004d0a7a23 */ /* 0x004fcc0000010808 */
[C---:B------:R-:W-:Y:S01]  /*41e0*/  HMMA.16816.F32 R88, R4.reuse, R32, RZ ;  /* 0x000000200458723c */ /* 0x040fe200000018ff */
[----:B------:R2:W-:Y:S07]  /*41f0*/  MUFU.EX2 R226, R10 ;  /* 0x0000000a00e27308 */ /* 0x0005ee0000000800 */
[C---:B------:R-:W-:Y:S01]  /*4200*/  HMMA.16816.F32 R80, R4.reuse, R34, RZ ;  /* 0x000000220450723c */ /* 0x040fe200000018ff */
[----:B------:R-:W3:Y:S07]  /*4210*/  LDSM.16.MT88.4 R32, [R236+0x3100] ;  /* 0x00310000ec20783b */ /* 0x000eee0000004200 */
[----:B------:R-:W-:Y:S01]  /*4220*/  HMMA.16816.F32 R112, R4, R16, RZ ;  /* 0x000000100470723c */ /* 0x000fe200000018ff */
[----:B--2---:R-:W-:-:S04]  /*4230*/  FFMA.FTZ R10, R78, c[0x0][0x2d0], -R8 ;  /* 0x0000b4004e0a7a23 */ /* 0x004fc80000010808 */
[----:B------:R2:W4:Y:S03]  /*4240*/  MUFU.EX2 R177, R10 ;  /* 0x0000000a00b17308 */ /* 0x0005260000000800 */
[C---:B------:R-:W-:Y:S01]  /*4250*/  HMMA.16816.F32 R108, R4.reuse, R18, RZ ;  /* 0x00000012046c723c */ /* 0x040fe200000018ff */
[----:B------:R-:W-:Y:S07]  /*4260*/  LDSM.16.MT88.4 R16, [R236+0x6100] ;  /* 0x00610000ec10783b */ /* 0x000fee0000004200 */
[----:B-1----:R-:W-:Y:S01]  /*4270*/  HMMA.16816.F32 R104, R4, R12, RZ ;  /* 0x0000000c0468723c */ /* 0x002fe200000018ff */
[----:B--2---:R-:W-:-:S07]  /*4280*/  FFMA.FTZ R10, R127, c[0x0][0x2d0], -R9 ;  /* 0x0000b4007f0a7a23 */ /* 0x004fce0000010809 */
[C---:B------:R-:W-:Y:S01]  /*4290*/  HMMA.16816.F32 R100, R4.reuse, R14, RZ ;  /* 0x0000000e0464723c */ /* 0x040fe200000018ff */
[----:B------:R-:W-:Y:S07]  /*42a0*/  LDSM.16.MT88.4 R12, [R0+0x6100] ;  /* 0x00610000000c783b */ /* 0x000fee0000004200 */
[C---:B------:R-:W-:Y:S08]  /*42b0*/  HMMA.16816.F32 R92, R4.reuse, R20, RZ ;  /* 0x00000014045c723c */ /* 0x040ff000000018ff */
[C---:B------:R-:W-:Y:S01]  /*42c0*/  HMMA.16816.F32 R84, R4.reuse, R22, RZ ;  /* 0x000000160454723c */ /* 0x040fe200000018ff */
[----:B------:R-:W1:Y:S07]  /*42d0*/  LDSM.16.MT88.4 R20, [R143+0x6100] ;  /* 0x006100008f14783b */ /* 0x000e6e0000004200 */
[C---:B------:R-:W-:Y:S08]  /*42e0*/  HMMA.16816.F32 R72, R4.reuse, R28, RZ ;  /* 0x0000001c0448723c */ /* 0x040ff000000018ff */
[C---:B------:R-:W-:Y:S01]  /*42f0*/  HMMA.16816.F32 R64, R4.reuse, R30, RZ ;  /* 0x0000001e0440723c */ /* 0x040fe200000018ff */
[----:B------:R-:W2:Y:S07]  /*4300*/  LDSM.16.MT88.4 R28, [R2+0x900] ;  /* 0x00090000021c783b */ /* 0x000eae0000004200 */
[C---:B------:R-:W-:Y:S08]  /*4310*/  HMMA.16816.F32 R56, R4.reuse, R24, RZ ;  /* 0x000000180438723c */ /* 0x040ff000000018ff */
[C---:B------:R-:W-:Y:S01]  /*4320*/  HMMA.16816.F32 R60, R4.reuse, R26, RZ ;  /* 0x0000001a043c723c */ /* 0x040fe200000018ff */
[----:B------:R-:W1:Y:S07]  /*4330*/  LDSM.16.MT88.4 R24, [R2+0x3900] ;  /* 0x003900000218783b */ /* 0x000e6e0000004200 */
[C---:B------:R-:W-:Y:S08]  /*4340*/  HMMA.16816.F32 R68, R4.reuse, R40, RZ ;  /* 0x000000280444723c */ /* 0x040ff000000018ff */
[C---:B------:R-:W-:Y:S08]  /*4350*/  HMMA.16816.F32 R52, R4.reuse, R42, RZ ;  /* 0x0000002a0434723c */ /* 0x040ff000000018ff */
[C---:B------:R-:W-:Y:S08]  /*4360*/  HMMA.16816.F32 R44, R4.reuse, R36, RZ ;  /* 0x00000024042c723c */ /* 0x040ff000000018ff */
[C---:B---3--:R-:W-:Y:S08]  /*4370*/  HMMA.16816.F32 R48, R4.reuse, R32, RZ ;  /* 0x000000200430723c */ /* 0x048ff000000018ff */
[C---:B------:R-:W-:Y:S01]  /*4380*/  HMMA.16816.F32 R40, R4.reuse, R34, RZ ;  /* 0x000000220428723c */ /* 0x040fe200000018ff */
[----:B------:R-:W3:Y:S07]  /*4390*/  LDSM.16.MT88.4 R32, [R2+0x6900] ;  /* 0x006900000220783b */ /* 0x000eee0000004200 */
[C---:B------:R-:W-:Y:S08]  /*43a0*/  HMMA.16816.F32 R36, R4.reuse, R38, RZ ;  /* 0x000000260424723c */ /* 0x040ff000000018ff */
[C---:B-1----:R-:W-:Y:S08]  /*43b0*/  HMMA.16816.F32 R76, R4.reuse, R20, RZ ;  /* 0x00000014044c723c */ /* 0x042ff000000018ff */
[C---:B------:R-:W-:Y:S01]  /*43c0*/  HMMA.16816.F32 R96, R4.reuse, R22, RZ ;  /* 0x000000160460723c */ /* 0x040fe200000018ff */
[----:B------:R-:W-:Y:S07]  /*43d0*/  LDSM.16.MT88.4 R20, [R0+0x900] ;  /* 0x000900000014783b */ /* 0x000fee0000004200 */
[C---:B------:R-:W-:Y:S08]  /*43e0*/  HMMA.16816.F32 R116, R4.reuse, R16, RZ ;  /* 0x000000100474723c */ /* 0x040ff000000018ff */
[C---:B------:R-:W-:Y:S01]  /*43f0*/  HMMA.16816.F32 R120, R4.reuse, R18, RZ ;  /* 0x000000120478723c */ /* 0x040fe200000018ff */
[----:B------:R-:W1:Y:S07]  /*4400*/  LDSM.16.MT88.4 R16, [R143+0x3900] ;  /* 0x003900008f10783b */ /* 0x000e6e0000004200 */
[C---:B------:R-:W-:Y:S08]  /*4410*/  HMMA.16816.F32 R164, R4.reuse, R12, RZ ;  /* 0x0000000c04a4723c */ /* 0x040ff000000018ff */
[----:B------:R-:W-:Y:S01]  /*4420*/  HMMA.16816.F32 R148, R4, R14, RZ ;  /* 0x0000000e0494723c */ /* 0x000fe200000018ff */
[----:B------:R-:W-:Y:S06]  /*4430*/  LDSM.16.MT88.4 R12, [R236+0x3900] ;  /* 0x00390000ec0c783b */ /* 0x000fec0000004200 */
[----:B------:R-:W-:-:S02]  /*4440*/  F2FP.PACK_AB R4, R172, R168 ;  /* 0x000000a8ac04723e */ /* 0x000fc400000000ff */
[----:B-----5:R-:W-:Y:S02]  /*4450*/  F2FP.PACK_AB R5, R170, R227 ;  /* 0x000000e3aa05723e */ /* 0x020fe400000000ff */
[----:B------:R-:W-:Y:S02]  /*4460*/  F2FP.PACK_AB R6, R175, R169 ;  /* 0x000000a9af06723e */ /* 0x000fe400000000ff */
[----:B----4-:R-:W-:-:S07]  /*4470*/  F2FP.PACK_AB R7, R177, R226 ;  /* 0x000000e2b107723e */ /* 0x010fce00000000ff */
[C---:B--2---:R-:W-:Y:S08]  /*4480*/  HMMA.16816.F32 R160, R4.reuse, R28, R88 ;  /* 0x0000001c04a0723c */ /* 0x044ff00000001858 */
[C---:B------:R-:W-:Y:S01]  /*4490*/  HMMA.16816.F32 R80, R4.reuse, R30, R80 ;  /* 0x0000001e0450723c */ /* 0x040fe20000001850 */
[----:B------:R-:W2:Y:S07]  /*44a0*/  LDSM.16.MT88.4 R28, [R143+0x900] ;  /* 0x000900008f1c783b */ /* 0x000eae0000004200 */
[C---:B------:R-:W-:Y:S08]  /*44b0*/  HMMA.16816.F32 R144, R4.reuse, R24, R72 ;  /* 0x000000180490723c */ /* 0x040ff00000001848 */
[C---:B------:R-:W-:Y:S01]  /*44c0*/  HMMA.16816.F32 R136, R4.reuse, R26, R64 ;  /* 0x0000001a0488723c */ /* 0x040fe20000001840 */
[----:B------:R-:W4:Y:S07]  /*44d0*/  LDSM.16.MT88.4 R24, [R236+0x900] ;  /* 0x00090000ec18783b */ /* 0x000f2e0000004200 */
[C---:B---3--:R-:W-:Y:S07]  /*44e0*/  HMMA.16816.F32 R88, R4.reuse, R32, R56 ;  /* 0x000000200458723c */ /* 0x048fee0000001838 */
[----:B------:R-:W-:Y:S01]  /*44f0*/  IMAD.MOV.U32 R59, RZ, RZ, R174 ;  /* 0x000000ffff3b7224 */ /* 0x000fe200078e00ae */
[----:B------:R-:W-:Y:S01]  /*4500*/  HMMA.16816.F32 R128, R4, R34, R60 ;  /* 0x000000220480723c */ /* 0x000fe2000000183c */
[----:B------:R-:W-:Y:S01]  /*4510*/  MOV R58, R173 ;  /* 0x000000ad003a7202 */ /* 0x000fe20000000f00 */
[----:B------:R-:W3:Y:S01]  /*4520*/  LDSM.16.MT88.4 R32, [R0+0x3900] ;  /* 0x003900000020783b */ /* 0x000ee20000004200 */
[----:B------:R-:W-:-:S02]  /*4530*/  IMAD.MOV.U32 R57, RZ, RZ, R171 ;  /* 0x000000ffff397224 */ /* 0x000fc400078e00ab */
[----:B------:R-:W-:Y:S02]  /*4540*/  IMAD.MOV.U32 R56, RZ, RZ, R170 ;  /* 0x000000ffff387224 */ /* 0x000fe400078e00aa */
[----:B------:R-:W-:Y:S01]  /*4550*/  IMAD.MOV.U32 R60, RZ, RZ, R175 ;  /* 0x000000ffff3c7224 */ /* 0x000fe200078e00af */
[----:B-1----:R-:W-:Y:S01]  /*4560*/  HMMA.16816.F32 R72, R4, R18, R52 ;  /* 0x000000120448723c */ /* 0x002fe20000001834 */
[----:B------:R-:W-:Y:S02]  /*4570*/  IMAD.MOV.U32 R61, RZ, RZ, R172 ;  /* 0x000000ffff3d7224 */ /* 0x000fe400078e00ac */
[----:B------:R-:W-:Y:S02]  /*4580*/  IMAD.MOV.U32 R63, RZ, RZ, R177 ;  /* 0x000000ffff3f7224 */ /* 0x000fe400078e00b1 */
[----:B------:R-:W-:-:S03]  /*4590*/  IMAD.MOV.U32 R62, RZ, RZ, R176 ;  /* 0x000000ffff3e7224 */ /* 0x000fc600078e00b0 */
[C---:B--2---:R-:W-:Y:S07]  /*45a0*/  HMMA.16816.F32 R172, R4.reuse, R30, R108 ;  /* 0x0000001e04ac723c */ /* 0x044fee000000186c */
[----:B------:R-:W-:Y:S01]  /*45b0*/  IMAD.MOV.U32 R31, RZ, RZ, R251 ;  /* 0x000000ffff1f7224 */ /* 0x000fe200078e00fb */
[----:B------:R-:W-:Y:S01]  /*45c0*/  HMMA.16816.F32 R108, R4, R20, R92 ;  /* 0x00000014046c723c */ /* 0x000fe2000000185c */
[----:B------:R-:W-:-:S07]  /*45d0*/  IMAD.MOV.U32 R30, RZ, RZ, R59 ;  /* 0x000000ffff1e7224 */ /* 0x000fce00078e003b */
[C---:B------:R-:W-:Y:S01]  /*45e0*/  HMMA.16816.F32 R92, R4.reuse, R16, R68 ;  /* 0x00000010045c723c */ /* 0x040fe20000001844 */
[----:B------:R-:W-:Y:S07]  /*45f0*/  LDSM.16.MT88.4 R16, [R236+0x6900] ;  /* 0x00690000ec10783b */ /* 0x000fee0000004200 */
[C---:B------:R-:W-:Y:S08]  /*4600*/  HMMA.16816.F32 R64, R4.reuse, R12, R48 ;  /* 0x0000000c0440723c */ /* 0x040ff00000001830 */
[C---:B------:R-:W-:Y:S01]  /*4610*/  HMMA.16816.F32 R52, R4.reuse, R14, R40 ;  /* 0x0000000e0434723c */ /* 0x040fe20000001828 */
[----:B------:R-:W1:Y:S07]  /*4620*/  LDSM.16.MT88.4 R12, [R143+0x6900] ;  /* 0x006900008f0c783b */ /* 0x000e6e0000004200 */
[C---:B------:R-:W-:Y:S07]  /*4630*/  HMMA.16816.F32 R176, R4.reuse, R28, R112 ;  /* 0x0000001c04b0723c */ /* 0x040fee0000001870 */
[----:B------:R-:W-:Y:S01]  /*4640*/  IMAD.MOV.U32 R28, RZ, RZ, R169 ;  /* 0x000000ffff1c7224 */ /* 0x000fe200078e00a9 */
[----:B----4-:R-:W-:Y:S01]  /*4650*/  HMMA.16816.F32 R112, R4, R26, R100 ;  /* 0x0000001a0470723c */ /* 0x010fe20000001864 */
[----:B------:R-:W-:-:S03]  /*4660*/  IMAD.MOV.U32 R29, RZ, RZ, R168 ;  /* 0x000000ffff1d7224 */ /* 0x000fc600078e00a8 */
[----:B------:R-:W-:Y:S01]  /*4670*/  MOV R127, R28 ;  /* 0x0000001c007f7202 */ /* 0x000fe20000000f00 */
[----:B------:R-:W-:Y:S02]  /*4680*/  IMAD.MOV.U32 R28, RZ, RZ, R249 ;  /* 0x000000ffff1c7224 */ /* 0x000fe400078e00f9 */
[----:B------:R-:W-:Y:S01]  /*4690*/  IMAD.MOV.U32 R100, RZ, RZ, R250 ;  /* 0x000000ffff647224 */ /* 0x000fe200078e00fa */
[----:B------:R-:W-:Y:S01]  /*46a0*/  HMMA.16816.F32 R168, R4, R24, R104 ;  /* 0x0000001804a8723c */ /* 0x000fe20000001868 */
[----:B------:R2:W-:Y:S01]  /*46b0*/  MUFU.EX2 R250, R10 ;  /* 0x0000000a00fa7308 */ /* 0x0005e20000000800 */
[----:B------:R-:W-:Y:S01]  /*46c0*/  IMAD.MOV.U32 R102, RZ, RZ, R252 ;  /* 0x000000ffff667224 */ /* 0x000fe200078e00fc */
[----:B------:R-:W4:Y:S01]  /*46d0*/  LDSM.16.MT88.4 R24, [R0+0x6900] ;  /* 0x006900000018783b */ /* 0x000f220000004200 */
[----:B------:R-:W-:Y:S02]  /*46e0*/  IMAD.MOV.U32 R101, RZ, RZ, R29 ;  /* 0x000000ffff657224 */ /* 0x000fe400078e001d */
[----:B------:R-:W-:-:S02]  /*46f0*/  IMAD.MOV.U32 R103, RZ, RZ, R57 ;  /* 0x000000ffff677224 */ /* 0x000fc400078e0039 */
[----:B------:R-:W-:Y:S01]  /*4700*/  IMAD.MOV.U32 R29, RZ, RZ, R58 ;  /* 0x000000ffff1d7224 */ /* 0x000fe200078e003a */
[----:B---3--:R-:W-:Y:S01]  /*4710*/  HMMA.16816.F32 R48, R4, R34, R36 ;  /* 0x000000220430723c */ /* 0x008fe20000001824 */
[----:B--2---:R-:W-:-:S07]  /*4720*/  FFMA.FTZ R10, R126, c[0x0][0x2d0], -R9 ;  /* 0x0000b4007e0a7a23 */ /* 0x004fce0000010809 */
[C---:B------:R-:W-:Y:S01]  /*4730*/  HMMA.16816.F32 R104, R4.reuse, R22, R84 ;  /* 0x000000160468723c */ /* 0x040fe20000001854 */
[----:B------:R-:W-:Y:S01]  /*4740*/  IMAD.MOV.U32 R126, RZ, RZ, R60 ;  /* 0x000000ffff7e7224 */ /* 0x000fe200078e003c */
[----:B------:R2:W3:Y:S06]  /*4750*/  MUFU.EX2 R20, R10 ;  /* 0x0000000a00147308 */ /* 0x0004ec0000000800 */
[C---:B-1----:R-:W-:Y:S08]  /*4760*/  HMMA.16816.F32 R40, R4.reuse, R12, R76 ;  /* 0x0000000c0428723c */ /* 0x042ff0000000184c */
[----:B------:R-:W-:Y:S01]  /*4770*/  HMMA.16816.F32 R36, R4, R14, R96 ;  /* 0x0000000e0424723c */ /* 0x000fe20000001860 */
[----:B------:R-:W-:Y:S01]  /*4780*/  LDSM.16.MT88.4 R12, [R2+0x7100] ;  /* 0x00710000020c783b */ /* 0x000fe20000004200 */
[----:B--2---:R-:W-:-:S02]  /*4790*/  FFMA.FTZ R10, R124, c[0x0][0x2d0], -R9 ;  /* 0x0000b4007c0a7a23 */ /* 0x004fc40000010809 */
[----:B------:R-:W-:Y:S02]  /*47a0*/  IMAD.MOV.U32 R124, RZ, RZ, R61 ;  /* 0x000000ffff7c7224 */ /* 0x000fe400078e003d */
[----:B------:R1:W-:Y:S02]  /*47b0*/  MUFU.EX2 R252, R10 ;  /* 0x0000000a00fc7308 */ /* 0x0003e40000000800 */
[C---:B------:R-:W-:Y:S01]  /*47c0*/  HMMA.16816.F32 R44, R4.reuse, R32, R44 ;  /* 0x00000020042c723c */ /* 0x040fe2000000182c */
[----:B------:R-:W-:Y:S07]  /*47d0*/  LDSM.16.MT88.4 R32, [R0+0x4100] ;  /* 0x004100000020783b */ /* 0x000fee0000004200 */
[----:B----4-:R-:W-:Y:S01]  /*47e0*/  HMMA.16816.F32 R76, R4, R24, R164 ;  /* 0x00000018044c723c */ /* 0x010fe200000018a4 */
[----:B-1----:R-:W-:Y:S01]  /*47f0*/  FFMA.FTZ R10, R125, c[0x0][0x2d0], -R9 ;  /* 0x0000b4007d0a7a23 */ /* 0x002fe20000010809 */
[----:B------:R-:W-:-:S06]  /*4800*/  MOV R125, R56 ;  /* 0x00000038007d7202 */ /* 0x000fcc0000000f00 */
[C---:B------:R-:W-:Y:S01]  /*4810*/  HMMA.16816.F32 R68, R4.reuse, R26, R148 ;  /* 0x0000001a0444723c */ /* 0x040fe20000001894 */
[----:B------:R-:W-:Y:S01]  /*4820*/  IMAD.MOV.U32 R167, RZ, RZ, R103 ;  /* 0x000000ffffa77224 */ /* 0x000fe200078e0067 */
[----:B------:R1:W2:Y:S01]  /*4830*/  MUFU.EX2 R251, R10 ;  /* 0x0000000a00fb7308 */ /* 0x0002a20000000800 */
[----:B------:R-:W-:Y:S04]  /*4840*/  LDSM.16.MT88.4 R24, [R236+0x1100] ;  /* 0x00110000ec18783b */ /* 0x000fe80000004200 */
[----:B------:R-:W-:Y:S01]  /*4850*/  IMAD.MOV.U32 R148, RZ, RZ, R30 ;  /* 0x000000ffff947224 */ /* 0x000fe200078e001e */
[----:B------:R-:W-:Y:S01]  /*4860*/  HMMA.16816.F32 R56, R4, R16, R116 ;  /* 0x000000100438723c */ /* 0x000fe20000001874 */
[----:B------:R-:W-:Y:S01]  /*4870*/  IMAD.MOV.U32 R149, RZ, RZ, R31 ;  /* 0x000000ffff957224 */ /* 0x000fe200078e001f */
[----:B------:R-:W-:Y:S01]  /*4880*/  MOV R150, R28 ;  /* 0x0000001c00967202 */ /* 0x000fe20000000f00 */
[----:B------:R-:W-:-:S02]  /*4890*/  IMAD.MOV.U32 R151, RZ, RZ, R29 ;  /* 0x000000ffff977224 */ /* 0x000fc400078e001d */
[----:B------:R-:W-:Y:S02]  /*48a0*/  LDSM.16.MT88.4 R28, [R143+0x1100] ;  /* 0x001100008f1c783b */ /* 0x000fe40000004200 */
[----:B---3--:R-:W-:Y:S01]  /*48b0*/  MOV R117, R20 ;  /* 0x0000001400757202 */ /* 0x008fe20000000f00 */
[----:B------:R-:W-:Y:S01]  /*48c0*/  IMAD.MOV.U32 R119, RZ, RZ, R62 ;  /* 0x000000ffff777224 */ /* 0x000fe200078e003e */
[----:B------:R-:W3:Y:S01]  /*48d0*/  LDSM.16.MT88.4 R20, [R2+0x1100] ;  /* 0x001100000214783b */ /* 0x000ee20000004200 */
[----:B-1----:R-:W-:Y:S02]  /*48e0*/  FFMA.FTZ R10, R132, c[0x0][0x2d0], -R8 ;  /* 0x0000b400840a7a23 */ /* 0x002fe40000010808 */
[----:B------:R-:W-:Y:S02]  /*48f0*/  IMAD.MOV.U32 R118, RZ, RZ, R63 ;  /* 0x000000ffff767224 */ /* 0x000fe400078e003f */
[----:B------:R-:W-:Y:S01]  /*4900*/  HMMA.16816.F32 R60, R4, R18, R120 ;  /* 0x00000012043c723c */ /* 0x000fe20000001878 */
[----:B------:R1:W-:Y:S01]  /*4910*/  MUFU.EX2 R249, R10 ;  /* 0x0000000a00f97308 */ /* 0x0003e20000000800 */
[----:B------:R-:W4:Y:S01]  /*4920*/  LDSM.16.MT88.4 R16, [R2+0x4100] ;  /* 0x004100000210783b */ /* 0x000f220000004200 */
[----:B------:R-:W-:-:S04]  /*4930*/  IMAD.MOV.U32 R116, RZ, RZ, R248 ;  /* 0x000000ffff747224 */ /* 0x000fc800078e00f8 */
[----:B------:R-:W-:Y:S01]  /*4940*/  IMAD.MOV.U32 R120, RZ, RZ, R246 ;  /* 0x000000ffff787224 */ /* 0x000fe200078e00f6 */
[----:B------:R-:W-:Y:S01]  /*4950*/  MOV R121, R247 ;  /* 0x000000f700797202 */ /* 0x000fe20000000f00 */
[----:B------:R-:W-:Y:S01]  /*4960*/  IMAD.MOV.U32 R123, RZ, RZ, R100 ;  /* 0x000000ffff7b7224 */ /* 0x000fe200078e0064 */
[----:B------:R-:W-:Y:S01]  /*4970*/  F2FP.PACK_AB R4, R117, R250 ;  /* 0x000000fa7504723e */ /* 0x000fe200000000ff */
[----:B------:R-:W-:Y:S01]  /*4980*/  IMAD.MOV.U32 R122, RZ, RZ, R101 ;  /* 0x000000ffff7a7224 */ /* 0x000fe200078e0065 */
[----:B--2---:R-:W-:Y:S01]  /*4990*/  F2FP.PACK_AB R6, R251, R252 ;  /* 0x000000fcfb06723e */ /* 0x004fe200000000ff */
[----:B-1----:R-:W-:-:S04]  /*49a0*/  FFMA.FTZ R10, R134, c[0x0][0x2d0], -R8 ;  /* 0x0000b400860a7a23 */ /* 0x002fc80000010808 */
[----:B------:R1:W2:Y:S02]  /*49b0*/  MUFU.EX2 R248, R10 ;  /* 0x0000000a00f87308 */ /* 0x0002a40000000800 */
[----:B-1----:R-:W-:Y:S01]  /*49c0*/  FFMA.FTZ R10, R133, c[0x0][0x2d0], -R8 ;  /* 0x0000b400850a7a23 */ /* 0x002fe20000010808 */
[----:B--2---:R-:W-:-:S05]  /*49d0*/  F2FP.PACK_AB R5, R248, R249 ;  /* 0x000000f9f805723e */ /* 0x004fca00000000ff */
[----:B------:R1:W-:Y:S02]  /*49e0*/  MUFU.EX2 R246, R10 ;  /* 0x0000000a00f67308 */ /* 0x0003e40000000800 */
[----:B-1----:R-:W-:-:S06]  /*49f0*/  FFMA.FTZ R10, R135, c[0x0][0x2d0], -R8 ;  /* 0x0000b400870a7a23 */ /* 0x002fcc0000010808 */
[----:B------:R-:W1:Y:S02]  /*4a00*/  MUFU.EX2 R247, R10 ;  /* 0x0000000a00f77308 */ /* 0x000e640000000800 */
[----:B-1----:R-:W-:Y:S01]  /*4a10*/  F2FP.PACK_AB R7, R247, R246 ;  /* 0x000000f6f707723e */ /* 0x002fe200000000ff */
[----:B------:R-:W-:-:S06]  /*4a20*/  IMAD.MOV.U32 R10, RZ, RZ, R102 ;  /* 0x000000ffff0a7224 */ /* 0x000fcc00078e0066 */
[C---:B---3--:R-:W-:Y:S08]  /*4a30*/  HMMA.16816.F32 R100, R4.reuse, R20, R160 ;  /* 0x000000140464723c */ /* 0x048ff000000018a0 */
[C---:B------:R-:W-:Y:S01]  /*4a40*/  HMMA.16816.F32 R80, R4.reuse, R22, R80 ;  /* 0x000000160450723c */ /* 0x040fe20000001850 */
[----:B------:R-:W-:Y:S07]  /*4a50*/  LDSM.16.MT88.4 R20, [R0+0x1100] ;  /* 0x001100000014783b */ /* 0x000fee0000004200 */
[C---:B------:R-:W-:Y:S08]  /*4a60*/  HMMA.16816.F32 R88, R4.reuse, R12, R88 ;  /* 0x0000000c0458723c */ /* 0x040ff00000001858 */
[C---:B------:R-:W-:Y:S01]  /*4a70*/  HMMA.16816.F32 R96, R4.reuse, R14, R128 ;  /* 0x0000000e0460723c */ /* 0x040fe20000001880 */
[----:B------:R-:W1:Y:S07]  /*4a80*/  LDSM.16.MT88.4 R12, [R236+0x4100] ;  /* 0x00410000ec0c783b */ /* 0x000e6e0000004200 */
[C---:B----4-:R-:W-:Y:S08]  /*4a90*/  HMMA.16816.F32 R132, R4.reuse, R16, R144 ;  /* 0x000000100484723c */ /* 0x050ff00000001890 */
[C---:B------:R-:W-:Y:S01]  /*4aa0*/  HMMA.16816.F32 R84, R4.reuse, R18, R136 ;  /* 0x000000120454723c */ /* 0x040fe20000001888 */
[----:B------:R-:W2:Y:S07]  /*4ab0*/  LDSM.16.MT88.4 R16, [R143+0x4100] ;  /* 0x004100008f10783b */ /* 0x000eae0000004200 */
[C---:B------:R-:W-:Y:S07]  /*4ac0*/  HMMA.16816.F32 R144, R4.reuse, R28, R176 ;  /* 0x0000001c0490723c */ /* 0x040fee00000018b0 */
[----:B------:R-:W-:Y:S01]  /*4ad0*/  IMAD.MOV.U32 R179, RZ, RZ, R167 ;  /* 0x000000ffffb37224 */ /* 0x000fe200078e00a7 */
[----:B------:R-:W-:Y:S01]  /*4ae0*/  MOV R178, R123 ;  /* 0x0000007b00b27202 */ /* 0x000fe20000000f00 */
[----:B------:R-:W-:Y:S01]  /*4af0*/  HMMA.16816.F32 R164, R4, R24, R168 ;  /* 0x0000001804a4723c */ /* 0x000fe200000018a8 */
[----:B------:R-:W-:Y:S01]  /*4b00*/  IMAD.MOV.U32 R28, RZ, RZ, R120 ;  /* 0x000000ffff1c7224 */ /* 0x000fe200078e0078 */
[----:B------:R-:W-:Y:S01]  /*4b10*/  MOV R176, R151 ;  /* 0x0000009700b07202 */ /* 0x000fe20000000f00 */
[----:B------:R-:W-:-:S02]  /*4b20*/  IMAD.MOV.U32 R29, RZ, RZ, R121 ;  /* 0x000000ffff1d7224 */ /* 0x000fc400078e0079 */
[----:B------:R-:W-:Y:S02]  /*4b30*/  IMAD.MOV.U32 R177, RZ, RZ, R10 ;  /* 0x000000ffffb17224 */ /* 0x000fe400078e000a */
[----:B------:R-:W-:Y:S01]  /*4b40*/  IMAD.MOV.U32 R24, RZ, RZ, R122 ;  /* 0x000000ffff187224 */ /* 0x000fe200078e007a */
[C---:B------:R-:W-:Y:S01]  /*4b50*/  HMMA.16816.F32 R160, R4.reuse, R26, R112 ;  /* 0x0000001a04a0723c */ /* 0x040fe20000001870 */
[----:B------:R-:W-:Y:S02]  /*4b60*/  IMAD.MOV.U32 R170, RZ, RZ, R116 ;  /* 0x000000ffffaa7224 */ /* 0x000fe400078e0074 */
[----:B------:R-:W-:Y:S02]  /*4b70*/  IMAD.MOV.U32 R169, RZ, RZ, R117 ;  /* 0x000000ffffa97224 */ /* 0x000fe400078e0075 */
[----:B------:R-:W-:Y:S02]  /*4b80*/  IMAD.MOV.U32 R168, RZ, RZ, R118 ;  /* 0x000000ffffa87224 */ /* 0x000fe400078e0076 */
[----:B------:R-:W-:Y:S01]  /*4b90*/  IMAD.MOV.U32 R25, RZ, RZ, R119 ;  /* 0x000000ffff197224 */ /* 0x000fe200078e0077 */
[----:B-1----:R-:W-:Y:S01]  /*4ba0*/  HMMA.16816.F32 R128, R4, R12, R64 ;  /* 0x0000000c0480723c */ /* 0x002fe20000001840 */
[----:B------:R-:W-:Y:S01]  /*4bb0*/  MOV R26, R125 ;  /* 0x0000007d001a7202 */ /* 0x000fe20000000f00 */
[----:B------:R-:W-:-:S02]  /*4bc0*/  IMAD.MOV.U32 R27, RZ, RZ, R124 ;  /* 0x000000ffff1b7224 */ /* 0x000fc400078e007c */
[----:B------:R-:W-:Y:S02]  /*4bd0*/  FFMA.FTZ R10, R181, c[0x0][0x2d0], -R9 ;  /* 0x0000b400b50a7a23 */ /* 0x000fe40000010809 */
[----:B------:R-:W-:Y:S02]  /*4be0*/  IMAD.MOV.U32 R171, RZ, RZ, R148 ;  /* 0x000000ffffab7224 */ /* 0x000fe400078e0094 */
[C---:B------:R-:W-:Y:S07]  /*4bf0*/  HMMA.16816.F32 R116, R4.reuse, R20, R108 ;  /* 0x000000140474723c */ /* 0x040fee000000186c */
[----:B------:R-:W-:Y:S01]  /*4c00*/  IMAD.MOV.U32 R109, RZ, RZ, R126 ;  /* 0x000000ffff6d7224 */ /* 0x000fe200078e007e */
[----:B------:R-:W-:Y:S01]  /*4c10*/  HMMA.16816.F32 R120, R4, R14, R52 ;  /* 0x0000000e0478723c */ /* 0x000fe20000001834 */
[----:B------:R-:W-:Y:S01]  /*4c20*/  IMAD.MOV.U32 R110, RZ, RZ, R127 ;  /* 0x000000ffff6e7224 */ /* 0x000fe200078e007f */
[----:B------:R-:W1:Y:S01]  /*4c30*/  LDSM.16.MT88.4 R12, [R143+0x7100] ;  /* 0x007100008f0c783b */ /* 0x000e620000004200 */
[----:B------:R-:W-:Y:S01]  /*4c40*/  IMAD.MOV.U32 R111, RZ, RZ, R224 ;  /* 0x000000ffff6f7224 */ /* 0x000fe200078e00e0 */
[----:B------:R-:W-:Y:S01]  /*4c50*/  MOV R21, R24 ;  /* 0x0000001800157202 */ /* 0x000fe20000000f00 */
[----:B------:R3:W-:Y:S01]  /*4c60*/  MUFU.EX2 R224, R10 ;  /* 0x0000000a00e07308 */ /* 0x0007e20000000800 */
[----:B------:R-:W-:-:S02]  /*4c70*/  IMAD.MOV.U32 R108, RZ, RZ, R227 ;  /* 0x000000ffff6c7224 */ /* 0x000fc400078e00e3 */
[----:B--2---:R-:W-:Y:S01]  /*4c80*/  HMMA.16816.F32 R124, R4, R16, R92 ;  /* 0x00000010047c723c */ /* 0x004fe2000000185c */
[----:B------:R-:W-:Y:S01]  /*4c90*/  IMAD.MOV.U32 R20, RZ, RZ, R111 ;  /* 0x000000ffff147224 */ /* 0x000fe200078e006f */
[----:B------:R-:W-:-:S06]  /*4ca0*/  MOV R111, R215 ;  /* 0x000000d7006f7202 */ /* 0x000fcc0000000f00 */
[----:B------:R-:W-:Y:S01]  /*4cb0*/  HMMA.16816.F32 R136, R4, R18, R72 ;  /* 0x000000120488723c */ /* 0x000fe20000001848 */
[----:B------:R-:W2:Y:S01]  /*4cc0*/  LDSM.16.MT88.4 R16, [R236+0x7100] ;  /* 0x00710000ec10783b */ /* 0x000ea20000004200 */
[----:B---3--:R-:W-:Y:S01]  /*4cd0*/  FFMA.FTZ R10, R180, c[0x0][0x2d0], -R9 ;  /* 0x0000b400b40a7a23 */ /* 0x008fe20000010809 */
[----:B------:R-:W-:Y:S01]  /*4ce0*/  MOV R180, R109 ;  /* 0x0000006d00b47202 */ /* 0x000fe20000000f00 */
[----:B------:R-:W-:-:S04]  /*4cf0*/  IMAD.MOV.U32 R109, RZ, RZ, R27 ;  /* 0x000000ffff6d7224 */ /* 0x000fc800078e001b */
[C---:B------:R-:W-:Y:S01]  /*4d00*/  HMMA.16816.F32 R172, R4.reuse, R30, R172 ;  /* 0x0000001e04ac723c */ /* 0x040fe200000018ac */
[----:B------:R3:W4:Y:S01]  /*4d10*/  MUFU.EX2 R227, R10 ;  /* 0x0000000a00e37308 */ /* 0x0007220000000800 */
[----:B------:R-:W-:Y:S02]  /*4d20*/  IMAD.MOV.U32 R73, RZ, RZ, R225 ;  /* 0x000000ffff497224 */ /* 0x000fe400078e00e1 */
[----:B------:R-:W-:Y:S02]  /*4d30*/  IMAD.MOV.U32 R74, RZ, RZ, R20 ;  /* 0x000000ffff4a7224 */ /* 0x000fe400078e0014 */
[----:B------:R-:W-:Y:S02]  /*4d40*/  IMAD.MOV.U32 R75, RZ, RZ, R21 ;  /* 0x000000ffff4b7224 */ /* 0x000fe400078e0015 */
[----:B------:R-:W-:Y:S01]  /*4d50*/  IMAD.MOV.U32 R30, RZ, RZ, R149 ;  /* 0x000000ffff1e7224 */ /* 0x000fe200078e0095 */
[----:B------:R-:W-:Y:S01]  /*4d60*/  HMMA.16816.F32 R112, R4, R32, R44 ;  /* 0x000000200470723c */ /* 0x000fe2000000182c */
[----:B------:R-:W-:-:S04]  /*4d70*/  IMAD.MOV.U32 R31, RZ, RZ, R150 ;  /* 0x000000ffff1f7224 */ /* 0x000fc800078e0096 */
[----:B------:R-:W-:Y:S02]  /*4d80*/  IMAD.MOV.U32 R181, RZ, RZ, R31 ;  /* 0x000000ffffb57224 */ /* 0x000fe400078e001f */
[----:B---3--:R-:W-:Y:S01]  /*4d90*/  FFMA.FTZ R10, R141, c[0x0][0x2d0], -R9 ;  /* 0x0000b4008d0a7a23 */ /* 0x008fe20000010809 */
[C---:B------:R-:W-:Y:S01]  /*4da0*/  HMMA.16816.F32 R148, R4.reuse, R22, R104 ;  /* 0x000000160494723c */ /* 0x040fe20000001868 */
[----:B------:R-:W-:Y:S02]  /*4db0*/  IMAD.MOV.U32 R141, RZ, RZ, R226 ;  /* 0x000000ffff8d7224 */ /* 0x000fe400078e00e2 */
[----:B------:R3:W-:Y:S04]  /*4dc0*/  MUFU.EX2 R226, R10 ;  /* 0x0000000a00e27308 */ /* 0x0007e80000000800 */
[----:B------:R-:W-:Y:S01]  /*4dd0*/  IMAD.MOV.U32 R23, RZ, RZ, R110 ;  /* 0x000000ffff177224 */ /* 0x000fe200078e006e */
[----:B-1----:R-:W-:Y:S01]  /*4de0*/  HMMA.16816.F32 R92, R4, R12, R40 ;  /* 0x0000000c045c723c */ /* 0x002fe20000001828 */
[----:B------:R-:W-:-:S07]  /*4df0*/  IMAD.MOV.U32 R110, RZ, RZ, R26 ;  /* 0x000000ffff6e7224 */ /* 0x000fce00078e001a */
[C---:B------:R-:W-:Y:S01]  /*4e00*/  HMMA.16816.F32 R52, R4.reuse, R14, R36 ;  /* 0x0000000e0434723c */ /* 0x040fe20000001824 */
[----:B------:R-:W-:Y:S01]  /*4e10*/  LDSM.16.MT88.4 R12, [R2+0x7900] ;  /* 0x00790000020c783b */ /* 0x000fe20000004200 */
[----:B---3--:R-:W-:Y:S02]  /*4e20*/  FFMA.FTZ R10, R142, c[0x0][0x2d0], -R9 ;  /* 0x0000b4008e0a7a23 */ /* 0x008fe40000010809 */
[----:B------:R-:W-:Y:S02]  /*4e30*/  IMAD.MOV.U32 R142, RZ, RZ, R25 ;  /* 0x000000ffff8e7224 */ /* 0x000fe400078e0019 */
[----:B------:R-:W1:Y:S01]  /*4e40*/  LDSM.16.MT88.4 R24, [R0+0x7100] ;  /* 0x007100000018783b */ /* 0x000e620000004200 */
[----:B------:R3:W-:Y:S01]  /*4e50*/  MUFU.EX2 R225, R10 ;  /* 0x0000000a00e17308 */ /* 0x0007e20000000800 */
[C---:B------:R-:W-:Y:S02]  /*4e60*/  HMMA.16816.F32 R104, R4.reuse, R34, R48 ;  /* 0x000000220468723c */ /* 0x040fe40000001830 */
[----:B------:R-:W-:Y:S06]  /*4e70*/  LDSM.16.MT88.4 R32, [R0+0x4900] ;  /* 0x004900000020783b */ /* 0x000fec0000004200 */
[----:B--2---:R-:W-:Y:S01]  /*4e80*/  HMMA.16816.F32 R48, R4, R16, R56 ;  /* 0x000000100430723c */ /* 0x004fe20000001838 */
[----:B---3--:R-:W-:-:S07]  /*4e90*/  FFMA.FTZ R10, R183, c[0x0][0x2d0], -R8 ;  /* 0x0000b400b70a7a23 */ /* 0x008fce0000010808 */
[----:B------:R-:W-:Y:S01]  /*4ea0*/  HMMA.16816.F32 R44, R4, R18, R60 ;  /* 0x00000012042c723c */ /* 0x000fe2000000183c */
[----:B------:R-:W2:Y:S01]  /*4eb0*/  LDSM.16.MT88.4 R16, [R2+0x4900] ;  /* 0x004900000210783b */ /* 0x000ea20000004200 */
[----:B------:R-:W-:Y:S01]  /*4ec0*/  IMAD.MOV.U32 R183, RZ, RZ, R214 ;  /* 0x000000ffffb77224 */ /* 0x000fe200078e00d6 */
[----:B------:R3:W-:Y:S02]  /*4ed0*/  MUFU.EX2 R215, R10 ;  /* 0x0000000a00d77308 */ /* 0x0007e40000000800 */
[----:B---3--:R-:W-:-:S03]  /*4ee0*/  FFMA.FTZ R10, R212, c[0x0][0x2d0], -R8 ;  /* 0x0000b400d40a7a23 */ /* 0x008fc60000010808 */
[C---:B-1----:R-:W-:Y:S03]  /*4ef0*/  HMMA.16816.F32 R40, R4.reuse, R24, R76 ;  /* 0x000000180428723c */ /* 0x042fe6000000184c */
[----:B------:R1:W3:Y:S05]  /*4f00*/  MUFU.EX2 R214, R10 ;  /* 0x0000000a00d67308 */ /* 0x0002ea0000000800 */
[----:B------:R-:W-:Y:S01]  /*4f10*/  HMMA.16816.F32 R36, R4, R26, R68 ;  /* 0x0000001a0424723c */ /* 0x000fe20000001844 */
[----:B------:R-:W-:Y:S06]  /*4f20*/  LDSM.16.MT88.4 R24, [R236+0x1900] ;  /* 0x00190000ec18783b */ /* 0x000fec0000004200 */
[----:B----4-:R-:W-:Y:S01]  /*4f30*/  F2FP.PACK_AB R4, R227, R224 ;  /* 0x000000e0e304723e */ /* 0x010fe200000000ff */
[--C-:B-1----:R-:W-:Y:S01]  /*4f40*/  FFMA.FTZ R10, R182, c[0x0][0x2d0], -R8.reuse ;  /* 0x0000b400b60a7a23 */ /* 0x102fe20000010808 */
[----:B---3--:R-:W-:Y:S01]  /*4f50*/  F2FP.PACK_AB R5, R214, R215 ;  /* 0x000000d7d605723e */ /* 0x008fe200000000ff */
[----:B------:R-:W-:Y:S01]  /*4f60*/  IMAD.MOV.U32 R182, RZ, RZ, R23 ;  /* 0x000000ffffb67224 */ /* 0x000fe200078e0017 */
[----:B------:R-:W-:Y:S01]  /*4f70*/  F2FP.PACK_AB R6, R225, R226 ;  /* 0x000000e2e106723e */ /* 0x000fe200000000ff */
[----:B------:R-:W1:Y:S01]  /*4f80*/  LDSM.16.MT88.4 R20, [R2+0x1900] ;  /* 0x001900000214783b */ /* 0x000e620000004200 */
[----:B------:R3:W-:Y:S02]  /*4f90*/  MUFU.EX2 R212, R10 ;  /* 0x0000000a00d47308 */ /* 0x0007e40000000800 */
[----:B---3--:R-:W-:-:S06]  /*4fa0*/  FFMA.FTZ R10, R213, c[0x0][0x2d0], -R8 ;  /* 0x0000b400d50a7a23 */ /* 0x008fcc0000010808 */
[----:B------:R-:W3:Y:S02]  /*4fb0*/  MUFU.EX2 R213, R10 ;  /* 0x0000000a00d57308 */ /* 0x000ee40000000800 */
[----:B---3--:R-:W-:Y:S02]  /*4fc0*/  F2FP.PACK_AB R7, R213, R212 ;  /* 0x000000d4d507723e */ /* 0x008fe400000000ff */
[----:B------:R-:W-:-:S05]  /*4fd0*/  MOV R10, R73 ;  /* 0x00000049000a7202 */ /* 0x000fca0000000f00 */
[C---:B------:R-:W-:Y:S07]  /*4fe0*/  HMMA.16816.F32 R76, R4.reuse, R12, R88 ;  /* 0x0000000c044c723c */ /* 0x040fee0000001858 */
[----:B------:R-:W-:Y:S01]  /*4ff0*/  IMAD.MOV.U32 R90, RZ, RZ, R30 ;  /* 0x000000ffff5a7224 */ /* 0x000fe200078e001e */
[C---:B------:R-:W-:Y:S01]  /*5000*/  HMMA.16816.F32 R64, R4.reuse, R14, R96 ;  /* 0x0000000e0440723c */ /* 0x040fe20000001860 */
[----:B------:R-:W3:Y:S01]  /*5010*/  LDSM.16.MT88.4 R12, [R236+0x4900] ;  /* 0x00490000ec0c783b */ /* 0x000ee20000004200 */
[----:B------:R-:W-:Y:S01]  /*5020*/  IMAD.MOV.U32 R88, RZ, RZ, R28 ;  /* 0x000000ffff587224 */ /* 0x000fe200078e001c */
[----:B------:R-:W-:Y:S01]  /*5030*/  MOV R89, R29 ;  /* 0x0000001d00597202 */ /* 0x000fe20000000f00 */
[----:B------:R-:W-:Y:S01]  /*5040*/  IMAD.MOV.U32 R91, RZ, RZ, R74 ;  /* 0x000000ffff5b7224 */ /* 0x000fe200078e004a */
[----:B------:R-:W-:Y:S02]  /*5050*/  LDSM.16.MT88.4 R28, [R143+0x1900] ;  /* 0x001900008f1c783b */ /* 0x000fe40000004200 */
[----:B------:R-:W-:Y:S01]  /*5060*/  IMAD.MOV.U32 R98, RZ, RZ, R108 ;  /* 0x000000ffff627224 */ /* 0x000fe200078e006c */
[----:B--2---:R-:W-:Y:S01]  /*5070*/  HMMA.16816.F32 R132, R4, R16, R132 ;  /* 0x000000100484723c */ /* 0x004fe20000001884 */
[----:B------:R-:W-:-:S02]  /*5080*/  IMAD.MOV.U32 R97, RZ, RZ, R109 ;  /* 0x000000ffff617224 */ /* 0x000fc400078e006d */
[----:B------:R-:W-:Y:S02]  /*5090*/  IMAD.MOV.U32 R96, RZ, RZ, R110 ;  /* 0x000000ffff607224 */ /* 0x000fe400078e006e */
[----:B------:R-:W-:-:S03]  /*50a0*/  IMAD.MOV.U32 R99, RZ, RZ, R75 ;  /* 0x000000ffff637224 */ /* 0x000fc600078e004b */
[C---:B------:R-:W-:Y:S01]  /*50b0*/  HMMA.16816.F32 R60, R4.reuse, R18, R84 ;  /* 0x00000012043c723c */ /* 0x040fe20000001854 */
[----:B------:R-:W2:Y:S07]  /*50c0*/  LDSM.16.MT88.4 R16, [R143+0x4900] ;  /* 0x004900008f10783b */ /* 0x000eae0000004200 */
[C---:B-1----:R-:W-:Y:S08]  /*50d0*/  HMMA.16816.F32 R100, R4.reuse, R20, R100 ;  /* 0x000000140464723c */ /* 0x042ff00000001864 */
[C---:B------:R-:W-:Y:S01]  /*50e0*/  HMMA.16816.F32 R56, R4.reuse, R22, R80 ;  /* 0x000000160438723c */ /* 0x040fe20000001850 */
[----:B------:R-:W1:Y:S07]  /*50f0*/  LDSM.16.MT88.4 R20, [R0+0x1900] ;  /* 0x001900000014783b */ /* 0x000e6e0000004200 */
[C---:B------:R-:W-:Y:S07]  /*5100*/  HMMA.16816.F32 R72, R4.reuse, R26, R160 ;  /* 0x0000001a0448723c */ /* 0x040fee00000018a0 */
[----:B------:R-:W-:Y:S01]  /*5110*/  IMAD.MOV.U32 R163, RZ, RZ, R88 ;  /* 0x000000ffffa37224 */ /* 0x000fe200078e0058 */
[----:B---3--:R-:W-:Y:S01]  /*5120*/  HMMA.16816.F32 R128, R4, R12, R128 ;  /* 0x0000000c0480723c */ /* 0x008fe20000001880 */
[----:B------:R-:W-:Y:S01]  /*5130*/  IMAD.MOV.U32 R162, RZ, RZ, R89 ;  /* 0x000000ffffa27224 */ /* 0x000fe200078e0059 */
[----:B------:R-:W-:Y:S01]  /*5140*/  MOV R160, R91 ;  /* 0x0000005b00a07202 */ /* 0x000fe20000000f00 */
[----:B------:R-:W-:-:S05]  /*5150*/  IMAD.MOV.U32 R161, RZ, RZ, R90 ;  /* 0x000000ffffa17224 */ /* 0x000fca00078e005a */
        /* <DEDUP_REMOVED lines=9> */
[----:B------:R-:W-:Y:S01]  /*51f0*/  MOV R29, R111 ;  /* 0x0000006f001d7202 */ /* 0x000fe20000000f00 */
[C---:B------:R-:W-:Y:S08]  /*5200*/  HMMA.16816.F32 R68, R4.reuse, R30, R172 ;  /* 0x0000001e0444723c */ /* 0x040ff000000018ac */
[C---:B------:R-:W-:Y:S01]  /*5210*/  HMMA.16816.F32 R108, R4.reuse, R24, R164 ;  /* 0x00000018046c723c */ /* 0x040fe200000018a4 */
[----:B------:R-:W-:Y:S07]  /*5220*/  LDSM.16.MT88.4 R24, [R2+0x2100] ;  /* 0x002100000218783b */ /* 0x000fee0000004200 */
[C---:B------:R-:W-:Y:S07]  /*5230*/  HMMA.16816.F32 R164, R4.reuse, R34, R104 ;  /* 0x0000002204a4723c */ /* 0x040fee0000001868 */
[----:B------:R-:W-:Y:S01]  /*5240*/  IMAD.MOV.U32 R104, RZ, RZ, R10 ;  /* 0x000000ffff687224 */ /* 0x000fe200078e000a */
[----:B---3--:R-:W-:Y:S01]  /*5250*/  HMMA.16816.F32 R148, R4, R14, R52 ;  /* 0x0000000e0494723c */ /* 0x008fe20000001834 */
[----:B------:R-:W-:Y:S01]  /*5260*/  FFMA.FTZ R10, R241, c[0x0][0x2d0], -R9 ;  /* 0x0000b400f10a7a23 */ /* 0x000fe20000010809 */
[----:B------:R-:W-:Y:S01]  /*5270*/  MOV R241, R178 ;  /* 0x000000b200f17202 */ /* 0x000fe20000000f00 */
[----:B------:R-:W-:-:S02]  /*5280*/  IMAD.MOV.U32 R107, RZ, RZ, R179 ;  /* 0x000000ffff6b7224 */ /* 0x000fc400078e00b3 */
[----:B------:R3:W-:Y:S01]  /*5290*/  MUFU.EX2 R178, R10 ;  /* 0x0000000a00b27308 */ /* 0x0007e20000000800 */
[----:B------:R-:W-:Y:S02]  /*52a0*/  IMAD.MOV.U32 R106, RZ, RZ, R176 ;  /* 0x000000ffff6a7224 */ /* 0x000fe400078e00b0 */
[C---:B------:R-:W-:Y:S01]  /*52b0*/  HMMA.16816.F32 R172, R4.reuse, R12, R92 ;  /* 0x0000000c04ac723c */ /* 0x040fe2000000185c */
[----:B------:R-:W-:Y:S01]  /*52c0*/  IMAD.MOV.U32 R54, RZ, RZ, R168 ;  /* 0x000000ffff367224 */ /* 0x000fe200078e00a8 */
[----:B------:R-:W4:Y:S01]  /*52d0*/  LDSM.16.MT88.4 R12, [R2+0x8100] ;  /* 0x00810000020c783b */ /* 0x000f220000004200 */
[----:B------:R-:W-:Y:S02]  /*52e0*/  IMAD.MOV.U32 R53, RZ, RZ, R169 ;  /* 0x000000ffff357224 */ /* 0x000fe400078e00a9 */
[----:B------:R-:W-:Y:S02]  /*52f0*/  IMAD.MOV.U32 R52, RZ, RZ, R170 ;  /* 0x000000ffff347224 */ /* 0x000fe400078e00aa */
[----:B------:R-:W-:Y:S01]  /*5300*/  IMAD.MOV.U32 R95, RZ, RZ, R182 ;  /* 0x000000ffff5f7224 */ /* 0x000fe200078e00b6 */
[----:B--2---:R-:W-:Y:S01]  /*5310*/  HMMA.16816.F32 R88, R4, R18, R44 ;  /* 0x000000120458723c */ /* 0x004fe2000000182c */
[----:B------:R-:W-:Y:S01]  /*5320*/  IMAD.MOV.U32 R94, RZ, RZ, R183 ;  /* 0x000000ffff5e7224 */ /* 0x000fe200078e00b7 */
[----:B------:R-:W-:Y:S01]  /*5330*/  MOV R92, R141 ;  /* 0x0000008d005c7202 */ /* 0x000fe20000000f00 */
[----:B------:R-:W-:-:S02]  /*5340*/  IMAD.MOV.U32 R55, RZ, RZ, R180 ;  /* 0x000000ffff377224 */ /* 0x000fc400078e00b4 */
[----:B---3--:R-:W-:Y:S02]  /*5350*/  FFMA.FTZ R10, R235, c[0x0][0x2d0], -R9 ;  /* 0x0000b400eb0a7a23 */ /* 0x008fe40000010809 */
[----:B------:R-:W-:Y:S01]  /*5360*/  IMAD.MOV.U32 R235, RZ, RZ, R171 ;  /* 0x000000ffffeb7224 */ /* 0x000fe200078e00ab */
[----:B------:R-:W-:Y:S01]  /*5370*/  HMMA.16816.F32 R112, R4, R32, R112 ;  /* 0x000000200470723c */ /* 0x000fe20000001870 */
[----:B------:R2:W-:Y:S01]  /*5380*/  MUFU.EX2 R179, R10 ;  /* 0x0000000a00b37308 */ /* 0x0005e20000000800 */
[----:B------:R-:W-:Y:S02]  /*5390*/  IMAD.MOV.U32 R93, RZ, RZ, R142 ;  /* 0x000000ffff5d7224 */ /* 0x000fe400078e008e */
[----:B------:R-:W-:-:S04]  /*53a0*/  IMAD.MOV.U32 R105, RZ, RZ, R29 ;  /* 0x000000ffff697224 */ /* 0x000fc800078e001d */
[C---:B------:R-:W-:Y:S01]  /*53b0*/  HMMA.16816.F32 R168, R4.reuse, R16, R48 ;  /* 0x0000001004a8723c */ /* 0x040fe20000001830 */
[----:B------:R-:W3:Y:S06]  /*53c0*/  LDSM.16.MT88.4 R16, [R2+0x5100] ;  /* 0x005100000210783b */ /* 0x000eec0000004200 */
[----:B------:R-:W-:Y:S01]  /*53d0*/  MOV R48, R177 ;  /* 0x000000b100307202 */ /* 0x000fe20000000f00 */
[----:B------:R-:W-:Y:S01]  /*53e0*/  IMAD.MOV.U32 R49, RZ, RZ, R181 ;  /* 0x000000ffff317224 */ /* 0x000fe200078e00b5 */
[----:B-1----:R-:W-:Y:S01]  /*53f0*/  HMMA.16816.F32 R120, R4, R22, R36 ;  /* 0x000000160478723c */ /* 0x002fe20000001824 */
[----:B--2---:R-:W-:-:S04]  /*5400*/  FFMA.FTZ R10, R242, c[0x0][0x2d0], -R9 ;  /* 0x0000b400f20a7a23 */ /* 0x004fc80000010809 */
[----:B------:R1:W-:Y:S03]  /*5410*/  MUFU.EX2 R177, R10 ;  /* 0x0000000a00b17308 */ /* 0x0003e60000000800 */
[----:B------:R-:W-:Y:S01]  /*5420*/  HMMA.16816.F32 R180, R4, R20, R40 ;  /* 0x0000001404b4723c */ /* 0x000fe20000001828 */
[----:B------:R-:W2:Y:S06]  /*5430*/  LDSM.16.MT88.4 R20, [R143+0x2100] ;  /* 0x002100008f14783b */ /* 0x000eac0000004200 */
[----:B------:R-:W-:-:S02]  /*5440*/  FFMA.FTZ R4, R245, c[0x0][0x2d0], -R8 ;  /* 0x0000b400f5047a23 */ /* 0x000fc40000010808 */
[----:B------:R-:W-:Y:S02]  /*5450*/  IMAD.MOV.U32 R245, RZ, RZ, R97 ;  /* 0x000000fffff57224 */ /* 0x000fe400078e0061 */
[----:B------:R5:W-:Y:S01]  /*5460*/  MUFU.EX2 R51, R4 ;  /* 0x0000000400337308 */ /* 0x000be20000000800 */
[----:B-1----:R-:W-:-:S07]  /*5470*/  FFMA.FTZ R10, R243, c[0x0][0x2d0], -R9 ;  /* 0x0000b400f30a7a23 */ /* 0x002fce0000010809 */
[----:B------:R1:W1:Y:S01]  /*5480*/  MUFU.EX2 R176, R10 ;  /* 0x0000000a00b07308 */ /* 0x0002620000000800 */
[----:B-----5:R-:W-:Y:S02]  /*5490*/  FFMA.FTZ R4, R244, c[0x0][0x2d0], -R8 ;  /* 0x0000b400f4047a23 */ /* 0x020fe40000010808 */
[----:B------:R-:W-:-:S05]  /*54a0*/  IMAD.MOV.U32 R244, RZ, RZ, R98 ;  /* 0x000000fffff47224 */ /* 0x000fca00078e0062 */
[----:B------:R5:W2:Y:S01]  /*54b0*/  MUFU.EX2 R142, R4 ;  /* 0x00000004008e7308 */ /* 0x000aa20000000800 */
[----:B-1----:R-:W-:Y:S01]  /*54c0*/  FFMA.FTZ R10, R238, c[0x0][0x2d0], -R8 ;  /* 0x0000b400ee0a7a23 */ /* 0x002fe20000010808 */
[----:B------:R-:W-:-:S06]  /*54d0*/  F2FP.PACK_AB R6, R176, R177 ;  /* 0x000000b1b006723e */ /* 0x000fcc00000000ff */
[----:B------:R1:W-:Y:S01]  /*54e0*/  MUFU.EX2 R141, R10 ;  /* 0x0000000a008d7308 */ /* 0x0003e20000000800 */
[----:B-----5:R-:W-:Y:S02]  /*54f0*/  F2FP.PACK_AB R4, R179, R178 ;  /* 0x000000b2b304723e */ /* 0x020fe400000000ff */
[----:B--2---:R-:W-:Y:S01]  /*5500*/  F2FP.PACK_AB R7, R142, R51 ;  /* 0x000000338e07723e */ /* 0x004fe200000000ff */
[----:B-1----:R-:W-:Y:S02]  /*5510*/  FFMA.FTZ R10, R234, c[0x0][0x2d0], -R8 ;  /* 0x0000b400ea0a7a23 */ /* 0x002fe40000010808 */
[----:B------:R-:W-:Y:S02]  /*5520*/  IMAD.MOV.U32 R234, RZ, RZ, R96 ;  /* 0x000000ffffea7224 */ /* 0x000fe400078e0060 */
[----:B------:R-:W1:Y:S02]  /*5530*/  MUFU.EX2 R50, R10 ;  /* 0x0000000a00327308 */ /* 0x000e640000000800 */
[----:B-1----:R-:W-:Y:S01]  /*5540*/  F2FP.PACK_AB R5, R50, R141 ;  /* 0x0000008d3205723e */ /* 0x002fe200000000ff */
[----:B------:R-:W-:-:S05]  /*5550*/  FFMA.FTZ R10, R48, c[0x0][0x2d0], -R9 ;  /* 0x0000b400300a7a23 */ /* 0x000fca0000010809 */
[----:B------:R1:W-:Y:S01]  /*5560*/  MUFU.EX2 R48, R10 ;  /* 0x0000000a00307308 */ /* 0x0003e20000000800 */
[C---:B----4-:R-:W-:Y:S08]  /*5570*/  HMMA.16816.F32 R76, R4.reuse, R12, R76 ;  /* 0x0000000c044c723c */ /* 0x050ff0000000184c */
[----:B------:R-:W-:Y:S01]  /*5580*/  HMMA.16816.F32 R32, R4, R14, R64 ;  /* 0x0000000e0420723c */ /* 0x000fe20000001840 */
[----:B------:R-:W2:Y:S01]  /*5590*/  LDSM.16.MT88.4 R12, [R236+0x2100] ;  /* 0x00210000ec0c783b */ /* 0x000ea20000004200 */
[----:B-1----:R-:W-:-:S06]  /*55a0*/  FFMA.FTZ R10, R49, c[0x0][0x2d0], -R9 ;  /* 0x0000b400310a7a23 */ /* 0x002fcc0000010809 */
[C---:B---3--:R-:W-:Y:S01]  /*55b0*/  HMMA.16816.F32 R132, R4.reuse, R16, R132 ;  /* 0x000000100484723c */ /* 0x048fe20000001884 */
[----:B------:R1:W3:Y:S07]  /*55c0*/  MUFU.EX2 R49, R10 ;  /* 0x0000000a00317308 */ /* 0x0002ee0000000800 */
[C---:B------:R-:W-:Y:S01]  /*55d0*/  HMMA.16816.F32 R28, R4.reuse, R18, R60 ;  /* 0x00000012041c723c */ /* 0x040fe2000000183c */
[----:B------:R-:W4:Y:S07]  /*55e0*/  LDSM.16.MT88.4 R16, [R0+0x2100] ;  /* 0x002100000010783b */ /* 0x000f2e0000004200 */
[----:B------:R-:W-:Y:S01]  /*55f0*/  HMMA.16816.F32 R144, R4, R20, R144 ;  /* 0x000000140490723c */ /* 0x000fe20000001890 */
[--C-:B-1----:R-:W-:Y:S01]  /*5600*/  FFMA.FTZ R10, R241, c[0x0][0x2d0], -R9.reuse ;  /* 0x0000b400f10a7a23 */ /* 0x102fe20000010809 */
[----:B---3--:R-:W-:Y:S01]  /*5610*/  F2FP.PACK_AB R96, R49, R48 ;  /* 0x000000303160723e */ /* 0x008fe200000000ff */
[----:B------:R-:W-:-:S02]  /*5620*/  FFMA.FTZ R9, R105, c[0x0][0x2d0], -R9 ;  /* 0x0000b40069097a23 */ /* 0x000fc40000010809 */
[----:B------:R-:W-:Y:S01]  /*5630*/  IMAD.MOV.U32 R241, RZ, RZ, R52 ;  /* 0x000000fffff17224 */ /* 0x000fe200078e0034 */
[----:B------:R-:W-:Y:S02]  /*5640*/  MUFU.EX2 R43, R10 ;  /* 0x0000000a002b7308 */ /* 0x000fe40000000800 */
[C---:B------:R-:W-:Y:S01]  /*5650*/  HMMA.16816.F32 R36, R4.reuse, R22, R68 ;  /* 0x000000160424723c */ /* 0x040fe20000001844 */
[----:B------:R-:W1:Y:S01]  /*5660*/  LDSM.16.MT88.4 R20, [R143+0x5100] ;  /* 0x005100008f14783b */ /* 0x000e620000004200 */
[----:B------:R-:W-:Y:S02]  /*5670*/  IMAD.MOV.U32 R52, RZ, RZ, R53 ;  /* 0x000000ffff347224 */ /* 0x000fe400078e0035 */
[----:B------:R-:W-:Y:S02]  /*5680*/  IMAD.MOV.U32 R53, RZ, RZ, R54 ;  /* 0x000000ffff357224 */ /* 0x000fe400078e0036 */
[----:B------:R-:W-:Y:S01]  /*5690*/  IMAD.MOV.U32 R54, RZ, RZ, R55 ;  /* 0x000000ffff367224 */ /* 0x000fe200078e0037 */
[----:B------:R3:W5:Y:S01]  /*56a0*/  MUFU.EX2 R42, R9 ;  /* 0x00000009002a7308 */ /* 0x0007620000000800 */
[----:B------:R-:W-:Y:S01]  /*56b0*/  MOV R55, R92 ;  /* 0x0000005c00377202 */ /* 0x000fe20000000f00 */
[----:B--2---:R-:W-:Y:S01]  /*56c0*/  HMMA.16816.F32 R108, R4, R12, R108 ;  /* 0x0000000c046c723c */ /* 0x004fe2000000186c */
[----:B------:R-:W-:-:S02]  /*56d0*/  IMAD.MOV.U32 R92, RZ, RZ, R93 ;  /* 0x000000ffff5c7224 */ /* 0x000fc400078e005d */
[----:B------:R-:W-:Y:S02]  /*56e0*/  IMAD.MOV.U32 R93, RZ, RZ, R94 ;  /* 0x000000ffff5d7224 */ /* 0x000fe400078e005e */
[----:B------:R-:W-:Y:S02]  /*56f0*/  IMAD.MOV.U32 R94, RZ, RZ, R95 ;  /* 0x000000ffff5e7224 */ /* 0x000fe400078e005f */
[----:B------:R-:W-:Y:S01]  /*5700*/  IMAD.MOV.U32 R242, RZ, RZ, R54 ;  /* 0x000000fffff27224 */ /* 0x000fe200078e0036 */
[C---:B------:R-:W-:Y:S01]  /*5710*/  HMMA.16816.F32 R44, R4.reuse, R14, R72 ;  /* 0x0000000e042c723c */ /* 0x040fe20000001848 */
[----:B------:R-:W2:Y:S01]  /*5720*/  LDSM.16.MT88.4 R12, [R236+0x5100] ;  /* 0x00510000ec0c783b */ /* 0x000ea20000004200 */
[----:B------:R-:W-:Y:S01]  /*5730*/  IMAD.MOV.U32 R243, RZ, RZ, R55 ;  /* 0x000000fffff37224 */ /* 0x000fe200078e0037 */
[----:B------:R-:W-:Y:S01]  /*5740*/  MOV R66, R93 ;  /* 0x0000005d00427202 */ /* 0x000fe20000000f00 */
[----:B------:R-:W-:Y:S01]  /*5750*/  IMAD.MOV.U32 R95, RZ, RZ, R104 ;  /* 0x000000ffff5f7224 */ /* 0x000fe200078e0068 */
[----:B------:R-:W-:Y:S01]  /*5760*/  LDSM.16.MT88.4 R72, [R143+0x8900] ;  /* 0x008900008f48783b */ /* 0x000fe20000004200 */
[----:B---3--:R-:W-:Y:S01]  /*5770*/  FFMA.FTZ R9, R106, c[0x0][0x2d0], -R8 ;  /* 0x0000b4006a097a23 */ /* 0x008fe20000010808 */
[----:B-----5:R-:W-:Y:S01]  /*5780*/  F2FP.PACK_AB R98, R42, R43 ;  /* 0x0000002b2a62723e */ /* 0x020fe200000000ff */
[----:B----4-:R-:W-:Y:S01]  /*5790*/  HMMA.16816.F32 R116, R4, R16, R116 ;  /* 0x000000100474723c */ /* 0x010fe20000001874 */
[----:B------:R-:W-:-:S02]  /*57a0*/  IMAD.MOV.U32 R65, RZ, RZ, R92 ;  /* 0x000000ffff417224 */ /* 0x000fc400078e005c */
[----:B------:R-:W-:Y:S02]  /*57b0*/  IMAD.MOV.U32 R238, RZ, RZ, R94 ;  /* 0x000000ffffee7224 */ /* 0x000fe400078e005e */
[----:B------:R-:W-:-:S03]  /*57c0*/  IMAD.MOV.U32 R67, RZ, RZ, R95 ;  /* 0x000000ffff437224 */ /* 0x000fc600078e005f */
[C---:B------:R-:W-:Y:S01]  /*57d0*/  HMMA.16816.F32 R60, R4.reuse, R18, R80 ;  /* 0x00000012043c723c */ /* 0x040fe20000001850 */
[----:B------:R-:W3:Y:S04]  /*57e0*/  LDSM.16.MT88.4 R16, [R0+0x5100] ;  /* 0x005100000010783b */ /* 0x000ee80000004200 */
[----:B------:R-:W-:Y:S03]  /*57f0*/  LDSM.16.MT88.4 R80, [R2+0x8900] ;  /* 0x008900000250783b */ /* 0x000fe60000004200 */
[C---:B-1----:R-:W-:Y:S01]  /*5800*/  HMMA.16816.F32 R124, R4.reuse, R20, R124 ;  /* 0x00000014047c723c */ /* 0x042fe2000000187c */
[----:B------:R1:W-:Y:S07]  /*5810*/  MUFU.EX2 R21, R9 ;  /* 0x0000000900157308 */ /* 0x0003ee0000000800 */
[C---:B------:R-:W-:Y:S08]  /*5820*/  HMMA.16816.F32 R100, R4.reuse, R24, R100 ;  /* 0x000000180464723c */ /* 0x040ff00000001864 */
[----:B------:R-:W-:Y:S01]  /*5830*/  HMMA.16816.F32 R24, R4, R26, R56 ;  /* 0x0000001a0418723c */ /* 0x000fe20000001838 */
[----:B-1----:R-:W-:-:S02]  /*5840*/  FFMA.FTZ R9, R107, c[0x0][0x2d0], -R8 ;  /* 0x0000b4006b097a23 */ /* 0x002fc40000010808 */
[----:B------:R-:W-:Y:S02]  /*5850*/  LDSM.16.MT88.4 R104, [R2+0x2900] ;  /* 0x002900000268783b */ /* 0x000fe40000004200 */
[----:B------:R1:W4:Y:S02]  /*5860*/  MUFU.EX2 R40, R9 ;  /* 0x0000000900287308 */ /* 0x0003240000000800 */
[----:B------:R-:W-:Y:S01]  /*5870*/  IMAD.MOV.U32 R56, RZ, RZ, R160 ;  /* 0x000000ffff387224 */ /* 0x000fe200078e00a0 */
[C---:B--2---:R-:W-:Y:S01]  /*5880*/  HMMA.16816.F32 R68, R4.reuse, R12, R128 ;  /* 0x0000000c0444723c */ /* 0x044fe20000001880 */
[----:B------:R-:W-:Y:S01]  /*5890*/  IMAD.MOV.U32 R57, RZ, RZ, R161 ;  /* 0x000000ffff397224 */ /* 0x000fe200078e00a1 */
[----:B------:R-:W-:Y:S01]  /*58a0*/  MOV R58, R162 ;  /* 0x000000a2003a7202 */ /* 0x000fe20000000f00 */
[----:B------:R-:W-:Y:S01]  /*58b0*/  IMAD.MOV.U32 R59, RZ, RZ, R163 ;  /* 0x000000ffff3b7224 */ /* 0x000fe200078e00a3 */
[----:B------:R-:W-:Y:S04]  /*58c0*/  LDSM.16.MT88.4 R128, [R143+0x5900] ;  /* 0x005900008f80783b */ /* 0x000fe80000004200 */
[C---:B------:R-:W-:Y:S01]  /*58d0*/  HMMA.16816.F32 R84, R4.reuse, R14, R84 ;  /* 0x0000000e0454723c */ /* 0x040fe20000001854 */
[----:B------:R-:W2:Y:S01]  /*58e0*/  LDSM.16.MT88.4 R12, [R143+0x8100] ;  /* 0x008100008f0c783b */ /* 0x000ea20000004200 */
[--C-:B-1----:R-:W-:Y:S01]  /*58f0*/  FFMA.FTZ R9, R235, c[0x0][0x2d0], -R8.reuse ;  /* 0x0000b400eb097a23 */ /* 0x102fe20000010808 */
[----:B----4-:R-:W-:Y:S01]  /*5900*/  F2FP.PACK_AB R97, R40, R21 ;  /* 0x000000152861723e */ /* 0x010fe200000000ff */
[----:B------:R-:W-:Y:S01]  /*5910*/  FFMA.FTZ R8, R241, c[0x0][0x2d0], -R8 ;  /* 0x0000b400f1087a23 */ /* 0x000fe20000010808 */
[----:B------:R-:W-:Y:S01]  /*5920*/  MOV R241, R52 ;  /* 0x0000003400f17202 */ /* 0x000fe20000000f00 */
[----:B------:R-:W-:Y:S01]  /*5930*/  IMAD.MOV.U32 R235, RZ, RZ, R53 ;  /* 0x000000ffffeb7224 */ /* 0x000fe200078e0035 */
[----:B------:R-:W-:Y:S01]  /*5940*/  MUFU.EX2 R41, R9 ;  /* 0x0000000900297308 */ /* 0x000fe20000000800 */
[C---:B------:R-:W-:Y:S01]  /*5950*/  HMMA.16816.F32 R52, R4.reuse, R22, R136 ;  /* 0x000000160434723c */ /* 0x040fe20000001888 */
[----:B------:R-:W-:Y:S06]  /*5960*/  LDSM.16.MT88.4 R136, [R2+0x5900] ;  /* 0x005900000288783b */ /* 0x000fec0000004200 */
[----:B------:R-:W-:Y:S01]  /*5970*/  IMAD.MOV.U32 R22, RZ, RZ, R11 ;  /* 0x000000ffff167224 */ /* 0x000fe200078e000b */
[----:B------:R1:W4:Y:S01]  /*5980*/  MUFU.EX2 R20, R8 ;  /* 0x0000000800147308 */ /* 0x0003220000000800 */
[C---:B---3--:R-:W-:Y:S01]  /*5990*/  HMMA.16816.F32 R160, R4.reuse, R16, R112 ;  /* 0x0000001004a0723c */ /* 0x048fe20000001870 */
[----:B------:R-:W-:Y:S01]  /*59a0*/  MOV R23, R99 ;  /* 0x0000006300177202 */ /* 0x000fe20000000f00 */
[----:B------:R-:W-:Y:S06]  /*59b0*/  LDSM.16.MT88.4 R112, [R236+0x2900] ;  /* 0x00290000ec70783b */ /* 0x000fec0000004200 */
[----:B------:R-:W-:Y:S01]  /*59c0*/  HMMA.16816.F32 R92, R4, R18, R164 ;  /* 0x00000012045c723c */ /* 0x000fe200000018a4 */
[----:B------:R-:W3:Y:S04]  /*59d0*/  LDSM.16.MT88.4 R16, [R0+0x8100] ;  /* 0x008100000010783b */ /* 0x000ee80000004200 */
[----:B-1----:R-:W1:Y:S01]  /*59e0*/  LDSM.16.MT88.4 R8, [R236+0x8100] ;  /* 0x00810000ec08783b */ /* 0x002e620000004200 */
[----:B----4-:R-:W-:-:S02]  /*59f0*/  F2FP.PACK_AB R99, R20, R41 ;  /* 0x000000291463723e */ /* 0x010fc400000000ff */
[----:B--2---:R-:W-:Y:S08]  /*5a00*/  HMMA.16816.F32 R164, R4, R12, R172 ;  /* 0x0000000c04a4723c */ /* 0x004ff000000018ac */
[C---:B------:R-:W-:Y:S08]  /*5a10*/  HMMA.16816.F32 R100, R96.reuse, R104, R100 ;  /* 0x000000686064723c */ /* 0x040ff00000001864 */
[----:B------:R-:W-:Y:S08]  /*5a20*/  HMMA.16816.F32 R104, R96, R106, R24 ;  /* 0x0000006a6068723c */ /* 0x000ff00000001818 */
[C---:B------:R-:W-:Y:S01]  /*5a30*/  HMMA.16816.F32 R12, R4.reuse, R14, R148 ;  /* 0x0000000e040c723c */ /* 0x040fe20000001894 */
[----:B------:R-:W2:Y:S07]  /*5a40*/  LDSM.16.MT88.4 R148, [R143+0x2900] ;  /* 0x002900008f94783b */ /* 0x000eae0000004200 */
[C---:B---3--:R-:W-:Y:S08]  /*5a50*/  HMMA.16816.F32 R24, R4.reuse, R16, R180 ;  /* 0x000000100418723c */ /* 0x048ff000000018b4 */
[C---:B-1----:R-:W-:Y:S07]  /*5a60*/  HMMA.16816.F32 R172, R4.reuse, R10, R88 ;  /* 0x0000000a04ac723c */ /* 0x042fee0000001858 */
[----:B------:R-:W-:Y:S01]  /*5a70*/  MOV R88, R56 ;  /* 0x0000003800587202 */ /* 0x000fe20000000f00 */
[----:B------:R-:W-:Y:S01]  /*5a80*/  IMAD.MOV.U32 R11, RZ, RZ, R67 ;  /* 0x000000ffff0b7224 */ /* 0x000fe200078e0043 */
[----:B------:R-:W-:Y:S01]  /*5a90*/  HMMA.16816.F32 R168, R4, R8, R168 ;  /* 0x0000000804a8723c */ /* 0x000fe200000018a8 */
[----:B------:R-:W-:-:S02]  /*5aa0*/  IMAD.MOV.U32 R89, RZ, RZ, R57 ;  /* 0x000000ffff597224 */ /* 0x000fc400078e0039 */
[----:B------:R-:W-:Y:S02]  /*5ab0*/  IMAD.MOV.U32 R90, RZ, RZ, R58 ;  /* 0x000000ffff5a7224 */ /* 0x000fe400078e003a */
[----:B------:R-:W-:Y:S02]  /*5ac0*/  IMAD.MOV.U32 R91, RZ, RZ, R59 ;  /* 0x000000ffff5b7224 */ /* 0x000fe400078e003b */
[----:B------:R-:W-:Y:S01]  /*5ad0*/  IMAD.MOV.U32 R8, RZ, RZ, R65 ;  /* 0x000000ffff087224 */ /* 0x000fe200078e0041 */
[----:B------:R-:W-:Y:S01]  /*5ae0*/  HMMA.16816.F32 R16, R4, R18, R120 ;  /* 0x000000120410723c */ /* 0x000fe20000001878 */
[----:B------:R-:W-:Y:S01]  /*5af0*/  FADD.FTZ R2, R90, R89 ;  /* 0x000000595a027221 */ /* 0x000fe20000010000 */
[----:B------:R-:W1:Y:S01]  /*5b00*/  LDSM.16.MT88.4 R120, [R0+0x2900] ;  /* 0x002900000078783b */ /* 0x000e620000004200 */
[----:B------:R-:W-:Y:S02]  /*5b10*/  IMAD.MOV.U32 R9, RZ, RZ, R66 ;  /* 0x000000ffff097224 */ /* 0x000fe400078e0042 */
[----:B------:R-:W-:Y:S01]  /*5b20*/  FADD.FTZ R2, R8, R2 ;  /* 0x0000000208027221 */ /* 0x000fe20000010000 */
[----:B------:R-:W-:Y:S01]  /*5b30*/  LDSM.16.MT88.4 R64, [R0+0x5900] ;  /* 0x005900000040783b */ /* 0x000fe20000004200 */
[----:B------:R-:W-:Y:S01]  /*5b40*/  FADD.FTZ R4, R88, R11 ;  /* 0x0000000b58047221 */ /* 0x000fe20000010000 */
[----:B------:R-:W-:Y:S01]  /*5b50*/  HMMA.16816.F32 R124, R96, R128, R124 ;  /* 0x00000080607c723c */ /* 0x000fe2000000187c */
[----:B------:R-:W-:Y:S01]  /*5b60*/  FADD.FTZ R2, R22, R2 ;  /* 0x0000000216027221 */ /* 0x000fe20000010000 */
[----:B------:R-:W3:Y:S01]  /*5b70*/  LDSM.16.MT88.4 R56, [R236+0x5900] ;  /* 0x00590000ec38783b */ /* 0x000ee20000004200 */
[----:B------:R-:W-:-:S02]  /*5b80*/  FADD.FTZ R4, R91, R4 ;  /* 0x000000045b047221 */ /* 0x000fc40000010000 */
[----:B------:R-:W-:Y:S01]  /*5b90*/  FADD.FTZ R2, R244, R2 ;  /* 0x00000002f4027221 */ /* 0x000fe20000010000 */
[----:B------:R-:W4:Y:S01]  /*5ba0*/  LDSM.16.MT88.4 R88, [R236+0x8900] ;  /* 0x00890000ec58783b */ /* 0x000f220000004200 */
[----:B------:R-:W-:Y:S01]  /*5bb0*/  FADD.FTZ R4, R9, R4 ;  /* 0x0000000409047221 */ /* 0x000fe20000010000 */
[----:B------:R-:W-:Y:S01]  /*5bc0*/  HMMA.16816.F32 R128, R96, R130, R52 ;  /* 0x000000826080723c */ /* 0x000fe20000001834 */
[----:B------:R-:W-:Y:S01]  /*5bd0*/  FADD.FTZ R2, R234, R2 ;  /* 0x00000002ea027221 */ /* 0x000fe20000010000 */
[----:B------:R5:W3:Y:S01]  /*5be0*/  LDSM.16.MT88.4 R8, [R0+0x8900] ;  /* 0x008900000008783b */ /* 0x000ae20000004200 */
[----:B------:R-:W-:-:S04]  /*5bf0*/  FADD.FTZ R4, R23, R4 ;  /* 0x0000000417047221 */ /* 0x000fc80000010000 */
[----:B------:R-:W-:Y:S01]  /*5c00*/  FADD.FTZ R4, R245, R4 ;  /* 0x00000004f5047221 */ /* 0x000fe20000010000 */
[C---:B------:R-:W-:Y:S03]  /*5c10*/  HMMA.16816.F32 R132, R96.reuse, R136, R132 ;  /* 0x000000886084723c */ /* 0x040fe60000001884 */
[----:B------:R-:W-:Y:S02]  /*5c20*/  FADD.FTZ R5, R238, R4 ;  /* 0x00000004ee057221 */ /* 0x000fe40000010000 */
[----:B------:R-:W-:Y:S02]  /*5c30*/  FADD.FTZ R4, R243, R2 ;  /* 0x00000002f3047221 */ /* 0x000fe40000010000 */
[----:B------:R-:W-:Y:S01]  /*5c40*/  FADD.FTZ R2, R242, R5 ;  /* 0x00000005f2027221 */ /* 0x000fe20000010000 */
[----:B------:R-:W-:Y:S03]  /*5c50*/  HMMA.16816.F32 R76, R96, R80, R76 ;  /* 0x00000050604c723c */ /* 0x000fe6000000184c */
[----:B------:R-:W-:-:S04]  /*5c60*/  FADD.FTZ R2, R250, R2 ;  /* 0x00000002fa027221 */ /* 0x000fc80000010000 */
[----:B------:R-:W-:Y:S01]  /*5c70*/  FADD.FTZ R2, R241, R2 ;  /* 0x00000002f1027221 */ /* 0x000fe20000010000 */
[C---:B--2---:R-:W-:Y:S01]  /*5c80*/  HMMA.16816.F32 R144, R96.reuse, R148, R144 ;  /* 0x000000946090723c */ /* 0x044fe20000001890 */
[----:B-----5:R-:W-:Y:S02]  /*5c90*/  FADD.FTZ R0, R235, R4 ;  /* 0x00000004eb007221 */ /* 0x020fe40000010000 */
[----:B------:R-:W-:Y:S02]  /*5ca0*/  FADD.FTZ R2, R252, R2 ;  /* 0x00000002fc027221 */ /* 0x000fe40000010000 */
[----:B------:R-:W-:Y:S02]  /*5cb0*/  FADD.FTZ R0, R249, R0 ;  /* 0x00000000f9007221 */ /* 0x000fe40000010000 */
[----:B------:R-:W-:Y:S01]  /*5cc0*/  FADD.FTZ R2, R251, R2 ;  /* 0x00000002fb027221 */ /* 0x000fe20000010000 */
[----:B-1----:R-:W-:Y:S01]  /*5cd0*/  HMMA.16816.F32 R116, R96, R120, R116 ;  /* 0x000000786074723c */ /* 0x002fe20000001874 */
        /* <DEDUP_REMOVED lines=19> */
[----:B------:R-:W-:-:S04]  /*5e10*/  FADD.FTZ R0, R50, R0 ;  /* 0x0000000032007221 */ /* 0x000fc80000010000 */
[----:B------:R-:W-:Y:S02]  /*5e20*/  FADD.FTZ R2, R51, R0 ;  /* 0x0000000033027221 */ /* 0x000fe40000010000 */
        /* <DEDUP_REMOVED lines=12> */
[----:B------:R-:W-:-:S05]  /*5ef0*/  FADD.FTZ R0, R20, R2 ;  /* 0x0000000214007221 */ /* 0x000fca0000010000 */
[----:B------:R1:W-:Y:S02]  /*5f00*/  STL [R1+0x8], R0 ;  /* 0x0000080001007387 */ /* 0x0003e40000100800 */
[C---:B----4-:R-:W-:Y:S02]  /*5f10*/  HMMA.16816.F32 R84, R96.reuse, R88, R168 ;  /* 0x000000586054723c */ /* 0x050fe400000018a8 */
[----:B------:R1:W-:Y:S06]  /*5f20*/  STL [R1+0x4], R4 ;  /* 0x0000040401007387 */ /* 0x0003ec0000100800 */
        /* <DEDUP_REMOVED lines=9> */
[----:B-1----:R-:W2:Y:S04]  /*5fc0*/  LDL.64 R242, [R1+0x18] ;  /* 0x0000180001f27983 */ /* 0x002ea80000100a00 */
[----:B------:R-:W3:Y:S01]  /*5fd0*/  LDL R241, [R1] ;  /* 0x0000000001f17983 */ /* 0x000ee20000100800 */
[----:B------:R-:W-:Y:S01]  /*5fe0*/  UIADD3 UR5, UR28, -0x3, URZ ;  /* 0xfffffffd1c057890 */ /* 0x000fe2000fffe03f */
[----:B------:R-:W-:-:S03]  /*5ff0*/  IMAD.MOV.U32 R235, RZ, RZ, c[0x0][0x1e0] ;  /* 0x00007800ffeb7624 */ /* 0x000fc600078e00ff */
[----:B------:R-:W-:Y:S01]  /*6000*/  USHF.R.S32.HI UR4, URZ, 0x1f, UR5 ;  /* 0x0000001f3f047899 */ /* 0x000fe20008011405 */
[----:B------:R-:W-:Y:S01]  /*6010*/  IMAD.SHL.U32 R8, R235, 0x40, RZ ;  /* 0x00000040eb087824 */ /* 0x000fe200078e00ff */
[----:B------:R-:W-:Y:S01]  /*6020*/  UIMAD UR6, UR6, UR5, URZ ;  /* 0x00000005060672a4 */ /* 0x000fe2000f8e023f */
[----:B------:R-:W-:-:S03]  /*6030*/  IMAD.U32 R6, RZ, RZ, UR5 ;  /* 0x00000005ff067e24 */ /* 0x000fc6000f8e00ff */
[----:B------:R-:W-:Y:S01]  /*6040*/  UIMAD UR4, UR4, UR18, UR6 ;  /* 0x00000012040472a4 */ /* 0x000fe2000f8e0206 */
[----:B--2---:R-:W-:-:S04]  /*6050*/  IMAD.WIDE.U32 R6, R6, UR18, R242 ;  /* 0x0000001206067c25 */ /* 0x004fc8000f8e00f2 */
[----:B------:R-:W-:Y:S01]  /*6060*/  IMAD.MOV.U32 R242, RZ, RZ, c[0x0][0x1e4] ;  /* 0x00007900fff27624 */ /* 0x000fe200078e00ff */
[----:B------:R-:W-:Y:S02]  /*6070*/  IADD3 R0, R7, UR4, RZ ;  /* 0x0000000407007c10 */ /* 0x000fe4000fffe0ff */
[C---:B------:R-:W-:Y:S02]  /*6080*/  LEA R4, P0, R6.reuse, c[0x0][0x1c8], 0x1 ;  /* 0x0000720006047a11 */ /* 0x040fe400078008ff */
[----:B------:R-:W-:Y:S02]  /*6090*/  SHF.L.U64.HI R2, R235, 0x6, R242 ;  /* 0x00000006eb027819 */ /* 0x000fe400000102f2 */
[----:B------:R-:W-:Y:S02]  /*60a0*/  LEA.HI.X R5, R6, c[0x0][0x1cc], R0, 0x1, P0 ;  /* 0x0000730006057a11 */ /* 0x000fe400000f0c00 */
[----:B------:R-:W-:Y:S02]  /*60b0*/  IADD3 R12, P6, P5, R8, 0x80, R4 ;  /* 0x00000080080c7810 */ /* 0x000fe40007dde004 */
[----:B------:R-:W-:Y:S01]  /*60c0*/  IADD3 R6, P0, R4, R8, RZ ;  /* 0x0000000804067210 */ /* 0x000fe20007f1e0ff */
[----:B------:R-:W-:Y:S01]  /*60d0*/  @!PT LDS RZ, [RZ] ;  /* 0x00000000fffff984 */ /* 0x000fe20000000800 */
[----:B------:R-:W-:Y:S01]  /*60e0*/  @!PT LDS RZ, [RZ] ;  /* 0x00000000fffff984 */ /* 0x000fe20000000800 */
[----:B------:R-:W-:Y:S01]  /*60f0*/  @!PT LDS RZ, [RZ] ;  /* 0x00000000fffff984 */ /* 0x000fe20000000800 */
[----:B---3--:R1:W-:Y:S01]  /*6100*/  LDGSTS.E.BYPASS.LTC128B.128 [R241+0x12100], [R4.64], !P4 ;  /* 0x1210000004f17fae */ /* 0x0083e2000e101d58 */
[----:B------:R-:W-:-:S02]  /*6110*/  IADD3.X R13, R2, RZ, R5, P6, P5 ;  /* 0x000000ff020d7210 */ /* 0x000fc400037ea405 */
        /* <DEDUP_REMOVED lines=13> */
.L_x_1149:
[----:B-1----:R-:W-:Y:S01]  /*61f0*/  ULDC.64 UR4, c[0x0][0x2c8] ;  /* 0x0000b20000047ab9 */ /* 0x002fe20000000a00 */
[----:B------:R-:W0:Y:S01]  /*6200*/  LDGDEPBAR ;  /* 0x00000000000079af */ /* 0x000e220000000000 */
[----:B------:R-:W-:-:S02]  /*6210*/  UIMAD.WIDE.U32 UR6, UR8, UR4, URZ ;  /* 0x00000004080672a5 */ /* 0x000fc4000f8e003f */
[----:B------:R-:W-:Y:S02]  /*6220*/  UIADD3 UR28, UR28, -0x2, URZ ;  /* 0xfffffffe1c1c7890 */ /* 0x000fe4000fffe03f */
[----:B------:R-:W-:Y:S02]  /*6230*/  @UP2 USHF.R.U32.HI UR8, URZ, UR5, UR7 ;  /* 0x000000053f082299 */ /* 0x000fe40008011607 */
[----:B------:R-:W-:Y:S02]  /*6240*/  UMOV UR12, URZ ;  /* 0x0000003f000c7c82 */ /* 0x000fe40008000000 */
[----:B------:R-:W-:-:S04]  /*6250*/  UIADD3 UR8, UR8, UR14, -UR16 ;  /* 0x0000000e08087290 */ /* 0x000fc8000fffe810 */
[----:B------:R-:W-:-:S04]  /*6260*/  UIMAD.WIDE UR4, UR8, 0x2aaaaaab, URZ ;  /* 0x2aaaaaab080478a5 */ /* 0x000fc8000f8e023f */
[----:B------:R-:W-:-:S04]  /*6270*/  USHF.R.U32.HI UR13, URZ, 0x1f, UR5 ;  /* 0x0000001f3f0d7899 */ /* 0x000fc80008011605 */
[----:B------:R-:W-:-:S03]  /*6280*/  ULEA.HI.SX32 UR13, UR5, UR13, 0x1c ;  /* 0x0000000d050d7291 */ /* 0x000fc6000f8fe23f */
[----:B------:R-:W-:Y:S02]  /*6290*/  UMOV UR5, 0x1 ;  /* 0x0000000100057882 */ /* 0x000fe40000000000 */
[----:B------:R-:W-:-:S04]  /*62a0*/  UISETP.LT.AND UP0, UPT, URZ, UR13, UPT ;  /* 0x0000000d3f00728c */ /* 0x000fc8000bf01270 */
[----:B------:R-:W-:-:S04]  /*62b0*/  USEL UR13, URZ, UR13, !UP0 ;  /* 0x0000000d3f0d7287 */ /* 0x000fc8000c000000 */
[----:B------:R-:W-:-:S06]  /*62c0*/  UISETP.GE.AND UP0, UPT, UR28, UR13, UPT ;  /* 0x0000000d1c00728c */ /* 0x000fcc000bf06270 */
[----:B------:R-:W-:-:S13]  /*62d0*/  PLOP3.LUT P0, PT, PT, PT, UP0, 0x80, 0x0 ;  /* 0x000000000000781c */ /* 0x000fda0003f0f008 */
[----:B------:R-:W-:Y:S05]  /*62e0*/  @!P0 BRA `(.L_x_1150) ;  /* 0x000042d000008947 */ /* 0x000fea0003800000 */
[----:B------:R-:W2:Y:S01]  /*62f0*/  LDL R0, [R1+0x10] ;  /* 0x0000100001007983 */ /* 0x000ea20000100800 */
[----:B------:R-:W-:Y:S01]  /*6300*/  PLOP3.LUT P5, PT, PT, PT, UP2, 0x80, 0x0 ;  /* 0x000000000000781c */ /* 0x000fe20003faf028 */
[----:B------:R-:W-:Y:S01]  /*6310*/  IMAD.MOV.U32 R239, RZ, RZ, 0x20 ;  /* 0x00000020ffef7424 */ /* 0x000fe200078e00ff */
[----:B------:R-:W-:Y:S01]  /*6320*/  PLOP3.LUT P0, PT, PT, PT, UP2, 0x80, 0x0 ;  /* 0x000000000000781c */ /* 0x000fe20003f0f028 */
[----:B------:R-:W-:Y:S01]  /*6330*/  IMAD.MOV.U32 R142, RZ, RZ, R3 ;  /* 0x000000ffff8e7224 */ /* 0x000fe200078e0003 */
[----:B------:R-:W-:Y:S01]  /*6340*/  UMOV UR12, URZ ;  /* 0x0000003f000c7c82 */ /* 0x000fe20008000000 */
[----:B------:R-:W-:Y:S01]  /*6350*/  IMAD.MOV.U32 R141, RZ, RZ, R140 ;  /* 0x000000ffff8d7224 */ /* 0x000fe200078e008c */
[----:B------:R-:W-:Y:S01]  /*6360*/  SEL R239, R239, 0xffffffe0, !P1 ;  /* 0xffffffe0efef7807 */ /* 0x000fe20004800000 */
[----:B------:R-:W-:Y:S02]  /*6370*/  UMOV UR5, 0x1 ;  /* 0x0000000100057882 */ /* 0x000fe40000000000 */
[----:B------:R-:W-:-:S02]  /*6380*/  UMOV UR15, UR28 ;  /* 0x0000001c000f7c82 */ /* 0x000fc40008000000 */
[----:B------:R-:W-:Y:S02]  /*6390*/  ULDC.64 UR8, c[0x0][0x208] ;  /* 0x0000820000087ab9 */ /* 0x000fe40000000a00 */
[----:B------:R-:W-:Y:S01]  /*63a0*/  ULDC.64 UR6, c[0x0][0x1e0] ;  /* 0x0000780000067ab9 */ /* 0x000fe20000000a00 */
[----:B--2---:R-:W-:-:S05]  /*63b0*/  @P5 IMAD.HI.U32 R0, R0, c[0x0][0x2c8], RZ ;  /* 0x0000b20000005a27 */ /* 0x004fca00078e00ff */
[----:B------:R-:W-:-:S05]  /*63c0*/  @P0 SHF.R.U32.HI R0, RZ, c[0x0][0x2cc], R0 ;  /* 0x0000b300ff000a19 */ /* 0x000fca0000011600 */
[----:B------:R1:W-:Y:S02]  /*63d0*/  @P0 STL [R1+0xc], R0 ;  /* 0x00000c0001000387 */ /* 0x0003e40000100800 */
.L_x_1151:
[----:B------:R-:W2:Y:S01]  /*63e0*/  LDL.64 R38, [R1+0x20] ;  /* 0x0000200001267983 */ /* 0x000ea20000100a00 */
[----:B------:R-:W-:Y:S04]  /*63f0*/  DEPBAR.LE SB0, 0x2 ;  /* 0x000080800000791a */ /* 0x000fe80000000000 */
[----:B-1----:R-:W-:Y:S01]  /*6400*/  IMAD.U32 R2, RZ, RZ, UR5 ;  /* 0x00000005ff027e24 */ /* 0x002fe2000f8e00ff */
[----:B------:R-:W3:Y:S01]  /*6410*/  LDL.64 R36, [R1+0x28] ;  /* 0x0000280001247983 */ /* 0x000ee20000100a00 */
[----:B------:R-:W-:Y:S02]  /*6420*/  UISETP.GE.AND UP0, UPT, UR15, 0x1, UPT ;  /* 0x000000010f00788c */ /* 0x000fe4000bf06270 */
[C---:B------:R-:W-:Y:S01]  /*6430*/  IMAD R48, R2.reuse, 0x9000, R237 ;  /* 0x0000900002307824 */ /* 0x040fe200078e02ed */
[----:B------:R-:W-:Y:S01]  /*6440*/  UIADD3 UR28, UR15, -0x1, URZ ;  /* 0xffffffff0f1c7890 */ /* 0x000fe2000fffe03f */
[----:B------:R-:W-:Y:S01]  /*6450*/  IMAD R2, R2, 0x9000, R233 ;  /* 0x0000900002027824 */ /* 0x000fe200078e02e9 */
[----:B------:R-:W4:Y:S01]  /*6460*/  LDL R46, [R1] ;  /* 0x00000000012e7983 */ /* 0x000f220000100800 */
[----:B------:R-:W-:Y:S01]  /*6470*/  PLOP3.LUT P0, PT, PT, PT, UP0, 0x80, 0x0 ;  /* 0x000000000000781c */ /* 0x000fe20003f0f008 */
[----:B------:R-:W-:Y:S01]  /*6480*/  UIMAD UR4, UR5, 0x9000, URZ ;  /* 0x00009000050478a4 */ /* 0x000fe2000f8e023f */
[----:B-1----:R-:W-:Y:S01]  /*6490*/  IMAD.IADD R0, R239, 0x1, R2 ;  /* 0x00000001ef007824 */ /* 0x002fe200078e0202 */
[----:B------:R-:W-:Y:S01]  /*64a0*/  BAR.SYNC.DEFER_BLOCKING 0x0 ;  /* 0x0000000000007b1d */ /* 0x000fe20000010000 */
[----:B------:R-:W-:Y:S02]  /*64b0*/  UISETP.GE.AND UP1, UPT, UR12, 0x1, UPT ;  /* 0x000000010c00788c */ /* 0x000fe4000bf26270 */
[----:B------:R-:W-:Y:S02]  /*64c0*/  @UP0 USHF.R.S32.HI UR17, URZ, 0x1f, UR28 ;  /* 0x0000001f3f110899 */ /* 0x000fe4000801141c */
[----:B------:R-:W-:Y:S02]  /*64d0*/  @UP0 UIMAD.WIDE.U32 UR18, UR28, UR8, URZ ;  /* 0x000000081c1202a5 */ /* 0x000fe4000f8e003f */
[----:B------:R-:W-:Y:S04]  /*64e0*/  @UP0 UIMAD UR17, UR17, UR8, URZ ;  /* 0x00000008111102a4 */ /* 0x000fe8000f8e023f */
[----:B------:R-:W-:Y:S01]  /*64f0*/  @UP0 UIMAD UR17, UR28, UR9, UR17 ;  /* 0x000000091c1102a4 */ /* 0x000fe2000f8e0211 */
[----:B------:R-:W-:Y:S03]  /*6500*/  MOV R3, UR18 ;  /* 0x0000001200037c02 */ /* 0x000fe60008000f00 */
[----:B------:R-:W-:Y:S04]  /*6510*/  @UP0 UIADD3 UR17, UR19, UR17, URZ ;  /* 0x0000001113110290 */ /* 0x000fe8000fffe03f */
[----:B------:R-:W-:Y:S02]  /*6520*/  @UP0 UIMAD UR17, UR17, 0x60, URZ ;  /* 0x00000060111108a4 */ /* 0x000fe4000f8e023f */
[----:B------:R-:W-:Y:S01]  /*6530*/  UISETP.GE.AND UP0, UPT, UR15, 0x2, UPT ;  /* 0x000000020f00788c */ /* 0x000fe2000bf06270 */
[----:B------:R-:W1:Y:S08]  /*6540*/  LDSM.16.M88.4 R8, [R48+0x12100] ;  /* 0x012100003008783b */ /* 0x000e700000000200 */
[----:B------:R-:W5:Y:S02]  /*6550*/  LDSM.16.M88.4 R16, [R48+0x12900] ;  /* 0x012900003010783b */ /* 0x000f640000000200 */
[----:B------:R-:W-:Y:S04]  /*6560*/  @UP0 UIADD3 UR18, UR15, -0x2, URZ ;  /* 0xfffffffe0f120890 */ /* 0x000fe8000fffe03f */
[----:B------:R-:W-:Y:S02]  /*6570*/  @UP0 UIMAD.WIDE.U32 UR20, UR18, UR6, URZ ;  /* 0x00000006121402a5 */ /* 0x000fe4000f8e003f */
[----:B------:R-:W5:Y:S08]  /*6580*/  LDSM.16.M88.4 R24, [R48+0x13100] ;  /* 0x013100003018783b */ /* 0x000f700000000200 */
[----:B------:R-:W5:Y:S08]  /*6590*/  LDSM.16.M88.4 R32, [R48+0x13900] ;  /* 0x013900003020783b */ /* 0x000f700000000200 */
[----:B------:R-:W2:Y:S01]  /*65a0*/  LDSM.16.M88.4 R40, [R48+0x14100] ;  /* 0x014100003028783b */ /* 0x000ea20000000200 */
[C---:B-1----:R-:W-:Y:S07]  /*65b0*/  HMMA.16816.F32 R4, R152.reuse, R8, RZ ;  /* 0x000000089804723c */ /* 0x042fee00000018ff */
[----:B------:R-:W1:Y:S01]  /*65c0*/  LDSM.16.M88.4 R48, [R48+0x14900] ;  /* 0x014900003030783b */ /* 0x000e620000000200 */
[C---:B------:R-:W-:Y:S07]  /*65d0*/  HMMA.16816.F32 R8, R152.reuse, R10, RZ ;  /* 0x0000000a9808723c */ /* 0x040fee00000018ff */
[----:B------:R-:W1:Y:S01]  /*65e0*/  LDSM.16.M88.4 R160, [R0] ;  /* 0x0000000000a0783b */ /* 0x000e620000000200 */
[C---:B-----5:R-:W-:Y:S07]  /*65f0*/  HMMA.16816.F32 R12, R152.reuse, R16, RZ ;  /* 0x00000010980c723c */ /* 0x060fee00000018ff */
[----:B------:R-:W5:Y:S01]  /*6600*/  LDSM.16.M88.4 R164, [R0+0x800] ;  /* 0x0008000000a4783b */ /* 0x000f620000000200 */
        /* <DEDUP_REMOVED lines=8> */
[C---:B------:R-:W-:Y:S07]  /*6690*/  HMMA.16816.F32 R32, R152.reuse, R34, RZ ;  /* 0x000000229820723c */ /* 0x040fee00000018ff */
[----:B------:R-:W5:Y:S04]  /*66a0*/  LDL R235, [R1+0xc] ;  /* 0x00000c0001eb7983 */ /* 0x000f680000100800 */
[----:B------:R-:W5:Y:S01]  /*66b0*/  LDL R234, [R1+0x38] ;  /* 0x0000380001ea7983 */ /* 0x000f620000100800 */
[----:B--2---:R-:W-:Y:S02]  /*66c0*/  @P0 IMAD.MOV.U32 R45, RZ, RZ, R39 ;  /* 0x000000ffff2d0224 */ /* 0x004fe400078e0027 */
[----:B---3--:R-:W-:Y:S02]  /*66d0*/  @P0 IMAD.MOV.U32 R44, RZ, RZ, R36 ;  /* 0x000000ffff2c0224 */ /* 0x008fe400078e0024 */
[C---:B------:R-:W-:Y:S02]  /*66e0*/  HMMA.16816.F32 R36, R152.reuse, R40, RZ ;  /* 0x000000289824723c */ /* 0x040fe400000018ff */
[----:B------:R-:W-:Y:S01]  /*66f0*/  @P0 IMAD.WIDE.U32 R44, R3, 0x60, R44 ;  /* 0x00000060032c0825 */ /* 0x000fe200078e002c */
[----:B------:R-:W-:Y:S03]  /*6700*/  MOV R3, UR12 ;  /* 0x0000000c00037c02 */ /* 0x000fe60008000f00 */
[----:B------:R-:W-:Y:S01]  /*6710*/  @P0 IMAD.SHL.U32 R140, R44, 0x2, RZ ;  /* 0x000000022c8c0824 */ /* 0x000fe200078e00ff */
[----:B------:R-:W-:Y:S01]  /*6720*/  @P0 IADD3 R214, R45, UR17, RZ ;  /* 0x000000112dd60c10 */ /* 0x000fe2000fffe0ff */
[C---:B------:R-:W-:Y:S01]  /*6730*/  HMMA.16816.F32 R40, R152.reuse, R42, RZ ;  /* 0x0000002a9828723c */ /* 0x040fe200000018ff */
[----:B----4-:R-:W-:Y:S01]  /*6740*/  @P0 IMAD R3, R3, 0x9000, R46 ;  /* 0x0000900003030824 */ /* 0x010fe200078e022e */
[----:B------:R-:W-:Y:S02]  /*6750*/  UIMAD UR17, UR15, -0x60, URZ ;  /* 0xffffffa00f1178a4 */ /* 0x000fe4000f8e023f */
[----:B------:R-:W-:Y:S02]  /*6760*/  @P0 IADD3 R212, P1, R140, c[0x0][0x1f8], RZ ;  /* 0x00007e008cd40a10 */ /* 0x000fe40007f3e0ff */
[----:B------:R-:W-:Y:S02]  /*6770*/  @P0 SHF.L.U64.HI R214, R44, 0x1, R214 ;  /* 0x000000012cd60819 */ /* 0x000fe400000102d6 */
[C---:B-1----:R-:W-:Y:S01]  /*6780*/  HMMA.16816.F32 R44, R152.reuse, R48, RZ ;  /* 0x00000030982c723c */ /* 0x042fe200000018ff */
[----:B------:R-:W-:Y:S03]  /*6790*/  @P0 IADD3 R224, P5, R140, 0x80, RZ ;  /* 0x000000808ce00810 */ /* 0x000fe60007fbe0ff */
[----:B------:R-:W-:Y:S02]  /*67a0*/  @P0 IADD3.X R213, R214, c[0x0][0x1fc], RZ, P1, !PT ;  /* 0x00007f00d6d50a10 */ /* 0x000fe40000ffe4ff */
[----:B------:R-:W-:Y:S02]  /*67b0*/  @P0 IADD3 R224, P1, R224, c[0x0][0x1f8], RZ ;  /* 0x00007e00e0e00a10 */ /* 0x000fe40007f3e0ff */
[----:B------:R-:W-:Y:S01]  /*67c0*/  HMMA.16816.F32 R48, R152, R50, RZ ;  /* 0x000000329830723c */ /* 0x000fe200000018ff */
[----:B------:R-:W-:Y:S01]  /*67d0*/  @!PT LDS RZ, [RZ] ;  /* 0x00000000fffff984 */ /* 0x000fe20000000800 */
[----:B------:R-:W-:Y:S01]  /*67e0*/  @!PT LDS RZ, [RZ] ;  /* 0x00000000fffff984 */ /* 0x000fe20000000800 */
[----:B------:R-:W-:Y:S01]  /*67f0*/  @!PT LDS RZ, [RZ] ;  /* 0x00000000fffff984 */ /* 0x000fe20000000800 */
[----:B------:R1:W-:Y:S03]  /*6800*/  @P0 LDGSTS.E.BYPASS.LTC128B.128 [R3+0x100], [R212.64], !P4 ;  /* 0x00100000d4030fae */ /* 0x0003e6000e101d58 */
[--C-:B------:R-:W-:Y:S02]  /*6810*/  @P0 IADD3.X R225, RZ, c[0x0][0x1fc], R214.reuse, P1, P5 ;  /* 0x00007f00ffe10a10 */ /* 0x100fe40000fea4d6 */
[----:B------:R-:W-:Y:S02]  /*6820*/  @P0 IADD3 R140, P6, R140, 0x100, RZ ;  /* 0x000001008c8c0810 */ /* 0x000fe40007fde0ff */
[C---:B------:R-:W-:Y:S01]  /*6830*/  HMMA.16816.F32 R4, R156.reuse, R160, R4 ;  /* 0x000000a09c04723c */ /* 0x040fe20000001804 */
[----:B------:R2:W-:Y:S06]  /*6840*/  @P0 LDGSTS.E.BYPASS.LTC128B.128 [R3+0x3100], [R224.64], !P3 ;  /* 0x03100000e0030fae */ /* 0x0005ec000d901d58 */
[----:B------:R-:W-:Y:S01]  /*6850*/  @P0 IADD3 R160, P1, R212, UR11, RZ ;  /* 0x0000000bd4a00c10 */ /* 0x000fe2000ff3e0ff */
[C---:B------:R-:W-:Y:S04]  /*6860*/  HMMA.16816.F32 R8, R156.reuse, R162, R8 ;  /* 0x000000a29c08723c */ /* 0x040fe80000001808 */
[----:B------:R-:W-:Y:S03]  /*6870*/  @P0 IADD3.X R161, R213, UR10, RZ, P1, !PT ;  /* 0x0000000ad5a10c10 */ /* 0x000fe60008ffe4ff */
[----:B------:R-:W-:Y:S01]  /*6880*/  @P0 IADD3 R162, P1, R160, UR11, RZ ;  /* 0x0000000ba0a20c10 */ /* 0x000fe2000ff3e0ff */
[C---:B-----5:R-:W-:Y:S04]  /*6890*/  HMMA.16816.F32 R12, R156.reuse, R164, R12 ;  /* 0x000000a49c0c723c */ /* 0x060fe8000000180c */
[----:B------:R-:W-:Y:S04]  /*68a0*/  @P0 IADD3.X R163, R161, UR10, RZ, P1, !PT ;  /* 0x0000000aa1a30c10 */ /* 0x000fe80008ffe4ff */
[C---:B------:R-:W-:Y:S04]  /*68b0*/  HMMA.16816.F32 R16, R156.reuse, R166, R16 ;  /* 0x000000a69c10723c */ /* 0x040fe80000001810 */
[----:B--2---:R-:W-:Y:S02]  /*68c0*/  @P0 IADD3 R224, P5, R140, c[0x0][0x1f8], RZ ;  /* 0x00007e008ce00a10 */ /* 0x004fe40007fbe0ff */
[C---:B------:R-:W-:Y:S02]  /*68d0*/  IADD3 R140, R232.reuse, R0, RZ ;  /* 0x00000000e88c7210 */ /* 0x040fe40007ffe0ff */
[C---:B------:R-:W-:Y:S04]  /*68e0*/  HMMA.16816.F32 R20, R156.reuse, R168, R20 ;  /* 0x000000a89c14723c */ /* 0x040fe80000001814 */
[----:B------:R-:W-:Y:S04]  /*68f0*/  @P0 IADD3.X R225, RZ, c[0x0][0x1fc], R214, P5, P6 ;  /* 0x00007f00ffe10a10 */ /* 0x000fe80002fec4d6 */
[C---:B------:R-:W-:Y:S01]  /*6900*/  HMMA.16816.F32 R24, R156.reuse, R170, R24 ;  /* 0x000000aa9c18723c */ /* 0x040fe20000001818 */
[----:B------:R2:W-:Y:S07]  /*6910*/  @P0 LDGSTS.E.BYPASS.LTC128B.128 [R3+0x6100], [R224.64], !P2 ;  /* 0x06100000e0030fae */ /* 0x0005ee000d101d58 */
[C---:B------:R-:W-:Y:S01]  /*6920*/  HMMA.16816.F32 R28, R156.reuse, R172, R28 ;  /* 0x000000ac9c1c723c */ /* 0x040fe2000000181c */
[----:B------:R1:W-:Y:S07]  /*6930*/  @P0 LDGSTS.E.BYPASS.LTC128B.128 [R3+0x1100], [R160.64], !P4 ;  /* 0x01100000a0030fae */ /* 0x0003ee000e101d58 */
[C---:B------:R-:W-:Y:S01]  /*6940*/  HMMA.16816.F32 R32, R156.reuse, R174, R32 ;  /* 0x000000ae9c20723c */ /* 0x040fe20000001820 */
[----:B------:R1:W-:Y:S07]  /*6950*/  @P0 LDGSTS.E.BYPASS.LTC128B.128 [R3+0x4100], [R160.64+0x80], !P3 ;  /* 0x04100080a0030fae */ /* 0x0003ee000d901d58 */
[C---:B------:R-:W-:Y:S01]  /*6960*/  HMMA.16816.F32 R36, R156.reuse, R176, R36 ;  /* 0x000000b09c24723c */ /* 0x040fe20000001824 */
[----:B------:R1:W-:Y:S03]  /*6970*/  @P0 LDGSTS.E.BYPASS.LTC128B.128 [R3+0x7100], [R160.64+0x100], !P2 ;  /* 0x07100100a0030fae */ /* 0x0003e6000d101d58 */
[----:B--2---:R-:W-:Y:S04]  /*6980*/  IMAD.IADD R224, R232, 0x1, R2 ;  /* 0x00000001e8e07824 */ /* 0x004fe800078e0202 */
        /* <DEDUP_REMOVED lines=9> */
[----:B------:R-:W-:Y:S01]  /*6a20*/  LDSM.16.M88.4 R172, [R224+0x1800] ;  /* 0x00180000e0ac783b */ /* 0x000fe20000000200 */
[----:B-1----:R-:W-:Y:S07]  /*6a30*/  IADD3 R3, R239, R2, R232 ;  /* 0x00000002ef037210 */ /* 0x002fee0007ffe0e8 */
[----:B------:R-:W1:Y:S08]  /*6a40*/  LDSM.16.M88.4 R160, [R224] ;  /* 0x00000000e0a0783b */ /* 0x000e700000000200 */
[----:B------:R-:W0:Y:S08]  /*6a50*/  LDGDEPBAR ;  /* 0x00000000000079af */ /* 0x000e300000000000 */
[----:B------:R-:W2:Y:S08]  /*6a60*/  LDSM.16.M88.4 R176, [R224+0x2000] ;  /* 0x00200000e0b0783b */ /* 0x000eb00000000200 */
[----:B------:R-:W-:Y:S08]  /*6a70*/  LDSM.16.M88.4 R180, [R224+0x4000] ;  /* 0x00400000e0b4783b */ /* 0x000ff00000000200 */
[----:B------:R-:W-:Y:S01]  /*6a80*/  LDSM.16.M88.4 R212, [R2+0x6000] ;  /* 0x0060000002d4783b */ /* 0x000fe20000000200 */
[C---:B-1----:R-:W-:Y:S08]  /*6a90*/  HMMA.16816.F32 R4, R184.reuse, R160, R4 ;  /* 0x000000a0b804723c */ /* 0x042ff00000001804 */
[C---:B------:R-:W-:Y:S01]  /*6aa0*/  HMMA.16816.F32 R8, R184.reuse, R162, R8 ;  /* 0x000000a2b808723c */ /* 0x040fe20000001808 */
[----:B------:R-:W1:Y:S07]  /*6ab0*/  LDSM.16.M88.4 R160, [R224+0x2800] ;  /* 0x00280000e0a0783b */ /* 0x000e6e0000000200 */
[C---:B------:R-:W-:Y:S08]  /*6ac0*/  HMMA.16816.F32 R12, R184.reuse, R164, R12 ;  /* 0x000000a4b80c723c */ /* 0x040ff0000000180c */
[C---:B------:R-:W-:Y:S01]  /*6ad0*/  HMMA.16816.F32 R16, R184.reuse, R166, R16 ;  /* 0x000000a6b810723c */ /* 0x040fe20000001810 */
[----:B------:R-:W3:Y:S07]  /*6ae0*/  LDSM.16.M88.4 R164, [R140] ;  /* 0x000000008ca4783b */ /* 0x000eee0000000200 */
[C---:B------:R-:W-:Y:S08]  /*6af0*/  HMMA.16816.F32 R20, R184.reuse, R168, R20 ;  /* 0x000000a8b814723c */ /* 0x040ff00000001814 */
[C---:B------:R-:W-:Y:S01]  /*6b00*/  HMMA.16816.F32 R24, R184.reuse, R170, R24 ;  /* 0x000000aab818723c */ /* 0x040fe20000001818 */
[----:B------:R-:W4:Y:S07]  /*6b10*/  LDSM.16.M88.4 R168, [R140+0x800] ;  /* 0x000800008ca8783b */ /* 0x000f2e0000000200 */
[C---:B------:R-:W-:Y:S08]  /*6b20*/  HMMA.16816.F32 R28, R184.reuse, R172, R28 ;  /* 0x000000acb81c723c */ /* 0x040ff0000000181c */
[C---:B------:R-:W-:Y:S01]  /*6b30*/  HMMA.16816.F32 R32, R184.reuse, R174, R32 ;  /* 0x000000aeb820723c */ /* 0x040fe20000001820 */
[----:B------:R-:W5:Y:S07]  /*6b40*/  LDSM.16.M88.4 R172, [R140+0x1000] ;  /* 0x001000008cac783b */ /* 0x000f6e0000000200 */
[C---:B--2---:R-:W-:Y:S08]  /*6b50*/  HMMA.16816.F32 R36, R184.reuse, R176, R36 ;  /* 0x000000b0b824723c */ /* 0x044ff00000001824 */
[C---:B------:R-:W-:Y:S01]  /*6b60*/  HMMA.16816.F32 R40, R184.reuse, R178, R40 ;  /* 0x000000b2b828723c */ /* 0x040fe20000001828 */
[----:B------:R-:W2:Y:S07]  /*6b70*/  LDSM.16.M88.4 R176, [R140+0x1800] ;  /* 0x001800008cb0783b */ /* 0x000eae0000000200 */
        /* <DEDUP_REMOVED lines=9> */
[C---:B-----5:R-:W-:Y:S08]  /*6c10*/  HMMA.16816.F32 R20, R188.reuse, R172, R20 ;  /* 0x000000acbc14723c */ /* 0x060ff00000001814 */
[C---:B------:R-:W-:Y:S01]  /*6c20*/  HMMA.16816.F32 R24, R188.reuse, R174, R24 ;  /* 0x000000aebc18723c */ /* 0x040fe20000001818 */
[----:B------:R-:W5:Y:S07]  /*6c30*/  LDSM.16.M88.4 R172, [R2+0x3800] ;  /* 0x0038000002ac783b */ /* 0x000f6e0000000200 */
        /* <DEDUP_REMOVED lines=43> */
[----:B------:R-:W-:Y:S01]  /*6ef0*/  HMMA.16816.F32 R48, R196, R174, R48 ;  /* 0x000000aec430723c */ /* 0x000fe20000001830 */
[----:B------:R-:W-:Y:S07]  /*6f00*/  LDSM.16.M88.4 R172, [R140+0x3000] ;  /* 0x003000008cac783b */ /* 0x000fee0000000200 */
[C---:B--2---:R-:W-:Y:S08]  /*6f10*/  HMMA.16816.F32 R4, R200.reuse, R176, R4 ;  /* 0x000000b0c804723c */ /* 0x044ff00000001804 */
        /* <DEDUP_REMOVED lines=19> */
[----:B------:R-:W4:Y:S07]  /*7050*/  LDSM.16.M88.4 R172, [R2+0x6800] ;  /* 0x0068000002ac783b */ /* 0x000f2e0000000200 */
[C---:B------:R-:W-:Y:S08]  /*7060*/  HMMA.16816.F32 R12, R204.reuse, R176, R12 ;  /* 0x000000b0cc0c723c */ /* 0x040ff0000000180c */
[C---:B------:R-:W-:Y:S01]  /*7070*/  HMMA.16816.F32 R16, R204.reuse, R178, R16 ;  /* 0x000000b2cc10723c */ /* 0x040fe20000001810 */
[----:B------:R-:W-:Y:S07]  /*7080*/  LDSM.16.M88.4 R176, [R2+0x8800] ;  /* 0x0088000002b0783b */ /* 0x000fee0000000200 */
        /* <DEDUP_REMOVED lines=8> */
[----:B------:R-:W-:Y:S07]  /*7110*/  LDSM.16.M88.4 R168, [R2+0x8000] ;  /* 0x0080000002a8783b */ /* 0x000fee0000000200 */
[C---:B-1----:R-:W-:Y:S08]  /*7120*/  HMMA.16816.F32 R44, R204.reuse, R160, R44 ;  /* 0x000000a0cc2c723c */ /* 0x042ff0000000182c */
[----:B------:R-:W-:Y:S01]  /*7130*/  HMMA.16816.F32 R48, R204, R162, R48 ;  /* 0x000000a2cc30723c */ /* 0x000fe20000001830 */
[----:B------:R1:W3:Y:S07]  /*7140*/  LDSM.16.M88.4 R160, [R2+0x7800] ;  /* 0x0078000002a0783b */ /* 0x0002ee0000000200 */
[C---:B------:R-:W-:Y:S08]  /*7150*/  HMMA.16816.F32 R4, R208.reuse, R212, R4 ;  /* 0x000000d4d004723c */ /* 0x040ff00000001804 */
[C---:B------:R-:W-:Y:S01]  /*7160*/  HMMA.16816.F32 R8, R208.reuse, R214, R8 ;  /* 0x000000d6d008723c */ /* 0x040fe20000001808 */
[----:B------:R-:W5:Y:S07]  /*7170*/  LDSM.16.M88.4 R212, [R0+0x6800] ;  /* 0x0068000000d4783b */ /* 0x000f6e0000000200 */
[C---:B----4-:R-:W-:Y:S01]  /*7180*/  HMMA.16816.F32 R12, R208.reuse, R172, R12 ;  /* 0x000000acd00c723c */ /* 0x050fe2000000180c */
[----:B-1----:R-:W-:Y:S07]  /*7190*/  MOV R2, UR16 ;  /* 0x0000001000027c02 */ /* 0x002fee0008000f00 */
        /* <DEDUP_REMOVED lines=10> */
[----:B------:R4:W1:Y:S07]  /*7240*/  LDSM.16.M88.4 R168, [R0+0x8800] ;  /* 0x0088000000a8783b */ /* 0x00086e0000000200 */
[C---:B------:R-:W-:Y:S08]  /*7250*/  HMMA.16816.F32 R44, R208.reuse, R176, R44 ;  /* 0x000000b0d02c723c */ /* 0x040ff0000000182c */
[----:B------:R-:W-:Y:S01]  /*7260*/  HMMA.16816.F32 R48, R208, R178, R48 ;  /* 0x000000b2d030723c */ /* 0x000fe20000001830 */
[----:B------:R-:W2:Y:S07]  /*7270*/  LDSM.16.M88.4 R176, [R224+0x6000] ;  /* 0x00600000e0b0783b */ /* 0x000eae0000000200 */
[C---:B------:R-:W-:Y:S01]  /*7280*/  HMMA.16816.F32 R4, R216.reuse, R180, R4 ;  /* 0x000000b4d804723c */ /* 0x040fe20000001804 */
[----:B----4-:R4:W4:Y:S07]  /*7290*/  LDL R0, [R1+0x10] ;  /* 0x0000100001007983 */ /* 0x01092e0000100800 */
[C---:B------:R-:W-:Y:S01]  /*72a0*/  HMMA.16816.F32 R8, R216.reuse, R182, R8 ;  /* 0x000000b6d808723c */ /* 0x040fe20000001808 */
[----:B------:R-:W3:Y:S07]  /*72b0*/  LDSM.16.M88.4 R180, [R224+0x6800] ;  /* 0x00680000e0b4783b */ /* 0x000eee0000000200 */
[C---:B-----5:R-:W-:Y:S08]  /*72c0*/  HMMA.16816.F32 R12, R216.reuse, R212, R12 ;  /* 0x000000d4d80c723c */ /* 0x060ff0000000180c */
        /* <DEDUP_REMOVED lines=8> */
[C---:B---3--:R-:W-:Y:S01]  /*7350*/  HMMA.16816.F32 R36, R216.reuse, R160, R36 ;  /* 0x000000a0d824723c */ /* 0x048fe20000001824 */
[----:B------:R-:W3:Y:S07]  /*7360*/  LDSM.16.M88.4 R224, [R224+0x8800] ;  /* 0x00880000e0e0783b */ /* 0x000eee0000000200 */
[C---:B------:R-:W-:Y:S01]  /*7370*/  HMMA.16816.F32 R40, R216.reuse, R162, R40 ;  /* 0x000000a2d828723c */ /* 0x040fe20000001828 */
[----:B------:R-:W5:Y:S07]  /*7380*/  LDSM.16.M88.4 R160, [R140+0x6000] ;  /* 0x006000008ca0783b */ /* 0x000f6e0000000200 */
[C---:B------:R-:W-:Y:S08]  /*7390*/  HMMA.16816.F32 R44, R216.reuse, R168, R44 ;  /* 0x000000a8d82c723c */ /* 0x040ff0000000182c */
[----:B------:R-:W-:Y:S01]  /*73a0*/  HMMA.16816.F32 R48, R216, R170, R48 ;  /* 0x000000aad830723c */ /* 0x000fe20000001830 */
[----:B------:R-:W2:Y:S07]  /*73b0*/  LDSM.16.M88.4 R168, [R3+0x6800] ;  /* 0x0068000003a8783b */ /* 0x000eae0000000200 */
        /* <DEDUP_REMOVED lines=8> */
[C---:B--2---:R-:W-:Y:S08]  /*7440*/  HMMA.16816.F32 R36, R220.reuse, R164, R36 ;  /* 0x000000a4dc24723c */ /* 0x044ff00000001824 */
[C---:B------:R-:W-:Y:S01]  /*7450*/  HMMA.16816.F32 R40, R220.reuse, R166, R40 ;  /* 0x000000a6dc28723c */ /* 0x040fe20000001828 */
[----:B------:R-:W1:Y:S07]  /*7460*/  LDSM.16.M88.4 R164, [R3+0x7000] ;  /* 0x0070000003a4783b */ /* 0x000e6e0000000200 */
[C---:B---3--:R-:W-:Y:S08]  /*7470*/  HMMA.16816.F32 R44, R220.reuse, R224, R44 ;  /* 0x000000e0dc2c723c */ /* 0x048ff0000000182c */
[----:B------:R-:W-:Y:S08]  /*7480*/  HMMA.16816.F32 R48, R220, R226, R48 ;  /* 0x000000e2dc30723c */ /* 0x000ff00000001830 */
[C---:B-----5:R-:W-:Y:S08]  /*7490*/  HMMA.16816.F32 R4, R228.reuse, R160, R4 ;  /* 0x000000a0e404723c */ /* 0x060ff00000001804 */
[C---:B------:R-:W-:Y:S01]  /*74a0*/  HMMA.16816.F32 R8, R228.reuse, R162, R8 ;  /* 0x000000a2e408723c */ /* 0x040fe20000001808 */
[----:B------:R-:W2:Y:S07]  /*74b0*/  LDSM.16.M88.4 R160, [R3+0x7800] ;  /* 0x0078000003a0783b */ /* 0x000eae0000000200 */
[C---:B------:R-:W-:Y:S08]  /*74c0*/  HMMA.16816.F32 R12, R228.reuse, R168, R12 ;  /* 0x000000a8e40c723c */ /* 0x040ff0000000180c */
[C---:B------:R-:W-:Y:S01]  /*74d0*/  HMMA.16816.F32 R16, R228.reuse, R170, R16 ;  /* 0x000000aae410723c */ /* 0x040fe20000001810 */
[----:B------:R-:W3:Y:S07]  /*74e0*/  LDSM.16.M88.4 R168, [R3+0x8000] ;  /* 0x0080000003a8783b */ /* 0x000eee0000000200 */
[C---:B-1----:R-:W-:Y:S08]  /*74f0*/  HMMA.16816.F32 R20, R228.reuse, R164, R20 ;  /* 0x000000a4e414723c */ /* 0x042ff00000001814 */
[C---:B------:R-:W-:Y:S08]  /*7500*/  HMMA.16816.F32 R24, R228.reuse, R166, R24 ;  /* 0x000000a6e418723c */ /* 0x040ff00000001818 */
[C---:B--2---:R-:W-:Y:S08]  /*7510*/  HMMA.16816.F32 R28, R228.reuse, R160, R28 ;  /* 0x000000a0e41c723c */ /* 0x044ff0000000181c */
[C---:B------:R-:W-:Y:S08]  /*7520*/  HMMA.16816.F32 R32, R228.reuse, R162, R32 ;  /* 0x000000a2e420723c */ /* 0x040ff00000001820 */
[C---:B---3--:R-:W-:Y:S08]  /*7530*/  HMMA.16816.F32 R36, R228.reuse, R168, R36 ;  /* 0x000000a8e424723c */ /* 0x048ff00000001824 */
[C---:B------:R-:W-:Y:S04]  /*7540*/  HMMA.16816.F32 R40, R228.reuse, R170, R40 ;  /* 0x000000aae428723c */ /* 0x040fe80000001828 */
[----:B----4-:R-:W-:Y:S05]  /*7550*/  @P0 IMAD.MOV.U32 R0, RZ, RZ, R235 ;  /* 0x000000ffff000224 */ /* 0x010fea00078e00eb */
[----:B------:R-:W1:Y:S08]  /*7560*/  SHFL.IDX PT, R172, R0, RZ, 0x1c1f ;  /* 0x001c1fff00ac7589 */ /* 0x000e7000000e0000 */
[----:B------:R2:W3:Y:S02]  /*7570*/  SHFL.IDX PT, R140, R0, 0x1, 0x1c1f ;  /* 0x003c1f00008c7f89 */ /* 0x0004e400000e0000 */
[----:B--2---:R-:W-:Y:S01]  /*7580*/  IMAD.U32 R0, RZ, RZ, UR17 ;  /* 0x00000011ff007e24 */ /* 0x004fe2000f8e00ff */
[----:B------:R-:W-:Y:S04]  /*7590*/  @UP0 USHF.R.S32.HI UR17, URZ, 0x1f, UR18 ;  /* 0x0000001f3f110899 */ /* 0x000fe80008011412 */
[----:B------:R-:W-:Y:S01]  /*75a0*/  IADD3 R0, -R234, 0x1, R0 ;  /* 0x00000001ea007810 */ /* 0x000fe20007ffe100 */
[----:B------:R-:W-:Y:S03]  /*75b0*/  @UP0 UIMAD UR17, UR17, UR6, URZ ;  /* 0x00000006111102a4 */ /* 0x000fe6000f8e023f */
[----:B------:R-:W-:Y:S01]  /*75c0*/  IADD3 R0, -R2, UR14, R0 ;  /* 0x0000000e02007c10 */ /* 0x000fe2000fffe100 */
[----:B------:R-:W-:Y:S02]  /*75d0*/  @UP0 UIMAD UR17, UR18, UR7, UR17 ;  /* 0x00000007121102a4 */ /* 0x000fe4000f8e0211 */
[----:B------:R-:W-:Y:S02]  /*75e0*/  UIADD3 UR18, UR12, 0x1, URZ ;  /* 0x000000010c127890 */ /* 0x000fe4000fffe03f */
[C---:B-1----:R-:W-:Y:S01]  /*75f0*/  IMAD.IADD R2, R0.reuse, 0x1, R172 ;  /* 0x0000000100027824 */ /* 0x042fe200078e02ac */
[----:B------:R-:W-:Y:S01]  /*7600*/  @UP0 UIADD3 UR17, UR21, UR17, URZ ;  /* 0x0000001115110290 */ /* 0x000fe2000fffe03f */
[----:B---3--:R-:W-:Y:S01]  /*7610*/  IMAD.IADD R0, R0, 0x1, R140 ;  /* 0x0000000100007824 */ /* 0x008fe200078e028c */
[----:B------:R-:W-:Y:S02]  /*7620*/  USEL UR12, UR18, URZ, !UP1 ;  /* 0x0000003f120c7287 */ /* 0x000fe4000c800000 */
[C---:B------:R-:W-:Y:S01]  /*7630*/  ISETP.GT.AND P6, PT, R2.reuse, RZ, PT ;  /* 0x000000ff0200720c */ /* 0x040fe20003fc4270 */
[----:B------:R-:W-:Y:S01]  /*7640*/  @UP0 USHF.L.U64.HI UR18, UR6, 0x6, UR7 ;  /* 0x0000000606120899 */ /* 0x000fe20008010207 */
[----:B------:R-:W-:Y:S01]  /*7650*/  ISETP.GT.AND P5, PT, R2, 0x1, PT ;  /* 0x000000010200780c */ /* 0x000fe20003fa4270 */
[----:B------:R-:W-:Y:S01]  /*7660*/  @UP0 UIMAD UR17, UR17, 0x60, URZ ;  /* 0x00000060111108a4 */ /* 0x000fe2000f8e023f */
[C---:B------:R-:W-:Y:S01]  /*7670*/  ISETP.GT.AND P1, PT, R0.reuse, RZ, PT ;  /* 0x000000ff0000720c */ /* 0x040fe20003f24270 */
[----:B------:R-:W-:Y:S01]  /*7680*/  UISETP.GE.AND UP1, UPT, UR5, 0x1, UPT ;  /* 0x000000010500788c */ /* 0x000fe2000bf26270 */
[----:B------:R-:W-:Y:S02]  /*7690*/  ISETP.GT.AND P0, PT, R0, 0x1, PT ;  /* 0x000000010000780c */ /* 0x000fe40003f04270 */
[----:B------:R-:W-:Y:S02]  /*76a0*/  FSEL R173, R4, -INF , P6 ;  /* 0xff80000004ad7808 */ /* 0x000fe40003000000 */
[----:B------:R-:W-:Y:S02]  /*76b0*/  FSEL R172, R5, -INF , P5 ;  /* 0xff80000005ac7808 */ /* 0x000fe40002800000 */
[----:B------:R-:W-:Y:S02]  /*76c0*/  FSEL R175, R6, -INF , P1 ;  /* 0xff80000006af7808 */ /* 0x000fe40000800000 */
[----:B------:R-:W-:Y:S02]  /*76d0*/  FSEL R174, R7, -INF , P0 ;  /* 0xff80000007ae7808 */ /* 0x000fe40000000000 */
[----:B------:R1:W2:Y:S01]  /*76e0*/  LDSM.16.M88.4 R4, [R3+0x8800] ;  /* 0x008800000304783b */ /* 0x0002a20000000200 */
[C---:B------:R-:W-:Y:S01]  /*76f0*/  ISETP.GT.AND P6, PT, R2.reuse, 0x8, PT ;  /* 0x000000080200780c */ /* 0x040fe20003fc4270 */
[----:B------:R-:W-:Y:S06]  /*7700*/  DEPBAR.LE SB0, 0x2 ;  /* 0x000080800000791a */ /* 0x000fec0000000000 */
[----:B------:R-:W-:Y:S01]  /*7710*/  BAR.SYNC.DEFER_BLOCKING 0x0 ;  /* 0x0000000000007b1d */ /* 0x000fe20000010000 */
[----:B------:R-:W-:Y:S02]  /*7720*/  ISETP.GT.AND P5, PT, R2, 0x9, PT ;  /* 0x000000090200780c */ /* 0x000fe40003fa4270 */
[----:B------:R-:W-:Y:S02]  /*7730*/  FSEL R165, R8, -INF , P6 ;  /* 0xff80000008a57808 */ /* 0x000fe40003000000 */
[----:B------:R-:W-:Y:S02]  /*7740*/  FSEL R9, R9, -INF , P5 ;  /* 0xff80000009097808 */ /* 0x000fe40002800000 */
[C---:B------:R-:W-:Y:S02]  /*7750*/  ISETP.GT.AND P6, PT, R2.reuse, 0x10, PT ;  /* 0x000000100200780c */ /* 0x040fe40003fc4270 */
[----:B------:R-:W-:Y:S02]  /*7760*/  ISETP.GT.AND P5, PT, R2, 0x11, PT ;  /* 0x000000110200780c */ /* 0x000fe40003fa4270 */
[----:B------:R-:W-:Y:S02]  /*7770*/  FSEL R166, R12, -INF , P6 ;  /* 0xff8000000ca67808 */ /* 0x000fe40003000000 */
[----:B------:R-:W-:Y:S02]  /*7780*/  FSEL R167, R13, -INF , P5 ;  /* 0xff8000000da77808 */ /* 0x000fe40002800000 */
[----:B-1----:R-:W-:Y:S02]  /*7790*/  FMNMX.FTZ R3, R173, R141, !PT ;  /* 0x0000008dad037209 */ /* 0x002fe40007810000 */
[----:B------:R-:W-:Y:S02]  /*77a0*/  ISETP.GT.AND P6, PT, R2, 0x18, PT ;  /* 0x000000180200780c */ /* 0x000fe40003fc4270 */
[----:B------:R-:W-:Y:S02]  /*77b0*/  FMNMX.FTZ R3, R172, R3, !PT ;  /* 0x00000003ac037209 */ /* 0x000fe40007810000 */
[----:B------:R-:W-:Y:S02]  /*77c0*/  FSEL R178, R16, -INF , P6 ;  /* 0xff80000010b27808 */ /* 0x000fe40003000000 */
[----:B------:R-:W-:Y:S02]  /*77d0*/  FMNMX.FTZ R3, R165, R3, !PT ;  /* 0x00000003a5037209 */ /* 0x000fe40007810000 */
[----:B------:R-:W-:Y:S02]  /*77e0*/  ISETP.GT.AND P5, PT, R2, 0x19, PT ;  /* 0x000000190200780c */ /* 0x000fe40003fa4270 */
[----:B------:R-:W-:Y:S02]  /*77f0*/  FMNMX.FTZ R3, R9, R3, !PT ;  /* 0x0000000309037209 */ /* 0x000fe40007810000 */
[----:B------:R-:W-:Y:S02]  /*7800*/  FSEL R179, R17, -INF , P5 ;  /* 0xff80000011b37808 */ /* 0x000fe40002800000 */
[----:B------:R-:W-:Y:S01]  /*7810*/  FMNMX.FTZ R3, R166, R3, !PT ;  /* 0x00000003a6037209 */ /* 0x000fe20007810000 */
[C---:B--2---:R-:W-:Y:S05]  /*7820*/  HMMA.16816.F32 R44, R228.reuse, R4, R44 ;  /* 0x00000004e42c723c */ /* 0x044fea000000182c */
[----:B------:R-:W-:Y:S02]  /*7830*/  FMNMX.FTZ R3, R167, R3, !PT ;  /* 0x00000003a7037209 */ /* 0x000fe40007810000 */
[----:B------:R-:W-:Y:S01]  /*7840*/  ISETP.GT.AND P6, PT, R2, 0x20, PT ;  /* 0x000000200200780c */ /* 0x000fe20003fc4270 */
[----:B------:R-:W-:Y:S03]  /*7850*/  HMMA.16816.F32 R48, R228, R6, R48 ;  /* 0x00000006e430723c */ /* 0x000fe60000001830 */
[----:B------:R-:W-:Y:S02]  /*7860*/  ISETP.GT.AND P1, PT, R0, 0x8, PT ;  /* 0x000000080000780c */ /* 0x000fe40003f24270 */
[----:B------:R-:W-:Y:S02]  /*7870*/  FMNMX.FTZ R3, R178, R3, !PT ;  /* 0x00000003b2037209 */ /* 0x000fe40007810000 */
[----:B------:R-:W-:Y:S02]  /*7880*/  FMNMX.FTZ R8, R175, R142, !PT ;  /* 0x0000008eaf087209 */ /* 0x000fe40007810000 */
[----:B------:R-:W-:Y:S02]  /*7890*/  FSEL R182, R20, -INF , P6 ;  /* 0xff80000014b67808 */ /* 0x000fe40003000000 */
[----:B------:R-:W-:Y:S02]  /*78a0*/  ISETP.GT.AND P5, PT, R2, 0x21, PT ;  /* 0x000000210200780c */ /* 0x000fe40003fa4270 */
[----:B------:R-:W-:Y:S02]  /*78b0*/  FMNMX.FTZ R3, R179, R3, !PT ;  /* 0x00000003b3037209 */ /* 0x000fe40007810000 */
[----:B------:R-:W-:Y:S02]  /*78c0*/  ISETP.GT.AND P0, PT, R0, 0x9, PT ;  /* 0x000000090000780c */ /* 0x000fe40003f04270 */
[----:B------:R-:W-:Y:S02]  /*78d0*/  FSEL R10, R10, -INF , P1 ;  /* 0xff8000000a0a7808 */ /* 0x000fe40000800000 */
[----:B------:R-:W-:Y:S02]  /*78e0*/  FMNMX.FTZ R8, R174, R8, !PT ;  /* 0x00000008ae087209 */ /* 0x000fe40007810000 */
[----:B------:R-:W-:Y:S02]  /*78f0*/  FSEL R183, R21, -INF , P5 ;  /* 0xff80000015b77808 */ /* 0x000fe40002800000 */
[----:B------:R-:W-:Y:S02]  /*7900*/  ISETP.GT.AND P1, PT, R0, 0x10, PT ;  /* 0x000000100000780c */ /* 0x000fe40003f24270 */
[----:B------:R-:W-:Y:S02]  /*7910*/  ISETP.GT.AND P6, PT, R2, 0x28, PT ;  /* 0x000000280200780c */ /* 0x000fe40003fc4270 */
[----:B------:R-:W-:Y:S02]  /*7920*/  FMNMX.FTZ R3, R182, R3, !PT ;  /* 0x00000003b6037209 */ /* 0x000fe40007810000 */
[----:B------:R-:W-:Y:S02]  /*7930*/  FSEL R11, R11, -INF , P0 ;  /* 0xff8000000b0b7808 */ /* 0x000fe40000000000 */
[----:B------:R-:W-:Y:S02]  /*7940*/  FMNMX.FTZ R4, R10, R8, !PT ;  /* 0x000000080a047209 */ /* 0x000fe40007810000 */
[----:B------:R-:W-:Y:S02]  /*7950*/  FSEL R176, R14, -INF , P1 ;  /* 0xff8000000eb07808 */ /* 0x000fe40000800000 */
[----:B------:R-:W-:Y:S02]  /*7960*/  ISETP.GT.AND P0, PT, R0, 0x11, PT ;  /* 0x000000110000780c */ /* 0x000fe40003f04270 */
[----:B------:R-:W-:Y:S02]  /*7970*/  FSEL R168, R24, -INF , P6 ;  /* 0xff80000018a87808 */ /* 0x000fe40003000000 */
[----:B------:R-:W-:Y:S02]  /*7980*/  ISETP.GT.AND P1, PT, R0, 0x18, PT ;  /* 0x000000180000780c */ /* 0x000fe40003f24270 */
[----:B------:R-:W-:Y:S02]  /*7990*/  ISETP.GT.AND P5, PT, R2, 0x29, PT ;  /* 0x000000290200780c */ /* 0x000fe40003fa4270 */
[----:B------:R-:W-:Y:S02]  /*79a0*/  FMNMX.FTZ R3, R183, R3, !PT ;  /* 0x00000003b7037209 */ /* 0x000fe40007810000 */
        /* <DEDUP_REMOVED lines=11> */
[----:B------:R-:W-:Y:S02]  /*7a60*/  FSEL R181, R19, -INF , P0 ;  /* 0xff80000013b57808 */ /* 0x000fe40000000000 */
[----:B------:R-:W-:Y:S02]  /*7a70*/  ISETP.GT.AND P0, PT, R0, 0x21, PT ;  /* 0x000000210000780c */ /* 0x000fe40003f04270 */
[----:B------:R-:W-:Y:S02]  /*7a80*/  ISETP.GT.AND P5, PT, R2, 0x31, PT ;  /* 0x000000310200780c */ /* 0x000fe40003fa4270 */
[----:B------:R-:W-:Y:S02]  /*7a90*/  FMNMX.FTZ R140, R169, R3, !PT ;  /* 0x00000003a98c7209 */ /* 0x000fe40007810000 */
[----:B------:R-:W-:Y:S02]  /*7aa0*/  ISETP.GT.AND P1, PT, R0, 0x28, PT ;  /* 0x000000280000780c */ /* 0x000fe40003f24270 */
[----:B------:R-:W-:Y:S02]  /*7ab0*/  FMNMX.FTZ R4, R177, R4, !PT ;  /* 0x00000004b1047209 */ /* 0x000fe40007810000 */
[----:B------:R-:W-:Y:S02]  /*7ac0*/  FSEL R213, R23, -INF , P0 ;  /* 0xff80000017d57808 */ /* 0x000fe40000000000 */
[----:B------:R-:W-:Y:S02]  /*7ad0*/  FSEL R171, R29, -INF , P5 ;  /* 0xff8000001dab7808 */ /* 0x000fe40002800000 */
[----:B------:R-:W-:Y:S02]  /*7ae0*/  FSEL R214, R26, -INF , P1 ;  /* 0xff8000001ad67808 */ /* 0x000fe40000800000 */
[C---:B------:R-:W-:Y:S02]  /*7af0*/  ISETP.GT.AND P1, PT, R0.reuse, 0x30, PT ;  /* 0x000000300000780c */ /* 0x040fe40003f24270 */
        /* <DEDUP_REMOVED lines=8> */
[----:B------:R-:W-:Y:S02]  /*7b80*/  FMNMX.FTZ R140, R171, R140, !PT ;  /* 0x0000008cab8c7209 */ /* 0x000fe40007810000 */
[----:B------:R-:W-:Y:S02]  /*7b90*/  ISETP.GT.AND P5, PT, R2, 0x39, PT ;  /* 0x000000390200780c */ /* 0x000fe40003fa4270 */
[----:B------:R-:W-:Y:S02]  /*7ba0*/  ISETP.GT.AND P1, PT, R0, 0x38, PT ;  /* 0x000000380000780c */ /* 0x000fe40003f24270 */
[----:B------:R-:W-:Y:S02]  /*7bb0*/  FMNMX.FTZ R3, R181, R3, !PT ;  /* 0x00000003b5037209 */ /* 0x000fe40007810000 */
[----:B------:R-:W-:Y:S02]  /*7bc0*/  FSEL R227, R31, -INF , P0 ;  /* 0xff8000001fe37808 */ /* 0x000fe40000000000 */
[----:B------:R-:W-:Y:S01]  /*7bd0*/  FSEL R226, R33, -INF , P5 ;  /* 0xff80000021e27808 */ /* 0x000fe20002800000 */
[----:B------:R-:W-:Y:S01]  /*7be0*/  LDSM.16.MT88.4 R28, [R236+UR4+0x100] ;  /* 0x00010004ec1c783b */ /* 0x000fe20008004200 */
[----:B------:R-:W-:Y:S02]  /*7bf0*/  FSEL R234, R34, -INF , P1 ;  /* 0xff80000022ea7808 */ /* 0x000fe40000800000 */
[----:B------:R-:W-:Y:S02]  /*7c00*/  ISETP.GT.AND P1, PT, R2, 0x40, PT ;  /* 0x000000400200780c */ /* 0x000fe40003f24270 */
        /* <DEDUP_REMOVED lines=12> */
[----:B------:R-:W-:Y:S02]  /*7cd0*/  FMNMX.FTZ R140, R249, R140, !PT ;  /* 0x0000008cf98c7209 */ /* 0x000fe40007810000 */
[----:B------:R-:W-:Y:S02]  /*7ce0*/  FSEL R235, R40, -INF , P5 ;  /* 0xff80000028eb7808 */ /* 0x000fe40002800000 */
[----:B------:R-:W-:Y:S02]  /*7cf0*/  ISETP.GT.AND P1, PT, R2, 0x49, PT ;  /* 0x000000490200780c */ /* 0x000fe40003f24270 */
[----:B------:R-:W-:Y:S02]  /*7d00*/  FMNMX.FTZ R3, R215, R3, !PT ;  /* 0x00000003d7037209 */ /* 0x000fe40007810000 */
[----:B------:R-:W-:Y:S02]  /*7d10*/  ISETP.GT.AND P6, PT, R0, 0x40, PT ;  /* 0x000000400000780c */ /* 0x000fe40003fc4270 */
[----:B------:R-:W-:Y:S02]  /*7d20*/  ISETP.GT.AND P0, PT, R2, 0x50, PT ;  /* 0x000000500200780c */ /* 0x000fe40003f04270 */
[----:B------:R-:W-:Y:S02]  /*7d30*/  FSEL R238, R41, -INF , P1 ;  /* 0xff80000029ee7808 */ /* 0x000fe40000800000 */
[----:B------:R-:W-:Y:S02]  /*7d40*/  FMNMX.FTZ R140, R235, R140, !PT ;  /* 0x0000008ceb8c7209 */ /* 0x000fe40007810000 */
[----:B------:R-:W-:Y:S02]  /*7d50*/  FMNMX.FTZ R3, R224, R3, !PT ;  /* 0x00000003e0037209 */ /* 0x000fe40007810000 */
[----:B------:R-:W-:Y:S02]  /*7d60*/  FSEL R251, R38, -INF , P6 ;  /* 0xff80000026fb7808 */ /* 0x000fe40003000000 */
[----:B------:R-:W-:Y:S02]  /*7d70*/  FSEL R12, R44, -INF , P0 ;  /* 0xff8000002c0c7808 */ /* 0x000fe40000000000 */
[----:B------:R-:W-:Y:S02]  /*7d80*/  ISETP.GT.AND P6, PT, R2, 0x51, PT ;  /* 0x000000510200780c */ /* 0x000fe40003fc4270 */
[----:B------:R-:W-:Y:S02]  /*7d90*/  FMNMX.FTZ R140, R238, R140, !PT ;  /* 0x0000008cee8c7209 */ /* 0x000fe40007810000 */
[C---:B------:R-:W-:Y:S02]  /*7da0*/  ISETP.GT.AND P5, PT, R2.reuse, 0x58, PT ;  /* 0x000000580200780c */ /* 0x040fe40003fa4270 */
[----:B------:R-:W-:Y:S02]  /*7db0*/  ISETP.GT.AND P1, PT, R2, 0x59, PT ;  /* 0x000000590200780c */ /* 0x000fe40003f24270 */
        /* <DEDUP_REMOVED lines=9> */
[----:B------:R-:W-:Y:S02]  /*7e50*/  FMNMX.FTZ R140, R245, R140, !PT ;  /* 0x0000008cf58c7209 */ /* 0x000fe40007810000 */
[----:B------:R-:W-:Y:S02]  /*7e60*/  FSEL R250, R39, -INF , P0 ;  /* 0xff80000027fa7808 */ /* 0x000fe40000000000 */
[----:B------:R-:W-:Y:S02]  /*7e70*/  FMNMX.FTZ R2, R251, R2, !PT ;  /* 0x00000002fb027209 */ /* 0x000fe40007810000 */
[----:B------:R-:W-:Y:S02]  /*7e80*/  ISETP.GT.AND P0, PT, R0, 0x48, PT ;  /* 0x000000480000780c */ /* 0x000fe40003f04270 */
[----:B------:R-:W-:Y:S02]  /*7e90*/  FMNMX.FTZ R140, R244, R140, !PT ;  /* 0x0000008cf48c7209 */ /* 0x000fe40007810000 */
[----:B------:R-:W-:Y:S02]  /*7ea0*/  FMNMX.FTZ R2, R250, R2, !PT ;  /* 0x00000002fa027209 */ /* 0x000fe40007810000 */
[----:B------:R-:W-:Y:S01]  /*7eb0*/  FSEL R252, R42, -INF , P0 ;  /* 0xff8000002afc7808 */ /* 0x000fe20000000000 */
[----:B------:R-:W1:Y:S01]  /*7ec0*/  SHFL.BFLY PT, R3, R140, 0x2, 0x1f ;  /* 0x0c401f008c037f89 */ /* 0x000e6200000e0000 */
[----:B------:R-:W-:Y:S02]  /*7ed0*/  ISETP.GT.AND P1, PT, R0, 0x49, PT ;  /* 0x000000490000780c */ /* 0x000fe40003f24270 */
[----:B------:R-:W-:Y:S02]  /*7ee0*/  FMNMX.FTZ R2, R252, R2, !PT ;  /* 0x00000002fc027209 */ /* 0x000fe40007810000 */
[----:B------:R-:W-:Y:S02]  /*7ef0*/  FSEL R242, R43, -INF , P1 ;  /* 0xff8000002bf27808 */ /* 0x000fe40000800000 */
[C---:B------:R-:W-:Y:S02]  /*7f00*/  ISETP.GT.AND P1, PT, R0.reuse, 0x50, PT ;  /* 0x000000500000780c */ /* 0x040fe40003f24270 */
[----:B------:R-:W-:Y:S02]  /*7f10*/  ISETP.GT.AND P0, PT, R0, 0x51, PT ;  /* 0x000000510000780c */ /* 0x000fe40003f04270 */
[----:B------:R-:W-:Y:S02]  /*7f20*/  FSEL R19, R46, -INF , P1 ;  /* 0xff8000002e137808 */ /* 0x000fe40000800000 */
[----:B------:R-:W-:Y:S02]  /*7f30*/  FMNMX.FTZ R2, R242, R2, !PT ;  /* 0x00000002f2027209 */ /* 0x000fe40007810000 */
[----:B------:R-:W-:Y:S02]  /*7f40*/  FSEL R246, R47, -INF , P0 ;  /* 0xff8000002ff67808 */ /* 0x000fe40000000000 */
[----:B------:R-:W-:Y:S01]  /*7f50*/  FMNMX.FTZ R2, R19, R2, !PT ;  /* 0x0000000213027209 */ /* 0x000fe20007810000 */
[----:B------:R-:W-:Y:S01]  /*7f60*/  LDSM.16.MT88.4 R44, [R143+UR4+0x3100] ;  /* 0x003100048f2c783b */ /* 0x000fe20008004200 */
[C---:B------:R-:W-:Y:S02]  /*7f70*/  ISETP.GT.AND P1, PT, R0.reuse, 0x58, PT ;  /* 0x000000580000780c */ /* 0x040fe40003f24270 */
[----:B------:R-:W-:Y:S02]  /*7f80*/  ISETP.GT.AND P0, PT, R0, 0x59, PT ;  /* 0x000000590000780c */ /* 0x000fe40003f04270 */
[----:B------:R-:W-:Y:S02]  /*7f90*/  FSEL R243, R50, -INF , P1 ;  /* 0xff80000032f37808 */ /* 0x000fe40000800000 */
[----:B------:R-:W-:Y:S02]  /*7fa0*/  FMNMX.FTZ R0, R246, R2, !PT ;  /* 0x00000002f6007209 */ /* 0x000fe40007810000 */
[----:B------:R-:W-:Y:S02]  /*7fb0*/  FSEL R16, R51, -INF , P0 ;  /* 0xff80000033107808 */ /* 0x000fe40000000000 */
[----:B------:R-:W-:Y:S02]  /*7fc0*/  FMNMX.FTZ R0, R243, R0, !PT ;  /* 0x00000000f3007209 */ /* 0x000fe40007810000 */
[----:B-1----:R-:W-:Y:S02]  /*7fd0*/  FMNMX.FTZ R140, R140, R3, !PT ;  /* 0x000000038c8c7209 */ /* 0x002fe40007810000 */
[----:B------:R-:W-:Y:S03]  /*7fe0*/  FMNMX.FTZ R0, R16, R0, !PT ;  /* 0x0000000010007209 */ /* 0x000fe60007810000 */
[----:B------:R-:W1:Y:S08]  /*7ff0*/  SHFL.BFLY PT, R3, R140, 0x1, 0x1f ;  /* 0x0c201f008c037f89 */ /* 0x000e7000000e0000 */
[----:B------:R-:W2:Y:S01]  /*8000*/  SHFL.BFLY PT, R2, R0, 0x2, 0x1f ;  /* 0x0c401f0000027f89 */ /* 0x000ea200000e0000 */
[----:B-1----:R-:W-:Y:S04]  /*8010*/  FMNMX.FTZ R140, R140, R3, !PT ;  /* 0x000000038c8c7209 */ /* 0x002fe80007810000 */
[C---:B------:R-:W-:Y:S01]  /*8020*/  FSETP.NEU.FTZ.AND P1, PT, R140.reuse, -INF , PT ;  /* 0xff8000008c00780b */ /* 0x040fe20003f3d000 */
[----:B------:R-:W-:Y:S01]  /*8030*/  FMUL.FTZ R164, R140, c[0x0][0x2d0] ;  /* 0x0000b4008ca47a20 */ /* 0x000fe20000410000 */
[----:B--2---:R-:W-:Y:S04]  /*8040*/  FMNMX.FTZ R0, R0, R2, !PT ;  /* 0x0000000200007209 */ /* 0x004fe80007810000 */
[----:B------:R-:W-:Y:S01]  /*8050*/  FSEL R164, R164, RZ, P1 ;  /* 0x000000ffa4a47208 */ /* 0x000fe20000800000 */
[----:B------:R-:W1:Y:S04]  /*8060*/  SHFL.BFLY PT, R3, R0, 0x1, 0x1f ;  /* 0x0c201f0000037f89 */ /* 0x000e6800000e0000 */
[--C-:B------:R-:W-:Y:S04]  /*8070*/  FFMA.FTZ R2, R173, c[0x0][0x2d0], -R164.reuse ;  /* 0x0000b400ad027a23 */ /* 0x100fe800000108a4 */
[----:B------:R2:W-:Y:S01]  /*8080*/  MUFU.EX2 R247, R2 ;  /* 0x0000000200f77308 */ /* 0x0005e20000000800 */
[----:B-1----:R-:W-:Y:S01]  /*8090*/  FMNMX.FTZ R3, R0, R3, !PT ;  /* 0x0000000300037209 */ /* 0x002fe20007810000 */
[--C-:B------:R-:W-:Y:S03]  /*80a0*/  FFMA.FTZ R0, R165, c[0x0][0x2d0], -R164.reuse ;  /* 0x0000b400a5007a23 */ /* 0x100fe600000108a4 */
[C---:B------:R-:W-:Y:S05]  /*80b0*/  FSETP.NEU.FTZ.AND P0, PT, R3.reuse, -INF , PT ;  /* 0xff8000000300780b */ /* 0x040fea0003f1d000 */
[----:B------:R1:W-:Y:S01]  /*80c0*/  MUFU.EX2 R8, R0 ;  /* 0x0000000000087308 */ /* 0x0003e20000000800 */
[----:B------:R-:W-:Y:S02]  /*80d0*/  FMUL.FTZ R165, R3, c[0x0][0x2d0] ;  /* 0x0000b40003a57a20 */ /* 0x000fe40000410000 */
[--C-:B--2---:R-:W-:Y:S01]  /*80e0*/  FFMA.FTZ R2, R172, c[0x0][0x2d0], -R164.reuse ;  /* 0x0000b400ac027a23 */ /* 0x104fe200000108a4 */
[----:B------:R-:W-:Y:S02]  /*80f0*/  MOV R172, R12 ;  /* 0x0000000c00ac7202 */ /* 0x000fe40000000f00 */
[----:B------:R-:W-:Y:S01]  /*8100*/  FSEL R165, R165, RZ, P0 ;  /* 0x000000ffa5a57208 */ /* 0x000fe20000000000 */
[----:B------:R-:W2:Y:S03]  /*8110*/  LDSM.16.MT88.4 R12, [R143+UR4+0x100] ;  /* 0x000100048f0c783b */ /* 0x000ea60008004200 */
[----:B------:R-:W-:Y:S01]  /*8120*/  MUFU.EX2 R2, R2 ;  /* 0x0000000200027308 */ /* 0x000fe20000000800 */
[--C-:B------:R-:W-:Y:S02]  /*8130*/  FFMA.FTZ R4, R11, c[0x0][0x2d0], -R165.reuse ;  /* 0x0000b4000b047a23 */ /* 0x100fe400000108a5 */
[----:B-1----:R-:W-:Y:S07]  /*8140*/  FFMA.FTZ R0, R9, c[0x0][0x2d0], -R164 ;  /* 0x0000b40009007a23 */ /* 0x002fee00000108a4 */
[----:B------:R1:W3:Y:S02]  /*8150*/  MUFU.EX2 R18, R0 ;  /* 0x0000000000127308 */ /* 0x0002e40000000800 */
[--C-:B-1----:R-:W-:Y:S01]  /*8160*/  FFMA.FTZ R0, R175, c[0x0][0x2d0], -R165.reuse ;  /* 0x0000b400af007a23 */ /* 0x102fe200000108a5 */
[----:B---3--:R-:W-:Y:S07]  /*8170*/  F2FP.PACK_AB R162, R18, R8 ;  /* 0x0000000812a2723e */ /* 0x008fee00000000ff */
[----:B------:R-:W-:Y:S10]  /*8180*/  MUFU.EX2 R175, R4 ;  /* 0x0000000400af7308 */ /* 0x000ff40000000800 */
[----:B------:R1:W-:Y:S02]  /*8190*/  MUFU.EX2 R173, R0 ;  /* 0x0000000000ad7308 */ /* 0x0003e40000000800 */
[----:B-1----:R-:W-:Y:S02]  /*81a0*/  FFMA.FTZ R0, R174, c[0x0][0x2d0], -R165 ;  /* 0x0000b400ae007a23 */ /* 0x002fe400000108a5 */
[----:B------:R-:W-:Y:S01]  /*81b0*/  IMAD.MOV.U32 R174, RZ, RZ, R2 ;  /* 0x000000ffffae7224 */ /* 0x000fe200078e0002 */
[----:B------:R-:W-:Y:S05]  /*81c0*/  FSEL R2, R140, RZ, P1 ;  /* 0x000000ff8c027208 */ /* 0x000fea0000800000 */
[----:B------:R1:W3:Y:S01]  /*81d0*/  MUFU.EX2 R9, R0 ;  /* 0x0000000000097308 */ /* 0x0002e20000000800 */
[----:B------:R-:W-:Y:S01]  /*81e0*/  F2FP.PACK_AB R160, R174, R247 ;  /* 0x000000f7aea0723e */ /* 0x000fe200000000ff */
[----:B------:R-:W-:Y:S01]  /*81f0*/  FADD.FTZ R2, -R2, R141 ;  /* 0x0000008d02027221 */ /* 0x000fe20000010100 */
[----:B------:R-:W-:Y:S03]  /*8200*/  IADD3 R141, R236, UR4, RZ ;  /* 0x00000004ec8d7c10 */ /* 0x000fe6000fffe0ff */
[----:B------:R-:W-:Y:S02]  /*8210*/  FMUL.FTZ R2, R2, c[0x0][0x2d0] ;  /* 0x0000b40002027a20 */ /* 0x000fe40000410000 */
[----:B------:R-:W-:Y:S04]  /*8220*/  IMAD.IADD R141, R240, 0x1, R141 ;  /* 0x00000001f08d7824 */ /* 0x000fe800078e028d */
[----:B------:R-:W4:Y:S01]  /*8230*/  MUFU.EX2 R2, R2 ;  /* 0x0000000200027308 */ /* 0x000f220000000800 */
[----:B------:R-:W-:Y:S01]  /*8240*/  LDSM.16.MT88.4 R36, [R141+0x100] ;  /* 0x000100008d24783b */ /* 0x000fe20000004200 */
[----:B-1----:R-:W-:Y:S01]  /*8250*/  FFMA.FTZ R0, R10, c[0x0][0x2d0], -R165 ;  /* 0x0000b4000a007a23 */ /* 0x002fe200000108a5 */
[----:B---3--:R-:W-:Y:S07]  /*8260*/  F2FP.PACK_AB R161, R9, R173 ;  /* 0x000000ad09a1723e */ /* 0x008fee00000000ff */
[----:B------:R-:W1:Y:S01]  /*8270*/  MUFU.EX2 R6, R0 ;  /* 0x0000000000067308 */ /* 0x000e620000000800 */
[C---:B----4-:R-:W-:Y:S01]  /*8280*/  FMUL.FTZ R4, R2.reuse, R144 ;  /* 0x0000009002047220 */ /* 0x050fe20000410000 */
[----:B------:R-:W-:Y:S01]  /*8290*/  MOV R144, R19 ;  /* 0x0000001300907202 */ /* 0x000fe20000000f00 */
[C---:B------:R-:W-:Y:S02]  /*82a0*/  FMUL.FTZ R5, R2.reuse, R145 ;  /* 0x0000009102057220 */ /* 0x040fe40000410000 */
[C---:B------:R-:W-:Y:S02]  /*82b0*/  FMUL.FTZ R24, R2.reuse, R112 ;  /* 0x0000007002187220 */ /* 0x040fe40000410000 */
[C---:B------:R-:W-:Y:S02]  /*82c0*/  FMUL.FTZ R25, R2.reuse, R113 ;  /* 0x0000007102197220 */ /* 0x040fe40000410000 */
[C---:B------:R-:W-:Y:S02]  /*82d0*/  FMUL.FTZ R32, R2.reuse, R120 ;  /* 0x0000007802207220 */ /* 0x040fe40000410000 */
[C---:B------:R-:W-:Y:S02]  /*82e0*/  FMUL.FTZ R33, R2.reuse, R121 ;  /* 0x0000007902217220 */ /* 0x040fe40000410000 */
[C---:B------:R-:W-:Y:S01]  /*82f0*/  FMUL.FTZ R40, R2.reuse, R128 ;  /* 0x0000008002287220 */ /* 0x040fe20000410000 */
[----:B------:R-:W-:Y:S01]  /*8300*/  MOV R128, R174 ;  /* 0x000000ae00807202 */ /* 0x000fe20000000f00 */
[----:B-1----:R-:W-:Y:S01]  /*8310*/  IMAD.MOV.U32 R145, RZ, RZ, R6 ;  /* 0x000000ffff917224 */ /* 0x002fe200078e0006 */
[----:B------:R-:W-:Y:S01]  /*8320*/  FSEL R0, R3, RZ, P0 ;  /* 0x000000ff03007208 */ /* 0x000fe20000000000 */
[C---:B------:R-:W-:Y:S01]  /*8330*/  FMUL.FTZ R41, R2.reuse, R129 ;  /* 0x0000008102297220 */ /* 0x040fe20000410000 */
[----:B------:R-:W-:Y:S01]  /*8340*/  F2FP.PACK_AB R163, R175, R6 ;  /* 0x00000006afa3723e */ /* 0x000fe200000000ff */
[----:B------:R-:W-:Y:S01]  /*8350*/  FMUL.FTZ R48, R2, R136 ;  /* 0x0000008802307220 */ /* 0x000fe20000410000 */
[----:B------:R-:W-:Y:S01]  /*8360*/  PLOP3.LUT P0, PT, PT, PT, UP0, 0x80, 0x0 ;  /* 0x000000000000781c */ /* 0x000fe20003f0f008 */
[----:B------:R-:W-:Y:S01]  /*8370*/  FADD.FTZ R0, -R0, R142 ;  /* 0x0000008e00007221 */ /* 0x000fe20000010100 */
[----:B------:R-:W-:Y:S01]  /*8380*/  IADD3 R142, R143, UR4, RZ ;  /* 0x000000048f8e7c10 */ /* 0x000fe2000fffe0ff */
[----:B------:R-:W-:Y:S02]  /*8390*/  FMUL.FTZ R49, R2, R137 ;  /* 0x0000008902317220 */ /* 0x000fe40000410000 */
[----:B------:R-:W-:Y:S02]  /*83a0*/  FMUL.FTZ R0, R0, c[0x0][0x2d0] ;  /* 0x0000b40000007a20 */ /* 0x000fe40000410000 */
[----:B------:R-:W-:Y:S02]  /*83b0*/  IMAD.IADD R142, R240, 0x1, R142 ;  /* 0x00000001f08e7824 */ /* 0x000fe400078e028e */
[C---:B------:R-:W-:Y:S02]  /*83c0*/  FMUL.FTZ R52, R2.reuse, R52 ;  /* 0x0000003402347220 */ /* 0x040fe40000410000 */
[----:B------:R-:W1:Y:S01]  /*83d0*/  MUFU.EX2 R0, R0 ;  /* 0x0000000000007308 */ /* 0x000e620000000800 */
[----:B------:R-:W3:Y:S01]  /*83e0*/  LDSM.16.MT88.4 R20, [R142+0x100] ;  /* 0x000100008e14783b */ /* 0x000ee20000004200 */
        /* <DEDUP_REMOVED lines=15> */
[----:B------:R-:W-:Y:S01]  /*84e0*/  FMUL.FTZ R27, R0, R115 ;  /* 0x00000073001b7220 */ /* 0x000fe20000410000 */
[C---:B--2---:R-:W-:Y:S01]  /*84f0*/  HMMA.16816.F32 R4, R160.reuse, R12, R4 ;  /* 0x0000000ca004723c */ /* 0x044fe20000001804 */
[----:B------:R-:W-:Y:S04]  /*8500*/  LDSM.16.MT88.4 R112, [R142+0x900] ;  /* 0x000900008e70783b */ /* 0x000fe80000004200 */
[----:B------:R-:W-:Y:S02]  /*8510*/  IMAD.MOV.U32 R147, RZ, RZ, R8 ;  /* 0x000000ffff937224 */ /* 0x000fe400078e0008 */
[C---:B------:R-:W-:Y:S01]  /*8520*/  FMUL.FTZ R8, R2.reuse, R148 ;  /* 0x0000009402087220 */ /* 0x040fe20000410000 */
[----:B------:R-:W-:Y:S01]  /*8530*/  MOV R148, R9 ;  /* 0x0000000900947202 */ /* 0x000fe20000000f00 */
[----:B------:R-:W-:Y:S03]  /*8540*/  FMUL.FTZ R9, R2, R149 ;  /* 0x0000009502097220 */ /* 0x000fe60000410000 */
[C---:B------:R-:W-:Y:S02]  /*8550*/  FMUL.FTZ R10, R0.reuse, R150 ;  /* 0x00000096000a7220 */ /* 0x040fe40000410000 */
[----:B------:R-:W-:Y:S01]  /*8560*/  FMUL.FTZ R11, R0, R151 ;  /* 0x00000097000b7220 */ /* 0x000fe20000410000 */
[----:B------:R-:W-:Y:S01]  /*8570*/  MOV R151, R16 ;  /* 0x0000001000977202 */ /* 0x000fe20000000f00 */
[C---:B------:R-:W-:Y:S02]  /*8580*/  FMUL.FTZ R12, R2.reuse, R100 ;  /* 0x00000064020c7220 */ /* 0x040fe40000410000 */
[C---:B------:R-:W-:Y:S02]  /*8590*/  FMUL.FTZ R13, R2.reuse, R101 ;  /* 0x00000065020d7220 */ /* 0x040fe40000410000 */
[----:B------:R-:W-:Y:S01]  /*85a0*/  FMUL.FTZ R16, R2, R104 ;  /* 0x0000006802107220 */ /* 0x000fe20000410000 */
[C---:B------:R-:W-:Y:S03]  /*85b0*/  HMMA.16816.F32 R8, R160.reuse, R14, R8 ;  /* 0x0000000ea008723c */ /* 0x040fe60000001808 */
[----:B------:R-:W-:Y:S02]  /*85c0*/  IMAD.MOV.U32 R149, RZ, RZ, R18 ;  /* 0x000000ffff957224 */ /* 0x000fe400078e0012 */
[C---:B------:R-:W-:Y:S02]  /*85d0*/  FMUL.FTZ R18, R0.reuse, R106 ;  /* 0x0000006a00127220 */ /* 0x040fe40000410000 */
[C---:B------:R-:W-:Y:S02]  /*85e0*/  FMUL.FTZ R14, R0.reuse, R102 ;  /* 0x00000066000e7220 */ /* 0x040fe40000410000 */
[C---:B------:R-:W-:Y:S02]  /*85f0*/  FMUL.FTZ R15, R0.reuse, R103 ;  /* 0x00000067000f7220 */ /* 0x040fe40000410000 */
[----:B------:R-:W1:Y:S01]  /*8600*/  LDSM.16.MT88.4 R100, [R142+0x3100] ;  /* 0x003100008e64783b */ /* 0x000e620000004200 */
[C---:B------:R-:W-:Y:S02]  /*8610*/  FMUL.FTZ R34, R0.reuse, R122 ;  /* 0x0000007a00227220 */ /* 0x040fe40000410000 */
[----:B------:R-:W-:Y:S02]  /*8620*/  FMUL.FTZ R35, R0, R123 ;  /* 0x0000007b00237220 */ /* 0x000fe40000410000 */
[C---:B---3--:R-:W-:Y:S03]  /*8630*/  HMMA.16816.F32 R12, R160.reuse, R20, R12 ;  /* 0x00000014a00c723c */ /* 0x048fe6000000180c */
[----:B------:R-:W-:Y:S01]  /*8640*/  IMAD.MOV.U32 R150, RZ, RZ, R17 ;  /* 0x000000ffff967224 */ /* 0x000fe200078e0011 */
[----:B------:R-:W-:Y:S01]  /*8650*/  LDSM.16.MT88.4 R120, [R143+UR4+0x3900] ;  /* 0x003900048f78783b */ /* 0x000fe20008004200 */
[C---:B------:R-:W-:Y:S02]  /*8660*/  FMUL.FTZ R17, R2.reuse, R105 ;  /* 0x0000006902117220 */ /* 0x040fe40000410000 */
[C---:B------:R-:W-:Y:S02]  /*8670*/  FMUL.FTZ R20, R2.reuse, R108 ;  /* 0x0000006c02147220 */ /* 0x040fe40000410000 */
[----:B------:R-:W-:Y:S03]  /*8680*/  FMUL.FTZ R21, R2, R109 ;  /* 0x0000006d02157220 */ /* 0x000fe60000410000 */
[C---:B------:R-:W-:Y:S01]  /*8690*/  HMMA.16816.F32 R16, R160.reuse, R22, R16 ;  /* 0x00000016a010723c */ /* 0x040fe20000001810 */
[----:B------:R-:W2:Y:S02]  /*86a0*/  LDSM.16.MT88.4 R104, [R236+UR4+0x3100] ;  /* 0x00310004ec68783b */ /* 0x000ea40008004200 */
[C---:B------:R-:W-:Y:S02]  /*86b0*/  FMUL.FTZ R42, R0.reuse, R130 ;  /* 0x00000082002a7220 */ /* 0x040fe40000410000 */
[C---:B------:R-:W-:Y:S01]  /*86c0*/  FMUL.FTZ R43, R0.reuse, R131 ;  /* 0x00000083002b7220 */ /* 0x040fe20000410000 */
[----:B------:R-:W-:Y:S01]  /*86d0*/  MOV R131, R145 ;  /* 0x0000009100837202 */ /* 0x000fe20000000f00 */
[C---:B------:R-:W-:Y:S02]  /*86e0*/  FMUL.FTZ R22, R0.reuse, R110 ;  /* 0x0000006e00167220 */ /* 0x040fe40000410000 */
[C---:B------:R-:W-:Y:S02]  /*86f0*/  FMUL.FTZ R23, R0.reuse, R111 ;  /* 0x0000006f00177220 */ /* 0x040fe40000410000 */
[----:B------:R-:W3:Y:S01]  /*8700*/  LDSM.16.MT88.4 R108, [R141+0x3100] ;  /* 0x003100008d6c783b */ /* 0x000ee20000004200 */
[----:B------:R-:W-:Y:S01]  /*8710*/  IMAD.MOV.U32 R130, RZ, RZ, R149 ;  /* 0x000000ffff827224 */ /* 0x000fe200078e0095 */
[----:B------:R-:W-:Y:S01]  /*8720*/  MOV R149, R244 ;  /* 0x000000f400957202 */ /* 0x000fe20000000f00 */
[C---:B------:R-:W-:Y:S02]  /*8730*/  FMUL.FTZ R50, R0.reuse, R138 ;  /* 0x0000008a00327220 */ /* 0x040fe40000410000 */
[C---:B------:R-:W-:Y:S03]  /*8740*/  HMMA.16816.F32 R20, R160.reuse, R28, R20 ;  /* 0x0000001ca014723c */ /* 0x040fe60000001814 */
[C---:B------:R-:W-:Y:S02]  /*8750*/  FMUL.FTZ R51, R0.reuse, R139 ;  /* 0x0000008b00337220 */ /* 0x040fe40000410000 */
[----:B------:R-:W-:Y:S02]  /*8760*/  FMUL.FTZ R54, R0, R54 ;  /* 0x0000003600367220 */ /* 0x000fe40000410000 */
[C---:B------:R-:W-:Y:S01]  /*8770*/  FMUL.FTZ R28, R2.reuse, R116 ;  /* 0x00000074021c7220 */ /* 0x040fe20000410000 */
[C---:B------:R-:W-:Y:S04]  /*8780*/  HMMA.16816.F32 R24, R160.reuse, R30, R24 ;  /* 0x0000001ea018723c */ /* 0x040fe80000001818 */
[----:B------:R-:W-:Y:S02]  /*8790*/  FMUL.FTZ R29, R2, R117 ;  /* 0x00000075021d7220 */ /* 0x000fe40000410000 */
[C---:B------:R-:W-:Y:S02]  /*87a0*/  FMUL.FTZ R55, R0.reuse, R55 ;  /* 0x0000003700377220 */ /* 0x040fe40000410000 */
[C---:B------:R-:W-:Y:S04]  /*87b0*/  FMUL.FTZ R30, R0.reuse, R118 ;  /* 0x00000076001e7220 */ /* 0x040fe80000410000 */
[C---:B------:R-:W-:Y:S02]  /*87c0*/  FMUL.FTZ R31, R0.reuse, R119 ;  /* 0x00000077001f7220 */ /* 0x040fe40000410000 */
[----:B------:R-:W-:Y:S01]  /*87d0*/  LDSM.16.MT88.4 R116, [R141+0x900] ;  /* 0x000900008d74783b */ /* 0x000fe20000004200 */
[C---:B------:R-:W-:Y:S02]  /*87e0*/  FMUL.FTZ R58, R0.reuse, R58 ;  /* 0x0000003a003a7220 */ /* 0x040fe40000410000 */
        /* <DEDUP_REMOVED lines=21> */
[----:B------:R-:W-:Y:S01]  /*8940*/  FMUL.FTZ R47, R0, R135 ;  /* 0x00000087002f7220 */ /* 0x000fe20000410000 */
[----:B------:R-:W-:Y:S01]  /*8950*/  MOV R135, R148 ;  /* 0x0000009400877202 */ /* 0x000fe20000000f00 */
[----:B------:R-:W-:Y:S02]  /*8960*/  IMAD.MOV.U32 R132, RZ, RZ, R147 ;  /* 0x000000ffff847224 */ /* 0x000fe400078e0093 */
[----:B------:R-:W-:Y:S02]  /*8970*/  IMAD.MOV.U32 R148, RZ, RZ, R243 ;  /* 0x000000ffff947224 */ /* 0x000fe400078e00f3 */
        /* <DEDUP_REMOVED lines=9> */
[C---:B--2---:R-:W-:Y:S04]  /*8a10*/  HMMA.16816.F32 R52, R160.reuse, R104, R52 ;  /* 0x00000068a034723c */ /* 0x044fe80000001834 */
[C---:B------:R-:W-:Y:S02]  /*8a20*/  FMUL.FTZ R82, R0.reuse, R82 ;  /* 0x0000005200527220 */ /* 0x040fe40000410000 */
[----:B------:R-:W-:Y:S02]  /*8a30*/  FMUL.FTZ R83, R0, R83 ;  /* 0x0000005300537220 */ /* 0x000fe40000410000 */
[C---:B------:R-:W-:Y:S04]  /*8a40*/  HMMA.16816.F32 R56, R160.reuse, R106, R56 ;  /* 0x0000006aa038723c */ /* 0x040fe80000001838 */
[--C-:B------:R-:W-:Y:S02]  /*8a50*/  FFMA.FTZ R104, R166, c[0x0][0x2d0], -R164.reuse ;  /* 0x0000b400a6687a23 */ /* 0x100fe400000108a4 */
[C---:B------:R-:W-:Y:S02]  /*8a60*/  FMUL.FTZ R84, R2.reuse, R84 ;  /* 0x0000005402547220 */ /* 0x040fe40000410000 */
[C---:B---3--:R-:W-:Y:S01]  /*8a70*/  HMMA.16816.F32 R60, R160.reuse, R108, R60 ;  /* 0x0000006ca03c723c */ /* 0x048fe2000000183c */
[----:B------:R2:W-:Y:S03]  /*8a80*/  MUFU.EX2 R146, R104 ;  /* 0x0000006800927308 */ /* 0x0005e60000000800 */
[----:B------:R-:W-:Y:S02]  /*8a90*/  FMUL.FTZ R85, R2, R85 ;  /* 0x0000005502557220 */ /* 0x000fe40000410000 */
[C---:B------:R-:W-:Y:S02]  /*8aa0*/  FMUL.FTZ R86, R0.reuse, R86 ;  /* 0x0000005600567220 */ /* 0x040fe40000410000 */
[C---:B------:R-:W-:Y:S04]  /*8ab0*/  HMMA.16816.F32 R64, R160.reuse, R110, R64 ;  /* 0x0000006ea040723c */ /* 0x040fe80000001840 */
[----:B------:R-:W-:Y:S01]  /*8ac0*/  FFMA.FTZ R108, R167, c[0x0][0x2d0], -R164 ;  /* 0x0000b400a76c7a23 */ /* 0x000fe200000108a4 */
[----:B------:R-:W-:Y:S01]  /*8ad0*/  MOV R167, R150 ;  /* 0x0000009600a77202 */ /* 0x000fe20000000f00 */
[----:B------:R-:W-:Y:S02]  /*8ae0*/  IMAD.MOV.U32 R150, RZ, RZ, R245 ;  /* 0x000000ffff967224 */ /* 0x000fe400078e00f5 */
[----:B------:R3:W-:Y:S01]  /*8af0*/  MUFU.EX2 R133, R108 ;  /* 0x0000006c00857308 */ /* 0x0007e20000000800 */
[C---:B-1----:R-:W-:Y:S03]  /*8b00*/  HMMA.16816.F32 R68, R160.reuse, R100, R68 ;  /* 0x00000064a044723c */ /* 0x042fe60000001844 */
[----:B------:R-:W-:Y:S02]  /*8b10*/  FMUL.FTZ R87, R0, R87 ;  /* 0x0000005700577220 */ /* 0x000fe40000410000 */
[C---:B------:R-:W-:Y:S02]  /*8b20*/  FMUL.FTZ R88, R2.reuse, R88 ;  /* 0x0000005802587220 */ /* 0x040fe40000410000 */
[----:B------:R-:W-:Y:S01]  /*8b30*/  FFMA.FTZ R100, R177, c[0x0][0x2d0], -R165 ;  /* 0x0000b400b1647a23 */ /* 0x000fe200000108a5 */
[C---:B------:R-:W-:Y:S01]  /*8b40*/  HMMA.16816.F32 R72, R160.reuse, R102, R72 ;  /* 0x00000066a048723c */ /* 0x040fe20000001848 */
[----:B--2---:R-:W1:Y:S02]  /*8b50*/  LDSM.16.MT88.4 R104, [R142+0x6100] ;  /* 0x006100008e68783b */ /* 0x004e640000004200 */
[----:B------:R2:W-:Y:S01]  /*8b60*/  MUFU.EX2 R136, R100 ;  /* 0x0000006400887308 */ /* 0x0005e20000000800 */
[----:B------:R-:W-:Y:S02]  /*8b70*/  FMUL.FTZ R89, R2, R89 ;  /* 0x0000005902597220 */ /* 0x000fe40000410000 */
[C---:B------:R-:W-:Y:S02]  /*8b80*/  FMUL.FTZ R90, R0.reuse, R90 ;  /* 0x0000005a005a7220 */ /* 0x040fe40000410000 */
[----:B------:R-:W-:Y:S04]  /*8b90*/  FMUL.FTZ R91, R0, R91 ;  /* 0x0000005b005b7220 */ /* 0x000fe80000410000 */
[----:B------:R-:W-:Y:S01]  /*8ba0*/  IMAD.MOV.U32 R166, RZ, RZ, R144 ;  /* 0x000000ffffa67224 */ /* 0x000fe200078e0090 */
[----:B------:R-:W-:Y:S01]  /*8bb0*/  MOV R144, R247 ;  /* 0x000000f700907202 */ /* 0x000fe20000000f00 */
[----:B------:R-:W-:Y:S01]  /*8bc0*/  IMAD.MOV.U32 R147, RZ, RZ, R175 ;  /* 0x000000ffff937224 */ /* 0x000fe200078e00af */
[----:B------:R-:W-:Y:S01]  /*8bd0*/  MOV R175, R235 ;  /* 0x000000eb00af7202 */ /* 0x000fe20000000f00 */
[----:B---3--:R-:W-:Y:S02]  /*8be0*/  FFMA.FTZ R108, R176, c[0x0][0x2d0], -R165 ;  /* 0x0000b400b06c7a23 */ /* 0x008fe400000108a5 */
[----:B------:R-:W-:Y:S02]  /*8bf0*/  IMAD.MOV.U32 R145, RZ, RZ, R173 ;  /* 0x000000ffff917224 */ /* 0x000fe400078e00ad */
[----:B------:R3:W4:Y:S01]  /*8c00*/  MUFU.EX2 R129, R108 ;  /* 0x0000006c00817308 */ /* 0x0007220000000800 */
[----:B------:R-:W-:Y:S02]  /*8c10*/  IMAD.MOV.U32 R173, RZ, RZ, R238 ;  /* 0x000000ffffad7224 */ /* 0x000fe400078e00ee */
[C---:B------:R-:W-:Y:S02]  /*8c20*/  FMUL.FTZ R92, R2.reuse, R92 ;  /* 0x0000005c025c7220 */ /* 0x040fe40000410000 */
[----:B------:R-:W-:Y:S02]  /*8c30*/  FMUL.FTZ R93, R2, R93 ;  /* 0x0000005d025d7220 */ /* 0x000fe40000410000 */
[--C-:B--2---:R-:W-:Y:S02]  /*8c40*/  FFMA.FTZ R100, R178, c[0x0][0x2d0], -R164.reuse ;  /* 0x0000b400b2647a23 */ /* 0x104fe400000108a4 */
[C---:B------:R-:W-:Y:S02]  /*8c50*/  FMUL.FTZ R94, R0.reuse, R94 ;  /* 0x0000005e005e7220 */ /* 0x040fe40000410000 */
[----:B------:R2:W-:Y:S01]  /*8c60*/  MUFU.EX2 R137, R100 ;  /* 0x0000006400897308 */ /* 0x0005e20000000800 */
[----:B------:R-:W-:Y:S02]  /*8c70*/  FMUL.FTZ R95, R0, R95 ;  /* 0x0000005f005f7220 */ /* 0x000fe40000410000 */
[C---:B------:R-:W-:Y:S02]  /*8c80*/  FMUL.FTZ R96, R2.reuse, R96 ;  /* 0x0000006002607220 */ /* 0x040fe40000410000 */
[----:B------:R-:W-:Y:S02]  /*8c90*/  FMUL.FTZ R97, R2, R97 ;  /* 0x0000006102617220 */ /* 0x000fe40000410000 */
[C---:B------:R-:W-:Y:S02]  /*8ca0*/  FMUL.FTZ R98, R0.reuse, R98 ;  /* 0x0000006200627220 */ /* 0x040fe40000410000 */
[----:B------:R-:W-:Y:S01]  /*8cb0*/  FMUL.FTZ R99, R0, R99 ;  /* 0x0000006300637220 */ /* 0x000fe20000410000 */
[C---:B-1----:R-:W-:Y:S01]  /*8cc0*/  HMMA.16816.F32 R76, R160.reuse, R104, R76 ;  /* 0x00000068a04c723c */ /* 0x042fe2000000184c */
[----:B---3--:R-:W1:Y:S06]  /*8cd0*/  LDSM.16.MT88.4 R108, [R236+UR4+0x6100] ;  /* 0x00610004ec6c783b */ /* 0x008e6c0008004200 */
[--C-:B------:R-:W-:Y:S01]  /*8ce0*/  FFMA.FTZ R104, R179, c[0x0][0x2d0], -R164.reuse ;  /* 0x0000b400b3687a23 */ /* 0x100fe200000108a4 */
[C---:B------:R-:W-:Y:S03]  /*8cf0*/  HMMA.16816.F32 R80, R160.reuse, R106, R80 ;  /* 0x0000006aa050723c */ /* 0x040fe60000001850 */
[----:B------:R3:W5:Y:S01]  /*8d00*/  MUFU.EX2 R139, R104 ;  /* 0x00000068008b7308 */ /* 0x0007620000000800 */
[----:B--2---:R-:W2:Y:S01]  /*8d10*/  LDSM.16.MT88.4 R100, [R141+0x6100] ;  /* 0x006100008d64783b */ /* 0x004ea20000004200 */
[--C-:B---3--:R-:W-:Y:S08]  /*8d20*/  FFMA.FTZ R104, R180, c[0x0][0x2d0], -R165.reuse ;  /* 0x0000b400b4687a23 */ /* 0x108ff000000108a5 */
[----:B------:R3:W-:Y:S01]  /*8d30*/  MUFU.EX2 R138, R104 ;  /* 0x00000068008a7308 */ /* 0x0007e20000000800 */
[C---:B-1----:R-:W-:Y:S07]  /*8d40*/  HMMA.16816.F32 R84, R160.reuse, R108, R84 ;  /* 0x0000006ca054723c */ /* 0x042fee0000001854 */
[----:B------:R-:W-:Y:S01]  /*8d50*/  FFMA.FTZ R108, R181, c[0x0][0x2d0], -R165 ;  /* 0x0000b400b56c7a23 */ /* 0x000fe200000108a5 */
[C---:B------:R-:W-:Y:S03]  /*8d60*/  HMMA.16816.F32 R88, R160.reuse, R110, R88 ;  /* 0x0000006ea058723c */ /* 0x040fe60000001858 */
[----:B------:R1:W1:Y:S05]  /*8d70*/  MUFU.EX2 R134, R108 ;  /* 0x0000006c00867308 */ /* 0x00026a0000000800 */
[C---:B--2---:R-:W-:Y:S01]  /*8d80*/  HMMA.16816.F32 R92, R160.reuse, R100, R92 ;  /* 0x00000064a05c723c */ /* 0x044fe2000000185c */
[----:B---3--:R-:W2:Y:S06]  /*8d90*/  LDSM.16.MT88.4 R104, [R143+UR4+0x900] ;  /* 0x000900048f68783b */ /* 0x008eac0008004200 */
[----:B----4-:R-:W-:Y:S01]  /*8da0*/  F2FP.PACK_AB R101, R136, R129 ;  /* 0x000000818865723e */ /* 0x010fe200000000ff */
[----:B------:R-:W-:Y:S04]  /*8db0*/  HMMA.16816.F32 R96, R160, R102, R96 ;  /* 0x00000066a060723c */ /* 0x000fe80000001860 */
[----:B------:R-:W-:Y:S03]  /*8dc0*/  F2FP.PACK_AB R100, R133, R146 ;  /* 0x000000928564723e */ /* 0x000fe600000000ff */
[----:B-----5:R-:W-:Y:S01]  /*8dd0*/  F2FP.PACK_AB R102, R139, R137 ;  /* 0x000000898b66723e */ /* 0x020fe200000000ff */
[----:B------:R-:W-:Y:S01]  /*8de0*/  IMAD.MOV.U32 R163, RZ, RZ, R151 ;  /* 0x000000ffffa37224 */ /* 0x000fe200078e0097 */
[----:B------:R-:W-:Y:S01]  /*8df0*/  MOV R151, R246 ;  /* 0x000000f600977202 */ /* 0x000fe20000000f00 */
[----:B-1----:R-:W1:Y:S02]  /*8e00*/  LDSM.16.MT88.4 R108, [R236+UR4+0x900] ;  /* 0x00090004ec6c783b */ /* 0x002e640008004200 */
[----:B------:R-:W-:Y:S02]  /*8e10*/  F2FP.PACK_AB R103, R134, R138 ;  /* 0x0000008a8667723e */ /* 0x000fe400000000ff */
[----:B------:R-:W-:Y:S05]  /*8e20*/  MOV R162, R242 ;  /* 0x000000f200a27202 */ /* 0x000fea0000000f00 */
[C---:B--2---:R-:W-:Y:S08]  /*8e30*/  HMMA.16816.F32 R4, R100.reuse, R104, R4 ;  /* 0x000000686404723c */ /* 0x044ff00000001804 */
[C---:B------:R-:W-:Y:S01]  /*8e40*/  HMMA.16816.F32 R8, R100.reuse, R106, R8 ;  /* 0x0000006a6408723c */ /* 0x040fe20000001808 */
[----:B------:R-:W2:Y:S07]  /*8e50*/  LDSM.16.MT88.4 R104, [R236+UR4+0x3900] ;  /* 0x00390004ec68783b */ /* 0x000eae0008004200 */
[C---:B------:R-:W-:Y:S08]  /*8e60*/  HMMA.16816.F32 R12, R100.reuse, R112, R12 ;  /* 0x00000070640c723c */ /* 0x040ff0000000180c */
[C---:B------:R-:W-:Y:S01]  /*8e70*/  HMMA.16816.F32 R16, R100.reuse, R114, R16 ;  /* 0x000000726410723c */ /* 0x040fe20000001810 */
[----:B------:R-:W3:Y:S07]  /*8e80*/  LDSM.16.MT88.4 R112, [R141+0x3900] ;  /* 0x003900008d70783b */ /* 0x000eee0000004200 */
[C---:B-1----:R-:W-:Y:S08]  /*8e90*/  HMMA.16816.F32 R20, R100.reuse, R108, R20 ;  /* 0x0000006c6414723c */ /* 0x042ff00000001814 */
[C---:B------:R-:W-:Y:S01]  /*8ea0*/  HMMA.16816.F32 R24, R100.reuse, R110, R24 ;  /* 0x0000006e6418723c */ /* 0x040fe20000001818 */
[----:B------:R-:W1:Y:S07]  /*8eb0*/  LDSM.16.MT88.4 R108, [R143+UR4+0x6900] ;  /* 0x006900048f6c783b */ /* 0x000e6e0008004200 */
[C---:B------:R-:W-:Y:S07]  /*8ec0*/  HMMA.16816.F32 R28, R100.reuse, R116, R28 ;  /* 0x00000074641c723c */ /* 0x040fee000000181c */
[--C-:B------:R-:W-:Y:S01]  /*8ed0*/  FFMA.FTZ R116, R182, c[0x0][0x2d0], -R164.reuse ;  /* 0x0000b400b6747a23 */ /* 0x100fe200000108a4 */
[C---:B------:R-:W-:Y:S03]  /*8ee0*/  HMMA.16816.F32 R32, R100.reuse, R118, R32 ;  /* 0x000000766420723c */ /* 0x040fe60000001820 */
[----:B------:R4:W-:Y:S05]  /*8ef0*/  MUFU.EX2 R247, R116 ;  /* 0x0000007400f77308 */ /* 0x0009ea0000000800 */
[C---:B------:R-:W-:Y:S08]  /*8f00*/  HMMA.16816.F32 R36, R100.reuse, R120, R36 ;  /* 0x000000786424723c */ /* 0x040ff00000001824 */
[C---:B------:R-:W-:Y:S01]  /*8f10*/  HMMA.16816.F32 R40, R100.reuse, R122, R40 ;  /* 0x0000007a6428723c */ /* 0x040fe20000001828 */
[----:B------:R-:W-:Y:S07]  /*8f20*/  LDSM.16.MT88.4 R120, [R141+0x6900] ;  /* 0x006900008d78783b */ /* 0x000fee0000004200 */
[C---:B------:R-:W-:Y:S01]  /*8f30*/  HMMA.16816.F32 R44, R100.reuse, R124, R44 ;  /* 0x0000007c642c723c */ /* 0x040fe2000000182c */
[----:B----4-:R-:W4:Y:S07]  /*8f40*/  LDSM.16.MT88.4 R116, [R142+0x6900] ;  /* 0x006900008e74783b */ /* 0x010f2e0000004200 */
[C---:B------:R-:W-:Y:S01]  /*8f50*/  HMMA.16816.F32 R48, R100.reuse, R126, R48 ;  /* 0x0000007e6430723c */ /* 0x040fe20000001830 */
[----:B------:R-:W-:Y:S07]  /*8f60*/  LDSM.16.MT88.4 R124, [R236+UR4+0x4100] ;  /* 0x00410004ec7c783b */ /* 0x000fee0008004200 */
[C---:B--2---:R-:W-:Y:S07]  /*8f70*/  HMMA.16816.F32 R52, R100.reuse, R104, R52 ;  /* 0x000000686434723c */ /* 0x044fee0000001834 */
[--C-:B------:R-:W-:Y:S01]  /*8f80*/  FFMA.FTZ R104, R183, c[0x0][0x2d0], -R164.reuse ;  /* 0x0000b400b7687a23 */ /* 0x100fe200000108a4 */
[C---:B------:R-:W-:Y:S03]  /*8f90*/  HMMA.16816.F32 R56, R100.reuse, R106, R56 ;  /* 0x0000006a6438723c */ /* 0x040fe60000001838 */
[----:B------:R2:W5:Y:S05]  /*8fa0*/  MUFU.EX2 R246, R104 ;  /* 0x0000006800f67308 */ /* 0x00056a0000000800 */
[C---:B---3--:R-:W-:Y:S07]  /*8fb0*/  HMMA.16816.F32 R60, R100.reuse, R112, R60 ;  /* 0x00000070643c723c */ /* 0x048fee000000183c */
[--C-:B------:R-:W-:Y:S01]  /*8fc0*/  FFMA.FTZ R112, R213, c[0x0][0x2d0], -R165.reuse ;  /* 0x0000b400d5707a23 */ /* 0x100fe200000108a5 */
[C---:B------:R-:W-:Y:S03]  /*8fd0*/  HMMA.16816.F32 R64, R100.reuse, R114, R64 ;  /* 0x000000726440723c */ /* 0x040fe60000001840 */
[----:B------:R3:W-:Y:S05]  /*8fe0*/  MUFU.EX2 R244, R112 ;  /* 0x0000007000f47308 */ /* 0x0007ea0000000800 */
[C---:B-1----:R-:W-:Y:S04]  /*8ff0*/  HMMA.16816.F32 R68, R100.reuse, R108, R68 ;  /* 0x0000006c6444723c */ /* 0x042fe80000001844 */
[--C-:B--2---:R-:W-:Y:S03]  /*9000*/  FFMA.FTZ R104, R212, c[0x0][0x2d0], -R165.reuse ;  /* 0x0000b400d4687a23 */ /* 0x104fe600000108a5 */
[--C-:B------:R-:W-:Y:S01]  /*9010*/  FFMA.FTZ R108, R169, c[0x0][0x2d0], -R164.reuse ;  /* 0x0000b400a96c7a23 */ /* 0x100fe200000108a4 */
[C---:B------:R-:W-:Y:S01]  /*9020*/  HMMA.16816.F32 R72, R100.reuse, R110, R72 ;  /* 0x0000006e6448723c */ /* 0x040fe20000001848 */
[----:B------:R1:W2:Y:S07]  /*9030*/  MUFU.EX2 R245, R104 ;  /* 0x0000006800f57308 */ /* 0x0002ae0000000800 */
[C---:B----4-:R-:W-:Y:S03]  /*9040*/  HMMA.16816.F32 R76, R100.reuse, R116, R76 ;  /* 0x00000074644c723c */ /* 0x050fe6000000184c */
[----:B------:R4:W-:Y:S01]  /*9050*/  MUFU.EX2 R242, R108 ;  /* 0x0000006c00f27308 */ /* 0x0009e20000000800 */
[--C-:B---3--:R-:W-:Y:S03]  /*9060*/  FFMA.FTZ R112, R168, c[0x0][0x2d0], -R164.reuse ;  /* 0x0000b400a8707a23 */ /* 0x108fe600000108a4 */
[--C-:B------:R-:W-:Y:S01]  /*9070*/  FFMA.FTZ R116, R215, c[0x0][0x2d0], -R165.reuse ;  /* 0x0000b400d7747a23 */ /* 0x100fe200000108a5 */
[C---:B------:R-:W-:Y:S05]  /*9080*/  HMMA.16816.F32 R80, R100.reuse, R118, R80 ;  /* 0x000000766450723c */ /* 0x040fea0000001850 */
[----:B------:R3:W2:Y:S01]  /*9090*/  MUFU.EX2 R243, R112 ;  /* 0x0000007000f37308 */ /* 0x0006a20000000800 */
[----:B-1----:R-:W1:Y:S09]  /*90a0*/  LDSM.16.MT88.4 R104, [R236+UR4+0x6900] ;  /* 0x00690004ec68783b */ /* 0x002e720008004200 */
[----:B------:R2:W-:Y:S01]  /*90b0*/  MUFU.EX2 R238, R116 ;  /* 0x0000007400ee7308 */ /* 0x0005e20000000800 */
[--C-:B----4-:R-:W-:Y:S09]  /*90c0*/  FFMA.FTZ R108, R214, c[0x0][0x2d0], -R165.reuse ;  /* 0x0000b400d66c7a23 */ /* 0x110ff200000108a5 */
[----:B------:R4:W1:Y:S01]  /*90d0*/  MUFU.EX2 R235, R108 ;  /* 0x0000006c00eb7308 */ /* 0x0008620000000800 */
[----:B---3--:R-:W-:Y:S08]  /*90e0*/  LDSM.16.MT88.4 R112, [R142+0x1100] ;  /* 0x001100008e70783b */ /* 0x008ff00000004200 */
[----:B--2---:R-:W-:Y:S01]  /*90f0*/  LDSM.16.MT88.4 R116, [R141+0x1100] ;  /* 0x001100008d74783b */ /* 0x004fe20000004200 */
[C---:B-1----:R-:W-:Y:S07]  /*9100*/  HMMA.16816.F32 R84, R100.reuse, R104, R84 ;  /* 0x000000686454723c */ /* 0x042fee0000001854 */
[----:B----4-:R-:W1:Y:S01]  /*9110*/  LDSM.16.MT88.4 R108, [R143+UR4+0x1100] ;  /* 0x001100048f6c783b */ /* 0x010e620008004200 */
[C---:B------:R-:W-:Y:S07]  /*9120*/  HMMA.16816.F32 R88, R100.reuse, R106, R88 ;  /* 0x0000006a6458723c */ /* 0x040fee0000001858 */
[----:B------:R-:W2:Y:S01]  /*9130*/  LDSM.16.MT88.4 R104, [R236+UR4+0x1100] ;  /* 0x00110004ec68783b */ /* 0x000ea20008004200 */
[C---:B------:R-:W-:Y:S08]  /*9140*/  HMMA.16816.F32 R92, R100.reuse, R120, R92 ;  /* 0x00000078645c723c */ /* 0x040ff0000000185c */
[----:B------:R-:W-:Y:S01]  /*9150*/  HMMA.16816.F32 R96, R100, R122, R96 ;  /* 0x0000007a6460723c */ /* 0x000fe20000001860 */
[----:B------:R-:W-:Y:S06]  /*9160*/  LDSM.16.MT88.4 R120, [R142+0x4100] ;  /* 0x004100008e78783b */ /* 0x000fec0000004200 */
[----:B-----5:R-:W-:Y:S02]  /*9170*/  F2FP.PACK_AB R100, R246, R247 ;  /* 0x000000f7f664723e */ /* 0x020fe400000000ff */
[----:B------:R-:W-:Y:S03]  /*9180*/  F2FP.PACK_AB R101, R244, R245 ;  /* 0x000000f5f465723e */ /* 0x000fe600000000ff */
[----:B------:R-:W-:Y:S02]  /*9190*/  F2FP.PACK_AB R102, R242, R243 ;  /* 0x000000f3f266723e */ /* 0x000fe400000000ff */
[----:B------:R-:W-:Y:S07]  /*91a0*/  F2FP.PACK_AB R103, R238, R235 ;  /* 0x000000ebee67723e */ /* 0x000fee00000000ff */
[C---:B-1----:R-:W-:Y:S08]  /*91b0*/  HMMA.16816.F32 R4, R100.reuse, R108, R4 ;  /* 0x0000006c6404723c */ /* 0x042ff00000001804 */
[C---:B------:R-:W-:Y:S01]  /*91c0*/  HMMA.16816.F32 R8, R100.reuse, R110, R8 ;  /* 0x0000006e6408723c */ /* 0x040fe20000001808 */
[----:B------:R-:W1:Y:S07]  /*91d0*/  LDSM.16.MT88.4 R108, [R143+UR4+0x4100] ;  /* 0x004100048f6c783b */ /* 0x000e6e0008004200 */
[C---:B------:R-:W-:Y:S08]  /*91e0*/  HMMA.16816.F32 R12, R100.reuse, R112, R12 ;  /* 0x00000070640c723c */ /* 0x040ff0000000180c */
[C---:B------:R-:W-:Y:S01]  /*91f0*/  HMMA.16816.F32 R16, R100.reuse, R114, R16 ;  /* 0x000000726410723c */ /* 0x040fe20000001810 */
[----:B------:R-:W3:Y:S07]  /*9200*/  LDSM.16.MT88.4 R112, [R141+0x4100] ;  /* 0x004100008d70783b */ /* 0x000eee0000004200 */
[C---:B--2---:R-:W-:Y:S08]  /*9210*/  HMMA.16816.F32 R20, R100.reuse, R104, R20 ;  /* 0x000000686414723c */ /* 0x044ff00000001814 */
[C---:B------:R-:W-:Y:S01]  /*9220*/  HMMA.16816.F32 R24, R100.reuse, R106, R24 ;  /* 0x0000006a6418723c */ /* 0x040fe20000001818 */
[----:B------:R-:W2:Y:S07]  /*9230*/  LDSM.16.MT88.4 R104, [R143+UR4+0x7100] ;  /* 0x007100048f68783b */ /* 0x000eae0008004200 */
[C---:B------:R-:W-:Y:S07]  /*9240*/  HMMA.16816.F32 R28, R100.reuse, R116, R28 ;  /* 0x00000074641c723c */ /* 0x040fee000000181c */
[--C-:B------:R-:W-:Y:S01]  /*9250*/  FFMA.FTZ R116, R170, c[0x0][0x2d0], -R164.reuse ;  /* 0x0000b400aa747a23 */ /* 0x100fe200000108a4 */
[C---:B------:R-:W-:Y:S03]  /*9260*/  HMMA.16816.F32 R32, R100.reuse, R118, R32 ;  /* 0x000000766420723c */ /* 0x040fe60000001820 */
[----:B------:R4:W-:Y:S05]  /*9270*/  MUFU.EX2 R212, R116 ;  /* 0x0000007400d47308 */ /* 0x0009ea0000000800 */
[C---:B-1----:R-:W-:Y:S08]  /*9280*/  HMMA.16816.F32 R36, R100.reuse, R108, R36 ;  /* 0x0000006c6424723c */ /* 0x042ff00000001824 */
[C---:B------:R-:W-:Y:S01]  /*9290*/  HMMA.16816.F32 R40, R100.reuse, R110, R40 ;  /* 0x0000006e6428723c */ /* 0x040fe20000001828 */
[----:B------:R-:W1:Y:S07]  /*92a0*/  LDSM.16.MT88.4 R108, [R142+0x7100] ;  /* 0x007100008e6c783b */ /* 0x000e6e0000004200 */
[C---:B------:R-:W-:Y:S01]  /*92b0*/  HMMA.16816.F32 R44, R100.reuse, R120, R44 ;  /* 0x00000078642c723c */ /* 0x040fe2000000182c */
[----:B----4-:R-:W4:Y:S07]  /*92c0*/  LDSM.16.MT88.4 R116, [R236+UR4+0x7100] ;  /* 0x00710004ec74783b */ /* 0x010f2e0008004200 */
[C---:B------:R-:W-:Y:S01]  /*92d0*/  HMMA.16816.F32 R48, R100.reuse, R122, R48 ;  /* 0x0000007a6430723c */ /* 0x040fe20000001830 */
[----:B------:R-:W-:Y:S07]  /*92e0*/  LDSM.16.MT88.4 R120, [R141+0x1900] ;  /* 0x001900008d78783b */ /* 0x000fee0000004200 */
[C---:B------:R-:W-:Y:S08]  /*92f0*/  HMMA.16816.F32 R52, R100.reuse, R124, R52 ;  /* 0x0000007c6434723c */ /* 0x040ff00000001834 */
[C---:B------:R-:W-:Y:S01]  /*9300*/  HMMA.16816.F32 R56, R100.reuse, R126, R56 ;  /* 0x0000007e6438723c */ /* 0x040fe20000001838 */
[----:B------:R-:W-:Y:S07]  /*9310*/  LDSM.16.MT88.4 R124, [R143+UR4+0x4900] ;  /* 0x004900048f7c783b */ /* 0x000fee0008004200 */
[C---:B---3--:R-:W-:Y:S07]  /*9320*/  HMMA.16816.F32 R60, R100.reuse, R112, R60 ;  /* 0x00000070643c723c */ /* 0x048fee000000183c */
[----:B------:R-:W-:Y:S01]  /*9330*/  FFMA.FTZ R112, R171, c[0x0][0x2d0], -R164 ;  /* 0x0000b400ab707a23 */ /* 0x000fe200000108a4 */
[C---:B------:R-:W-:Y:S03]  /*9340*/  HMMA.16816.F32 R64, R100.reuse, R114, R64 ;  /* 0x000000726440723c */ /* 0x040fe60000001840 */
[----:B------:R3:W5:Y:S05]  /*9350*/  MUFU.EX2 R215, R112 ;  /* 0x0000007000d77308 */ /* 0x00076a0000000800 */
[C---:B--2---:R-:W-:Y:S07]  /*9360*/  HMMA.16816.F32 R68, R100.reuse, R104, R68 ;  /* 0x000000686444723c */ /* 0x044fee0000001844 */
[--C-:B------:R-:W-:Y:S01]  /*9370*/  FFMA.FTZ R104, R227, c[0x0][0x2d0], -R165.reuse ;  /* 0x0000b400e3687a23 */ /* 0x100fe200000108a5 */
[C---:B------:R-:W-:Y:S03]  /*9380*/  HMMA.16816.F32 R72, R100.reuse, R106, R72 ;  /* 0x0000006a6448723c */ /* 0x040fe60000001848 */
[----:B------:R2:W-:Y:S01]  /*9390*/  MUFU.EX2 R213, R104 ;  /* 0x0000006800d57308 */ /* 0x0005e20000000800 */
[----:B------:R-:W-:Y:S04]  /*93a0*/  MOV R227, R139 ;  /* 0x0000008b00e37202 */ /* 0x000fe80000000f00 */
[C---:B-1----:R-:W-:Y:S04]  /*93b0*/  HMMA.16816.F32 R76, R100.reuse, R108, R76 ;  /* 0x0000006c644c723c */ /* 0x042fe8000000184c */
[--C-:B---3--:R-:W-:Y:S02]  /*93c0*/  FFMA.FTZ R112, R224, c[0x0][0x2d0], -R165.reuse ;  /* 0x0000b400e0707a23 */ /* 0x108fe400000108a5 */
[----:B------:R-:W-:Y:S02]  /*93d0*/  IMAD.MOV.U32 R224, RZ, RZ, R144 ;  /* 0x000000ffffe07224 */ /* 0x000fe400078e0090 */
[C---:B------:R-:W-:Y:S01]  /*93e0*/  HMMA.16816.F32 R80, R100.reuse, R110, R80 ;  /* 0x0000006e6450723c */ /* 0x040fe20000001850 */
[----:B------:R1:W3:Y:S01]  /*93f0*/  MUFU.EX2 R214, R112 ;  /* 0x0000007000d67308 */ /* 0x0002e20000000800 */
[----:B------:R-:W-:Y:S06]  /*9400*/  LDSM.16.MT88.4 R108, [R142+0x1900] ;  /* 0x001900008e6c783b */ /* 0x000fec0000004200 */
[C---:B----4-:R-:W-:Y:S04]  /*9410*/  HMMA.16816.F32 R84, R100.reuse, R116, R84 ;  /* 0x000000746454723c */ /* 0x050fe80000001854 */
[----:B--2---:R-:W-:Y:S02]  /*9420*/  FFMA.FTZ R104, R225, c[0x0][0x2d0], -R164 ;  /* 0x0000b400e1687a23 */ /* 0x004fe400000108a4 */
[----:B------:R-:W-:Y:S02]  /*9430*/  IMAD.MOV.U32 R225, RZ, RZ, R138 ;  /* 0x000000ffffe17224 */ /* 0x000fe400078e008a */
[C---:B------:R-:W-:Y:S01]  /*9440*/  HMMA.16816.F32 R88, R100.reuse, R118, R88 ;  /* 0x000000766458723c */ /* 0x040fe20000001858 */
[----:B------:R2:W-:Y:S03]  /*9450*/  MUFU.EX2 R183, R104 ;  /* 0x0000006800b77308 */ /* 0x0005e60000000800 */
[----:B------:R-:W-:Y:S02]  /*9460*/  FFMA.FTZ R116, R241, c[0x0][0x2d0], -R165 ;  /* 0x0000b400f1747a23 */ /* 0x000fe400000108a5 */
[----:B------:R-:W-:Y:S01]  /*9470*/  IMAD.MOV.U32 R241, RZ, RZ, R133 ;  /* 0x000000fffff17224 */ /* 0x000fe200078e0085 */
[----:B------:R-:W-:Y:S01]  /*9480*/  MOV R133, R145 ;  /* 0x0000009100857202 */ /* 0x000fe20000000f00 */
[----:B-1----:R-:W1:Y:S03]  /*9490*/  LDSM.16.MT88.4 R112, [R141+0x7100] ;  /* 0x007100008d70783b */ /* 0x002e660000004200 */
[----:B------:R4:W-:Y:S01]  /*94a0*/  MUFU.EX2 R181, R116 ;  /* 0x0000007400b57308 */ /* 0x0009e20000000800 */
[----:B--2---:R-:W-:Y:S01]  /*94b0*/  FFMA.FTZ R104, R226, c[0x0][0x2d0], -R164 ;  /* 0x0000b400e2687a23 */ /* 0x004fe200000108a4 */
[----:B------:R-:W-:Y:S08]  /*94c0*/  MOV R226, R137 ;  /* 0x0000008900e27202 */ /* 0x000ff00000000f00 */
[----:B------:R2:W2:Y:S01]  /*94d0*/  MUFU.EX2 R182, R104 ;  /* 0x0000006800b67308 */ /* 0x0004a20000000800 */
[----:B----4-:R-:W-:Y:S01]  /*94e0*/  LDSM.16.MT88.4 R116, [R236+UR4+0x1900] ;  /* 0x00190004ec74783b */ /* 0x010fe20008004200 */
[C---:B-1----:R-:W-:Y:S03]  /*94f0*/  HMMA.16816.F32 R92, R100.reuse, R112, R92 ;  /* 0x00000070645c723c */ /* 0x042fe6000000185c */
[--C-:B--2---:R-:W-:Y:S02]  /*9500*/  FFMA.FTZ R104, R234, c[0x0][0x2d0], -R165.reuse ;  /* 0x0000b400ea687a23 */ /* 0x104fe400000108a5 */
[----:B------:R-:W-:Y:S03]  /*9510*/  IMAD.MOV.U32 R234, RZ, RZ, R136 ;  /* 0x000000ffffea7224 */ /* 0x000fe600078e0088 */
[----:B------:R-:W-:Y:S01]  /*9520*/  HMMA.16816.F32 R96, R100, R114, R96 ;  /* 0x000000726460723c */ /* 0x000fe20000001860 */
[----:B------:R1:W2:Y:S01]  /*9530*/  MUFU.EX2 R180, R104 ;  /* 0x0000006800b47308 */ /* 0x0002a20000000800 */
[----:B------:R-:W-:Y:S05]  /*9540*/  LDSM.16.MT88.4 R112, [R142+0x4900] ;  /* 0x004900008e70783b */ /* 0x000fea0000004200 */
[----:B-----5:R-:W-:Y:S02]  /*9550*/  F2FP.PACK_AB R100, R215, R212 ;  /* 0x000000d4d764723e */ /* 0x020fe400000000ff */
[----:B---3--:R-:W-:Y:S01]  /*9560*/  F2FP.PACK_AB R101, R213, R214 ;  /* 0x000000d6d565723e */ /* 0x008fe200000000ff */
[----:B------:R-:W-:Y:S02]  /*9570*/  LDSM.16.MT88.4 R136, [R142+0x5900] ;  /* 0x005900008e88783b */ /* 0x000fe40000004200 */
[----:B------:R-:W-:Y:S06]  /*9580*/  F2FP.PACK_AB R102, R182, R183 ;  /* 0x000000b7b666723e */ /* 0x000fec00000000ff */
[----:B-1----:R-:W1:Y:S01]  /*9590*/  LDSM.16.MT88.4 R104, [R143+UR4+0x1900] ;  /* 0x001900048f68783b */ /* 0x002e620008004200 */
[----:B--2---:R-:W-:Y:S07]  /*95a0*/  F2FP.PACK_AB R103, R181, R180 ;  /* 0x000000b4b567723e */ /* 0x004fee00000000ff */
[C---:B-1----:R-:W-:Y:S08]  /*95b0*/  HMMA.16816.F32 R4, R100.reuse, R104, R4 ;  /* 0x000000686404723c */ /* 0x042ff00000001804 */
[C---:B------:R-:W-:Y:S01]  /*95c0*/  HMMA.16816.F32 R8, R100.reuse, R106, R8 ;  /* 0x0000006a6408723c */ /* 0x040fe20000001808 */
[----:B------:R-:W1:Y:S07]  /*95d0*/  LDSM.16.MT88.4 R104, [R236+UR4+0x4900] ;  /* 0x00490004ec68783b */ /* 0x000e6e0008004200 */
[C---:B------:R-:W-:Y:S08]  /*95e0*/  HMMA.16816.F32 R12, R100.reuse, R108, R12 ;  /* 0x0000006c640c723c */ /* 0x040ff0000000180c */
[C---:B------:R-:W-:Y:S01]  /*95f0*/  HMMA.16816.F32 R16, R100.reuse, R110, R16 ;  /* 0x0000006e6410723c */ /* 0x040fe20000001810 */
[----:B------:R-:W2:Y:S07]  /*9600*/  LDSM.16.MT88.4 R108, [R141+0x4900] ;  /* 0x004900008d6c783b */ /* 0x000eae0000004200 */
[C---:B------:R-:W-:Y:S07]  /*9610*/  HMMA.16816.F32 R20, R100.reuse, R116, R20 ;  /* 0x000000746414723c */ /* 0x040fee0000001814 */
[----:B------:R-:W-:Y:S01]  /*9620*/  FFMA.FTZ R116, R248, c[0x0][0x2d0], -R164 ;  /* 0x0000b400f8747a23 */ /* 0x000fe200000108a4 */
[C---:B------:R-:W-:Y:S03]  /*9630*/  HMMA.16816.F32 R24, R100.reuse, R118, R24 ;  /* 0x000000766418723c */ /* 0x040fe60000001818 */
[----:B------:R3:W-:Y:S05]  /*9640*/  MUFU.EX2 R178, R116 ;  /* 0x0000007400b27308 */ /* 0x0007ea0000000800 */
[C---:B------:R-:W-:Y:S08]  /*9650*/  HMMA.16816.F32 R28, R100.reuse, R120, R28 ;  /* 0x00000078641c723c */ /* 0x040ff0000000181c */
[C---:B------:R-:W-:Y:S01]  /*9660*/  HMMA.16816.F32 R32, R100.reuse, R122, R32 ;  /* 0x0000007a6420723c */ /* 0x040fe20000001820 */
[----:B------:R-:W-:Y:S07]  /*9670*/  LDSM.16.MT88.4 R120, [R141+0x7900] ;  /* 0x007900008d78783b */ /* 0x000fee0000004200 */
[C---:B------:R-:W-:Y:S01]  /*9680*/  HMMA.16816.F32 R36, R100.reuse, R124, R36 ;  /* 0x0000007c6424723c */ /* 0x040fe20000001824 */
[----:B---3--:R-:W3:Y:S06]  /*9690*/  LDSM.16.MT88.4 R116, [R143+UR4+0x7900] ;  /* 0x007900048f74783b */ /* 0x008eec0008004200 */
[--C-:B------:R-:W-:Y:S01]  /*96a0*/  FFMA.FTZ R124, R162, c[0x0][0x2d0], -R165.reuse ;  /* 0x0000b400a27c7a23 */ /* 0x100fe200000108a5 */
[C---:B------:R-:W-:Y:S04]  /*96b0*/  HMMA.16816.F32 R40, R100.reuse, R126, R40 ;  /* 0x0000007e6428723c */ /* 0x040fe80000001828 */
[----:B------:R-:W-:Y:S02]  /*96c0*/  IMAD.MOV.U32 R162, RZ, RZ, R172 ;  /* 0x000000ffffa27224 */ /* 0x000fe400078e00ac */
[----:B------:R4:W-:Y:S02]  /*96d0*/  MUFU.EX2 R172, R124 ;  /* 0x0000007c00ac7308 */ /* 0x0009e40000000800 */
[C---:B------:R-:W-:Y:S07]  /*96e0*/  HMMA.16816.F32 R44, R100.reuse, R112, R44 ;  /* 0x00000070642c723c */ /* 0x040fee000000182c */
[--C-:B------:R-:W-:Y:S01]  /*96f0*/  FFMA.FTZ R112, R249, c[0x0][0x2d0], -R164.reuse ;  /* 0x0000b400f9707a23 */ /* 0x100fe200000108a4 */
[C---:B------:R-:W-:Y:S03]  /*9700*/  HMMA.16816.F32 R48, R100.reuse, R114, R48 ;  /* 0x000000726430723c */ /* 0x040fe60000001830 */
[----:B------:R5:W3:Y:S05]  /*9710*/  MUFU.EX2 R179, R112 ;  /* 0x0000007000b37308 */ /* 0x000aea0000000800 */
[C---:B-1----:R-:W-:Y:S01]  /*9720*/  HMMA.16816.F32 R52, R100.reuse, R104, R52 ;  /* 0x000000686434723c */ /* 0x042fe20000001834 */
[----:B----4-:R-:W-:Y:S06]  /*9730*/  LDSM.16.MT88.4 R124, [R236+UR4+0x5100] ;  /* 0x00510004ec7c783b */ /* 0x010fec0008004200 */
[--C-:B------:R-:W-:Y:S01]  /*9740*/  FFMA.FTZ R104, R250, c[0x0][0x2d0], -R165.reuse ;  /* 0x0000b400fa687a23 */ /* 0x100fe200000108a5 */
[C---:B------:R-:W-:Y:S03]  /*9750*/  HMMA.16816.F32 R56, R100.reuse, R106, R56 ;  /* 0x0000006a6438723c */ /* 0x040fe60000001838 */
[----:B------:R1:W-:Y:S05]  /*9760*/  MUFU.EX2 R176, R104 ;  /* 0x0000006800b07308 */ /* 0x0003ea0000000800 */
[C---:B--2---:R-:W-:Y:S04]  /*9770*/  HMMA.16816.F32 R60, R100.reuse, R108, R60 ;  /* 0x0000006c643c723c */ /* 0x044fe8000000183c */
[--C-:B-----5:R-:W-:Y:S03]  /*9780*/  FFMA.FTZ R112, R251, c[0x0][0x2d0], -R165.reuse ;  /* 0x0000b400fb707a23 */ /* 0x120fe600000108a5 */
[--C-:B------:R-:W-:Y:S01]  /*9790*/  FFMA.FTZ R108, R175, c[0x0][0x2d0], -R164.reuse ;  /* 0x0000b400af6c7a23 */ /* 0x100fe200000108a4 */
[C---:B------:R-:W-:Y:S01]  /*97a0*/  HMMA.16816.F32 R64, R100.reuse, R110, R64 ;  /* 0x0000006e6440723c */ /* 0x040fe20000001840 */
[----:B------:R2:W4:Y:S07]  /*97b0*/  MUFU.EX2 R174, R112 ;  /* 0x0000007000ae7308 */ /* 0x00052e0000000800 */
[C---:B---3--:R-:W-:Y:S03]  /*97c0*/  HMMA.16816.F32 R68, R100.reuse, R116, R68 ;  /* 0x000000746444723c */ /* 0x048fe60000001844 */
[----:B------:R3:W-:Y:S01]  /*97d0*/  MUFU.EX2 R177, R108 ;  /* 0x0000006c00b17308 */ /* 0x0007e20000000800 */
[----:B-1----:R-:W-:Y:S04]  /*97e0*/  LDSM.16.MT88.4 R104, [R236+UR4+0x7900] ;  /* 0x00790004ec68783b */ /* 0x002fe80008004200 */
[C---:B------:R-:W-:Y:S04]  /*97f0*/  HMMA.16816.F32 R72, R100.reuse, R118, R72 ;  /* 0x000000766448723c */ /* 0x040fe80000001848 */
[----:B------:R-:W-:Y:S08]  /*9800*/  LDSM.16.MT88.4 R116, [R142+0x2100] ;  /* 0x002100008e74783b */ /* 0x000ff00000004200 */
[----:B--2---:R-:W1:Y:S01]  /*9810*/  LDSM.16.MT88.4 R112, [R142+0x7900] ;  /* 0x007900008e70783b */ /* 0x004e620000004200 */
[--C-:B---3--:R-:W-:Y:S04]  /*9820*/  FFMA.FTZ R108, R173, c[0x0][0x2d0], -R164.reuse ;  /* 0x0000b400ad6c7a23 */ /* 0x108fe800000108a4 */
[----:B------:R2:W3:Y:S02]  /*9830*/  MUFU.EX2 R175, R108 ;  /* 0x0000006c00af7308 */ /* 0x0004e40000000800 */
[--C-:B--2---:R-:W-:Y:S01]  /*9840*/  FFMA.FTZ R108, R252, c[0x0][0x2d0], -R165.reuse ;  /* 0x0000b400fc6c7a23 */ /* 0x104fe200000108a5 */
[----:B------:R-:W-:Y:S07]  /*9850*/  MOV R252, R129 ;  /* 0x0000008100fc7202 */ /* 0x000fee0000000f00 */
[----:B------:R2:W5:Y:S01]  /*9860*/  MUFU.EX2 R173, R108 ;  /* 0x0000006c00ad7308 */ /* 0x0005620000000800 */
[C---:B-1----:R-:W-:Y:S08]  /*9870*/  HMMA.16816.F32 R76, R100.reuse, R112, R76 ;  /* 0x00000070644c723c */ /* 0x042ff0000000184c */
[C---:B------:R-:W-:Y:S01]  /*9880*/  HMMA.16816.F32 R80, R100.reuse, R114, R80 ;  /* 0x000000726450723c */ /* 0x040fe20000001850 */
[----:B------:R-:W-:Y:S07]  /*9890*/  LDSM.16.MT88.4 R112, [R141+0x2100] ;  /* 0x002100008d70783b */ /* 0x000fee0000004200 */
[C---:B------:R-:W-:Y:S01]  /*98a0*/  HMMA.16816.F32 R84, R100.reuse, R104, R84 ;  /* 0x000000686454723c */ /* 0x040fe20000001854 */
[----:B--2---:R-:W1:Y:S07]  /*98b0*/  LDSM.16.MT88.4 R108, [R143+UR4+0x2100] ;  /* 0x002100048f6c783b */ /* 0x004e6e0008004200 */
[C---:B------:R-:W-:Y:S01]  /*98c0*/  HMMA.16816.F32 R88, R100.reuse, R106, R88 ;  /* 0x0000006a6458723c */ /* 0x040fe20000001858 */
[----:B------:R-:W2:Y:S07]  /*98d0*/  LDSM.16.MT88.4 R104, [R236+UR4+0x2100] ;  /* 0x00210004ec68783b */ /* 0x000eae0008004200 */
[C---:B------:R-:W-:Y:S08]  /*98e0*/  HMMA.16816.F32 R92, R100.reuse, R120, R92 ;  /* 0x00000078645c723c */ /* 0x040ff0000000185c */
[----:B------:R-:W-:Y:S01]  /*98f0*/  HMMA.16816.F32 R96, R100, R122, R96 ;  /* 0x0000007a6460723c */ /* 0x000fe20000001860 */
[----:B------:R-:W-:Y:S06]  /*9900*/  LDSM.16.MT88.4 R120, [R142+0x5100] ;  /* 0x005100008e78783b */ /* 0x000fec0000004200 */
[----:B------:R-:W-:Y:S02]  /*9910*/  F2FP.PACK_AB R100, R179, R178 ;  /* 0x000000b2b364723e */ /* 0x000fe400000000ff */
[----:B----4-:R-:W-:Y:S03]  /*9920*/  F2FP.PACK_AB R101, R176, R174 ;  /* 0x000000aeb065723e */ /* 0x010fe600000000ff */
[----:B---3--:R-:W-:Y:S02]  /*9930*/  F2FP.PACK_AB R102, R175, R177 ;  /* 0x000000b1af66723e */ /* 0x008fe400000000ff */
[----:B-----5:R-:W-:Y:S07]  /*9940*/  F2FP.PACK_AB R103, R172, R173 ;  /* 0x000000adac67723e */ /* 0x020fee00000000ff */
        /* <DEDUP_REMOVED lines=9> */
[C---:B------:R-:W-:Y:S08]  /*99e0*/  HMMA.16816.F32 R28, R100.reuse, R112, R28 ;  /* 0x00000070641c723c */ /* 0x040ff0000000181c */
[C---:B------:R-:W-:Y:S01]  /*99f0*/  HMMA.16816.F32 R32, R100.reuse, R114, R32 ;  /* 0x000000726420723c */ /* 0x040fe20000001820 */
[----:B------:R-:W-:Y:S07]  /*9a00*/  LDSM.16.MT88.4 R112, [R236+UR4+0x8100] ;  /* 0x00810004ec70783b */ /* 0x000fee0008004200 */
[C---:B-1----:R-:W-:Y:S08]  /*9a10*/  HMMA.16816.F32 R36, R100.reuse, R108, R36 ;  /* 0x0000006c6424723c */ /* 0x042ff00000001824 */
[C---:B------:R-:W-:Y:S01]  /*9a20*/  HMMA.16816.F32 R40, R100.reuse, R110, R40 ;  /* 0x0000006e6428723c */ /* 0x040fe20000001828 */
[----:B------:R-:W1:Y:S07]  /*9a30*/  LDSM.16.MT88.4 R108, [R142+0x8100] ;  /* 0x008100008e6c783b */ /* 0x000e6e0000004200 */
[C---:B------:R-:W-:Y:S07]  /*9a40*/  HMMA.16816.F32 R44, R100.reuse, R120, R44 ;  /* 0x00000078642c723c */ /* 0x040fee000000182c */
[----:B------:R-:W-:Y:S01]  /*9a50*/  FFMA.FTZ R120, R162, c[0x0][0x2d0], -R164 ;  /* 0x0000b400a2787a23 */ /* 0x000fe200000108a4 */
[C---:B------:R-:W-:Y:S03]  /*9a60*/  HMMA.16816.F32 R48, R100.reuse, R122, R48 ;  /* 0x0000007a6430723c */ /* 0x040fe60000001830 */
[----:B------:R4:W-:Y:S05]  /*9a70*/  MUFU.EX2 R171, R120 ;  /* 0x0000007800ab7308 */ /* 0x0009ea0000000800 */
[C---:B------:R-:W-:Y:S07]  /*9a80*/  HMMA.16816.F32 R52, R100.reuse, R124, R52 ;  /* 0x0000007c6434723c */ /* 0x040fee0000001834 */
[----:B------:R-:W-:Y:S01]  /*9a90*/  MOV R124, R147 ;  /* 0x00000093007c7202 */ /* 0x000fe20000000f00 */
[C---:B------:R-:W-:Y:S04]  /*9aa0*/  HMMA.16816.F32 R56, R100.reuse, R126, R56 ;  /* 0x0000007e6438723c */ /* 0x040fe80000001838 */
[----:B------:R-:W-:Y:S03]  /*9ab0*/  IMAD.MOV.U32 R125, RZ, RZ, R146 ;  /* 0x000000ffff7d7224 */ /* 0x000fe600078e0092 */
[----:B------:R-:W-:Y:S01]  /*9ac0*/  IMAD.MOV.U32 R126, RZ, RZ, R130 ;  /* 0x000000ffff7e7224 */ /* 0x000fe200078e0082 */
[C---:B---3--:R-:W-:Y:S01]  /*9ad0*/  HMMA.16816.F32 R60, R100.reuse, R116, R60 ;  /* 0x00000074643c723c */ /* 0x048fe2000000183c */
[----:B----4-:R-:W-:Y:S03]  /*9ae0*/  LDSM.16.MT88.4 R120, [R141+0x2900] ;  /* 0x002900008d78783b */ /* 0x010fe60000004200 */
[----:B------:R-:W-:Y:S03]  /*9af0*/  IMAD.MOV.U32 R127, RZ, RZ, R128 ;  /* 0x000000ffff7f7224 */ /* 0x000fe600078e0080 */
[--C-:B------:R-:W-:Y:S01]  /*9b00*/  FFMA.FTZ R116, R167, c[0x0][0x2d0], -R164.reuse ;  /* 0x0000b400a7747a23 */ /* 0x100fe200000108a4 */
[C---:B------:R-:W-:Y:S03]  /*9b10*/  HMMA.16816.F32 R64, R100.reuse, R118, R64 ;  /* 0x000000766440723c */ /* 0x040fe60000001840 */
[----:B------:R3:W4:Y:S05]  /*9b20*/  MUFU.EX2 R170, R116 ;  /* 0x0000007400aa7308 */ /* 0x00072a0000000800 */
[C---:B--2---:R-:W-:Y:S07]  /*9b30*/  HMMA.16816.F32 R68, R100.reuse, R104, R68 ;  /* 0x000000686444723c */ /* 0x044fee0000001844 */
[--C-:B------:R-:W-:Y:S01]  /*9b40*/  FFMA.FTZ R104, R151, c[0x0][0x2d0], -R165.reuse ;  /* 0x0000b40097687a23 */ /* 0x100fe200000108a5 */
[C---:B------:R-:W-:Y:S03]  /*9b50*/  HMMA.16816.F32 R72, R100.reuse, R106, R72 ;  /* 0x0000006a6448723c */ /* 0x040fe60000001848 */
[----:B------:R2:W-:Y:S05]  /*9b60*/  MUFU.EX2 R168, R104 ;  /* 0x0000006800a87308 */ /* 0x0005ea0000000800 */
[C---:B-1----:R-:W-:Y:S04]  /*9b70*/  HMMA.16816.F32 R76, R100.reuse, R108, R76 ;  /* 0x0000006c644c723c */ /* 0x042fe8000000184c */
[--C-:B---3--:R-:W-:Y:S01]  /*9b80*/  FFMA.FTZ R116, R166, c[0x0][0x2d0], -R165.reuse ;  /* 0x0000b400a6747a23 */ /* 0x108fe200000108a5 */
[----:B----4-:R-:W-:Y:S02]  /*9b90*/  F2FP.PACK_AB R160, R170, R171 ;  /* 0x000000abaaa0723e */ /* 0x010fe400000000ff */
[----:B------:R-:W-:Y:S01]  /*9ba0*/  MOV R108, R135 ;  /* 0x00000087006c7202 */ /* 0x000fe20000000f00 */
[C---:B------:R-:W-:Y:S01]  /*9bb0*/  HMMA.16816.F32 R80, R100.reuse, R110, R80 ;  /* 0x0000006e6450723c */ /* 0x040fe20000001850 */
[----:B------:R-:W1:Y:S01]  /*9bc0*/  MUFU.EX2 R169, R116 ;  /* 0x0000007400a97308 */ /* 0x000e620000000800 */
[----:B------:R-:W3:Y:S02]  /*9bd0*/  LDL.LU R135, [R1+0x4] ;  /* 0x0000040001877983 */ /* 0x000ee40000300800 */
[----:B------:R-:W-:Y:S02]  /*9be0*/  MOV R109, R131 ;  /* 0x00000083006d7202 */ /* 0x000fe40000000f00 */
[----:B------:R-:W4:Y:S02]  /*9bf0*/  LDL.64 R250, [R1+0x18] ;  /* 0x0000180001fa7983 */ /* 0x000f240000100a00 */
[C---:B------:R-:W-:Y:S04]  /*9c00*/  HMMA.16816.F32 R84, R100.reuse, R112, R84 ;  /* 0x000000706454723c */ /* 0x040fe80000001854 */
[--C-:B--2---:R-:W-:Y:S01]  /*9c10*/  FFMA.FTZ R104, R150, c[0x0][0x2d0], -R164.reuse ;  /* 0x0000b40096687a23 */ /* 0x104fe200000108a4 */
[----:B------:R-:W2:Y:S01]  /*9c20*/  LDL.64 R248, [R1+0x30] ;  /* 0x0000300001f87983 */ /* 0x000ea20000100a00 */
[----:B------:R-:W-:Y:S02]  /*9c30*/  FFMA.FTZ R164, R149, c[0x0][0x2d0], -R164 ;  /* 0x0000b40095a47a23 */ /* 0x000fe400000108a4 */
[C---:B------:R-:W-:Y:S01]  /*9c40*/  HMMA.16816.F32 R88, R100.reuse, R114, R88 ;  /* 0x000000726458723c */ /* 0x040fe20000001858 */
[----:B------:R5:W-:Y:S02]  /*9c50*/  MUFU.EX2 R167, R104 ;  /* 0x0000006800a77308 */ /* 0x000be40000000800 */
[----:B------:R-:W-:Y:S01]  /*9c60*/  LDSM.16.MT88.4 R112, [R236+UR4+0x2900] ;  /* 0x00290004ec70783b */ /* 0x000fe20008004200 */
[----:B-1----:R-:W-:Y:S07]  /*9c70*/  F2FP.PACK_AB R161, R168, R169 ;  /* 0x000000a9a8a1723e */ /* 0x002fee00000000ff */
[----:B------:R-:W1:Y:S01]  /*9c80*/  LDSM.16.MT88.4 R116, [R141+0x8100] ;  /* 0x008100008d74783b */ /* 0x000e620000004200 */
[----:B------:R-:W5:Y:S07]  /*9c90*/  MUFU.EX2 R166, R164 ;  /* 0x000000a400a67308 */ /* 0x000f6e0000000800 */
[----:B------:R-:W-:Y:S01]  /*9ca0*/  LDSM.16.MT88.4 R128, [R143+UR4+0x5900] ;  /* 0x005900048f80783b */ /* 0x000fe20008004200 */
[--C-:B-----5:R-:W-:Y:S07]  /*9cb0*/  FFMA.FTZ R104, R148, c[0x0][0x2d0], -R165.reuse ;  /* 0x0000b40094687a23 */ /* 0x120fee00000108a5 */
[----:B------:R-:W5:Y:S01]  /*9cc0*/  LDSM.16.MT88.4 R148, [R143+UR4+0x2900] ;  /* 0x002900048f94783b */ /* 0x000f620008004200 */
[----:B------:R-:W-:Y:S01]  /*9cd0*/  FFMA.FTZ R165, R163, c[0x0][0x2d0], -R165 ;  /* 0x0000b400a3a57a23 */ /* 0x000fe200000108a5 */
[----:B------:R1:W-:Y:S01]  /*9ce0*/  MUFU.EX2 R164, R104 ;  /* 0x0000006800a47308 */ /* 0x0003e20000000800 */
[----:B------:R-:W-:Y:S09]  /*9cf0*/  F2FP.PACK_AB R162, R166, R167 ;  /* 0x000000a7a6a2723e */ /* 0x000ff200000000ff */
[----:B------:R-:W5:Y:S01]  /*9d00*/  MUFU.EX2 R165, R165 ;  /* 0x000000a500a57308 */ /* 0x000f620000000800 */
[C---:B-1----:R-:W-:Y:S01]  /*9d10*/  HMMA.16816.F32 R92, R100.reuse, R116, R92 ;  /* 0x00000074645c723c */ /* 0x042fe2000000185c */
[----:B------:R-:W1:Y:S07]  /*9d20*/  LDSM.16.MT88.4 R104, [R142+0x2900] ;  /* 0x002900008e68783b */ /* 0x000e6e0000004200 */
[----:B------:R-:W-:Y:S04]  /*9d30*/  HMMA.16816.F32 R96, R100, R118, R96 ;  /* 0x000000766460723c */ /* 0x000fe80000001860 */
[----:B-----5:R-:W-:Y:S07]  /*9d40*/  F2FP.PACK_AB R163, R165, R164 ;  /* 0x000000a4a5a3723e */ /* 0x020fee00000000ff */
[C---:B------:R-:W-:Y:S01]  /*9d50*/  HMMA.16816.F32 R144, R160.reuse, R148, R4 ;  /* 0x00000094a090723c */ /* 0x040fe20000001804 */
[----:B------:R-:W5:Y:S07]  /*9d60*/  LDSM.16.MT88.4 R4, [R236+UR4+0x5900] ;  /* 0x00590004ec04783b */ /* 0x000f6e0008004200 */
[C---:B------:R-:W-:Y:S01]  /*9d70*/  HMMA.16816.F32 R148, R160.reuse, R150, R8 ;  /* 0x00000096a094723c */ /* 0x040fe20000001808 */
[----:B------:R-:W2:Y:S07]  /*9d80*/  LDSM.16.MT88.4 R8, [R141+0x5900] ;  /* 0x005900008d08783b */ /* 0x000eae0000004200 */
[C---:B-1----:R-:W-:Y:S07]  /*9d90*/  HMMA.16816.F32 R100, R160.reuse, R104, R12 ;  /* 0x00000068a064723c */ /* 0x042fee000000180c */
[----:B------:R-:W-:Y:S01]  /*9da0*/  IMAD.MOV.U32 R13, RZ, RZ, R132 ;  /* 0x000000ffff0d7224 */ /* 0x000fe200078e0084 */
[C---:B------:R-:W-:Y:S01]  /*9db0*/  HMMA.16816.F32 R104, R160.reuse, R106, R16 ;  /* 0x0000006aa068723c */ /* 0x040fe20000001810 */
[----:B------:R-:W2:Y:S03]  /*9dc0*/  LDL.LU R132, [R1+0x8] ;  /* 0x0000080001847983 */ /* 0x000ea60000300800 */
[----:B------:R-:W-:Y:S01]  /*9dd0*/  MOV R12, R108 ;  /* 0x0000006c000c7202 */ /* 0x000fe20000000f00 */
[----:B------:R-:W-:Y:S01]  /*9de0*/  IMAD.MOV.U32 R15, RZ, RZ, R126 ;  /* 0x000000ffff0f7224 */ /* 0x000fe200078e007e */
[----:B------:R-:W-:Y:S01]  /*9df0*/  MOV R14, R109 ;  /* 0x0000006d000e7202 */ /* 0x000fe20000000f00 */
[----:B------:R-:W-:Y:S01]  /*9e00*/  IMAD.MOV.U32 R18, RZ, RZ, R124 ;  /* 0x000000ffff127224 */ /* 0x000fe200078e007c */
[C---:B------:R-:W-:Y:S01]  /*9e10*/  HMMA.16816.F32 R108, R160.reuse, R112, R20 ;  /* 0x00000070a06c723c */ /* 0x040fe20000001814 */
[----:B------:R-:W4:Y:S03]  /*9e20*/  LDL R21, [R1+0x3c] ;  /* 0x00003c0001157983 */ /* 0x000f260000100800 */
[----:B------:R-:W-:Y:S02]  /*9e30*/  MOV R17, R127 ;  /* 0x0000007f00117202 */ /* 0x000fe40000000f00 */
[----:B------:R-:W-:Y:S02]  /*9e40*/  MOV R19, R125 ;  /* 0x0000007d00137202 */ /* 0x000fe40000000f00 */
[C---:B------:R-:W-:Y:S08]  /*9e50*/  HMMA.16816.F32 R112, R160.reuse, R114, R24 ;  /* 0x00000072a070723c */ /* 0x040ff00000001818 */
[C---:B------:R-:W-:Y:S08]  /*9e60*/  HMMA.16816.F32 R116, R160.reuse, R120, R28 ;  /* 0x00000078a074723c */ /* 0x040ff0000000181c */
[C---:B------:R-:W-:Y:S08]  /*9e70*/  HMMA.16816.F32 R120, R160.reuse, R122, R32 ;  /* 0x0000007aa078723c */ /* 0x040ff00000001820 */
[C---:B------:R-:W-:Y:S08]  /*9e80*/  HMMA.16816.F32 R124, R160.reuse, R128, R36 ;  /* 0x00000080a07c723c */ /* 0x040ff00000001824 */
[C---:B------:R-:W-:Y:S04]  /*9e90*/  HMMA.16816.F32 R128, R160.reuse, R130, R40 ;  /* 0x00000082a080723c */ /* 0x040fe80000001828 */
[----:B---3--:R-:W-:Y:S02]  /*9ea0*/  FFMA.FTZ R2, R2, R135, R224 ;  /* 0x0000008702027223 */ /* 0x008fe400000100e0 */
[----:B------:R-:W-:Y:S02]  /*9eb0*/  IMAD.MOV.U32 R224, RZ, RZ, R134 ;  /* 0x000000ffffe07224 */ /* 0x000fe400078e0086 */
[----:B------:R-:W-:Y:S04]  /*9ec0*/  FADD.FTZ R2, R17, R2 ;  /* 0x0000000211027221 */ /* 0x000fe80000010000 */
[----:B------:R-:W-:Y:S02]  /*9ed0*/  FADD.FTZ R2, R13, R2 ;  /* 0x000000020d027221 */ /* 0x000fe40000010000 */
[----:B--2---:R-:W-:Y:S02]  /*9ee0*/  FFMA.FTZ R0, R0, R132, R133 ;  /* 0x0000008400007223 */ /* 0x004fe40000010085 */
[C---:B------:R-:W-:Y:S03]  /*9ef0*/  HMMA.16816.F32 R132, R160.reuse, R136, R44 ;  /* 0x00000088a084723c */ /* 0x040fe6000000182c */
[----:B------:R-:W-:Y:S04]  /*9f00*/  FADD.FTZ R0, R12, R0 ;  /* 0x000000000c007221 */ /* 0x000fe80000010000 */
[----:B------:R-:W-:Y:S01]  /*9f10*/  FADD.FTZ R16, R14, R0 ;  /* 0x000000000e107221 */ /* 0x000fe20000010000 */
[C---:B------:R-:W-:Y:S04]  /*9f20*/  HMMA.16816.F32 R136, R160.reuse, R138, R48 ;  /* 0x0000008aa088723c */ /* 0x040fe80000001830 */
[----:B------:R-:W-:Y:S02]  /*9f30*/  FADD.FTZ R0, R15, R2 ;  /* 0x000000020f007221 */ /* 0x000fe40000010000 */
[----:B------:R-:W1:Y:S01]  /*9f40*/  LDSM.16.MT88.4 R12, [R143+UR4+0x8900] ;  /* 0x008900048f0c783b */ /* 0x000e620008004200 */
[----:B------:R-:W-:Y:S01]  /*9f50*/  FADD.FTZ R2, R18, R16 ;  /* 0x0000001012027221 */ /* 0x000fe20000010000 */
[C---:B-----5:R-:W-:Y:S04]  /*9f60*/  HMMA.16816.F32 R52, R160.reuse, R4, R52 ;  /* 0x00000004a034723c */ /* 0x060fe80000001834 */
[----:B------:R-:W-:Y:S01]  /*9f70*/  @P0 MOV R18, R248 ;  /* 0x000000f800120202 */ /* 0x000fe20000000f00 */
[----:B------:R-:W-:Y:S02]  /*9f80*/  FADD.FTZ R0, R19, R0 ;  /* 0x0000000013007221 */ /* 0x000fe40000010000 */
[----:B------:R-:W-:Y:S01]  /*9f90*/  MOV R4, UR20 ;  /* 0x0000001400047c02 */ /* 0x000fe20008000f00 */
[----:B------:R-:W-:Y:S01]  /*9fa0*/  IMAD.U32 R5, RZ, RZ, UR21 ;  /* 0x00000015ff057e24 */ /* 0x000fe2000f8e00ff */
[C---:B------:R-:W-:Y:S03]  /*9fb0*/  HMMA.16816.F32 R56, R160.reuse, R6, R56 ;  /* 0x00000006a038723c */ /* 0x040fe60000001838 */
[----:B----4-:R-:W-:Y:S02]  /*9fc0*/  @P0 IMAD.MOV.U32 R19, RZ, RZ, R251 ;  /* 0x000000ffff130224 */ /* 0x010fe400078e00fb */
[----:B------:R-:W-:Y:S02]  /*9fd0*/  FADD.FTZ R2, R252, R2 ;  /* 0x00000002fc027221 */ /* 0x000fe40000010000 */
[----:B------:R-:W-:Y:S01]  /*9fe0*/  @P0 IMAD.WIDE.U32 R18, R4, 0x60, R18 ;  /* 0x0000006004120825 */ /* 0x000fe200078e0012 */
[C---:B------:R-:W-:Y:S01]  /*9ff0*/  HMMA.16816.F32 R60, R160.reuse, R8, R60 ;  /* 0x00000008a03c723c */ /* 0x040fe2000000183c */
[----:B------:R2:W3:Y:S03]  /*a000*/  LDSM.16.MT88.4 R4, [R142+0x8900] ;  /* 0x008900008e04783b */ /* 0x0004e60000004200 */
[----:B------:R-:W-:Y:S02]  /*a010*/  FADD.FTZ R0, R241, R0 ;  /* 0x00000000f1007221 */ /* 0x000fe40000010000 */
[----:B------:R-:W-:Y:S02]  /*a020*/  FADD.FTZ R2, R234, R2 ;  /* 0x00000002ea027221 */ /* 0x000fe40000010000 */
[----:B------:R-:W-:Y:S01]  /*a030*/  FADD.FTZ R0, R226, R0 ;  /* 0x00000000e2007221 */ /* 0x000fe20000010000 */
[C---:B------:R-:W-:Y:S01]  /*a040*/  HMMA.16816.F32 R64, R160.reuse, R10, R64 ;  /* 0x0000000aa040723c */ /* 0x040fe20000001840 */
[----:B------:R-:W4:Y:S02]  /*a050*/  LDSM.16.MT88.4 R8, [R236+UR4+0x8900] ;  /* 0x00890004ec08783b */ /* 0x000f240008004200 */
[----:B------:R-:W-:Y:S02]  /*a060*/  FADD.FTZ R2, R225, R2 ;  /* 0x00000002e1027221 */ /* 0x000fe40000010000 */
[----:B------:R-:W-:Y:S02]  /*a070*/  FADD.FTZ R0, R227, R0 ;  /* 0x00000000e3007221 */ /* 0x000fe40000010000 */
[----:B------:R-:W-:Y:S02]  /*a080*/  FADD.FTZ R16, R224, R2 ;  /* 0x00000002e0107221 */ /* 0x000fe40000010000 */
[----:B------:R-:W-:Y:S01]  /*a090*/  FADD.FTZ R2, R247, R0 ;  /* 0x00000000f7027221 */ /* 0x000fe20000010000 */
[C---:B-1----:R-:W-:Y:S03]  /*a0a0*/  HMMA.16816.F32 R68, R160.reuse, R12, R68 ;  /* 0x0000000ca044723c */ /* 0x042fe60000001844 */
[----:B------:R-:W-:Y:S02]  /*a0b0*/  FADD.FTZ R2, R246, R2 ;  /* 0x00000002f6027221 */ /* 0x000fe40000010000 */
[----:B------:R-:W-:Y:S02]  /*a0c0*/  FADD.FTZ R0, R245, R16 ;  /* 0x00000010f5007221 */ /* 0x000fe40000010000 */
[----:B--2---:R-:W-:Y:S01]  /*a0d0*/  IMAD.MOV.U32 R142, RZ, RZ, R3 ;  /* 0x000000ffff8e7224 */ /* 0x004fe200078e0003 */
[C---:B------:R-:W-:Y:S01]  /*a0e0*/  HMMA.16816.F32 R72, R160.reuse, R14, R72 ;  /* 0x0000000ea048723c */ /* 0x040fe20000001848 */
[----:B------:R1:W2:Y:S03]  /*a0f0*/  LDSM.16.MT88.4 R12, [R141+0x8900] ;  /* 0x008900008d0c783b */ /* 0x0002a60000004200 */
[----:B------:R-:W-:Y:S02]  /*a100*/  FADD.FTZ R16, R244, R0 ;  /* 0x00000000f4107221 */ /* 0x000fe40000010000 */
[----:B------:R-:W-:Y:S02]  /*a110*/  FADD.FTZ R0, R243, R2 ;  /* 0x00000002f3007221 */ /* 0x000fe40000010000 */
[----:B------:R-:W-:Y:S04]  /*a120*/  @P0 IMAD.SHL.U32 R2, R18, 0x2, RZ ;  /* 0x0000000212020824 */ /* 0x000fe800078e00ff */
[----:B------:R-:W-:Y:S01]  /*a130*/  FADD.FTZ R17, R242, R0 ;  /* 0x00000000f2117221 */ /* 0x000fe20000010000 */
[----:B------:R-:W-:Y:S01]  /*a140*/  MOV R0, UR12 ;  /* 0x0000000c00007c02 */ /* 0x000fe20008000f00 */
[----:B------:R-:W-:Y:S01]  /*a150*/  FADD.FTZ R20, R235, R16 ;  /* 0x00000010eb147221 */ /* 0x000fe20000010000 */
[----:B------:R-:W-:Y:S01]  /*a160*/  @P0 IADD3 R16, R19, UR17, RZ ;  /* 0x0000001113100c10 */ /* 0x000fe2000fffe0ff */
[C---:B---3--:R-:W-:Y:S01]  /*a170*/  HMMA.16816.F32 R76, R160.reuse, R4, R76 ;  /* 0x00000004a04c723c */ /* 0x048fe2000000184c */
[----:B------:R-:W-:Y:S02]  /*a180*/  @UP0 USHF.L.U32 UR17, UR6, 0x6, URZ ;  /* 0x0000000606110899 */ /* 0x000fe4000800063f */
[----:B------:R-:W-:Y:S01]  /*a190*/  @P0 IMAD R0, R0, 0x4800, R21 ;  /* 0x0000480000000824 */ /* 0x000fe200078e0215 */
[----:B------:R-:W-:Y:S01]  /*a1a0*/  @P0 SHF.L.U64.HI R18, R18, 0x1, R16 ;  /* 0x0000000112120819 */ /* 0x000fe20000010210 */
[----:B------:R-:W-:Y:S01]  /*a1b0*/  FADD.FTZ R22, R212, R17 ;  /* 0x00000011d4167221 */ /* 0x000fe20000010000 */
[----:B------:R-:W-:Y:S01]  /*a1c0*/  @P0 IADD3 R16, P6, R2, c[0x0][0x1c8], RZ ;  /* 0x0000720002100a10 */ /* 0x000fe20007fde0ff */
[----:B------:R-:W-:Y:S01]  /*a1d0*/  FADD.FTZ R19, R238, R20 ;  /* 0x00000014ee137221 */ /* 0x000fe20000010000 */
[----:B------:R-:W-:Y:S01]  /*a1e0*/  @P0 SHF.L.U32 R0, R0, 0x1, RZ ;  /* 0x0000000100000819 */ /* 0x000fe200000006ff */
[C---:B------:R-:W-:Y:S01]  /*a1f0*/  HMMA.16816.F32 R80, R160.reuse, R6, R80 ;  /* 0x00000006a050723c */ /* 0x040fe20000001850 */
[----:B------:R-:W-:Y:S02]  /*a200*/  UISETP.GT.AND UP0, UPT, UR15, UR13, UPT ;  /* 0x0000000d0f00728c */ /* 0x000fe4000bf04270 */
[----:B------:R-:W-:Y:S01]  /*a210*/  @P0 IADD3.X R17, R18, c[0x0][0x1cc], RZ, P6, !PT ;  /* 0x0000730012110a10 */ /* 0x000fe200037fe4ff */
[----:B------:R-:W-:Y:S01]  /*a220*/  FADD.FTZ R22, R215, R22 ;  /* 0x00000016d7167221 */ /* 0x000fe20000010000 */
[----:B------:R-:W-:Y:S01]  /*a230*/  @P0 IADD3 R20, P5, R2, 0x80, RZ ;  /* 0x0000008002140810 */ /* 0x000fe20007fbe0ff */
[----:B------:R-:W-:Y:S01]  /*a240*/  FADD.FTZ R19, R214, R19 ;  /* 0x00000013d6137221 */ /* 0x000fe20000010000 */
[----:B------:R-:W-:Y:S01]  /*a250*/  UIADD3 UR15, UR5, 0x1, URZ ;  /* 0x00000001050f7890 */ /* 0x000fe2000fffe03f */
[----:B------:R-:W-:Y:S01]  /*a260*/  @!PT LDS RZ, [RZ] ;  /* 0x00000000fffff984 */ /* 0x000fe20000000800 */
[----:B------:R-:W-:Y:S01]  /*a270*/  @!PT LDS RZ, [RZ] ;  /* 0x00000000fffff984 */ /* 0x000fe20000000800 */
[----:B------:R-:W-:Y:S01]  /*a280*/  @!PT LDS RZ, [RZ] ;  /* 0x00000000fffff984 */ /* 0x000fe20000000800 */
[----:B------:R3:W-:Y:S01]  /*a290*/  @P0 LDGSTS.E.BYPASS.LTC128B.128 [R0+0x12100], [R16.64], !P4 ;  /* 0x1210000010000fae */ /* 0x0007e2000e101d58 */
[----:B------:R-:W-:Y:S01]  /*a2a0*/  @P0 IADD3 R20, P1, R20, c[0x0][0x1c8], RZ ;  /* 0x0000720014140a10 */ /* 0x000fe20007f3e0ff */
[C---:B----4-:R-:W-:Y:S01]  /*a2b0*/  HMMA.16816.F32 R84, R160.reuse, R8, R84 ;  /* 0x00000008a054723c */ /* 0x050fe20000001854 */
[----:B------:R-:W-:Y:S02]  /*a2c0*/  USEL UR5, UR15, URZ, !UP1 ;  /* 0x0000003f0f057287 */ /* 0x000fe4000c800000 */
[----:B------:R-:W-:Y:S01]  /*a2d0*/  @P0 IADD3.X R21, RZ, c[0x0][0x1cc], R18, P1, P5 ;  /* 0x00007300ff150a10 */ /* 0x000fe20000fea412 */
[----:B------:R-:W-:Y:S01]  /*a2e0*/  FADD.FTZ R4, R183, R22 ;  /* 0x00000016b7047221 */ /* 0x000fe20000010000 */
[----:B------:R-:W-:Y:S01]  /*a2f0*/  @P0 IADD3 R2, P5, R2, 0x100, RZ ;  /* 0x0000010002020810 */ /* 0x000fe20007fbe0ff */
[----:B------:R-:W-:Y:S01]  /*a300*/  FADD.FTZ R5, R213, R19 ;  /* 0x00000013d5057221 */ /* 0x000fe20000010000 */
[----:B------:R-:W-:Y:S01]  /*a310*/  UMOV UR15, UR28 ;  /* 0x0000001c000f7c82 */ /* 0x000fe20008000000 */
[----:B------:R3:W-:Y:S01]  /*a320*/  @P0 LDGSTS.E.BYPASS.LTC128B.128 [R0+0x15100], [R20.64], !P3 ;  /* 0x1510000014000fae */ /* 0x0007e2000d901d58 */
[----:B------:R-:W-:Y:S01]  /*a330*/  @P0 IADD3 R6, P1, R2, c[0x0][0x1c8], RZ ;  /* 0x0000720002060a10 */ /* 0x000fe20007f3e0ff */
[C---:B------:R-:W-:Y:S03]  /*a340*/  HMMA.16816.F32 R88, R160.reuse, R10, R88 ;  /* 0x0000000aa058723c */ /* 0x040fe60000001858 */
[----:B------:R-:W-:Y:S01]  /*a350*/  @P0 IADD3.X R7, RZ, c[0x0][0x1cc], R18, P1, P5 ;  /* 0x00007300ff070a10 */ /* 0x000fe20000fea412 */
[----:B------:R-:W-:Y:S01]  /*a360*/  FADD.FTZ R4, R182, R4 ;  /* 0x00000004b6047221 */ /* 0x000fe20000010000 */
[----:B-1----:R-:W-:Y:S01]  /*a370*/  MOV R141, R140 ;  /* 0x0000008c008d7202 */ /* 0x002fe20000000f00 */
[----:B------:R-:W-:Y:S02]  /*a380*/  FADD.FTZ R5, R180, R5 ;  /* 0x00000005b4057221 */ /* 0x000fe40000010000 */
[----:B------:R1:W-:Y:S01]  /*a390*/  @P0 LDGSTS.E.BYPASS.LTC128B.128 [R0+0x18100], [R6.64], !P2 ;  /* 0x1810000006000fae */ /* 0x0003e2000d101d58 */
[C---:B--2---:R-:W-:Y:S03]  /*a3a0*/  HMMA.16816.F32 R92, R160.reuse, R12, R92 ;  /* 0x0000000ca05c723c */ /* 0x044fe6000000185c */
[----:B------:R-:W-:Y:S02]  /*a3b0*/  FADD.FTZ R2, R181, R5 ;  /* 0x00000005b5027221 */ /* 0x000fe40000010000 */
[----:B------:R-:W-:Y:S01]  /*a3c0*/  FADD.FTZ R5, R178, R4 ;  /* 0x00000004b2057221 */ /* 0x000fe20000010000 */
[----:B------:R-:W-:Y:S01]  /*a3d0*/  @P0 IADD3 R4, P1, R16, UR17, RZ ;  /* 0x0000001110040c10 */ /* 0x000fe2000ff3e0ff */
[----:B------:R-:W-:Y:S01]  /*a3e0*/  FADD.FTZ R18, R174, R2 ;  /* 0x00000002ae127221 */ /* 0x000fe20000010000 */
[----:B------:R-:W-:Y:S04]  /*a3f0*/  HMMA.16816.F32 R96, R160, R14, R96 ;  /* 0x0000000ea060723c */ /* 0x000fe80000001860 */
[----:B------:R-:W-:Y:S01]  /*a400*/  FADD.FTZ R2, R179, R5 ;  /* 0x00000005b3027221 */ /* 0x000fe20000010000 */
[----:B------:R-:W-:Y:S01]  /*a410*/  @P0 IADD3.X R5, R17, UR18, RZ, P1, !PT ;  /* 0x0000001211050c10 */ /* 0x000fe20008ffe4ff */
[----:B------:R-:W-:Y:S02]  /*a420*/  FADD.FTZ R8, R176, R18 ;  /* 0x00000012b0087221 */ /* 0x000fe40000010000 */
[----:B------:R-:W-:Y:S02]  /*a430*/  FADD.FTZ R2, R177, R2 ;  /* 0x00000002b1027221 */ /* 0x000fe40000010000 */
[----:B------:R2:W-:Y:S02]  /*a440*/  @P0 LDGSTS.E.BYPASS.LTC128B.128 [R0+0x13100], [R4.64], !P4 ;  /* 0x1310000004000fae */ /* 0x0005e4000e101d58 */
[----:B------:R-:W-:Y:S04]  /*a450*/  FADD.FTZ R2, R175, R2 ;  /* 0x00000002af027221 */ /* 0x000fe80000010000 */
[----:B------:R-:W-:Y:S02]  /*a460*/  FADD.FTZ R2, R171, R2 ;  /* 0x00000002ab027221 */ /* 0x000fe40000010000 */
[----:B------:R2:W-:Y:S01]  /*a470*/  @P0 LDGSTS.E.BYPASS.LTC128B.128 [R0+0x16100], [R4.64+0x80], !P3 ;  /* 0x1610008004000fae */ /* 0x0005e2000d901d58 */
[----:B-1----:R-:W-:Y:S01]  /*a480*/  @P0 IADD3 R6, P1, R4, UR17, RZ ;  /* 0x0000001104060c10 */ /* 0x002fe2000ff3e0ff */
[----:B------:R-:W-:Y:S03]  /*a490*/  FADD.FTZ R2, R170, R2 ;  /* 0x00000002aa027221 */ /* 0x000fe60000010000 */
[----:B------:R-:W-:Y:S01]  /*a4a0*/  @P0 IADD3.X R7, R5, UR18, RZ, P1, !PT ;  /* 0x0000001205070c10 */ /* 0x000fe20008ffe4ff */
[----:B------:R-:W-:Y:S02]  /*a4b0*/  FADD.FTZ R2, R167, R2 ;  /* 0x00000002a7027221 */ /* 0x000fe40000010000 */
[----:B------:R2:W-:Y:S02]  /*a4c0*/  @P0 LDGSTS.E.BYPASS.LTC128B.128 [R0+0x19100], [R4.64+0x100], !P2 ;  /* 0x1910010004000fae */ /* 0x0005e4000d101d58 */
[----:B------:R-:W-:Y:S06]  /*a4d0*/  FADD.FTZ R2, R166, R2 ;  /* 0x00000002a6027221 */ /* 0x000fec0000010000 */
[----:B------:R3:W-:Y:S08]  /*a4e0*/  @P0 LDGSTS.E.BYPASS.LTC128B.128 [R0+0x14100], [R6.64], !P4 ;  /* 0x1410000006000fae */ /* 0x0007f0000e101d58 */
[----:B------:R3:W-:Y:S08]  /*a4f0*/  @P0 LDGSTS.E.BYPASS.LTC128B.128 [R0+0x17100], [R6.64+0x80], !P3 ;  /* 0x1710008006000fae */ /* 0x0007f0000d901d58 */
[----:B------:R3:W-:Y:S01]  /*a500*/  @P0 LDGSTS.E.BYPASS.LTC128B.128 [R0+0x1a100], [R6.64+0x100], !P2 ;  /* 0x1a10010006000fae */ /* 0x0007e2000d101d58 */
[----:B------:R-:W-:Y:S01]  /*a510*/  PLOP3.LUT P0, PT, PT, PT, UP0, 0x80, 0x0 ;  /* 0x000000000000781c */ /* 0x000fe20003f0f008 */
[----:B--2---:R-:W-:Y:S06]  /*a520*/  FADD.FTZ R4, R173, R8 ;  /* 0x00000008ad047221 */ /* 0x004fec0000010000 */
[----:B------:R1:W-:Y:S04]  /*a530*/  STL [R1+0x4], R2 ;  /* 0x0000040201007387 */ /* 0x0003e80000100800 */
[----:B------:R-:W0:Y:S01]  /*a540*/  LDGDEPBAR ;  /* 0x00000000000079af */ /* 0x000e220000000000 */
[----:B---3--:R-:W-:Y:S04]  /*a550*/  FADD.FTZ R0, R172, R4 ;  /* 0x00000004ac007221 */ /* 0x008fe80000010000 */
[----:B------:R-:W-:Y:S04]  /*a560*/  FADD.FTZ R0, R169, R0 ;  /* 0x00000000a9007221 */ /* 0x000fe80000010000 */
[----:B------:R-:W-:Y:S04]  /*a570*/  FADD.FTZ R0, R168, R0 ;  /* 0x00000000a8007221 */ /* 0x000fe80000010000 */
[----:B------:R-:W-:Y:S04]  /*a580*/  FADD.FTZ R0, R164, R0 ;  /* 0x00000000a4007221 */ /* 0x000fe80000010000 */
[----:B------:R-:W-:Y:S05]  /*a590*/  FADD.FTZ R0, R165, R0 ;  /* 0x00000000a5007221 */ /* 0x000fea0000010000 */
[----:B------:R1:W-:Y:S01]  /*a5a0*/  STL [R1+0x8], R0 ;  /* 0x0000080001007387 */ /* 0x0003e20000100800 */
[----:B------:R-:W-:-:S05]  /*a5b0*/  @P0 BRA `(.L_x_1151) ;  /* 0xffffbe2000000947 */ /* 0x000fca000383ffff */
.L_x_1150:
[----:B------:R-:W-:-:S13]  /*a5c0*/  ISETP.LE.AND P0, PT, RZ, UR28, PT ;  /* 0x0000001cff007c0c */ /* 0x000fda000bf03270 */
[----:B------:R-:W-:Y:S05]  /*a5d0*/  @!P0 BRA `(.L_x_1152) ;  /* 0x0000392000008947 */ /* 0x000fea0003800000 */
[----:B-1----:R-:W2:Y:S01]  /*a5e0*/  LDL.LU R0, [R1+0x44] ;  /* 0x0000440001007983 */ /* 0x002ea20000300800 */
[----:B------:R-:W-:Y:S01]  /*a5f0*/  ULDC.64 UR6, c[0x0][0x1e0] ;  /* 0x0000780000067ab9 */ /* 0x000fe20000000a00 */
[----:B------:R-:W-:Y:S01]  /*a600*/  IMAD.MOV.U32 R238, RZ, RZ, 0x40 ;  /* 0x00000040ffee7424 */ /* 0x000fe200078e00ff */
[----:B------:R-:W-:Y:S01]  /*a610*/  UIADD3 UR21, UP1, UR11, 0x80, URZ ;  /* 0x000000800b157890 */ /* 0x000fe2000ff3e03f */
[----:B------:R-:W-:Y:S01]  /*a620*/  MOV R141, R3 ;  /* 0x00000003008d7202 */ /* 0x000fe20000000f00 */
[----:B------:R-:W-:Y:S02]  /*a630*/  UIADD3 UR23, UP0, UR11, 0x100, URZ ;  /* 0x000001000b177890 */ /* 0x000fe4000ff1e03f */
[----:B------:R-:W-:Y:S02]  /*a640*/  UIMAD.WIDE.U32 UR8, UR6, 0x40, URZ ;  /* 0x00000040060878a5 */ /* 0x000fe4000f8e003f */
[----:B------:R-:W-:Y:S02]  /*a650*/  USHF.L.U32 UR18, UR7, 0x6, URZ ;  /* 0x0000000607127899 */ /* 0x000fe4000800063f */
[----:B------:R-:W-:-:S02]  /*a660*/  UIADD3.X UR20, URZ, UR10, URZ, UP1, !UPT ;  /* 0x0000000a3f147290 */ /* 0x000fc40008ffe43f */
[----:B------:R-:W-:Y:S02]  /*a670*/  UIADD3.X UR22, URZ, UR10, URZ, UP0, !UPT ;  /* 0x0000000a3f167290 */ /* 0x000fe400087fe43f */
[----:B------:R-:W-:Y:S02]  /*a680*/  UIADD3 UR18, UR9, UR18, URZ ;  /* 0x0000001209127290 */ /* 0x000fe4000fffe03f */
[----:B------:R-:W-:Y:S02]  /*a690*/  UIADD3 UR17, UP1, UR8, 0x80, URZ ;  /* 0x0000008008117890 */ /* 0x000fe4000ff3e03f */
[----:B------:R-:W-:Y:S02]  /*a6a0*/  UIADD3 UR19, UP0, UR8, 0x100, URZ ;  /* 0x0000010008137890 */ /* 0x000fe4000ff1e03f */
[----:B------:R-:W-:Y:S02]  /*a6b0*/  USHF.L.U64.HI UR14, UR6, 0x6, UR7 ;  /* 0x00000006060e7899 */ /* 0x000fe40008010207 */
[----:B------:R-:W-:-:S02]  /*a6c0*/  USHF.L.U32 UR13, UR6, 0x6, URZ ;  /* 0x00000006060d7899 */ /* 0x000fc4000800063f */
[----:B------:R-:W-:Y:S02]  /*a6d0*/  UIADD3.X UR16, URZ, UR18, URZ, UP1, !UPT ;  /* 0x000000123f107290 */ /* 0x000fe40008ffe43f */
[----:B------:R-:W-:Y:S02]  /*a6e0*/  UIADD3.X UR18, URZ, UR18, URZ, UP0, !UPT ;  /* 0x000000123f127290 */ /* 0x000fe400087fe43f */
[----:B------:R-:W-:Y:S02]  /*a6f0*/  ULDC.64 UR8, c[0x0][0x208] ;  /* 0x0000820000087ab9 */ /* 0x000fe40000000a00 */
[----:B------:R-:W-:Y:S01]  /*a700*/  ULDC.64 UR6, c[0x0][0x1e0] ;  /* 0x0000780000067ab9 */ /* 0x000fe20000000a00 */
[----:B--2---:R-:W-:Y:S01]  /*a710*/  LOP3.LUT P0, RZ, R0, 0x4, RZ, 0xc0, !PT ;  /* 0x0000000400ff7812 */ /* 0x004fe2000780c0ff */
[----:B------:R-:W-:-:S03]  /*a720*/  IMAD.MOV.U32 R0, RZ, RZ, R140 ;  /* 0x000000ffff007224 */ /* 0x000fc600078e008c */
[----:B------:R-:W-:Y:S02]  /*a730*/  SEL R238, R238, 0xffffffc0, !P0 ;  /* 0xffffffc0eeee7807 */ /* 0x000fe40004000000 */
.L_x_1153:
[----:B------:R-:W2:Y:S01]  /*a740*/  LDL.64 R46, [R1+0x20] ;  /* 0x00002000012e7983 */ /* 0x000ea20000100a00 */
[----:B------:R-:W-:Y:S04]  /*a750*/  DEPBAR.LE SB0, 0x2 ;  /* 0x000080800000791a */ /* 0x000fe80000000000 */
[----:B------:R-:W-:Y:S01]  /*a760*/  UIMAD UR4, UR5, 0x9000, URZ ;  /* 0x00009000050478a4 */ /* 0x000fe2000f8e023f */
[----:B------:R-:W3:Y:S01]  /*a770*/  LDL.64 R44, [R1+0x28] ;  /* 0x00002800012c7983 */ /* 0x000ee20000100a00 */
[----:B------:R-:W-:Y:S02]  /*a780*/  UISETP.NE.AND UP0, UPT, UR28, URZ, UPT ;  /* 0x0000003f1c00728c */ /* 0x000fe4000bf05270 */
[----:B------:R-:W-:Y:S02]  /*a790*/  UIADD3 UR27, UR28, -0x1, URZ ;  /* 0xffffffff1c1b7890 */ /* 0x000fe4000fffe03f */
[----:B------:R-:W-:Y:S01]  /*a7a0*/  IADD3 R3, R237, UR4, RZ ;  /* 0x00000004ed037c10 */ /* 0x000fe2000fffe0ff */
[----:B------:R-:W4:Y:S04]  /*a7b0*/  LDL R170, [R1] ;  /* 0x0000000001aa7983 */ /* 0x000f280000100800 */
[----:B------:R-:W-:Y:S01]  /*a7c0*/  BAR.SYNC.DEFER_BLOCKING 0x0 ;  /* 0x0000000000007b1d */ /* 0x000fe20000010000 */
[-C--:B-1----:R-:W-:Y:S01]  /*a7d0*/  IADD3 R2, R239, R3.reuse, RZ ;  /* 0x00000003ef027210 */ /* 0x082fe20007ffe0ff */
[----:B------:R-:W-:Y:S01]  /*a7e0*/  @UP0 USHF.R.S32.HI UR15, URZ, 0x1f, UR27 ;  /* 0x0000001f3f0f0899 */ /* 0x000fe2000801141b */
[----:B------:R-:W-:Y:S01]  /*a7f0*/  PLOP3.LUT P0, PT, PT, PT, UP0, 0x80, 0x0 ;  /* 0x000000000000781c */ /* 0x000fe20003f0f008 */
[----:B------:R-:W-:Y:S01]  /*a800*/  @UP0 UIMAD.WIDE.U32 UR30, UR27, UR8, URZ ;  /* 0x000000081b1e02a5 */ /* 0x000fe2000f8e003f */
[C---:B------:R-:W-:Y:S01]  /*a810*/  IADD3 R3, R238.reuse, R3, RZ ;  /* 0x00000003ee037210 */ /* 0x040fe20007ffe0ff */
[----:B------:R-:W-:Y:S01]  /*a820*/  @UP0 UIMAD UR15, UR15, UR8, URZ ;  /* 0x000000080f0f02a4 */ /* 0x000fe2000f8e023f */
[----:B------:R-:W-:Y:S03]  /*a830*/  IADD3 R232, R238, R2, RZ ;  /* 0x00000002eee87210 */ /* 0x000fe60007ffe0ff */
[----:B------:R-:W-:Y:S01]  /*a840*/  @UP0 UIMAD UR15, UR27, UR9, UR15 ;  /* 0x000000091b0f02a4 */ /* 0x000fe2000f8e020f */
[----:B------:R-:W-:Y:S03]  /*a850*/  MOV R140, UR30 ;  /* 0x0000001e008c7c02 */ /* 0x000fe60008000f00 */
[----:B------:R-:W-:Y:S04]  /*a860*/  @UP0 UIADD3 UR15, UR31, UR15, URZ ;  /* 0x0000000f1f0f0290 */ /* 0x000fe8000fffe03f */
[----:B------:R-:W-:Y:S02]  /*a870*/  @UP0 UIMAD UR15, UR15, 0x60, URZ ;  /* 0x000000600f0f08a4 */ /* 0x000fe4000f8e023f */
[----:B------:R-:W-:Y:S01]  /*a880*/  UISETP.GE.AND UP0, UPT, UR28, 0x2, UPT ;  /* 0x000000021c00788c */ /* 0x000fe2000bf06270 */
[----:B------:R-:W1:Y:S10]  /*a890*/  LDSM.16.M88.4 R8, [R237+UR4+0x12100] ;  /* 0x01210004ed08783b */ /* 0x000e740008000200 */
[----:B------:R-:W-:Y:S01]  /*a8a0*/  @UP0 UIADD3 UR26, UR28, -0x2, URZ ;  /* 0xfffffffe1c1a0890 */ /* 0x000fe2000fffe03f */
[----:B------:R-:W5:Y:S03]  /*a8b0*/  LDSM.16.M88.4 R16, [R237+UR4+0x12900] ;  /* 0x01290004ed10783b */ /* 0x000f660008000200 */
[----:B------:R-:W-:Y:S05]  /*a8c0*/  @UP0 UIMAD.WIDE.U32 UR30, UR26, UR6, URZ ;  /* 0x000000061a1e02a5 */ /* 0x000fea000f8e003f */
[----:B------:R-:W5:Y:S08]  /*a8d0*/  LDSM.16.M88.4 R24, [R237+UR4+0x13100] ;  /* 0x01310004ed18783b */ /* 0x000f700008000200 */
[----:B------:R-:W4:Y:S04]  /*a8e0*/  LDL.LU R252, [R1+0x4] ;  /* 0x0000040001fc7983 */ /* 0x000f280000300800 */
[----:B------:R-:W5:Y:S08]  /*a8f0*/  LDSM.16.M88.4 R32, [R237+UR4+0x13900] ;  /* 0x01390004ed20783b */ /* 0x000f700008000200 */
[----:B------:R-:W4:Y:S01]  /*a900*/  LDL.LU R247, [R1+0x8] ;  /* 0x0000080001f77983 */ /* 0x000f220000300800 */
[C---:B-1----:R-:W-:Y:S03]  /*a910*/  HMMA.16816.F32 R4, R152.reuse, R8, RZ ;  /* 0x000000089804723c */ /* 0x042fe600000018ff */
[----:B------:R-:W1:Y:S05]  /*a920*/  LDSM.16.M88.4 R40, [R237+UR4+0x14100] ;  /* 0x01410004ed28783b */ /* 0x000e6a0008000200 */
[C---:B------:R-:W-:Y:S03]  /*a930*/  HMMA.16816.F32 R8, R152.reuse, R10, RZ ;  /* 0x0000000a9808723c */ /* 0x040fe600000018ff */
[----:B------:R-:W1:Y:S05]  /*a940*/  LDSM.16.M88.4 R48, [R237+UR4+0x14900] ;  /* 0x01490004ed30783b */ /* 0x000e6a0008000200 */
[C---:B-----5:R-:W-:Y:S03]  /*a950*/  HMMA.16816.F32 R12, R152.reuse, R16, RZ ;  /* 0x00000010980c723c */ /* 0x060fe600000018ff */
[----:B------:R-:W5:Y:S05]  /*a960*/  LDSM.16.M88.4 R160, [R2+0x12100] ;  /* 0x0121000002a0783b */ /* 0x000f6a0000000200 */
[C---:B------:R-:W-:Y:S03]  /*a970*/  HMMA.16816.F32 R16, R152.reuse, R18, RZ ;  /* 0x000000129810723c */ /* 0x040fe600000018ff */
[----:B------:R-:W2:Y:S05]  /*a980*/  LDSM.16.M88.4 R164, [R2+0x12900] ;  /* 0x0129000002a4783b */ /* 0x000eaa0000000200 */
[C---:B------:R-:W-:Y:S03]  /*a990*/  HMMA.16816.F32 R20, R152.reuse, R24, RZ ;  /* 0x000000189814723c */ /* 0x040fe600000018ff */
[----:B------:R-:W-:Y:S05]  /*a9a0*/  LDSM.16.M88.4 R172, [R2+0x13900] ;  /* 0x0139000002ac783b */ /* 0x000fea0000000200 */
[C---:B------:R-:W-:Y:S03]  /*a9b0*/  HMMA.16816.F32 R24, R152.reuse, R26, RZ ;  /* 0x0000001a9818723c */ /* 0x040fe600000018ff */
[----:B------:R-:W-:Y:S05]  /*a9c0*/  LDSM.16.M88.4 R176, [R2+0x14100] ;  /* 0x0141000002b0783b */ /* 0x000fea0000000200 */
[C---:B------:R-:W-:Y:S03]  /*a9d0*/  HMMA.16816.F32 R28, R152.reuse, R32, RZ ;  /* 0x00000020981c723c */ /* 0x040fe600000018ff */
[----:B------:R-:W-:Y:S05]  /*a9e0*/  LDSM.16.M88.4 R180, [R2+0x14900] ;  /* 0x0149000002b4783b */ /* 0x000fea0000000200 */
[C---:B------:R-:W-:Y:S03]  /*a9f0*/  HMMA.16816.F32 R32, R152.reuse, R34, RZ ;  /* 0x000000229820723c */ /* 0x040fe600000018ff */
[----:B------:R-:W4:Y:S06]  /*aa00*/  LDL.64 R250, [R1+0x18] ;  /* 0x0000180001fa7983 */ /* 0x000f2c0000100a00 */
[----:B------:R-:W4:Y:S01]  /*aa10*/  LDL.64 R248, [R1+0x30] ;  /* 0x0000300001f87983 */ /* 0x000f220000100a00 */
[C---:B-1----:R-:W-:Y:S08]  /*aa20*/  HMMA.16816.F32 R36, R152.reuse, R40, RZ ;  /* 0x000000289824723c */ /* 0x042ff000000018ff */
[C---:B------:R-:W-:Y:S01]  /*aa30*/  HMMA.16816.F32 R40, R152.reuse, R42, RZ ;  /* 0x0000002a9828723c */ /* 0x040fe200000018ff */
[----:B--2---:R-:W-:Y:S03]  /*aa40*/  @P0 MOV R169, R47 ;  /* 0x0000002f00a90202 */ /* 0x004fe60000000f00 */
[----:B---3--:R-:W-:Y:S04]  /*aa50*/  @P0 MOV R168, R44 ;  /* 0x0000002c00a80202 */ /* 0x008fe80000000f00 */
[C---:B------:R-:W-:Y:S01]  /*aa60*/  HMMA.16816.F32 R44, R152.reuse, R48, RZ ;  /* 0x00000030982c723c */ /* 0x040fe200000018ff */
[----:B------:R-:W-:Y:S07]  /*aa70*/  @P0 IMAD.WIDE.U32 R168, R140, 0x60, R168 ;  /* 0x000000608ca80825 */ /* 0x000fee00078e00a8 */
[----:B------:R-:W-:Y:S01]  /*aa80*/  HMMA.16816.F32 R48, R152, R50, RZ ;  /* 0x000000329830723c */ /* 0x000fe200000018ff */
[----:B------:R-:W-:Y:S03]  /*aa90*/  @P0 SHF.L.U32 R140, R168, 0x1, RZ ;  /* 0x00000001a88c0819 */ /* 0x000fe600000006ff */
[----:B------:R-:W-:Y:S01]  /*aaa0*/  @P0 IADD3 R142, R169, UR15, RZ ;  /* 0x0000000fa98e0c10 */ /* 0x000fe2000fffe0ff */
[----:B------:R-:W-:Y:S01]  /*aab0*/  @UP0 USHF.R.S32.HI UR15, URZ, 0x1f, UR26 ;  /* 0x0000001f3f0f0899 */ /* 0x000fe2000801141a */
[----:B------:R-:W-:Y:S02]  /*aac0*/  @P0 IADD3 R214, P6, R140, 0x80, RZ ;  /* 0x000000808cd60810 */ /* 0x000fe40007fde0ff */
[C---:B-----5:R-:W-:Y:S01]  /*aad0*/  HMMA.16816.F32 R4, R156.reuse, R160, R4 ;  /* 0x000000a09c04723c */ /* 0x060fe20000001804 */
[----:B------:R-:W-:Y:S04]  /*aae0*/  @UP0 UIMAD UR15, UR15, UR6, URZ ;  /* 0x000000060f0f02a4 */ /* 0x000fe8000f8e023f */
[----:B------:R-:W-:Y:S01]  /*aaf0*/  @P0 SHF.L.U64.HI R142, R168, 0x1, R142 ;  /* 0x00000001a88e0819 */ /* 0x000fe2000001028e */
[----:B------:R-:W-:Y:S01]  /*ab00*/  @UP0 UIMAD UR15, UR26, UR7, UR15 ;  /* 0x000000071a0f02a4 */ /* 0x000fe2000f8e020f */
[----:B------:R-:W-:Y:S01]  /*ab10*/  MOV R168, UR12 ;  /* 0x0000000c00a87c02 */ /* 0x000fe20008000f00 */
[C---:B------:R-:W-:Y:S01]  /*ab20*/  HMMA.16816.F32 R8, R156.reuse, R162, R8 ;  /* 0x000000a29c08723c */ /* 0x040fe20000001808 */
[----:B------:R-:W-:Y:S02]  /*ab30*/  UIADD3 UR26, UR12, 0x1, URZ ;  /* 0x000000010c1a7890 */ /* 0x000fe4000fffe03f */
[----:B------:R-:W-:Y:S01]  /*ab40*/  @UP0 UIADD3 UR15, UR31, UR15, URZ ;  /* 0x0000000f1f0f0290 */ /* 0x000fe2000fffe03f */
[----:B------:R-:W-:Y:S02]  /*ab50*/  @P0 IADD3 R214, P5, R214, c[0x0][0x1f8], RZ ;  /* 0x00007e00d6d60a10 */ /* 0x000fe40007fbe0ff */
[C---:B------:R-:W-:Y:S01]  /*ab60*/  @P0 IADD3 R212, P1, R140.reuse, 0x100, RZ ;  /* 0x000001008cd40810 */ /* 0x040fe20007f3e0ff */
[----:B------:R-:W-:Y:S01]  /*ab70*/  @UP0 UIMAD UR15, UR15, 0x60, URZ ;  /* 0x000000600f0f08a4 */ /* 0x000fe2000f8e023f */
[C---:B------:R-:W-:Y:S04]  /*ab80*/  HMMA.16816.F32 R12, R156.reuse, R164, R12 ;  /* 0x000000a49c0c723c */ /* 0x040fe8000000180c */
[----:B------:R-:W-:Y:S02]  /*ab90*/  @P0 IADD3.X R215, RZ, c[0x0][0x1fc], R142, P5, P6 ;  /* 0x00007f00ffd70a10 */ /* 0x000fe40002fec48e */
[----:B------:R-:W-:Y:S01]  /*aba0*/  @P0 IADD3 R160, P6, R140, c[0x0][0x1f8], RZ ;  /* 0x00007e008ca00a10 */ /* 0x000fe20007fde0ff */
[----:B----4-:R-:W-:Y:S01]  /*abb0*/  @P0 IMAD R140, R168, 0x9000, R170 ;  /* 0x00009000a88c0824 */ /* 0x010fe200078e02aa */
[C---:B------:R-:W-:Y:S01]  /*abc0*/  HMMA.16816.F32 R16, R156.reuse, R166, R16 ;  /* 0x000000a69c10723c */ /* 0x040fe20000001810 */
[----:B------:R-:W1:Y:S03]  /*abd0*/  LDSM.16.M88.4 R168, [R2+0x13100] ;  /* 0x0131000002a8783b */ /* 0x000e660000000200 */
[----:B------:R-:W-:Y:S02]  /*abe0*/  @P0 IADD3.X R161, R142, c[0x0][0x1fc], RZ, P6, !PT ;  /* 0x00007f008ea10a10 */ /* 0x000fe400037fe4ff */
[----:B------:R-:W-:Y:S03]  /*abf0*/  @P0 IADD3 R212, P5, R212, c[0x0][0x1f8], RZ ;  /* 0x00007e00d4d40a10 */ /* 0x000fe60007fbe0ff */
[----:B------:R-:W-:Y:S01]  /*ac00*/  @!PT LDS RZ, [RZ] ;  /* 0x00000000fffff984 */ /* 0x000fe20000000800 */
[----:B------:R-:W-:Y:S01]  /*ac10*/  @!PT LDS RZ, [RZ] ;  /* 0x00000000fffff984 */ /* 0x000fe20000000800 */
[----:B------:R-:W-:Y:S01]  /*ac20*/  @!PT LDS RZ, [RZ] ;  /* 0x00000000fffff984 */ /* 0x000fe20000000800 */
[----:B------:R2:W-:Y:S03]  /*ac30*/  @P0 LDGSTS.E.BYPASS.LTC128B.128 [R140+0x100], [R160.64], !P4 ;  /* 0x00100000a08c0fae */ /* 0x0005e6000e101d58 */
[----:B------:R-:W-:Y:S05]  /*ac40*/  @P0 IADD3.X R213, RZ, c[0x0][0x1fc], R142, P5, P1 ;  /* 0x00007f00ffd50a10 */ /* 0x000fea0002fe248e */
[----:B------:R3:W-:Y:S08]  /*ac50*/  @P0 LDGSTS.E.BYPASS.LTC128B.128 [R140+0x3100], [R214.64], !P3 ;  /* 0x03100000d68c0fae */ /* 0x0007f0000d901d58 */
[----:B------:R4:W-:Y:S01]  /*ac60*/  @P0 LDGSTS.E.BYPASS.LTC128B.128 [R140+0x6100], [R212.64], !P2 ;  /* 0x06100000d48c0fae */ /* 0x0009e2000d101d58 */
[----:B--2---:R-:W-:Y:S04]  /*ac70*/  @P0 IADD3 R160, P1, R160, UR11, RZ ;  /* 0x0000000ba0a00c10 */ /* 0x004fe8000ff3e0ff */
[----:B------:R-:W-:Y:S01]  /*ac80*/  @P0 IADD3.X R161, R161, UR10, RZ, P1, !PT ;  /* 0x0000000aa1a10c10 */ /* 0x000fe20008ffe4ff */
[C---:B-1----:R-:W-:Y:S03]  /*ac90*/  HMMA.16816.F32 R20, R156.reuse, R168, R20 ;  /* 0x000000a89c14723c */ /* 0x042fe60000001814 */
[C---:B------:R-:W-:Y:S01]  /*aca0*/  @P0 IADD3 R162, P6, R160.reuse, UR11, RZ ;  /* 0x0000000ba0a20c10 */ /* 0x040fe2000ffde0ff */
[----:B------:R1:W-:Y:S01]  /*acb0*/  @P0 LDGSTS.E.BYPASS.LTC128B.128 [R140+0x1100], [R160.64], !P4 ;  /* 0x01100000a08c0fae */ /* 0x0003e2000e101d58 */
[C---:B---3--:R-:W-:Y:S02]  /*acc0*/  @P0 IADD3 R214, P5, R160.reuse, UR21, RZ ;  /* 0x00000015a0d60c10 */ /* 0x048fe4000ffbe0ff */
[C---:B------:R-:W-:Y:S01]  /*acd0*/  @P0 IADD3.X R163, R161.reuse, UR10, RZ, P6, !PT ;  /* 0x0000000aa1a30c10 */ /* 0x040fe2000b7fe4ff */
[C---:B------:R-:W-:Y:S04]  /*ace0*/  HMMA.16816.F32 R24, R156.reuse, R170, R24 ;  /* 0x000000aa9c18723c */ /* 0x040fe80000001818 */
[----:B------:R1:W-:Y:S01]  /*acf0*/  @P0 LDGSTS.E.BYPASS.LTC128B.128 [R140+0x4100], [R160.64+0x80], !P3 ;  /* 0x04100080a08c0fae */ /* 0x0003e2000d901d58 */
[C---:B------:R-:W-:Y:S02]  /*ad00*/  @P0 IADD3.X R215, R161.reuse, UR20, RZ, P5, !PT ;  /* 0x00000014a1d70c10 */ /* 0x040fe4000affe4ff */
[----:B----4-:R-:W-:Y:S01]  /*ad10*/  @P0 IADD3 R212, P1, R160, UR23, RZ ;  /* 0x00000017a0d40c10 */ /* 0x010fe2000ff3e0ff */
[C---:B------:R-:W-:Y:S04]  /*ad20*/  HMMA.16816.F32 R28, R156.reuse, R172, R28 ;  /* 0x000000ac9c1c723c */ /* 0x040fe8000000181c */
[----:B------:R1:W-:Y:S01]  /*ad30*/  @P0 LDGSTS.E.BYPASS.LTC128B.128 [R140+0x7100], [R160.64+0x100], !P2 ;  /* 0x07100100a08c0fae */ /* 0x0003e2000d101d58 */
[----:B------:R-:W-:Y:S03]  /*ad40*/  @P0 IADD3.X R213, R161, UR22, RZ, P1, !PT ;  /* 0x00000016a1d50c10 */ /* 0x000fe60008ffe4ff */
[C---:B------:R-:W-:Y:S04]  /*ad50*/  HMMA.16816.F32 R32, R156.reuse, R174, R32 ;  /* 0x000000ae9c20723c */ /* 0x040fe80000001820 */
[----:B------:R1:W-:Y:S04]  /*ad60*/  @P0 LDGSTS.E.BYPASS.LTC128B.128 [R140+0x2100], [R162.64], !P4 ;  /* 0x02100000a28c0fae */ /* 0x0003e8000e101d58 */
[C---:B------:R-:W-:Y:S04]  /*ad70*/  HMMA.16816.F32 R36, R156.reuse, R176, R36 ;  /* 0x000000b09c24723c */ /* 0x040fe80000001824 */
[----:B------:R2:W-:Y:S04]  /*ad80*/  @P0 LDGSTS.E.BYPASS.LTC128B.128 [R140+0x5100], [R214.64], !P3 ;  /* 0x05100000d68c0fae */ /* 0x0005e8000d901d58 */
[C---:B------:R-:W-:Y:S04]  /*ad90*/  HMMA.16816.F32 R40, R156.reuse, R178, R40 ;  /* 0x000000b29c28723c */ /* 0x040fe80000001828 */
[----:B------:R2:W-:Y:S01]  /*ada0*/  @P0 LDGSTS.E.BYPASS.LTC128B.128 [R140+0x8100], [R212.64], !P2 ;  /* 0x08100000d48c0fae */ /* 0x0005e2000d101d58 */
[----:B------:R-:W-:Y:S01]  /*adb0*/  PLOP3.LUT P0, PT, PT, PT, UP0, 0x80, 0x0 ;  /* 0x000000000000781c */ /* 0x000fe20003f0f008 */
[----:B------:R-:W-:Y:S02]  /*adc0*/  UISETP.GE.AND UP0, UPT, UR12, 0x1, UPT ;  /* 0x000000010c00788c */ /* 0x000fe4000bf06270 */
[C---:B------:R-:W-:Y:S02]  /*add0*/  HMMA.16816.F32 R44, R156.reuse, R180, R44 ;  /* 0x000000b49c2c723c */ /* 0x040fe4000000182c */
[----:B------:R-:W-:Y:S02]  /*ade0*/  USEL UR12, UR26, URZ, !UP0 ;  /* 0x0000003f1a0c7287 */ /* 0x000fe4000c000000 */
[----:B------:R-:W-:Y:S01]  /*adf0*/  LDSM.16.M88.4 R164, [R3+0x12900] ;  /* 0x0129000003a4783b */ /* 0x000fe20000000200 */
[----:B------:R-:W-:Y:S03]  /*ae00*/  UISETP.GE.AND UP0, UPT, UR5, 0x1, UPT ;  /* 0x000000010500788c */ /* 0x000fe6000bf06270 */
[----:B------:R-:W-:Y:S04]  /*ae10*/  HMMA.16816.F32 R48, R156, R182, R48 ;  /* 0x000000b69c30723c */ /* 0x000fe80000001830 */
[----:B-1----:R-:W1:Y:S08]  /*ae20*/  LDSM.16.M88.4 R160, [R3+0x12100] ;  /* 0x0121000003a0783b */ /* 0x002e700000000200 */
[----:B------:R-:W3:Y:S01]  /*ae30*/  LDSM.16.M88.4 R168, [R3+0x13100] ;  /* 0x0131000003a8783b */ /* 0x000ee20000000200 */
[----:B--2---:R-:W-:Y:S04]  /*ae40*/  IADD3 R140, R238, UR4, R237 ;  /* 0x00000004ee8c7c10 */ /* 0x004fe8000fffe0ed */
[----:B------:R-:W-:Y:S03]  /*ae50*/  IADD3 R140, R239, R140, RZ ;  /* 0x0000008cef8c7210 */ /* 0x000fe60007ffe0ff */
[----:B------:R-:W0:Y:S08]  /*ae60*/  LDGDEPBAR ;  /* 0x00000000000079af */ /* 0x000e300000000000 */
[----:B------:R-:W2:Y:S08]  /*ae70*/  LDSM.16.M88.4 R172, [R3+0x13900] ;  /* 0x0139000003ac783b */ /* 0x000eb00000000200 */
[----:B------:R-:W4:Y:S01]  /*ae80*/  LDSM.16.M88.4 R176, [R3+0x14100] ;  /* 0x0141000003b0783b */ /* 0x000f220000000200 */
[C---:B-1----:R-:W-:Y:S07]  /*ae90*/  HMMA.16816.F32 R4, R184.reuse, R160, R4 ;  /* 0x000000a0b804723c */ /* 0x042fee0000001804 */
[----:B------:R-:W1:Y:S01]  /*aea0*/  LDSM.16.M88.4 R180, [R3+0x14900] ;  /* 0x0149000003b4783b */ /* 0x000e620000000200 */
[C---:B------:R-:W-:Y:S07]  /*aeb0*/  HMMA.16816.F32 R8, R184.reuse, R162, R8 ;  /* 0x000000a2b808723c */ /* 0x040fee0000001808 */
[----:B------:R-:W5:Y:S01]  /*aec0*/  LDSM.16.M88.4 R212, [R232+0x12100] ;  /* 0x01210000e8d4783b */ /* 0x000f620000000200 */
[C---:B------:R-:W-:Y:S07]  /*aed0*/  HMMA.16816.F32 R12, R184.reuse, R164, R12 ;  /* 0x000000a4b80c723c */ /* 0x040fee000000180c */
[----:B------:R-:W1:Y:S01]  /*aee0*/  LDSM.16.M88.4 R160, [R232+0x12900] ;  /* 0x01290000e8a0783b */ /* 0x000e620000000200 */
[C---:B------:R-:W-:Y:S07]  /*aef0*/  HMMA.16816.F32 R16, R184.reuse, R166, R16 ;  /* 0x000000a6b810723c */ /* 0x040fee0000001810 */
[----:B------:R-:W1:Y:S01]  /*af00*/  LDSM.16.M88.4 R164, [R232+0x13100] ;  /* 0x01310000e8a4783b */ /* 0x000e620000000200 */
[C---:B---3--:R-:W-:Y:S07]  /*af10*/  HMMA.16816.F32 R20, R184.reuse, R168, R20 ;  /* 0x000000a8b814723c */ /* 0x048fee0000001814 */
[----:B------:R-:W-:Y:S01]  /*af20*/  LDSM.16.M88.4 R224, [R237+UR4+0x17900] ;  /* 0x01790004ede0783b */ /* 0x000fe20008000200 */
[C---:B------:R-:W-:Y:S07]  /*af30*/  HMMA.16816.F32 R24, R184.reuse, R170, R24 ;  /* 0x000000aab818723c */ /* 0x040fee0000001818 */
[----:B------:R-:W3:Y:S01]  /*af40*/  LDSM.16.M88.4 R168, [R232+0x13900] ;  /* 0x01390000e8a8783b */ /* 0x000ee20000000200 */
[C---:B--2---:R-:W-:Y:S08]  /*af50*/  HMMA.16816.F32 R28, R184.reuse, R172, R28 ;  /* 0x000000acb81c723c */ /* 0x044ff0000000181c */
[C---:B------:R-:W-:Y:S01]  /*af60*/  HMMA.16816.F32 R32, R184.reuse, R174, R32 ;  /* 0x000000aeb820723c */ /* 0x040fe20000001820 */
[----:B------:R-:W2:Y:S07]  /*af70*/  LDSM.16.M88.4 R172, [R232+0x14100] ;  /* 0x01410000e8ac783b */ /* 0x000eae0000000200 */
[C---:B----4-:R-:W-:Y:S08]  /*af80*/  HMMA.16816.F32 R36, R184.reuse, R176, R36 ;  /* 0x000000b0b824723c */ /* 0x050ff00000001824 */
[C---:B------:R-:W-:Y:S01]  /*af90*/  HMMA.16816.F32 R40, R184.reuse, R178, R40 ;  /* 0x000000b2b828723c */ /* 0x040fe20000001828 */
[----:B------:R-:W4:Y:S07]  /*afa0*/  LDSM.16.M88.4 R176, [R232+0x14900] ;  /* 0x01490000e8b0783b */ /* 0x000f2e0000000200 */
[C---:B-1----:R-:W-:Y:S08]  /*afb0*/  HMMA.16816.F32 R44, R184.reuse, R180, R44 ;  /* 0x000000b4b82c723c */ /* 0x042ff0000000182c */
[----:B------:R-:W-:Y:S01]  /*afc0*/  HMMA.16816.F32 R48, R184, R182, R48 ;  /* 0x000000b6b830723c */ /* 0x000fe20000001830 */
[----:B------:R-:W1:Y:S07]  /*afd0*/  LDSM.16.M88.4 R180, [R237+UR4+0x15100] ;  /* 0x01510004edb4783b */ /* 0x000e6e0008000200 */
[C---:B-----5:R-:W-:Y:S08]  /*afe0*/  HMMA.16816.F32 R4, R188.reuse, R212, R4 ;  /* 0x000000d4bc04723c */ /* 0x060ff00000001804 */
[C---:B------:R-:W-:Y:S01]  /*aff0*/  HMMA.16816.F32 R8, R188.reuse, R214, R8 ;  /* 0x000000d6bc08723c */ /* 0x040fe20000001808 */
[----:B------:R-:W5:Y:S07]  /*b000*/  LDSM.16.M88.4 R212, [R237+UR4+0x15900] ;  /* 0x01590004edd4783b */ /* 0x000f6e0008000200 */
[C---:B------:R-:W-:Y:S08]  /*b010*/  HMMA.16816.F32 R12, R188.reuse, R160, R12 ;  /* 0x000000a0bc0c723c */ /* 0x040ff0000000180c */
[C---:B------:R-:W-:Y:S01]  /*b020*/  HMMA.16816.F32 R16, R188.reuse, R162, R16 ;  /* 0x000000a2bc10723c */ /* 0x040fe20000001810 */
[----:B------:R-:W1:Y:S07]  /*b030*/  LDSM.16.M88.4 R160, [R237+UR4+0x16100] ;  /* 0x01610004eda0783b */ /* 0x000e6e0008000200 */
[C---:B------:R-:W-:Y:S08]  /*b040*/  HMMA.16816.F32 R20, R188.reuse, R164, R20 ;  /* 0x000000a4bc14723c */ /* 0x040ff00000001814 */
[C---:B------:R-:W-:Y:S01]  /*b050*/  HMMA.16816.F32 R24, R188.reuse, R166, R24 ;  /* 0x000000a6bc18723c */ /* 0x040fe20000001818 */
[----:B------:R-:W1:Y:S07]  /*b060*/  LDSM.16.M88.4 R164, [R237+UR4+0x16900] ;  /* 0x01690004eda4783b */ /* 0x000e6e0008000200 */
[C---:B---3--:R-:W-:Y:S08]  /*b070*/  HMMA.16816.F32 R28, R188.reuse, R168, R28 ;  /* 0x000000a8bc1c723c */ /* 0x048ff0000000181c */
[C---:B------:R-:W-:Y:S01]  /*b080*/  HMMA.16816.F32 R32, R188.reuse, R170, R32 ;  /* 0x000000aabc20723c */ /* 0x040fe20000001820 */
[----:B------:R-:W3:Y:S07]  /*b090*/  LDSM.16.M88.4 R168, [R237+UR4+0x17100] ;  /* 0x01710004eda8783b */ /* 0x000eee0008000200 */
[C---:B--2---:R-:W-:Y:S08]  /*b0a0*/  HMMA.16816.F32 R36, R188.reuse, R172, R36 ;  /* 0x000000acbc24723c */ /* 0x044ff00000001824 */
[C---:B------:R-:W-:Y:S01]  /*b0b0*/  HMMA.16816.F32 R40, R188.reuse, R174, R40 ;  /* 0x000000aebc28723c */ /* 0x040fe20000001828 */
[----:B------:R-:W-:Y:S07]  /*b0c0*/  LDSM.16.M88.4 R172, [R2+0x16900] ;  /* 0x0169000002ac783b */ /* 0x000fee0000000200 */
[C---:B----4-:R-:W-:Y:S08]  /*b0d0*/  HMMA.16816.F32 R44, R188.reuse, R176, R44 ;  /* 0x000000b0bc2c723c */ /* 0x050ff0000000182c */
[----:B------:R-:W-:Y:S01]  /*b0e0*/  HMMA.16816.F32 R48, R188, R178, R48 ;  /* 0x000000b2bc30723c */ /* 0x000fe20000001830 */
[----:B------:R-:W-:Y:S07]  /*b0f0*/  LDSM.16.M88.4 R176, [R2+0x17100] ;  /* 0x0171000002b0783b */ /* 0x000fee0000000200 */
[C---:B-1----:R-:W-:Y:S08]  /*b100*/  HMMA.16816.F32 R4, R192.reuse, R180, R4 ;  /* 0x000000b4c004723c */ /* 0x042ff00000001804 */
[C---:B------:R-:W-:Y:S01]  /*b110*/  HMMA.16816.F32 R8, R192.reuse, R182, R8 ;  /* 0x000000b6c008723c */ /* 0x040fe20000001808 */
[----:B------:R-:W-:Y:S07]  /*b120*/  LDSM.16.M88.4 R180, [R2+0x17900] ;  /* 0x0179000002b4783b */ /* 0x000fee0000000200 */
[C---:B-----5:R-:W-:Y:S08]  /*b130*/  HMMA.16816.F32 R12, R192.reuse, R212, R12 ;  /* 0x000000d4c00c723c */ /* 0x060ff0000000180c */
[C---:B------:R-:W-:Y:S01]  /*b140*/  HMMA.16816.F32 R16, R192.reuse, R214, R16 ;  /* 0x000000d6c010723c */ /* 0x040fe20000001810 */
[----:B------:R-:W-:Y:S07]  /*b150*/  LDSM.16.M88.4 R212, [R3+0x15100] ;  /* 0x0151000003d4783b */ /* 0x000fee0000000200 */
[C---:B------:R-:W-:Y:S08]  /*b160*/  HMMA.16816.F32 R20, R192.reuse, R160, R20 ;  /* 0x000000a0c014723c */ /* 0x040ff00000001814 */
[C---:B------:R-:W-:Y:S01]  /*b170*/  HMMA.16816.F32 R24, R192.reuse, R162, R24 ;  /* 0x000000a2c018723c */ /* 0x040fe20000001818 */
[----:B------:R-:W1:Y:S07]  /*b180*/  LDSM.16.M88.4 R160, [R2+0x15100] ;  /* 0x0151000002a0783b */ /* 0x000e6e0000000200 */
[C---:B------:R-:W-:Y:S08]  /*b190*/  HMMA.16816.F32 R28, R192.reuse, R164, R28 ;  /* 0x000000a4c01c723c */ /* 0x040ff0000000181c */
        /* <DEDUP_REMOVED lines=22> */
[----:B------:R-:W5:Y:S07]  /*b300*/  LDSM.16.M88.4 R176, [R3+0x17900] ;  /* 0x0179000003b0783b */ /* 0x000f6e0000000200 */
        /* <DEDUP_REMOVED lines=19> */
[C---:B-----5:R-:W-:Y:S08]  /*b440*/  HMMA.16816.F32 R44, R200.reuse, R176, R44 ;  /* 0x000000b0c82c723c */ /* 0x060ff0000000182c */
[----:B------:R-:W-:Y:S01]  /*b450*/  HMMA.16816.F32 R48, R200, R178, R48 ;  /* 0x000000b2c830723c */ /* 0x000fe20000001830 */
[----:B------:R-:W-:Y:S07]  /*b460*/  LDSM.16.M88.4 R176, [R237+UR4+0x19100] ;  /* 0x01910004edb0783b */ /* 0x000fee0008000200 */
[C---:B-1----:R-:W-:Y:S08]  /*b470*/  HMMA.16816.F32 R4, R204.reuse, R160, R4 ;  /* 0x000000a0cc04723c */ /* 0x042ff00000001804 */
[C---:B------:R-:W-:Y:S01]  /*b480*/  HMMA.16816.F32 R8, R204.reuse, R162, R8 ;  /* 0x000000a2cc08723c */ /* 0x040fe20000001808 */
[----:B------:R-:W1:Y:S07]  /*b490*/  LDSM.16.M88.4 R160, [R237+UR4+0x18900] ;  /* 0x01890004eda0783b */ /* 0x000e6e0008000200 */
[C---:B------:R-:W-:Y:S08]  /*b4a0*/  HMMA.16816.F32 R12, R204.reuse, R180, R12 ;  /* 0x000000b4cc0c723c */ /* 0x040ff0000000180c */
[C---:B------:R-:W-:Y:S01]  /*b4b0*/  HMMA.16816.F32 R16, R204.reuse, R182, R16 ;  /* 0x000000b6cc10723c */ /* 0x040fe20000001810 */
[----:B------:R-:W5:Y:S07]  /*b4c0*/  LDSM.16.M88.4 R180, [R237+UR4+0x19900] ;  /* 0x01990004edb4783b */ /* 0x000f6e0008000200 */
        /* <DEDUP_REMOVED lines=21> */
[C---:B-----5:R-:W-:Y:S08]  /*b620*/  HMMA.16816.F32 R28, R208.reuse, R180, R28 ;  /* 0x000000b4d01c723c */ /* 0x060ff0000000181c */
        /* <DEDUP_REMOVED lines=37> */
[C---:B-----5:R-:W-:Y:S08]  /*b880*/  HMMA.16816.F32 R44, R220.reuse, R176, R44 ;  /* 0x000000b0dc2c723c */ /* 0x060ff0000000182c */
        /* <DEDUP_REMOVED lines=27> */
[C---:B------:R-:W-:Y:S01]  /*ba40*/  HMMA.16816.F32 R40, R228.reuse, R166, R40 ;  /* 0x000000a6e428723c */ /* 0x040fe20000001828 */
[----:B------:R-:W-:Y:S03]  /*ba50*/  LDSM.16.MT88.4 R172, [R143+UR4+0x3900] ;  /* 0x003900048fac783b */ /* 0x000fe60008004200 */
        /* <DEDUP_REMOVED lines=46> */
[----:B------:R-:W-:Y:S01]  /*bd40*/  FADD.FTZ R0, -R140, R0 ;  /* 0x000000008c007221 */ /* 0x000fe20000010100 */
        /* <DEDUP_REMOVED lines=30> */
[C---:B------:R-:W-:Y:S01]  /*bf30*/  FMUL.FTZ R104, R2.reuse, R104 ;  /* 0x0000006802687220 */ /* 0x040fe20000410000 */
[----:B------:R-:W-:Y:S01]  /*bf40*/  LDSM.16.MT88.4 R168, [R141+0x900] ;  /* 0x000900008da8783b */ /* 0x000fe20000004200 */
[C---:B------:R-:W-:Y:S02]  /*bf50*/  FMUL.FTZ R105, R2.reuse, R105 ;  /* 0x0000006902697220 */ /* 0x040fe40000410000 */
[----:B------:R-:W2:Y:S01]  /*bf60*/  MUFU.EX2 R0, R0 ;  /* 0x0000000000007308 */ /* 0x000ea20000000800 */
[C---:B------:R-:W-:Y:S02]  /*bf70*/  FMUL.FTZ R108, R2.reuse, R108 ;  /* 0x0000006c026c7220 */ /* 0x040fe40000410000 */
[C---:B------:R-:W-:Y:S02]  /*bf80*/  FMUL.FTZ R109, R2.reuse, R109 ;  /* 0x0000006d026d7220 */ /* 0x040fe40000410000 */
[C---:B-----5:R-:W-:Y:S02]  /*bf90*/  FMUL.FTZ R9, R2.reuse, R149 ;  /* 0x0000009502097220 */ /* 0x060fe40000410000 */
        /* <DEDUP_REMOVED lines=17> */
[C---:B---3--:R-:W-:Y:S02]  /*c0b0*/  FMUL.FTZ R11, R0.reuse, R151 ;  /* 0x00000097000b7220 */ /* 0x048fe40000410000 */
[----:B------:R-:W3:Y:S01]  /*c0c0*/  LDSM.16.MT88.4 R148, [R236+UR4+0x100] ;  /* 0x00010004ec94783b */ /* 0x000ee20008004200 */
[C---:B------:R-:W-:Y:S02]  /*c0d0*/  FMUL.FTZ R110, R0.reuse, R110 ;  /* 0x0000006e006e7220 */ /* 0x040fe40000410000 */
[----:B------:R5:W-:Y:S01]  /*c0e0*/  MUFU.EX2 R235, R6 ;  /* 0x0000000600eb7308 */ /* 0x000be20000000800 */
[C---:B------:R-:W-:Y:S02]  /*c0f0*/  FMUL.FTZ R111, R0.reuse, R111 ;  /* 0x0000006f006f7220 */ /* 0x040fe40000410000 */
[----:B------:R-:W-:Y:S02]  /*c100*/  FMUL.FTZ R114, R0, R114 ;  /* 0x0000007200727220 */ /* 0x000fe40000410000 */
[----:B----4-:R-:W-:Y:S02]  /*c110*/  FMUL.FTZ R4, R2, R144 ;  /* 0x0000009002047220 */ /* 0x010fe40000410000 */
[C---:B------:R-:W-:Y:S02]  /*c120*/  FMUL.FTZ R115, R0.reuse, R115 ;  /* 0x0000007300737220 */ /* 0x040fe40000410000 */
[C---:B------:R-:W-:Y:S01]  /*c130*/  FMUL.FTZ R118, R0.reuse, R118 ;  /* 0x0000007600767220 */ /* 0x040fe20000410000 */
[----:B------:R-:W4:Y:S01]  /*c140*/  MUFU.EX2 R234, R7 ;  /* 0x0000000700ea7308 */ /* 0x000f220000000800 */
[C---:B------:R-:W-:Y:S02]  /*c150*/  FMUL.FTZ R119, R0.reuse, R119 ;  /* 0x0000007700777220 */ /* 0x040fe40000410000 */
[----:B------:R-:W-:Y:S01]  /*c160*/  FMUL.FTZ R122, R0, R122 ;  /* 0x0000007a007a7220 */ /* 0x000fe20000410000 */
[----:B--2---:R-:W-:Y:S01]  /*c170*/  F2FP.PACK_AB R144, R242, R243 ;  /* 0x000000f3f290723e */ /* 0x004fe200000000ff */
[----:B------:R-:W-:Y:S02]  /*c180*/  FMUL.FTZ R5, R2, R145 ;  /* 0x0000009102057220 */ /* 0x000fe40000410000 */
[C---:B------:R-:W-:Y:S02]  /*c190*/  FMUL.FTZ R123, R0.reuse, R123 ;  /* 0x0000007b007b7220 */ /* 0x040fe40000410000 */
[C---:B------:R-:W-:Y:S01]  /*c1a0*/  FMUL.FTZ R126, R0.reuse, R126 ;  /* 0x0000007e007e7220 */ /* 0x040fe20000410000 */
[----:B------:R-:W-:Y:S01]  /*c1b0*/  MUFU.EX2 R227, R16 ;  /* 0x0000001000e37308 */ /* 0x000fe20000000800 */
[----:B------:R-:W-:Y:S02]  /*c1c0*/  FMUL.FTZ R127, R0, R127 ;  /* 0x0000007f007f7220 */ /* 0x000fe40000410000 */
[----:B------:R-:W-:Y:S02]  /*c1d0*/  FMUL.FTZ R129, R2, R129 ;  /* 0x0000008102817220 */ /* 0x000fe40000410000 */
[----:B-----5:R-:W-:Y:S01]  /*c1e0*/  FMUL.FTZ R6, R0, R146 ;  /* 0x0000009200067220 */ /* 0x020fe20000410000 */
[----:B------:R-:W-:Y:S01]  /*c1f0*/  F2FP.PACK_AB R146, R246, R244 ;  /* 0x000000f4f692723e */ /* 0x000fe200000000ff */
[C---:B------:R-:W-:Y:S02]  /*c200*/  FMUL.FTZ R130, R0.reuse, R130 ;  /* 0x0000008200827220 */ /* 0x040fe40000410000 */
[----:B------:R-:W-:Y:S01]  /*c210*/  FMUL.FTZ R131, R0, R131 ;  /* 0x0000008300837220 */ /* 0x000fe20000410000 */
[----:B------:R-:W-:Y:S01]  /*c220*/  MUFU.EX2 R226, R17 ;  /* 0x0000001100e27308 */ /* 0x000fe20000000800 */
[C---:B------:R-:W-:Y:S02]  /*c230*/  FMUL.FTZ R132, R2.reuse, R132 ;  /* 0x0000008402847220 */ /* 0x040fe40000410000 */
[----:B------:R-:W-:Y:S01]  /*c240*/  FMUL.FTZ R133, R2, R133 ;  /* 0x0000008502857220 */ /* 0x000fe20000410000 */
[----:B----4-:R-:W-:Y:S01]  /*c250*/  F2FP.PACK_AB R145, R234, R235 ;  /* 0x000000ebea91723e */ /* 0x010fe200000000ff */
[----:B------:R-:W-:Y:S01]  /*c260*/  FMUL.FTZ R7, R0, R147 ;  /* 0x0000009300077220 */ /* 0x000fe20000410000 */
[----:B------:R-:W-:Y:S01]  /*c270*/  F2FP.PACK_AB R147, R245, R241 ;  /* 0x000000f1f593723e */ /* 0x000fe200000000ff */
[--C-:B------:R-:W-:Y:S02]  /*c280*/  FFMA.FTZ R20, R20, c[0x0][0x2d0], -R180.reuse ;  /* 0x0000b40014147a23 */ /* 0x100fe400000108b4 */
[--C-:B------:R-:W-:Y:S01]  /*c290*/  FFMA.FTZ R21, R21, c[0x0][0x2d0], -R180.reuse ;  /* 0x0000b40015157a23 */ /* 0x100fe200000108b4 */
[----:B------:R-:W-:Y:S01]  /*c2a0*/  MUFU.EX2 R215, R18 ;  /* 0x0000001200d77308 */ /* 0x000fe20000000800 */
[--C-:B------:R-:W-:Y:S02]  /*c2b0*/  FFMA.FTZ R22, R22, c[0x0][0x2d0], -R181.reuse ;  /* 0x0000b40016167a23 */ /* 0x100fe400000108b5 */
[C---:B------:R-:W-:Y:S05]  /*c2c0*/  HMMA.16816.F32 R4, R144.reuse, R160, R4 ;  /* 0x000000a09004723c */ /* 0x040fea0000001804 */
[--C-:B------:R-:W-:Y:S02]  /*c2d0*/  FFMA.FTZ R23, R23, c[0x0][0x2d0], -R181.reuse ;  /* 0x0000b40017177a23 */ /* 0x100fe400000108b5 */
[----:B------:R2:W-:Y:S01]  /*c2e0*/  MUFU.EX2 R214, R19 ;  /* 0x0000001300d67308 */ /* 0x0005e20000000800 */
[C---:B------:R-:W-:Y:S01]  /*c2f0*/  HMMA.16816.F32 R8, R144.reuse, R162, R8 ;  /* 0x000000a29008723c */ /* 0x040fe20000001808 */
[----:B------:R-:W4:Y:S03]  /*c300*/  LDSM.16.MT88.4 R160, [R141+0x100] ;  /* 0x000100008da0783b */ /* 0x000f260000004200 */
[--C-:B------:R-:W-:Y:S02]  /*c310*/  FFMA.FTZ R24, R24, c[0x0][0x2d0], -R180.reuse ;  /* 0x0000b40018187a23 */ /* 0x100fe400000108b4 */
[--C-:B------:R-:W-:Y:S02]  /*c320*/  FFMA.FTZ R25, R25, c[0x0][0x2d0], -R180.reuse ;  /* 0x0000b40019197a23 */ /* 0x100fe400000108b4 */
[C---:B-1----:R-:W-:Y:S01]  /*c330*/  HMMA.16816.F32 R100, R144.reuse, R164, R100 ;  /* 0x000000a49064723c */ /* 0x042fe20000001864 */
[----:B------:R-:W-:Y:S03]  /*c340*/  MUFU.EX2 R182, R20 ;  /* 0x0000001400b67308 */ /* 0x000fe60000000800 */
[--C-:B------:R-:W-:Y:S02]  /*c350*/  FFMA.FTZ R26, R26, c[0x0][0x2d0], -R181.reuse ;  /* 0x0000b4001a1a7a23 */ /* 0x100fe400000108b5 */
[--C-:B------:R-:W-:Y:S02]  /*c360*/  FFMA.FTZ R27, R27, c[0x0][0x2d0], -R181.reuse ;  /* 0x0000b4001b1b7a23 */ /* 0x100fe400000108b5 */
[C---:B------:R-:W-:Y:S01]  /*c370*/  HMMA.16816.F32 R104, R144.reuse, R166, R104 ;  /* 0x000000a69068723c */ /* 0x040fe20000001868 */
[----:B------:R-:W1:Y:S02]  /*c380*/  LDSM.16.MT88.4 R164, [R143+UR4+0x3100] ;  /* 0x003100048fa4783b */ /* 0x000e640008004200 */
[----:B------:R-:W-:Y:S01]  /*c390*/  MUFU.EX2 R213, R21 ;  /* 0x0000001500d57308 */ /* 0x000fe20000000800 */
[--C-:B------:R-:W-:Y:S02]  /*c3a0*/  FFMA.FTZ R28, R28, c[0x0][0x2d0], -R180.reuse ;  /* 0x0000b4001c1c7a23 */ /* 0x100fe400000108b4 */
[--C-:B------:R-:W-:Y:S02]  /*c3b0*/  FFMA.FTZ R29, R29, c[0x0][0x2d0], -R180.reuse ;  /* 0x0000b4001d1d7a23 */ /* 0x100fe400000108b4 */
[C---:B---3--:R-:W-:Y:S01]  /*c3c0*/  HMMA.16816.F32 R108, R144.reuse, R148, R108 ;  /* 0x00000094906c723c */ /* 0x048fe2000000186c */
[----:B--2---:R-:W-:Y:S03]  /*c3d0*/  LDSM.16.MT88.4 R16, [R142+0x900] ;  /* 0x000900008e10783b */ /* 0x004fe60000004200 */
[--C-:B------:R-:W-:Y:S01]  /*c3e0*/  FFMA.FTZ R30, R30, c[0x0][0x2d0], -R181.reuse ;  /* 0x0000b4001e1e7a23 */ /* 0x100fe200000108b5 */
[----:B------:R-:W-:Y:S01]  /*c3f0*/  MUFU.EX2 R212, R24 ;  /* 0x0000001800d47308 */ /* 0x000fe20000000800 */
[--C-:B------:R-:W-:Y:S02]  /*c400*/  FFMA.FTZ R31, R31, c[0x0][0x2d0], -R181.reuse ;  /* 0x0000b4001f1f7a23 */ /* 0x100fe400000108b5 */
[C---:B------:R-:W-:Y:S01]  /*c410*/  HMMA.16816.F32 R112, R144.reuse, R150, R112 ;  /* 0x000000969070723c */ /* 0x040fe20000001870 */
[----:B------:R-:W2:Y:S03]  /*c420*/  LDSM.16.MT88.4 R148, [R142+0x3100] ;  /* 0x003100008e94783b */ /* 0x000ea60000004200 */
[--C-:B------:R-:W-:Y:S02]  /*c430*/  FFMA.FTZ R32, R32, c[0x0][0x2d0], -R180.reuse ;  /* 0x0000b40020207a23 */ /* 0x100fe400000108b4 */
[--C-:B------:R-:W-:Y:S01]  /*c440*/  FFMA.FTZ R33, R33, c[0x0][0x2d0], -R180.reuse ;  /* 0x0000b40021217a23 */ /* 0x100fe200000108b4 */
[----:B------:R-:W-:Y:S01]  /*c450*/  MUFU.EX2 R183, R25 ;  /* 0x0000001900b77308 */ /* 0x000fe20000000800 */
[--C-:B------:R-:W-:Y:S01]  /*c460*/  FFMA.FTZ R34, R34, c[0x0][0x2d0], -R181.reuse ;  /* 0x0000b40022227a23 */ /* 0x100fe200000108b5 */
[C---:B----4-:R-:W-:Y:S03]  /*c470*/  HMMA.16816.F32 R116, R144.reuse, R160, R116 ;  /* 0x000000a09074723c */ /* 0x050fe60000001874 */
[--C-:B------:R-:W-:Y:S02]  /*c480*/  FFMA.FTZ R35, R35, c[0x0][0x2d0], -R181.reuse ;  /* 0x0000b40023237a23 */ /* 0x100fe400000108b5 */
[--C-:B------:R-:W-:Y:S02]  /*c490*/  FFMA.FTZ R36, R36, c[0x0][0x2d0], -R180.reuse ;  /* 0x0000b40024247a23 */ /* 0x100fe400000108b4 */
[--C-:B------:R-:W-:Y:S01]  /*c4a0*/  FFMA.FTZ R37, R37, c[0x0][0x2d0], -R180.reuse ;  /* 0x0000b40025257a23 */ /* 0x100fe200000108b4 */
        /* <DEDUP_REMOVED lines=9> */
[C---:B------:R-:W-:Y:S02]  /*c540*/  FMUL.FTZ R134, R0.reuse, R134 ;  /* 0x0000008600867220 */ /* 0x040fe40000410000 */
[----:B------:R-:W-:Y:S02]  /*c550*/  FMUL.FTZ R135, R0, R135 ;  /* 0x0000008700877220 */ /* 0x000fe40000410000 */
[--C-:B------:R-:W-:Y:S04]  /*c560*/  FFMA.FTZ R42, R42, c[0x0][0x2d0], -R181.reuse ;  /* 0x0000b4002a2a7a23 */ /* 0x100fe800000108b5 */
[--C-:B------:R-:W-:Y:S01]  /*c570*/  FFMA.FTZ R43, R43, c[0x0][0x2d0], -R181.reuse ;  /* 0x0000b4002b2b7a23 */ /* 0x100fe200000108b5 */
[C---:B--2---:R-:W-:Y:S03]  /*c580*/  HMMA.16816.F32 R132, R144.reuse, R148, R132 ;  /* 0x000000949084723c */ /* 0x044fe60000001884 */
[C---:B------:R-:W-:Y:S02]  /*c590*/  FMUL.FTZ R136, R2.reuse, R136 ;  /* 0x0000008802887220 */ /* 0x040fe40000410000 */
[----:B------:R-:W-:Y:S02]  /*c5a0*/  FMUL.FTZ R137, R2, R137 ;  /* 0x0000008902897220 */ /* 0x000fe40000410000 */
[C---:B------:R-:W-:Y:S02]  /*c5b0*/  FMUL.FTZ R138, R0.reuse, R138 ;  /* 0x0000008a008a7220 */ /* 0x040fe40000410000 */
[----:B------:R-:W-:Y:S03]  /*c5c0*/  FMUL.FTZ R139, R0, R139 ;  /* 0x0000008b008b7220 */ /* 0x000fe60000410000 */
[C---:B------:R-:W-:Y:S02]  /*c5d0*/  FMUL.FTZ R52, R2.reuse, R52 ;  /* 0x0000003402347220 */ /* 0x040fe40000410000 */
[----:B------:R-:W-:Y:S02]  /*c5e0*/  FMUL.FTZ R53, R2, R53 ;  /* 0x0000003502357220 */ /* 0x000fe40000410000 */
[C---:B------:R-:W-:Y:S01]  /*c5f0*/  HMMA.16816.F32 R136, R144.reuse, R150, R136 ;  /* 0x000000969088723c */ /* 0x040fe20000001888 */
[----:B------:R-:W2:Y:S02]  /*c600*/  LDSM.16.MT88.4 R148, [R143+UR4+0x6100] ;  /* 0x006100048f94783b */ /* 0x000ea40008004200 */
[C---:B------:R-:W-:Y:S02]  /*c610*/  FMUL.FTZ R54, R0.reuse, R54 ;  /* 0x0000003600367220 */ /* 0x040fe40000410000 */
[----:B------:R-:W-:Y:S02]  /*c620*/  FMUL.FTZ R55, R0, R55 ;  /* 0x0000003700377220 */ /* 0x000fe40000410000 */
[C---:B------:R-:W-:Y:S02]  /*c630*/  FMUL.FTZ R56, R2.reuse, R56 ;  /* 0x0000003802387220 */ /* 0x040fe40000410000 */
[----:B------:R-:W-:Y:S03]  /*c640*/  FMUL.FTZ R57, R2, R57 ;  /* 0x0000003902397220 */ /* 0x000fe60000410000 */
[C---:B---3--:R-:W-:Y:S03]  /*c650*/  HMMA.16816.F32 R52, R144.reuse, R160, R52 ;  /* 0x000000a09034723c */ /* 0x048fe60000001834 */
[C---:B------:R-:W-:Y:S02]  /*c660*/  FMUL.FTZ R58, R0.reuse, R58 ;  /* 0x0000003a003a7220 */ /* 0x040fe40000410000 */
[----:B------:R-:W-:Y:S02]  /*c670*/  FMUL.FTZ R59, R0, R59 ;  /* 0x0000003b003b7220 */ /* 0x000fe40000410000 */
[C---:B------:R-:W-:Y:S02]  /*c680*/  FMUL.FTZ R60, R2.reuse, R60 ;  /* 0x0000003c023c7220 */ /* 0x040fe40000410000 */
[----:B------:R-:W-:Y:S03]  /*c690*/  FMUL.FTZ R61, R2, R61 ;  /* 0x0000003d023d7220 */ /* 0x000fe60000410000 */
[C---:B------:R-:W-:Y:S01]  /*c6a0*/  HMMA.16816.F32 R56, R144.reuse, R162, R56 ;  /* 0x000000a29038723c */ /* 0x040fe20000001838 */
[----:B------:R-:W3:Y:S02]  /*c6b0*/  LDSM.16.MT88.4 R160, [R142+0x6100] ;  /* 0x006100008ea0783b */ /* 0x000ee40000004200 */
        /* <DEDUP_REMOVED lines=10> */
[----:B------:R-:W1:Y:S02]  /*c760*/  LDSM.16.MT88.4 R164, [R236+UR4+0x6100] ;  /* 0x00610004eca4783b */ /* 0x000e640008004200 */
[C---:B------:R-:W-:Y:S02]  /*c770*/  FMUL.FTZ R70, R0.reuse, R70 ;  /* 0x0000004600467220 */ /* 0x040fe40000410000 */
[----:B------:R-:W-:Y:S02]  /*c780*/  FMUL.FTZ R71, R0, R71 ;  /* 0x0000004700477220 */ /* 0x000fe40000410000 */
[C---:B------:R-:W-:Y:S02]  /*c790*/  FMUL.FTZ R72, R2.reuse, R72 ;  /* 0x0000004802487220 */ /* 0x040fe40000410000 */
[----:B------:R-:W-:Y:S03]  /*c7a0*/  FMUL.FTZ R73, R2, R73 ;  /* 0x0000004902497220 */ /* 0x000fe60000410000 */
[C---:B--2---:R-:W-:Y:S03]  /*c7b0*/  HMMA.16816.F32 R68, R144.reuse, R148, R68 ;  /* 0x000000949044723c */ /* 0x044fe60000001844 */
[C---:B------:R-:W-:Y:S02]  /*c7c0*/  FMUL.FTZ R74, R0.reuse, R74 ;  /* 0x0000004a004a7220 */ /* 0x040fe40000410000 */
[----:B------:R-:W-:Y:S02]  /*c7d0*/  FMUL.FTZ R75, R0, R75 ;  /* 0x0000004b004b7220 */ /* 0x000fe40000410000 */
[C---:B------:R-:W-:Y:S02]  /*c7e0*/  FMUL.FTZ R76, R2.reuse, R76 ;  /* 0x0000004c024c7220 */ /* 0x040fe40000410000 */
[----:B------:R-:W-:Y:S03]  /*c7f0*/  FMUL.FTZ R77, R2, R77 ;  /* 0x0000004d024d7220 */ /* 0x000fe60000410000 */
[C---:B------:R-:W-:Y:S01]  /*c800*/  HMMA.16816.F32 R72, R144.reuse, R150, R72 ;  /* 0x000000969048723c */ /* 0x040fe20000001848 */
[----:B------:R-:W2:Y:S02]  /*c810*/  LDSM.16.MT88.4 R148, [R141+0x6100] ;  /* 0x006100008d94783b */ /* 0x000ea40000004200 */
        /* <DEDUP_REMOVED lines=15> */
[----:B------:R-:W-:Y:S01]  /*c910*/  MUFU.EX2 R233, R12 ;  /* 0x0000000c00e97308 */ /* 0x000fe20000000800 */
[C---:B-1----:R-:W-:Y:S03]  /*c920*/  HMMA.16816.F32 R84, R144.reuse, R164, R84 ;  /* 0x000000a49054723c */ /* 0x042fe60000001854 */
[--C-:B------:R-:W-:Y:S02]  /*c930*/  FFMA.FTZ R14, R14, c[0x0][0x2d0], -R181.reuse ;  /* 0x0000b4000e0e7a23 */ /* 0x100fe400000108b5 */
[--C-:B------:R-:W-:Y:S02]  /*c940*/  FFMA.FTZ R15, R15, c[0x0][0x2d0], -R181.reuse ;  /* 0x0000b4000f0f7a23 */ /* 0x100fe400000108b5 */
[C---:B------:R-:W-:Y:S02]  /*c950*/  FMUL.FTZ R88, R2.reuse, R88 ;  /* 0x0000005802587220 */ /* 0x040fe40000410000 */
[----:B------:R-:W1:Y:S03]  /*c960*/  MUFU.EX2 R232, R13 ;  /* 0x0000000d00e87308 */ /* 0x000e660000000800 */
        /* <DEDUP_REMOVED lines=8> */
[----:B------:R-:W5:Y:S02]  /*c9f0*/  LDSM.16.MT88.4 R164, [R236+UR4+0x900] ;  /* 0x00090004eca4783b */ /* 0x000f640008004200 */
[----:B------:R-:W-:Y:S02]  /*ca00*/  FMUL.FTZ R95, R0, R95 ;  /* 0x0000005f005f7220 */ /* 0x000fe40000410000 */
[C---:B------:R-:W-:Y:S01]  /*ca10*/  FMUL.FTZ R96, R2.reuse, R96 ;  /* 0x0000006002607220 */ /* 0x040fe20000410000 */
[----:B------:R-:W3:Y:S01]  /*ca20*/  MUFU.EX2 R224, R15 ;  /* 0x0000000f00e07308 */ /* 0x000ee20000000800 */
[----:B------:R-:W-:Y:S02]  /*ca30*/  FMUL.FTZ R97, R2, R97 ;  /* 0x0000006102617220 */ /* 0x000fe40000410000 */
[C---:B------:R-:W-:Y:S01]  /*ca40*/  FMUL.FTZ R98, R0.reuse, R98 ;  /* 0x0000006200627220 */ /* 0x040fe20000410000 */
[C---:B--2---:R-:W-:Y:S03]  /*ca50*/  HMMA.16816.F32 R92, R144.reuse, R148, R92 ;  /* 0x00000094905c723c */ /* 0x044fe6000000185c */
[----:B------:R-:W-:Y:S01]  /*ca60*/  FMUL.FTZ R99, R0, R99 ;  /* 0x0000006300637220 */ /* 0x000fe20000410000 */
[----:B-1----:R-:W-:Y:S01]  /*ca70*/  F2FP.PACK_AB R12, R232, R233 ;  /* 0x000000e9e80c723e */ /* 0x002fe200000000ff */
[--C-:B------:R-:W-:Y:S02]  /*ca80*/  FFMA.FTZ R49, R49, c[0x0][0x2d0], -R180.reuse ;  /* 0x0000b40031317a23 */ /* 0x100fe400000108b4 */
[--C-:B------:R-:W-:Y:S02]  /*ca90*/  FFMA.FTZ R51, R51, c[0x0][0x2d0], -R181.reuse ;  /* 0x0000b40033337a23 */ /* 0x100fe400000108b5 */
[--C-:B------:R-:W-:Y:S01]  /*caa0*/  FFMA.FTZ R44, R44, c[0x0][0x2d0], -R180.reuse ;  /* 0x0000b4002c2c7a23 */ /* 0x100fe200000108b4 */
[----:B------:R-:W-:Y:S01]  /*cab0*/  HMMA.16816.F32 R96, R144, R150, R96 ;  /* 0x000000969060723c */ /* 0x000fe20000001860 */
[----:B------:R-:W1:Y:S01]  /*cac0*/  LDSM.16.MT88.4 R144, [R236+UR4+0x3900] ;  /* 0x00390004ec90783b */ /* 0x000e620008004200 */
[----:B------:R-:W-:Y:S01]  /*cad0*/  MUFU.EX2 R49, R49 ;  /* 0x0000003100317308 */ /* 0x000fe20000000800 */
[----:B----4-:R-:W-:Y:S01]  /*cae0*/  F2FP.PACK_AB R14, R226, R227 ;  /* 0x000000e3e20e723e */ /* 0x010fe200000000ff */
[--C-:B------:R-:W-:Y:S02]  /*caf0*/  FFMA.FTZ R45, R45, c[0x0][0x2d0], -R180.reuse ;  /* 0x0000b4002d2d7a23 */ /* 0x100fe400000108b4 */
[--C-:B------:R-:W-:Y:S02]  /*cb00*/  FFMA.FTZ R46, R46, c[0x0][0x2d0], -R181.reuse ;  /* 0x0000b4002e2e7a23 */ /* 0x100fe400000108b5 */
[--C-:B------:R-:W-:Y:S01]  /*cb10*/  FFMA.FTZ R47, R47, c[0x0][0x2d0], -R181.reuse ;  /* 0x0000b4002f2f7a23 */ /* 0x100fe200000108b5 */
[----:B------:R-:W2:Y:S03]  /*cb20*/  LDSM.16.MT88.4 R148, [R141+0x3900] ;  /* 0x003900008d94783b */ /* 0x000ea60000004200 */
[----:B---3--:R-:W-:Y:S01]  /*cb30*/  F2FP.PACK_AB R13, R224, R225 ;  /* 0x000000e1e00d723e */ /* 0x008fe200000000ff */
[----:B------:R-:W-:Y:S01]  /*cb40*/  MUFU.EX2 R51, R51 ;  /* 0x0000003300337308 */ /* 0x000fe20000000800 */
[----:B------:R-:W-:Y:S01]  /*cb50*/  F2FP.PACK_AB R15, R214, R215 ;  /* 0x000000d7d60f723e */ /* 0x000fe200000000ff */
[----:B------:R-:W-:Y:S02]  /*cb60*/  FFMA.FTZ R48, R48, c[0x0][0x2d0], -R180 ;  /* 0x0000b40030307a23 */ /* 0x000fe400000108b4 */
[----:B------:R-:W-:Y:S02]  /*cb70*/  FFMA.FTZ R50, R50, c[0x0][0x2d0], -R181 ;  /* 0x0000b40032327a23 */ /* 0x000fe400000108b5 */
[----:B------:R-:W-:Y:S02]  /*cb80*/  FFMA.FTZ R2, R2, R252, R243 ;  /* 0x000000fc02027223 */ /* 0x000fe400000100f3 */
[C---:B------:R-:W-:Y:S02]  /*cb90*/  HMMA.16816.F32 R4, R12.reuse, R160, R4 ;  /* 0x000000a00c04723c */ /* 0x040fe40000001804 */
[----:B------:R-:W-:Y:S03]  /*cba0*/  MUFU.EX2 R44, R44 ;  /* 0x0000002c002c7308 */ /* 0x000fe60000000800 */
[----:B------:R-:W-:Y:S02]  /*cbb0*/  FADD.FTZ R2, R242, R2 ;  /* 0x00000002f2027221 */ /* 0x000fe40000010000 */
[----:B------:R-:W-:Y:S01]  /*cbc0*/  FFMA.FTZ R0, R0, R247, R235 ;  /* 0x000000f700007223 */ /* 0x000fe200000100eb */
[C---:B------:R-:W-:Y:S01]  /*cbd0*/  HMMA.16816.F32 R8, R12.reuse, R162, R8 ;  /* 0x000000a20c08723c */ /* 0x040fe20000001808 */
[----:B------:R-:W-:Y:S03]  /*cbe0*/  LDSM.16.MT88.4 R160, [R142+0x6900] ;  /* 0x006900008ea0783b */ /* 0x000fe60000004200 */
[----:B------:R-:W-:Y:S04]  /*cbf0*/  MUFU.EX2 R45, R45 ;  /* 0x0000002d002d7308 */ /* 0x000fe80000000800 */
[C---:B------:R-:W-:Y:S06]  /*cc00*/  HMMA.16816.F32 R100, R12.reuse, R16, R100 ;  /* 0x000000100c64723c */ /* 0x040fec0000001864 */
[----:B------:R-:W-:Y:S02]  /*cc10*/  MUFU.EX2 R46, R46 ;  /* 0x0000002e002e7308 */ /* 0x000fe40000000800 */
[C---:B------:R-:W-:Y:S01]  /*cc20*/  HMMA.16816.F32 R104, R12.reuse, R18, R104 ;  /* 0x000000120c68723c */ /* 0x040fe20000001868 */
[----:B------:R-:W3:Y:S07]  /*cc30*/  LDSM.16.MT88.4 R16, [R143+UR4+0x6900] ;  /* 0x006900048f10783b */ /* 0x000eee0008004200 */
[C---:B-----5:R-:W-:Y:S01]  /*cc40*/  HMMA.16816.F32 R108, R12.reuse, R164, R108 ;  /* 0x000000a40c6c723c */ /* 0x060fe2000000186c */
[----:B------:R-:W-:Y:S07]  /*cc50*/  MUFU.EX2 R47, R47 ;  /* 0x0000002f002f7308 */ /* 0x000fee0000000800 */
[C---:B------:R-:W-:Y:S01]  /*cc60*/  HMMA.16816.F32 R112, R12.reuse, R166, R112 ;  /* 0x000000a60c70723c */ /* 0x040fe20000001870 */
[----:B------:R-:W-:Y:S02]  /*cc70*/  LDSM.16.MT88.4 R164, [R143+UR4+0x4100] ;  /* 0x004100048fa4783b */ /* 0x000fe40008004200 */
[----:B------:R-:W-:Y:S05]  /*cc80*/  MUFU.EX2 R48, R48 ;  /* 0x0000003000307308 */ /* 0x000fea0000000800 */
[C---:B------:R-:W-:Y:S05]  /*cc90*/  HMMA.16816.F32 R116, R12.reuse, R168, R116 ;  /* 0x000000a80c74723c */ /* 0x040fea0000001874 */
[----:B------:R-:W-:Y:S03]  /*cca0*/  MUFU.EX2 R169, R34 ;  /* 0x0000002200a97308 */ /* 0x000fe60000000800 */
[C---:B------:R-:W-:Y:S07]  /*ccb0*/  HMMA.16816.F32 R120, R12.reuse, R170, R120 ;  /* 0x000000aa0c78723c */ /* 0x040fee0000001878 */
[----:B------:R-:W-:Y:S01]  /*ccc0*/  MUFU.EX2 R171, R32 ;  /* 0x0000002000ab7308 */ /* 0x000fe20000000800 */
[C---:B------:R-:W-:Y:S08]  /*ccd0*/  HMMA.16816.F32 R124, R12.reuse, R172, R124 ;  /* 0x000000ac0c7c723c */ /* 0x040ff0000000187c */
[C---:B------:R-:W-:Y:S01]  /*cce0*/  HMMA.16816.F32 R128, R12.reuse, R174, R128 ;  /* 0x000000ae0c80723c */ /* 0x040fe20000001880 */
[----:B------:R-:W-:Y:S07]  /*ccf0*/  MUFU.EX2 R175, R28 ;  /* 0x0000001c00af7308 */ /* 0x000fee0000000800 */
[C---:B------:R-:W-:Y:S03]  /*cd00*/  HMMA.16816.F32 R132, R12.reuse, R176, R132 ;  /* 0x000000b00c84723c */ /* 0x040fe60000001884 */
[----:B------:R-:W-:Y:S05]  /*cd10*/  MUFU.EX2 R177, R22 ;  /* 0x0000001600b17308 */ /* 0x000fea0000000800 */
[C---:B------:R-:W-:Y:S05]  /*cd20*/  HMMA.16816.F32 R136, R12.reuse, R178, R136 ;  /* 0x000000b20c88723c */ /* 0x040fea0000001888 */
[----:B------:R4:W5:Y:S03]  /*cd30*/  MUFU.EX2 R179, R23 ;  /* 0x0000001700b37308 */ /* 0x0009660000000800 */
[C---:B-1----:R-:W-:Y:S07]  /*cd40*/  HMMA.16816.F32 R52, R12.reuse, R144, R52 ;  /* 0x000000900c34723c */ /* 0x042fee0000001834 */
[----:B------:R-:W-:Y:S01]  /*cd50*/  MUFU.EX2 R178, R26 ;  /* 0x0000001a00b27308 */ /* 0x000fe20000000800 */
[C---:B------:R-:W-:Y:S01]  /*cd60*/  HMMA.16816.F32 R56, R12.reuse, R146, R56 ;  /* 0x000000920c38723c */ /* 0x040fe20000001838 */
[----:B------:R-:W1:Y:S07]  /*cd70*/  LDSM.16.MT88.4 R144, [R236+UR4+0x6900] ;  /* 0x00690004ec90783b */ /* 0x000e6e0008004200 */
[C---:B--2---:R-:W-:Y:S01]  /*cd80*/  HMMA.16816.F32 R60, R12.reuse, R148, R60 ;  /* 0x000000940c3c723c */ /* 0x044fe2000000183c */
[----:B------:R2:W1:Y:S01]  /*cd90*/  MUFU.EX2 R176, R27 ;  /* 0x0000001b00b07308 */ /* 0x0004620000000800 */
[----:B----4-:R-:W-:Y:S06]  /*cda0*/  LDSM.16.MT88.4 R20, [R143+UR4+0x1100] ;  /* 0x001100048f14783b */ /* 0x010fec0008004200 */
[C---:B------:R-:W-:Y:S03]  /*cdb0*/  HMMA.16816.F32 R64, R12.reuse, R150, R64 ;  /* 0x000000960c40723c */ /* 0x040fe60000001840 */
[----:B------:R-:W4:Y:S01]  /*cdc0*/  MUFU.EX2 R174, R29 ;  /* 0x0000001d00ae7308 */ /* 0x000f220000000800 */
[----:B------:R-:W-:Y:S04]  /*cdd0*/  LDSM.16.MT88.4 R148, [R142+0x1100] ;  /* 0x001100008e94783b */ /* 0x000fe80000004200 */
[C---:B---3--:R-:W-:Y:S05]  /*cde0*/  HMMA.16816.F32 R68, R12.reuse, R16, R68 ;  /* 0x000000100c44723c */ /* 0x048fea0000001844 */
[----:B------:R-:W-:Y:S03]  /*cdf0*/  MUFU.EX2 R173, R30 ;  /* 0x0000001e00ad7308 */ /* 0x000fe60000000800 */
[C---:B------:R-:W-:Y:S01]  /*ce00*/  HMMA.16816.F32 R72, R12.reuse, R18, R72 ;  /* 0x000000120c48723c */ /* 0x040fe20000001848 */
[----:B------:R-:W3:Y:S06]  /*ce10*/  LDSM.16.MT88.4 R16, [R141+0x6900] ;  /* 0x006900008d10783b */ /* 0x000eec0000004200 */
[----:B------:R4:W3:Y:S01]  /*ce20*/  MUFU.EX2 R172, R31 ;  /* 0x0000001f00ac7308 */ /* 0x0008e20000000800 */
[C---:B------:R-:W-:Y:S01]  /*ce30*/  HMMA.16816.F32 R76, R12.reuse, R160, R76 ;  /* 0x000000a00c4c723c */ /* 0x040fe2000000184c */
[----:B--2---:R-:W2:Y:S07]  /*ce40*/  LDSM.16.MT88.4 R24, [R236+UR4+0x1100] ;  /* 0x00110004ec18783b */ /* 0x004eae0008004200 */
[C---:B------:R-:W-:Y:S01]  /*ce50*/  HMMA.16816.F32 R80, R12.reuse, R162, R80 ;  /* 0x000000a20c50723c */ /* 0x040fe20000001850 */
[----:B------:R-:W2:Y:S01]  /*ce60*/  LDSM.16.MT88.4 R160, [R141+0x1100] ;  /* 0x001100008da0783b */ /* 0x000ea20000004200 */
[----:B------:R-:W2:Y:S06]  /*ce70*/  MUFU.EX2 R170, R33 ;  /* 0x0000002100aa7308 */ /* 0x000eac0000000800 */
[C---:B-1----:R-:W-:Y:S04]  /*ce80*/  HMMA.16816.F32 R84, R12.reuse, R144, R84 ;  /* 0x000000900c54723c */ /* 0x042fe80000001854 */
[----:B------:R1:W1:Y:S01]  /*ce90*/  MUFU.EX2 R168, R35 ;  /* 0x0000002300a87308 */ /* 0x0002620000000800 */
[----:B----4-:R-:W-:Y:S03]  /*cea0*/  LDSM.16.MT88.4 R28, [R142+0x1900] ;  /* 0x001900008e1c783b */ /* 0x010fe60000004200 */
[C---:B------:R-:W-:Y:S06]  /*ceb0*/  HMMA.16816.F32 R88, R12.reuse, R146, R88 ;  /* 0x000000920c58723c */ /* 0x040fec0000001858 */
[----:B------:R-:W-:Y:S01]  /*cec0*/  MUFU.EX2 R50, R50 ;  /* 0x0000003200327308 */ /* 0x000fe20000000800 */
[----:B------:R-:W4:Y:S01]  /*ced0*/  LDSM.16.MT88.4 R144, [R142+0x4100] ;  /* 0x004100008e90783b */ /* 0x000f220000004200 */
[C---:B---3--:R-:W-:Y:S08]  /*cee0*/  HMMA.16816.F32 R92, R12.reuse, R16, R92 ;  /* 0x000000100c5c723c */ /* 0x048ff0000000185c */
[----:B------:R-:W-:Y:S01]  /*cef0*/  HMMA.16816.F32 R96, R12, R18, R96 ;  /* 0x000000120c60723c */ /* 0x000fe20000001860 */
[----:B------:R-:W3:Y:S06]  /*cf00*/  LDSM.16.MT88.4 R16, [R236+UR4+0x4100] ;  /* 0x00410004ec10783b */ /* 0x000eec0008004200 */
[----:B------:R-:W-:Y:S02]  /*cf10*/  F2FP.PACK_AB R12, R213, R182 ;  /* 0x000000b6d50c723e */ /* 0x000fe400000000ff */
[----:B------:R-:W-:Y:S01]  /*cf20*/  F2FP.PACK_AB R14, R183, R212 ;  /* 0x000000d4b70e723e */ /* 0x000fe200000000ff */
[----:B-1----:R-:W-:Y:S02]  /*cf30*/  LDSM.16.MT88.4 R32, [R141+0x1900] ;  /* 0x001900008d20783b */ /* 0x002fe40000004200 */
[----:B-----5:R-:W-:Y:S02]  /*cf40*/  F2FP.PACK_AB R13, R179, R177 ;  /* 0x000000b1b30d723e */ /* 0x020fe400000000ff */
[----:B------:R-:W-:Y:S07]  /*cf50*/  F2FP.PACK_AB R15, R176, R178 ;  /* 0x000000b2b00f723e */ /* 0x000fee00000000ff */
[C---:B------:R-:W-:Y:S08]  /*cf60*/  HMMA.16816.F32 R4, R12.reuse, R20, R4 ;  /* 0x000000140c04723c */ /* 0x040ff00000001804 */
[C---:B------:R-:W-:Y:S01]  /*cf70*/  HMMA.16816.F32 R8, R12.reuse, R22, R8 ;  /* 0x000000160c08723c */ /* 0x040fe20000001808 */
[----:B------:R-:W1:Y:S07]  /*cf80*/  LDSM.16.MT88.4 R20, [R141+0x4100] ;  /* 0x004100008d14783b */ /* 0x000e6e0000004200 */
[C---:B------:R-:W-:Y:S08]  /*cf90*/  HMMA.16816.F32 R100, R12.reuse, R148, R100 ;  /* 0x000000940c64723c */ /* 0x040ff00000001864 */
[C---:B------:R-:W-:Y:S01]  /*cfa0*/  HMMA.16816.F32 R104, R12.reuse, R150, R104 ;  /* 0x000000960c68723c */ /* 0x040fe20000001868 */
[----:B------:R-:W-:Y:S07]  /*cfb0*/  LDSM.16.MT88.4 R148, [R236+UR4+0x1900] ;  /* 0x00190004ec94783b */ /* 0x000fee0008004200 */
[C---:B--2---:R-:W-:Y:S08]  /*cfc0*/  HMMA.16816.F32 R108, R12.reuse, R24, R108 ;  /* 0x000000180c6c723c */ /* 0x044ff0000000186c */
[C---:B------:R-:W-:Y:S01]  /*cfd0*/  HMMA.16816.F32 R112, R12.reuse, R26, R112 ;  /* 0x0000001a0c70723c */ /* 0x040fe20000001870 */
[----:B------:R-:W2:Y:S07]  /*cfe0*/  LDSM.16.MT88.4 R24, [R143+UR4+0x7100] ;  /* 0x007100048f18783b */ /* 0x000eae0008004200 */
[C---:B------:R-:W-:Y:S01]  /*cff0*/  HMMA.16816.F32 R116, R12.reuse, R160, R116 ;  /* 0x000000a00c74723c */ /* 0x040fe20000001874 */
[----:B------:R-:W-:Y:S07]  /*d000*/  MUFU.EX2 R161, R42 ;  /* 0x0000002a00a17308 */ /* 0x000fee0000000800 */
[C---:B------:R-:W-:Y:S03]  /*d010*/  HMMA.16816.F32 R120, R12.reuse, R162, R120 ;  /* 0x000000a20c78723c */ /* 0x040fe60000001878 */
[----:B------:R-:W-:Y:S05]  /*d020*/  MUFU.EX2 R163, R40 ;  /* 0x0000002800a37308 */ /* 0x000fea0000000800 */
[C---:B------:R-:W-:Y:S05]  /*d030*/  HMMA.16816.F32 R124, R12.reuse, R164, R124 ;  /* 0x000000a40c7c723c */ /* 0x040fea000000187c */
[----:B------:R-:W-:Y:S03]  /*d040*/  MUFU.EX2 R165, R38 ;  /* 0x0000002600a57308 */ /* 0x000fe60000000800 */
[C---:B------:R-:W-:Y:S07]  /*d050*/  HMMA.16816.F32 R128, R12.reuse, R166, R128 ;  /* 0x000000a60c80723c */ /* 0x040fee0000001880 */
[----:B------:R-:W-:Y:S01]  /*d060*/  MUFU.EX2 R167, R36 ;  /* 0x0000002400a77308 */ /* 0x000fe20000000800 */
[C---:B----4-:R-:W-:Y:S08]  /*d070*/  HMMA.16816.F32 R132, R12.reuse, R144, R132 ;  /* 0x000000900c84723c */ /* 0x050ff00000001884 */
[C---:B------:R-:W-:Y:S01]  /*d080*/  HMMA.16816.F32 R136, R12.reuse, R146, R136 ;  /* 0x000000920c88723c */ /* 0x040fe20000001888 */
[----:B------:R-:W4:Y:S01]  /*d090*/  LDSM.16.MT88.4 R144, [R142+0x7100] ;  /* 0x007100008e90783b */ /* 0x000f220000004200 */
[----:B------:R-:W5:Y:S06]  /*d0a0*/  MUFU.EX2 R166, R37 ;  /* 0x0000002500a67308 */ /* 0x000f6c0000000800 */
[C---:B---3--:R-:W-:Y:S04]  /*d0b0*/  HMMA.16816.F32 R52, R12.reuse, R16, R52 ;  /* 0x000000100c34723c */ /* 0x048fe80000001834 */
[----:B------:R3:W2:Y:S04]  /*d0c0*/  MUFU.EX2 R164, R39 ;  /* 0x0000002700a47308 */ /* 0x0006a80000000800 */
[C---:B------:R-:W-:Y:S01]  /*d0d0*/  HMMA.16816.F32 R56, R12.reuse, R18, R56 ;  /* 0x000000120c38723c */ /* 0x040fe20000001838 */
[----:B------:R-:W5:Y:S05]  /*d0e0*/  LDSM.16.MT88.4 R16, [R236+UR4+0x7100] ;  /* 0x00710004ec10783b */ /* 0x000f6a0008004200 */
[----:B------:R-:W4:Y:S02]  /*d0f0*/  MUFU.EX2 R162, R41 ;  /* 0x0000002900a27308 */ /* 0x000f240000000800 */
[C---:B-1----:R-:W-:Y:S08]  /*d100*/  HMMA.16816.F32 R60, R12.reuse, R20, R60 ;  /* 0x000000140c3c723c */ /* 0x042ff0000000183c */
[C---:B------:R-:W-:Y:S01]  /*d110*/  HMMA.16816.F32 R64, R12.reuse, R22, R64 ;  /* 0x000000160c40723c */ /* 0x040fe20000001840 */
[----:B------:R-:W1:Y:S01]  /*d120*/  LDSM.16.MT88.4 R20, [R141+0x7100] ;  /* 0x007100008d14783b */ /* 0x000e620000004200 */
[----:B------:R5:W1:Y:S06]  /*d130*/  MUFU.EX2 R160, R43 ;  /* 0x0000002b00a07308 */ /* 0x000a6c0000000800 */
[C---:B--2---:R-:W-:Y:S01]  /*d140*/  HMMA.16816.F32 R68, R12.reuse, R24, R68 ;  /* 0x000000180c44723c */ /* 0x044fe20000001844 */
[----:B---3--:R-:W-:Y:S07]  /*d150*/  LDSM.16.MT88.4 R36, [R141+0x2100] ;  /* 0x002100008d24783b */ /* 0x008fee0000004200 */
[C---:B------:R-:W-:Y:S01]  /*d160*/  HMMA.16816.F32 R72, R12.reuse, R26, R72 ;  /* 0x0000001a0c48723c */ /* 0x040fe20000001848 */
[----:B------:R-:W2:Y:S07]  /*d170*/  LDSM.16.MT88.4 R24, [R143+UR4+0x1900] ;  /* 0x001900048f18783b */ /* 0x000eae0008004200 */
[C---:B----4-:R-:W-:Y:S01]  /*d180*/  HMMA.16816.F32 R76, R12.reuse, R144, R76 ;  /* 0x000000900c4c723c */ /* 0x050fe2000000184c */
[----:B-----5:R-:W-:Y:S07]  /*d190*/  LDSM.16.MT88.4 R40, [R142+0x5100] ;  /* 0x005100008e28783b */ /* 0x020fee0000004200 */
[C---:B------:R-:W-:Y:S08]  /*d1a0*/  HMMA.16816.F32 R80, R12.reuse, R146, R80 ;  /* 0x000000920c50723c */ /* 0x040ff00000001850 */
[C---:B------:R-:W-:Y:S08]  /*d1b0*/  HMMA.16816.F32 R84, R12.reuse, R16, R84 ;  /* 0x000000100c54723c */ /* 0x040ff00000001854 */
[C---:B------:R-:W-:Y:S01]  /*d1c0*/  HMMA.16816.F32 R88, R12.reuse, R18, R88 ;  /* 0x000000120c58723c */ /* 0x040fe20000001858 */
[----:B------:R-:W3:Y:S07]  /*d1d0*/  LDSM.16.MT88.4 R16, [R143+UR4+0x4900] ;  /* 0x004900048f10783b */ /* 0x000eee0008004200 */
[C---:B-1----:R-:W-:Y:S08]  /*d1e0*/  HMMA.16816.F32 R92, R12.reuse, R20, R92 ;  /* 0x000000140c5c723c */ /* 0x042ff0000000185c */
[----:B------:R-:W-:Y:S01]  /*d1f0*/  HMMA.16816.F32 R96, R12, R22, R96 ;  /* 0x000000160c60723c */ /* 0x000fe20000001860 */
[----:B------:R-:W1:Y:S06]  /*d200*/  LDSM.16.MT88.4 R20, [R142+0x4900] ;  /* 0x004900008e14783b */ /* 0x000e6c0000004200 */
[----:B------:R-:W-:Y:S02]  /*d210*/  F2FP.PACK_AB R12, R174, R175 ;  /* 0x000000afae0c723e */ /* 0x000fe400000000ff */
[----:B------:R-:W-:Y:S03]  /*d220*/  F2FP.PACK_AB R13, R172, R173 ;  /* 0x000000adac0d723e */ /* 0x000fe600000000ff */
[----:B------:R-:W-:Y:S02]  /*d230*/  F2FP.PACK_AB R14, R170, R171 ;  /* 0x000000abaa0e723e */ /* 0x000fe400000000ff */
[----:B------:R-:W-:Y:S07]  /*d240*/  F2FP.PACK_AB R15, R168, R169 ;  /* 0x000000a9a80f723e */ /* 0x000fee00000000ff */
[C---:B--2---:R-:W-:Y:S08]  /*d250*/  HMMA.16816.F32 R4, R12.reuse, R24, R4 ;  /* 0x000000180c04723c */ /* 0x044ff00000001804 */
[C---:B------:R-:W-:Y:S01]  /*d260*/  HMMA.16816.F32 R8, R12.reuse, R26, R8 ;  /* 0x0000001a0c08723c */ /* 0x040fe20000001808 */
[----:B------:R-:W2:Y:S07]  /*d270*/  LDSM.16.MT88.4 R24, [R236+UR4+0x4900] ;  /* 0x00490004ec18783b */ /* 0x000eae0008004200 */
        /* <DEDUP_REMOVED lines=8> */
[----:B------:R-:W-:Y:S07]  /*d300*/  LDSM.16.MT88.4 R32, [R236+UR4+0x2100] ;  /* 0x00210004ec20783b */ /* 0x000fee0008004200 */
[C---:B---3--:R-:W-:Y:S08]  /*d310*/  HMMA.16816.F32 R124, R12.reuse, R16, R124 ;  /* 0x000000100c7c723c */ /* 0x048ff0000000187c */
[C---:B------:R-:W-:Y:S01]  /*d320*/  HMMA.16816.F32 R128, R12.reuse, R18, R128 ;  /* 0x000000120c80723c */ /* 0x040fe20000001880 */
[----:B------:R-:W3:Y:S07]  /*d330*/  LDSM.16.MT88.4 R16, [R143+UR4+0x7900] ;  /* 0x007900048f10783b */ /* 0x000eee0008004200 */
[C---:B-1----:R-:W-:Y:S08]  /*d340*/  HMMA.16816.F32 R132, R12.reuse, R20, R132 ;  /* 0x000000140c84723c */ /* 0x042ff00000001884 */
[C---:B------:R-:W-:Y:S01]  /*d350*/  HMMA.16816.F32 R136, R12.reuse, R22, R136 ;  /* 0x000000160c88723c */ /* 0x040fe20000001888 */
[----:B------:R-:W1:Y:S07]  /*d360*/  LDSM.16.MT88.4 R20, [R142+0x7900] ;  /* 0x007900008e14783b */ /* 0x000e6e0000004200 */
[C---:B--2---:R-:W-:Y:S08]  /*d370*/  HMMA.16816.F32 R52, R12.reuse, R24, R52 ;  /* 0x000000180c34723c */ /* 0x044ff00000001834 */
[C---:B------:R-:W-:Y:S01]  /*d380*/  HMMA.16816.F32 R56, R12.reuse, R26, R56 ;  /* 0x0000001a0c38723c */ /* 0x040fe20000001838 */
[----:B------:R-:W2:Y:S07]  /*d390*/  LDSM.16.MT88.4 R24, [R236+UR4+0x7900] ;  /* 0x00790004ec18783b */ /* 0x000eae0008004200 */
[C---:B----4-:R-:W-:Y:S08]  /*d3a0*/  HMMA.16816.F32 R60, R12.reuse, R28, R60 ;  /* 0x0000001c0c3c723c */ /* 0x050ff0000000183c */
[C---:B------:R-:W-:Y:S01]  /*d3b0*/  HMMA.16816.F32 R64, R12.reuse, R30, R64 ;  /* 0x0000001e0c40723c */ /* 0x040fe20000001840 */
[----:B------:R-:W4:Y:S07]  /*d3c0*/  LDSM.16.MT88.4 R28, [R141+0x7900] ;  /* 0x007900008d1c783b */ /* 0x000f2e0000004200 */
        /* <DEDUP_REMOVED lines=10> */
[----:B------:R-:W-:Y:S01]  /*d470*/  HMMA.16816.F32 R96, R12, R30, R96 ;  /* 0x0000001e0c60723c */ /* 0x000fe20000001860 */
[----:B------:R-:W4:Y:S06]  /*d480*/  LDSM.16.MT88.4 R28, [R236+UR4+0x5100] ;  /* 0x00510004ec1c783b */ /* 0x000f2c0008004200 */
[----:B------:R-:W-:Y:S02]  /*d490*/  F2FP.PACK_AB R12, R166, R167 ;  /* 0x000000a7a60c723e */ /* 0x000fe400000000ff */
[----:B------:R-:W-:Y:S03]  /*d4a0*/  F2FP.PACK_AB R13, R164, R165 ;  /* 0x000000a5a40d723e */ /* 0x000fe600000000ff */
[----:B------:R-:W-:Y:S02]  /*d4b0*/  F2FP.PACK_AB R14, R162, R163 ;  /* 0x000000a3a20e723e */ /* 0x000fe400000000ff */
[----:B------:R-:W-:Y:S07]  /*d4c0*/  F2FP.PACK_AB R15, R160, R161 ;  /* 0x000000a1a00f723e */ /* 0x000fee00000000ff */
[C---:B---3--:R-:W-:Y:S08]  /*d4d0*/  HMMA.16816.F32 R4, R12.reuse, R16, R4 ;  /* 0x000000100c04723c */ /* 0x048ff00000001804 */
[C---:B------:R-:W-:Y:S01]  /*d4e0*/  HMMA.16816.F32 R8, R12.reuse, R18, R8 ;  /* 0x000000120c08723c */ /* 0x040fe20000001808 */
[----:B------:R-:W3:Y:S07]  /*d4f0*/  LDSM.16.MT88.4 R16, [R141+0x5100] ;  /* 0x005100008d10783b */ /* 0x000eee0000004200 */
[C---:B-1----:R-:W-:Y:S08]  /*d500*/  HMMA.16816.F32 R100, R12.reuse, R20, R100 ;  /* 0x000000140c64723c */ /* 0x042ff00000001864 */
[C---:B------:R-:W-:Y:S01]  /*d510*/  HMMA.16816.F32 R104, R12.reuse, R22, R104 ;  /* 0x000000160c68723c */ /* 0x040fe20000001868 */
[----:B------:R-:W1:Y:S07]  /*d520*/  LDSM.16.MT88.4 R20, [R143+UR4+0x8100] ;  /* 0x008100048f14783b */ /* 0x000e6e0008004200 */
[C---:B------:R-:W-:Y:S08]  /*d530*/  HMMA.16816.F32 R108, R12.reuse, R32, R108 ;  /* 0x000000200c6c723c */ /* 0x040ff0000000186c */
        /* <DEDUP_REMOVED lines=8> */
[C---:B------:R-:W-:Y:S08]  /*d5c0*/  HMMA.16816.F32 R132, R12.reuse, R40, R132 ;  /* 0x000000280c84723c */ /* 0x040ff00000001884 */
[C---:B------:R-:W-:Y:S08]  /*d5d0*/  HMMA.16816.F32 R136, R12.reuse, R42, R136 ;  /* 0x0000002a0c88723c */ /* 0x040ff00000001888 */
[C---:B----4-:R-:W-:Y:S08]  /*d5e0*/  HMMA.16816.F32 R52, R12.reuse, R28, R52 ;  /* 0x0000001c0c34723c */ /* 0x050ff00000001834 */
[C---:B------:R-:W-:Y:S01]  /*d5f0*/  HMMA.16816.F32 R56, R12.reuse, R30, R56 ;  /* 0x0000001e0c38723c */ /* 0x040fe20000001838 */
[----:B------:R-:W4:Y:S07]  /*d600*/  LDSM.16.MT88.4 R28, [R236+UR4+0x8100] ;  /* 0x00810004ec1c783b */ /* 0x000f2e0008004200 */
        /* <DEDUP_REMOVED lines=13> */
[----:B------:R-:W-:Y:S01]  /*d6e0*/  HMMA.16816.F32 R96, R12, R18, R96 ;  /* 0x000000120c60723c */ /* 0x000fe20000001860 */
[----:B------:R-:W3:Y:S06]  /*d6f0*/  LDSM.16.MT88.4 R16, [R236+UR4+0x5900] ;  /* 0x00590004ec10783b */ /* 0x000eec0008004200 */
[----:B------:R-:W-:Y:S02]  /*d700*/  F2FP.PACK_AB R12, R45, R44 ;  /* 0x0000002c2d0c723e */ /* 0x000fe400000000ff */
[----:B------:R-:W-:Y:S03]  /*d710*/  F2FP.PACK_AB R13, R47, R46 ;  /* 0x0000002e2f0d723e */ /* 0x000fe600000000ff */
[----:B------:R-:W-:Y:S02]  /*d720*/  F2FP.PACK_AB R14, R49, R48 ;  /* 0x00000030310e723e */ /* 0x000fe400000000ff */
[----:B------:R-:W-:Y:S07]  /*d730*/  F2FP.PACK_AB R15, R51, R50 ;  /* 0x00000032330f723e */ /* 0x000fee00000000ff */
[C---:B------:R-:W-:Y:S01]  /*d740*/  HMMA.16816.F32 R144, R12.reuse, R148, R4 ;  /* 0x000000940c90723c */ /* 0x040fe20000001804 */
[----:B------:R-:W5:Y:S07]  /*d750*/  LDSM.16.MT88.4 R4, [R141+0x5900] ;  /* 0x005900008d04783b */ /* 0x000f6e0000004200 */
[C---:B------:R-:W-:Y:S01]  /*d760*/  HMMA.16816.F32 R148, R12.reuse, R150, R8 ;  /* 0x000000960c94723c */ /* 0x040fe20000001808 */
[----:B------:R-:W3:Y:S07]  /*d770*/  LDSM.16.MT88.4 R8, [R143+UR4+0x8900] ;  /* 0x008900048f08783b */ /* 0x000eee0008004200 */
[C---:B-1----:R-:W-:Y:S07]  /*d780*/  HMMA.16816.F32 R100, R12.reuse, R20, R100 ;  /* 0x000000140c64723c */ /* 0x042fee0000001864 */
[----:B------:R-:W-:Y:S01]  /*d790*/  @P0 MOV R20, R248 ;  /* 0x000000f800140202 */ /* 0x000fe20000000f00 */
[C---:B------:R-:W-:Y:S04]  /*d7a0*/  HMMA.16816.F32 R104, R12.reuse, R22, R104 ;  /* 0x000000160c68723c */ /* 0x040fe80000001868 */
[----:B------:R-:W-:Y:S03]  /*d7b0*/  @P0 MOV R21, R251 ;  /* 0x000000fb00150202 */ /* 0x000fe60000000f00 */
[----:B------:R-:W-:Y:S01]  /*d7c0*/  FADD.FTZ R22, R234, R0 ;  /* 0x00000000ea167221 */ /* 0x000fe20000010000 */
[C---:B--2---:R-:W-:Y:S01]  /*d7d0*/  HMMA.16816.F32 R108, R12.reuse, R24, R108 ;  /* 0x000000180c6c723c */ /* 0x044fe2000000186c */
[----:B------:R-:W2:Y:S03]  /*d7e0*/  LDL R25, [R1+0x3c] ;  /* 0x00003c0001197983 */ /* 0x000ea60000100800 */
        /* <DEDUP_REMOVED lines=11> */
[----:B------:R-:W-:Y:S04]  /*d8a0*/  FADD.FTZ R0, R215, R0 ;  /* 0x00000000d7007221 */ /* 0x000fe80000010000 */
[C---:B------:R-:W-:Y:S04]  /*d8b0*/  HMMA.16816.F32 R128, R12.reuse, R38, R128 ;  /* 0x000000260c80723c */ /* 0x040fe80000001880 */
[----:B------:R-:W-:Y:S04]  /*d8c0*/  FADD.FTZ R23, R214, R0 ;  /* 0x00000000d6177221 */ /* 0x000fe80000010000 */
[C---:B----4-:R-:W-:Y:S08]  /*d8d0*/  HMMA.16816.F32 R132, R12.reuse, R28, R132 ;  /* 0x0000001c0c84723c */ /* 0x050ff00000001884 */
[C---:B------:R-:W-:Y:S08]  /*d8e0*/  HMMA.16816.F32 R136, R12.reuse, R30, R136 ;  /* 0x0000001e0c88723c */ /* 0x040ff00000001888 */
[C---:B---3--:R-:W-:Y:S07]  /*d8f0*/  HMMA.16816.F32 R52, R12.reuse, R16, R52 ;  /* 0x000000100c34723c */ /* 0x048fee0000001834 */
[----:B------:R-:W-:Y:S01]  /*d900*/  MOV R16, UR30 ;  /* 0x0000001e00107c02 */ /* 0x000fe20008000f00 */
[C---:B------:R-:W-:Y:S01]  /*d910*/  HMMA.16816.F32 R56, R12.reuse, R18, R56 ;  /* 0x000000120c38723c */ /* 0x040fe20000001838 */
[----:B------:R-:W-:Y:S03]  /*d920*/  MOV R17, UR31 ;  /* 0x0000001f00117c02 */ /* 0x000fe60008000f00 */
[----:B------:R-:W-:Y:S03]  /*d930*/  @P0 IMAD.WIDE.U32 R20, R16, 0x60, R20 ;  /* 0x0000006010140825 */ /* 0x000fe600078e0014 */
[----:B------:R-:W1:Y:S01]  /*d940*/  LDSM.16.MT88.4 R16, [R142+0x8900] ;  /* 0x008900008e10783b */ /* 0x000e620000004200 */
[C---:B-----5:R-:W-:Y:S04]  /*d950*/  HMMA.16816.F32 R60, R12.reuse, R4, R60 ;  /* 0x000000040c3c723c */ /* 0x060fe8000000183c */
[----:B------:R-:W-:Y:S01]  /*d960*/  @P0 IADD3 R22, R21, UR15, RZ ;  /* 0x0000000f15160c10 */ /* 0x000fe2000fffe0ff */
[----:B------:R-:W-:Y:S01]  /*d970*/  UIADD3 UR15, UR5, 0x1, URZ ;  /* 0x00000001050f7890 */ /* 0x000fe2000fffe03f */
[----:B------:R-:W-:Y:S01]  /*d980*/  MOV R21, UR12 ;  /* 0x0000000c00157c02 */ /* 0x000fe20008000f00 */
[----:B------:R-:W-:Y:S01]  /*d990*/  FADD.FTZ R4, R232, R2 ;  /* 0x00000002e8047221 */ /* 0x000fe20000010000 */
[C---:B------:R-:W-:Y:S01]  /*d9a0*/  HMMA.16816.F32 R64, R12.reuse, R6, R64 ;  /* 0x000000060c40723c */ /* 0x040fe20000001840 */
[----:B------:R-:W-:Y:S03]  /*d9b0*/  USEL UR5, UR15, URZ, !UP0 ;  /* 0x0000003f0f057287 */ /* 0x000fe6000c000000 */
[C---:B------:R-:W-:Y:S02]  /*d9c0*/  @P0 SHF.L.U32 R2, R20.reuse, 0x1, RZ ;  /* 0x0000000114020819 */ /* 0x040fe400000006ff */
[----:B------:R-:W-:Y:S01]  /*d9d0*/  @P0 SHF.L.U64.HI R22, R20, 0x1, R22 ;  /* 0x0000000114160819 */ /* 0x000fe20000010216 */
[----:B------:R-:W-:Y:S01]  /*d9e0*/  FADD.FTZ R20, R227, R4 ;  /* 0x00000004e3147221 */ /* 0x000fe20000010000 */
[C---:B------:R-:W-:Y:S01]  /*d9f0*/  HMMA.16816.F32 R68, R12.reuse, R8, R68 ;  /* 0x000000080c44723c */ /* 0x040fe20000001844 */
[----:B------:R-:W3:Y:S03]  /*da00*/  LDSM.16.MT88.4 R4, [R236+UR4+0x8900] ;  /* 0x00890004ec04783b */ /* 0x000ee60008004200 */
[----:B------:R-:W-:Y:S01]  /*da10*/  FADD.FTZ R24, R226, R20 ;  /* 0x00000014e2187221 */ /* 0x000fe20000010000 */
[C---:B------:R-:W-:Y:S02]  /*da20*/  @P0 IADD3 R20, P1, R2.reuse, c[0x0][0x1c8], RZ ;  /* 0x0000720002140a10 */ /* 0x040fe40007f3e0ff */
[----:B------:R-:W-:Y:S01]  /*da30*/  @P0 IADD3 R26, P6, R2, 0x80, RZ ;  /* 0x00000080021a0810 */ /* 0x000fe20007fde0ff */
[C---:B------:R-:W-:Y:S01]  /*da40*/  HMMA.16816.F32 R72, R12.reuse, R10, R72 ;  /* 0x0000000a0c48723c */ /* 0x040fe20000001848 */
[----:B------:R4:W5:Y:S03]  /*da50*/  LDSM.16.MT88.4 R8, [R141+0x8900] ;  /* 0x008900008d08783b */ /* 0x0009660000004200 */
[----:B------:R-:W-:Y:S01]  /*da60*/  @P0 IADD3 R26, P5, R26, c[0x0][0x1c8], RZ ;  /* 0x000072001a1a0a10 */ /* 0x000fe20007fbe0ff */
[----:B------:R-:W-:Y:S03]  /*da70*/  FADD.FTZ R24, R182, R24 ;  /* 0x00000018b6187221 */ /* 0x000fe60000010000 */
[----:B------:R-:W-:Y:S01]  /*da80*/  @P0 IADD3.X R27, RZ, c[0x0][0x1cc], R22, P5, P6 ;  /* 0x00007300ff1b0a10 */ /* 0x000fe20002fec416 */
[C---:B-1----:R-:W-:Y:S08]  /*da90*/  HMMA.16816.F32 R76, R12.reuse, R16, R76 ;  /* 0x000000100c4c723c */ /* 0x042ff0000000184c */
[C---:B------:R-:W-:Y:S04]  /*daa0*/  HMMA.16816.F32 R80, R12.reuse, R18, R80 ;  /* 0x000000120c50723c */ /* 0x040fe80000001850 */
[----:B----4-:R-:W-:Y:S04]  /*dab0*/  MOV R141, R3 ;  /* 0x00000003008d7202 */ /* 0x010fe80000000f00 */
[C---:B---3--:R-:W-:Y:S08]  /*dac0*/  HMMA.16816.F32 R84, R12.reuse, R4, R84 ;  /* 0x000000040c54723c */ /* 0x048ff00000001854 */
[C---:B------:R-:W-:Y:S08]  /*dad0*/  HMMA.16816.F32 R88, R12.reuse, R6, R88 ;  /* 0x000000060c58723c */ /* 0x040ff00000001858 */
[C---:B-----5:R-:W-:Y:S08]  /*dae0*/  HMMA.16816.F32 R92, R12.reuse, R8, R92 ;  /* 0x000000080c5c723c */ /* 0x060ff0000000185c */
[----:B------:R-:W-:Y:S04]  /*daf0*/  HMMA.16816.F32 R96, R12, R10, R96 ;  /* 0x0000000a0c60723c */ /* 0x000fe80000001860 */
[----:B--2---:R-:W-:Y:S01]  /*db00*/  @P0 IMAD R0, R21, 0x4800, R25 ;  /* 0x0000480015000824 */ /* 0x004fe200078e0219 */
[----:B------:R-:W-:Y:S01]  /*db10*/  @P0 IADD3.X R21, R22, c[0x0][0x1cc], RZ, P1, !PT ;  /* 0x0000730016150a10 */ /* 0x000fe20000ffe4ff */
[----:B------:R-:W-:Y:S01]  /*db20*/  FADD.FTZ R25, R177, R23 ;  /* 0x00000017b1197221 */ /* 0x000fe20000010000 */
[----:B------:R-:W-:Y:S01]  /*db30*/  @P0 IADD3 R2, P1, R2, 0x100, RZ ;  /* 0x0000010002020810 */ /* 0x000fe20007f3e0ff */
[----:B------:R-:W-:Y:S01]  /*db40*/  FADD.FTZ R23, R213, R24 ;  /* 0x00000018d5177221 */ /* 0x000fe20000010000 */
[----:B------:R-:W-:Y:S03]  /*db50*/  @P0 SHF.L.U32 R0, R0, 0x1, RZ ;  /* 0x0000000100000819 */ /* 0x000fe600000006ff */
[----:B------:R-:W-:Y:S01]  /*db60*/  FADD.FTZ R25, R179, R25 ;  /* 0x00000019b3197221 */ /* 0x000fe20000010000 */
[----:B------:R-:W-:Y:S01]  /*db70*/  @P0 IADD3 R24, P5, R2, c[0x0][0x1c8], RZ ;  /* 0x0000720002180a10 */ /* 0x000fe20007fbe0ff */
[----:B------:R-:W-:Y:S01]  /*db80*/  FADD.FTZ R23, R212, R23 ;  /* 0x00000017d4177221 */ /* 0x000fe20000010000 */
[----:B------:R-:W-:Y:S01]  /*db90*/  @!PT LDS RZ, [RZ] ;  /* 0x00000000fffff984 */ /* 0x000fe20000000800 */
[----:B------:R-:W-:Y:S01]  /*dba0*/  @!PT LDS RZ, [RZ] ;  /* 0x00000000fffff984 */ /* 0x000fe20000000800 */
[----:B------:R-:W-:Y:S01]  /*dbb0*/  @!PT LDS RZ, [RZ] ;  /* 0x00000000fffff984 */ /* 0x000fe20000000800 */
[----:B------:R1:W-:Y:S01]  /*dbc0*/  @P0 LDGSTS.E.BYPASS.LTC128B.128 [R0+0x12100], [R20.64], !P4 ;  /* 0x1210000014000fae */ /* 0x0003e2000e101d58 */
[----:B------:R-:W-:Y:S01]  /*dbd0*/  FADD.FTZ R2, R178, R25 ;  /* 0x00000019b2027221 */ /* 0x000fe20000010000 */
[----:B------:R-:W-:Y:S01]  /*dbe0*/  @P0 IADD3.X R25, RZ, c[0x0][0x1cc], R22, P5, P1 ;  /* 0x00007300ff190a10 */ /* 0x000fe20002fe2416 */
[----:B------:R-:W-:Y:S01]  /*dbf0*/  FADD.FTZ R17, R183, R23 ;  /* 0x00000017b7117221 */ /* 0x000fe20000010000 */
[----:B------:R-:W-:Y:S01]  /*dc00*/  @P0 IADD3 R16, P5, R20, UR13, RZ ;  /* 0x0000000d14100c10 */ /* 0x000fe2000ffbe0ff */
[----:B------:R-:W-:Y:S02]  /*dc10*/  FADD.FTZ R2, R176, R2 ;  /* 0x00000002b0027221 */ /* 0x000fe40000010000 */
[----:B------:R-:W-:Y:S01]  /*dc20*/  FADD.FTZ R19, R175, R17 ;  /* 0x00000011af137221 */ /* 0x000fe20000010000 */
[----:B------:R2:W-:Y:S01]  /*dc30*/  @P0 LDGSTS.E.BYPASS.LTC128B.128 [R0+0x15100], [R26.64], !P3 ;  /* 0x151000001a000fae */ /* 0x0005e2000d901d58 */
[----:B------:R-:W-:Y:S01]  /*dc40*/  @P0 IADD3.X R17, R21, UR14, RZ, P5, !PT ;  /* 0x0000000e15110c10 */ /* 0x000fe2000affe4ff */
[----:B------:R-:W-:Y:S01]  /*dc50*/  FADD.FTZ R2, R173, R2 ;  /* 0x00000002ad027221 */ /* 0x000fe20000010000 */
[C---:B------:R-:W-:Y:S02]  /*dc60*/  @P0 IADD3 R18, P1, R16.reuse, UR13, RZ ;  /* 0x0000000d10120c10 */ /* 0x040fe4000ff3e0ff */
[----:B------:R-:W-:Y:S01]  /*dc70*/  @P0 IADD3 R6, P5, R16, UR17, RZ ;  /* 0x0000001110060c10 */ /* 0x000fe2000ffbe0ff */
[----:B------:R-:W-:Y:S02]  /*dc80*/  FADD.FTZ R2, R172, R2 ;  /* 0x00000002ac027221 */ /* 0x000fe40000010000 */
[----:B------:R2:W-:Y:S01]  /*dc90*/  @P0 LDGSTS.E.BYPASS.LTC128B.128 [R0+0x18100], [R24.64], !P2 ;  /* 0x1810000018000fae */ /* 0x0005e2000d101d58 */
[----:B------:R-:W-:Y:S01]  /*dca0*/  @P0 IADD3.X R7, R17, UR16, RZ, P5, !PT ;  /* 0x0000001011070c10 */ /* 0x000fe2000affe4ff */
[----:B------:R-:W-:Y:S04]  /*dcb0*/  FADD.FTZ R2, R169, R2 ;  /* 0x00000002a9027221 */ /* 0x000fe80000010000 */
[----:B------:R-:W-:Y:S02]  /*dcc0*/  FADD.FTZ R2, R168, R2 ;  /* 0x00000002a8027221 */ /* 0x000fe40000010000 */
[----:B------:R3:W-:Y:S02]  /*dcd0*/  @P0 LDGSTS.E.BYPASS.LTC128B.128 [R0+0x13100], [R16.64], !P4 ;  /* 0x1310000010000fae */ /* 0x0007e4000e101d58 */
[----:B------:R-:W-:Y:S02]  /*dce0*/  FADD.FTZ R2, R165, R2 ;  /* 0x00000002a5027221 */ /* 0x000fe40000010000 */
[----:B-1----:R-:W-:Y:S01]  /*dcf0*/  FADD.FTZ R20, R174, R19 ;  /* 0x00000013ae147221 */ /* 0x002fe20000010000 */
[----:B------:R-:W-:Y:S01]  /*dd00*/  @P0 IADD3.X R19, R17, UR14, RZ, P1, !PT ;  /* 0x0000000e11130c10 */ /* 0x000fe20008ffe4ff */
[----:B------:R-:W-:Y:S02]  /*dd10*/  FADD.FTZ R2, R164, R2 ;  /* 0x00000002a4027221 */ /* 0x000fe40000010000 */
[----:B------:R3:W-:Y:S01]  /*dd20*/  @P0 LDGSTS.E.BYPASS.LTC128B.128 [R0+0x16100], [R16.64+0x80], !P3 ;  /* 0x1610008010000fae */ /* 0x0007e2000d901d58 */
[----:B------:R-:W-:Y:S02]  /*dd30*/  FADD.FTZ R4, R171, R20 ;  /* 0x00000014ab047221 */ /* 0x000fe40000010000 */
[----:B------:R-:W-:Y:S02]  /*dd40*/  FADD.FTZ R2, R161, R2 ;  /* 0x00000002a1027221 */ /* 0x000fe40000010000 */
[----:B------:R-:W-:Y:S02]  /*dd50*/  FADD.FTZ R4, R170, R4 ;  /* 0x00000004aa047221 */ /* 0x000fe40000010000 */
[----:B------:R-:W-:Y:S01]  /*dd60*/  FADD.FTZ R2, R160, R2 ;  /* 0x00000002a0027221 */ /* 0x000fe20000010000 */
[----:B------:R3:W-:Y:S01]  /*dd70*/  @P0 LDGSTS.E.BYPASS.LTC128B.128 [R0+0x19100], [R16.64+0x100], !P2 ;  /* 0x1910010010000fae */ /* 0x0007e2000d101d58 */
[----:B------:R-:W-:Y:S01]  /*dd80*/  FADD.FTZ R5, R167, R4 ;  /* 0x00000004a7057221 */ /* 0x000fe20000010000 */
[----:B------:R-:W-:Y:S06]  /*dd90*/  @P0 IADD3 R4, P1, R16, UR19, RZ ;  /* 0x0000001310040c10 */ /* 0x000fec000ff3e0ff */
[----:B------:R2:W-:Y:S08]  /*dda0*/  @P0 LDGSTS.E.BYPASS.LTC128B.128 [R0+0x14100], [R18.64], !P4 ;  /* 0x1410000012000fae */ /* 0x0005f0000e101d58 */
[----:B------:R1:W-:Y:S01]  /*ddb0*/  @P0 LDGSTS.E.BYPASS.LTC128B.128 [R0+0x17100], [R6.64], !P3 ;  /* 0x1710000006000fae */ /* 0x0003e2000d901d58 */
[----:B---3--:R-:W-:Y:S01]  /*ddc0*/  FADD.FTZ R16, R166, R5 ;  /* 0x00000005a6107221 */ /* 0x008fe20000010000 */
[----:B------:R-:W-:Y:S06]  /*ddd0*/  @P0 IADD3.X R5, R17, UR18, RZ, P1, !PT ;  /* 0x0000001211050c10 */ /* 0x000fec0008ffe4ff */
[----:B------:R2:W-:Y:S01]  /*dde0*/  @P0 LDGSTS.E.BYPASS.LTC128B.128 [R0+0x1a100], [R4.64], !P2 ;  /* 0x1a10000004000fae */ /* 0x0005e2000d101d58 */
[----:B------:R-:W-:Y:S01]  /*ddf0*/  ISETP.LT.AND P0, PT, RZ, UR28, PT ;  /* 0x0000001cff007c0c */ /* 0x000fe2000bf01270 */
[----:B------:R-:W-:Y:S06]  /*de00*/  UMOV UR28, UR27 ;  /* 0x0000001b001c7c82 */ /* 0x000fec0008000000 */
[----:B------:R-:W0:Y:S01]  /*de10*/  LDGDEPBAR ;  /* 0x00000000000079af */ /* 0x000e220000000000 */
[----:B-1----:R-:W-:Y:S04]  /*de20*/  FADD.FTZ R6, R163, R16 ;  /* 0x00000010a3067221 */ /* 0x002fe80000010000 */
[----:B--2---:R-:W-:Y:S02]  /*de30*/  FADD.FTZ R0, R162, R6 ;  /* 0x00000006a2007221 */ /* 0x004fe40000010000 */
[----:B------:R-:W-:Y:S02]  /*de40*/  FADD.FTZ R4, R46, R2 ;  /* 0x000000022e047221 */ /* 0x000fe40000010000 */
[----:B------:R-:W-:Y:S02]  /*de50*/  FADD.FTZ R0, R44, R0 ;  /* 0x000000002c007221 */ /* 0x000fe40000010000 */
[----:B------:R-:W-:Y:S02]  /*de60*/  FADD.FTZ R4, R47, R4 ;  /* 0x000000042f047221 */ /* 0x000fe40000010000 */
[----:B------:R-:W-:Y:S04]  /*de70*/  FADD.FTZ R0, R45, R0 ;  /* 0x000000002d007221 */ /* 0x000fe80000010000 */
[----:B------:R-:W-:Y:S02]  /*de80*/  FADD.FTZ R2, R48, R0 ;  /* 0x0000000030027221 */ /* 0x000fe40000010000 */
[----:B------:R-:W-:Y:S02]  /*de90*/  FADD.FTZ R0, R50, R4 ;  /* 0x0000000432007221 */ /* 0x000fe40000010000 */
[----:B------:R-:W-:Y:S02]  /*dea0*/  FADD.FTZ R4, R49, R2 ;  /* 0x0000000231047221 */ /* 0x000fe40000010000 */
[----:B------:R-:W-:Y:S01]  /*deb0*/  FADD.FTZ R2, R51, R0 ;  /* 0x0000000033027221 */ /* 0x000fe20000010000 */
[----:B------:R-:W-:Y:S02]  /*dec0*/  MOV R0, R140 ;  /* 0x0000008c00007202 */ /* 0x000fe40000000f00 */
[----:B------:R1:W-:Y:S04]  /*ded0*/  STL [R1+0x4], R4 ;  /* 0x0000040401007387 */ /* 0x0003e80000100800 */
[----:B------:R1:W-:Y:S01]  /*dee0*/  STL [R1+0x8], R2 ;  /* 0x0000080201007387 */ /* 0x0003e20000100800 */
[----:B------:R-:W-:-:S05]  /*def0*/  @P0 BRA `(.L_x_1153) ;  /* 0xffffc84000000947 */ /* 0x000fca000383ffff */
.L_x_1152:
        /* <DEDUP_REMOVED lines=125> */
.L_x_1146:
        /* <DEDUP_REMOVED lines=152> */
.L_x_1155:
        /* <DEDUP_REMOVED lines=139> */
.L_x_1157:
[----:B---3--:R-:W-:Y:S05]  /*f900*/  BSYNC B0 ;  /* 0x0000000000007941 */ /* 0x008fea0003800000 */
.L_x_1156:
        /* <DEDUP_REMOVED lines=23> */
.L_x_1159:
[----:B------:R-:W-:Y:S05]  /*fa80*/  BSYNC B0 ;  /* 0x0000000000007941 */ /* 0x000fea0003800000 */
.L_x_1158:
        /* <DEDUP_REMOVED lines=23> */
.L_x_1161:
[----:B------:R-:W-:Y:S05]  /*fc00*/  BSYNC B0 ;  /* 0x0000000000007941 */ /* 0x000fea0003800000 */
.L_x_1160:
        /* <DEDUP_REMOVED lines=24> */
.L_x_1154:
        /* <DEDUP_REMOVED lines=19> */
.L_x_1162:
        /* <DEDUP_REMOVED lines=42> */
.L_x_1164:
[----:B------:R-:W-:Y:S05]  /*10160*/  BSYNC B0 ;  /* 0x0000000000007941 */ /* 0x000fea0003800000 */
.L_x_1163:
        /* <DEDUP_REMOVED lines=66> */
.L_x_1166:
[----:B------:R-:W-:Y:S05]  /*10590*/  BSYNC B0 ;  /* 0x0000000000007941 */ /* 0x000fea0003800000 */
.L_x_1165:
        /* <DEDUP_REMOVED lines=21> */
.L_x_1168:
[----:B------:R-:W-:Y:S05]  /*106f0*/  BSYNC B0 ;  /* 0x0000000000007941 */ /* 0x000fea0003800000 */
.L_x_1167:
        /* <DEDUP_REMOVED lines=21> */
.L_x_1170:
[----:B------:R-:W-:Y:S05]  /*10850*/  BSYNC B0 ;  /* 0x0000000000007941 */ /* 0x000fea0003800000 */
.L_x_1169:
        /* <DEDUP_REMOVED lines=22> */
.L_x_1171:
        /* <DEDUP_REMOVED lines=12> */
.L_x_1303:


//--------------------- .text._ZN7cutlass13device_kernelIN5flash19enable_sm80_to_sm89INS1_16FlashAttnFwdSm80INS1_25CollectiveMainloopFwdSm80ILi8ELi2ELb0EN4cute5tupleIJNS5_1CILi128EEENS7_ILi64EEENS7_ILi192EEEEEELi192ENS_6half_tEfNS_4arch4Sm80ELb1ELb0ELb0ELb1ELb0ELb1ELb1ELb0EEENS1_21CollectiveEpilogueFwdINS6_IJS8_SA_S9_EEENS6_IJNS7_ILi1EEESI_SI_EEESC_SE_Li256ELb1ELb1ELb0ELb0EEENS1_19SingleTileSchedulerILb1ELb0ELb1ELi128EEEEEEEEEvNT_6ParamsE --------------------------
	.section	.text._ZN7cutlass13device_kernelIN5flash19enable_sm80_to_sm89INS1_16FlashAttnFwdSm80INS1_25CollectiveMainloopFwdSm80ILi8ELi2ELb0EN4cute5tupleIJNS5_1CILi128EEENS7_ILi64EEENS7_ILi192EEEEEELi192ENS_6half_tEfNS_4arch4Sm80ELb1ELb0ELb0ELb1ELb0ELb1ELb1ELb0EEENS1_21CollectiveEpilogueFwdINS6_IJS8_SA_S9_EEENS6_IJNS7_ILi1EEESI_SI_EEESC_SE_Li256ELb1ELb1ELb0ELb0EEENS1_19SingleTileSchedulerILb1ELb0ELb1ELi128EEEEEEEEEvNT_6ParamsE,"ax",@progbits
	.sectioninfo	@"SHI_REGISTERS=255"
	.align	128
.text._ZN7cutlass13device_kernelIN5flash19enable_sm80_to_sm89INS1_16FlashAttnFwdSm80INS1_25CollectiveMainloopFwdSm80ILi8ELi2ELb0EN4cute5tupleIJNS5_1CILi128EEENS7_ILi64EEENS7_ILi192EEEEEELi192ENS_6half_tEfNS_4arch4Sm80ELb1ELb0ELb0ELb1ELb0ELb1ELb1ELb0EEENS1_21CollectiveEpilogueFwdINS6_IJS8_SA_S9_EEENS6_IJNS7_ILi1EEESI_SI_EEESC_SE_Li256ELb1ELb1ELb0ELb0EEENS1_19SingleTileSchedulerILb1ELb0ELb1ELi128EEEEEEEEEvNT_6ParamsE:
        .type           _ZN7cutlass13device_kernelIN5flash19enable_sm80_to_sm89INS1_16FlashAttnFwdSm80INS1_25CollectiveMainloopFwdSm80ILi8ELi2ELb0EN4cute5tupleIJNS5_1CILi128EEENS7_ILi64EEENS7_ILi192EEEEEELi192ENS_6half_tEfNS_4arch4Sm80ELb1ELb0ELb0ELb1ELb0ELb1ELb1ELb0EEENS1_21CollectiveEpilogueFwdINS6_IJS8_SA_S9_EEENS6_IJNS7_ILi1EEESI_SI_EEESC_SE_Li256ELb1ELb1ELb0ELb0EEENS1_19SingleTileSchedulerILb1ELb0ELb1ELi128EEEEEEEEEvNT_6ParamsE,@function
        .size           _ZN7cutlass13device_kernelIN5flash19enable_sm80_to_sm89INS1_16FlashAttnFwdSm80INS1_25CollectiveMainloopFwdSm80ILi8ELi2ELb0EN4cute5tupleIJNS5_1CILi128EEENS7_ILi64EEENS7_ILi192EEEEEELi192ENS_6half_tEfNS_4arch4Sm80ELb1ELb0ELb0ELb1ELb0ELb1ELb1ELb0EEENS1_21CollectiveEpilogueFwdINS6_IJS8_SA_S9_EEENS6_IJNS7_ILi1EEESI_SI_EEESC_SE_Li256ELb1ELb1ELb0ELb0EEENS1_19SingleTileSchedulerILb1ELb0ELb1ELi128EEEEEEEEEvNT_6ParamsE,(.L_x_1304 - _ZN7cutlass13device_kernelIN5flash19enable_sm80_to_sm89INS1_16FlashAttnFwdSm80INS1_25CollectiveMainloopFwdSm80ILi8ELi2ELb0EN4cute5tupleIJNS5_1CILi128EEENS7_ILi64EEENS7_ILi192EEEEEELi192ENS_6half_tEfNS_4arch4Sm80ELb1ELb0ELb0ELb1ELb0ELb1ELb1ELb0EEENS1_21CollectiveEpilogueFwdINS6_IJS8_SA_S9_EEENS6_IJNS7_ILi1EEESI_SI_EEESC_SE_Li256ELb1ELb1ELb0ELb0EEENS1_19SingleTileSchedulerILb1ELb0ELb1ELi128EEEEEEEEEvNT_6ParamsE)
        .other          _ZN7cutlass13device_kernelIN5flash19enable_sm80_to_sm89INS1_16FlashAttnFwdSm80INS1_25CollectiveMainloopFwdSm80ILi8ELi2ELb0EN4cute5tupleIJNS5_1CILi128EEENS7_ILi64EEENS7_ILi192EEEEEELi192ENS_6half_tEfNS_4arch4Sm80ELb1ELb0ELb0ELb1ELb0ELb1ELb1ELb0EEENS1_21CollectiveEpilogueFwdINS6_IJS8_SA_S9_EEENS6_IJNS7_ILi1EEESI_SI_EEESC_SE_Li256ELb1ELb1ELb0ELb0EEENS1_19SingleTileSchedulerILb1ELb0ELb1ELi128EEEEEEEEEvNT_6ParamsE,@"STO_CUDA_ENTRY STV_DEFAULT"
_ZN7cutlass13device_kernelIN5flash19enable_sm80_to_sm89INS1_16FlashAttnFwdSm80INS1_25CollectiveMainloopFwdSm80ILi8ELi2ELb0EN4cute5tupleIJNS5_1CILi128EEENS7_ILi64EEENS7_ILi192EEEEEELi192ENS_6half_tEfNS_4arch4Sm80ELb1ELb0ELb0ELb1ELb0ELb1ELb1ELb0EEENS1_21CollectiveEpilogueFwdINS6_IJS8_SA_S9_EEENS6_IJNS7_ILi1EEESI_SI_EEESC_SE_Li256ELb1ELb1ELb0ELb0EEENS1_19SingleTileSchedulerILb1ELb0ELb1ELi128EEEEEEEEEvNT_6ParamsE:
        /* <DEDUP_REMOVED lines=16> */
.L_x_1173:
        /* <DEDUP_REMOVED lines=8> */
.L_x_1175:
[----:B------:R-:W-:-:S04]  /*0180*/  MOV R5, c[0x0][0x54c] ;  /* 0x0001530000057a02 */ /* 0x000fc80000000f00 */
.L_x_1174:
[----:B------:R-:W-:Y:S01]  /*0190*/  USHF.L.U32 UR4, UR4, 0x7, URZ ;  /* 0x0000000704047899 */ /* 0x000fe2000800063f */
[----:B-----5:R-:W-:-:S05]  /*01a0*/  IMAD R5, R5, c[0x0][0x548], RZ ;  /* 0x0001520005057a24 */ /* 0x020fca00078e02ff */
[----:B------:R-:W-:-:S04]  /*01b0*/  MOV R92, UR4 ;  /* 0x00000004005c7c02 */ /* 0x000fc80008000f00 */
[----:B------:R-:W-:-:S04]  /*01c0*/  ISETP.GE.AND P0, PT, R92, R5, PT ;  /* 0x000000055c00720c */ /* 0x000fc80003f06270 */
[----:B------:R-:W-:Y:S01]  /*01d0*/  SEL R190, R190, 0xffffffff, !P0 ;  /* 0xffffffffbebe7807 */ /* 0x000fe20004000000 */
[----:B------:R-:W-:Y:S05]  /*01e0*/  BRA `(.L_x_1176) ;  /* 0x0000013000007947 */ /* 0x000fea0003800000 */
.L_x_1172:
[----:B------:R-:W-:-:S04]  /*01f0*/  ISETP.NE.U32.AND P0, PT, RZ, c[0x0][0x568], PT ;  /* 0x00015a00ff007a0c */ /* 0x000fc80003f05070 */
[----:B------:R-:W-:-:S13]  /*0200*/  ISETP.NE.AND.EX P0, PT, RZ, c[0x0][0x56c], PT, P0 ;  /* 0x00015b00ff007a0c */ /* 0x000fda0003f05300 */
[----:B------:R-:W-:Y:S05]  /*0210*/  @!P0 BRA `(.L_x_1177) ;  /* 0x0000002000008947 */ /* 0x000fea0003800000 */
[----:B------:R1:W5:Y:S01]  /*0220*/  LDG.E R5, [R4.64] ;  /* 0x0000000604057981 */ /* 0x000362000c1e1900 */
[----:B------:R-:W-:Y:S05]  /*0230*/  BRA `(.L_x_1178) ;  /* 0x0000009000007947 */ /* 0x000fea0003800000 */
.L_x_1177:
        /* <DEDUP_REMOVED lines=8> */
.L_x_1179:
[----:B------:R-:W-:-:S04]  /*02c0*/  MOV R5, c[0x0][0x54c] ;  /* 0x0001530000057a02 */ /* 0x000fc80000000f00 */
.L_x_1178:
[----:B------:R-:W-:Y:S01]  /*02d0*/  USHF.L.U32 UR4, UR4, 0x7, URZ ;  /* 0x0000000704047899 */ /* 0x000fe2000800063f */
[----:B-----5:R-:W-:-:S05]  /*02e0*/  IMAD R5, R5, c[0x0][0x548], RZ ;  /* 0x0001520005057a24 */ /* 0x020fca00078e02ff */
[----:B------:R-:W-:-:S04]  /*02f0*/  MOV R92, UR4 ;  /* 0x00000004005c7c02 */ /* 0x000fc80008000f00 */
[----:B------:R-:W-:-:S04]  /*0300*/  ISETP.GE.AND P0, PT, R92, R5, PT ;  /* 0x000000055c00720c */ /* 0x000fc80003f06270 */
[----:B------:R-:W-:-:S04]  /*0310*/  SEL R190, R190, 0xffffffff, !P0 ;  /* 0xffffffffbebe7807 */ /* 0x000fc80004000000 */
.L_x_1176:
        /* <DEDUP_REMOVED lines=35> */
.L_x_1180:
[----:B-1----:R-:W-:-:S04]  /*0550*/  ISETP.NE.U32.AND P0, PT, RZ, c[0x0][0x368], PT ;  /* 0x0000da00ff007a0c */ /* 0x002fc80003f05070 */
[----:B------:R-:W-:-:S13]  /*0560*/  ISETP.NE.AND.EX P0, PT, RZ, c[0x0][0x36c], PT, P0 ;  /* 0x0000db00ff007a0c */ /* 0x000fda0003f05300 */
[----:B------:R-:W-:Y:S05]  /*0570*/  @!P0 BRA `(.L_x_1181) ;  /* 0x0000003000008947 */ /* 0x000fea0003800000 */
[----:B------:R-:W-:-:S06]  /*0580*/  IMAD.WIDE R6, R190, R3, c[0x0][0x368] ;  /* 0x0000da00be067625 */ /* 0x000fcc00078e0203 */
[----:B------:R1:W5:Y:S01]  /*0590*/  LDG.E R6, [R6.64] ;  /* 0x0000000606067981 */ /* 0x000362000c1e1900 */
[----:B------:R-:W-:Y:S05]  /*05a0*/  BRA `(.L_x_1182) ;  /* 0x0000004000007947 */ /* 0x000fea0003800000 */
.L_x_1181:
[----:B------:R-:W-:Y:S05]  /*05b0*/  @!P5 BRA `(.L_x_1182) ;  /* 0x000000300000d947 */ /* 0x000fea0003800000 */
[----:B------:R-:W2:Y:S04]  /*05c0*/  LDG.E R6, [R4.64] ;  /* 0x0000000604067981 */ /* 0x000ea8000c1e1900 */
[----:B------:R-:W2:Y:S02]  /*05d0*/  LDG.E R7, [R4.64+0x4] ;  /* 0x0000040604077981 */ /* 0x000ea4000c1e1900 */
[----:B--2---:R-:W-:Y:S02]  /*05e0*/  IADD3 R6, -R6, R7, RZ ;  /* 0x0000000706067210 */ /* 0x004fe40007ffe1ff */
.L_x_1182:
[----:B------:R-:W2:Y:S04]  /*05f0*/  @P4 LDG.E R0, [R10.64] ;  /* 0x000000060a004981 */ /* 0x000ea8000c1e1900 */
[----:B------:R-:W2:Y:S01]  /*0600*/  @P4 LDG.E R5, [R10.64+0x4] ;  /* 0x000004060a054981 */ /* 0x000ea2000c1e1900 */
[----:B------:R-:W-:Y:S01]  /*0610*/  IMAD.MOV.U32 R187, RZ, RZ, c[0x0][0x2c4] ;  /* 0x0000b100ffbb7624 */ /* 0x000fe200078e00ff */
[----:B------:R-:W-:Y:S01]  /*0620*/  ISETP.NE.U32.AND P0, PT, RZ, c[0x0][0x378], PT ;  /* 0x0000de00ff007a0c */ /* 0x000fe20003f05070 */
[----:B-----5:R-:W-:-:S03]  /*0630*/  IMAD.MOV.U32 R85, RZ, RZ, R6 ;  /* 0x000000ffff557224 */ /* 0x020fc600078e0006 */
[----:B------:R-:W-:Y:S02]  /*0640*/  ISETP.NE.AND P1, PT, R187, 0x1, PT ;  /* 0x00000001bb00780c */ /* 0x000fe40003f25270 */
[----:B------:R-:W-:Y:S02]  /*0650*/  IADD3 R2, R92, 0x7f, RZ ;  /* 0x0000007f5c027810 */ /* 0x000fe40007ffe0ff */
[----:B------:R-:W-:-:S09]  /*0660*/  ISETP.NE.AND.EX P0, PT, RZ, c[0x0][0x37c], PT, P0 ;  /* 0x0000df00ff007a0c */ /* 0x000fd20003f05300 */
[----:B------:R-:W-:-:S04]  /*0670*/  @P1 IADD3 R4, R92, 0x7f, RZ ;  /* 0x0000007f5c041810 */ /* 0x000fc80007ffe0ff */
[----:B------:R-:W-:-:S04]  /*0680*/  @P0 IMAD.WIDE R8, R190, R3, c[0x0][0x378] ;  /* 0x0000de00be080625 */ /* 0x000fc800078e0203 */
[----:B------:R-:W-:Y:S01]  /*0690*/  @P1 IMAD.HI.U32 R4, R4, c[0x0][0x2c8], RZ ;  /* 0x0000b20004041a27 */ /* 0x000fe200078e00ff */
[----:B------:R3:W5:Y:S01]  /*06a0*/  @P0 LDG.E R85, [R8.64] ;  /* 0x0000000608550981 */ /* 0x000762000c1e1900 */
[----:B------:R-:W-:-:S03]  /*06b0*/  LOP3.LUT R191, R191, 0xfffffff7, RZ, 0xc0, !PT ;  /* 0xfffffff7bfbf7812 */ /* 0x000fc600078ec0ff */
[----:B------:R-:W-:Y:S02]  /*06c0*/  @P1 SHF.R.U32.HI R2, RZ, c[0x0][0x2cc], R4 ;  /* 0x0000b300ff021a19 */ /* 0x000fe40000011604 */
[----:B------:R-:W-:Y:S01]  /*06d0*/  @P1 LOP3.LUT R191, R191, 0x8, RZ, 0xfc, !PT ;  /* 0x00000008bfbf1812 */ /* 0x000fe200078efcff */
[----:B--2---:R-:W-:Y:S02]  /*06e0*/  @P4 IMAD.IADD R93, R5, 0x1, -R0 ;  /* 0x00000001055d4824 */ /* 0x004fe400078e0a00 */
[----:B------:R-:W-:-:S04]  /*06f0*/  IMAD.IADD R0, R6, 0x1, -R90 ;  /* 0x0000000106007824 */ /* 0x000fc800078e0a5a */
[----:B------:R-:W-:Y:S02]  /*0700*/  IMAD.IADD R186, R0, 0x1, R93 ;  /* 0x0000000100ba7824 */ /* 0x000fe400078e025d */
[----:B------:R-:W-:-:S03]  /*0710*/  IMAD.MOV R11, RZ, RZ, -R0 ;  /* 0x000000ffff0b7224 */ /* 0x000fc600078e0a00 */
[C---:B------:R-:W-:Y:S02]  /*0720*/  IADD3 R87, R186.reuse, 0x40, -R209 ;  /* 0x00000040ba577810 */ /* 0x040fe40007ffe8d1 */
[----:B-1----:R-:W-:Y:S02]  /*0730*/  IADD3 R7, R186, 0x3f, RZ ;  /* 0x0000003fba077810 */ /* 0x002fe40007ffe0ff */
[----:B------:R-:W-:Y:S01]  /*0740*/  IMNMX R11, RZ, R11, !PT ;  /* 0x0000000bff0b7217 */ /* 0x000fe20007800200 */
[----:B------:R-:W-:Y:S01]  /*0750*/  IMAD.IADD R5, R87, 0x1, R2 ;  /* 0x0000000157057824 */ /* 0x000fe200078e0202 */
[----:B------:R-:W-:-:S04]  /*0760*/  SHF.R.S32.HI R4, RZ, 0x1f, R7 ;  /* 0x0000001fff047819 */ /* 0x000fc80000011407 */
[----:B------:R-:W-:Y:S02]  /*0770*/  SHF.R.S32.HI R2, RZ, 0x1f, R5 ;  /* 0x0000001fff027819 */ /* 0x000fe40000011405 */
[----:B------:R-:W-:Y:S02]  /*0780*/  LEA.HI R4, R4, R7, RZ, 0x6 ;  /* 0x0000000704047211 */ /* 0x000fe400078f30ff */
[----:B------:R-:W-:Y:S02]  /*0790*/  LEA.HI R2, R2, R5, RZ, 0x6 ;  /* 0x0000000502027211 */ /* 0x000fe400078f30ff */
[----:B------:R-:W-:Y:S02]  /*07a0*/  SHF.R.S32.HI R88, RZ, 0x6, R4 ;  /* 0x00000006ff587819 */ /* 0x000fe40000011404 */
[----:B------:R-:W-:-:S04]  /*07b0*/  SHF.R.S32.HI R5, RZ, 0x6, R2 ;  /* 0x00000006ff057819 */ /* 0x000fc80000011402 */
[----:B------:R-:W-:-:S05]  /*07c0*/  IMNMX R5, R88, R5, PT ;  /* 0x0000000558057217 */ /* 0x000fca0003800200 */
[----:B------:R-:W-:-:S05]  /*07d0*/  IMAD R0, R5, 0x40, -R0 ;  /* 0x0000004005007824 */ /* 0x000fca00078e0a00 */
        /* <DEDUP_REMOVED lines=10> */
[----:B---3--:R-:W-:-:S04]  /*0880*/  ISETP.NE.U32.AND P3, PT, RZ, c[0x0][0x340], PT ;  /* 0x0000d000ff007a0c */ /* 0x008fc80003f65070 */
        /* <DEDUP_REMOVED lines=28> */
[----:B------:R-:W-:Y:S01]  /*0a50*/  IMAD R14, R17, c[0x0][0x23c], R14 ;  /* 0x00008f00110e7a24 */ /* 0x000fe200078e020e */
[----:B------:R-:W-:Y:S01]  /*0a60*/  LOP3.LUT R191, R191, 0xfffffffd, RZ, 0xc0, !PT ;  /* 0xfffffffdbfbf7812 */ /* 0x000fe200078ec0ff */
[C---:B------:R-:W-:Y:S01]  /*0a70*/  IMAD R20, R17.reuse, c[0x0][0x25c], R20 ;  /* 0x0000970011147a24 */ /* 0x040fe200078e0214 */
[----:B------:R-:W-:Y:S01]  /*0a80*/  ULDC.U8 UR4, c[0x0][0x298] ;  /* 0x0000a60000047ab9 */ /* 0x000fe20000000000 */
        /* <DEDUP_REMOVED lines=50> */
[----:B------:R-:W-:Y:S02]  /*0db0*/  IMAD.SHL.U32 R105, R0, 0x20, RZ ;  /* 0x0000002000697824 */ /* 0x000fe400078e00ff */
[----:B------:R-:W-:-:S02]  /*0dc0*/  IMAD.IADD R154, R89, 0x1, R6 ;  /* 0x00000001599a7824 */ /* 0x000fc400078e0206 */
        /* <DEDUP_REMOVED lines=11> */
[----:B------:R-:W-:Y:S02]  /*0e80*/  SEL R166, R20, RZ, !P5 ;  /* 0x000000ff14a67207 */ /* 0x000fe40006800000 */
[----:B------:R-:W-:Y:S02]  /*0e90*/  SEL R4, R21, RZ, !P5 ;  /* 0x000000ff15047207 */ /* 0x000fe40006800000 */
[----:B------:R-:W-:Y:S01]  /*0ea0*/  ISETP.GE.AND P5, PT, R8, c[0x0][0x1d4], PT ;  /* 0x0000750008007a0c */ /* 0x000fe20003fa6270 */
[----:B------:R-:W-:Y:S01]  /*0eb0*/  @P1 IMAD.X R8, R98, 0x1, R13, P4 ;  /* 0x0000000162081824 */ /* 0x000fe200020e060d */
[----:B------:R-:W-:Y:S01]  /*0ec0*/  ISETP.GE.AND P4, PT, R14, c[0x0][0x1d4], PT ;  /* 0x000075000e007a0c */ /* 0x000fe20003f86270 */
[----:B------:R-:W-:Y:S01]  /*0ed0*/  IMAD.WIDE.U32 R12, R18, R96, R148 ;  /* 0x00000060120c7225 */ /* 0x000fe200078e0094 */
[----:B------:R-:W-:-:S02]  /*0ee0*/  @P1 LEA R20, P0, R15, c[0x0][0x220], 0x1 ;  /* 0x000088000f141a11 */ /* 0x000fc400078008ff */
[----:B------:R-:W-:Y:S01]  /*0ef0*/  LOP3.LUT R10, R3, 0xfffffe00, R10, 0xf8, !PT ;  /* 0xfffffe00030a7812 */ /* 0x000fe200078ef80a */
[----:B------:R-:W-:Y:S01]  /*0f00*/  IMAD.IADD R7, R13, 0x1, R7 ;  /* 0x000000010d077824 */ /* 0x000fe200078e0207 */
[----:B------:R-:W-:Y:S01]  /*0f10*/  @P1 LEA.HI.X R21, R15, c[0x0][0x224], R8, 0x1, P0 ;  /* 0x000089000f151a11 */ /* 0x000fe200000f0c08 */
[----:B------:R-:W-:Y:S01]  /*0f20*/  IMAD R103, R4, c[0x0][0x1f0], RZ ;  /* 0x00007c0004677a24 */ /* 0x000fe200078e02ff */
[----:B------:R-:W-:Y:S01]  /*0f30*/  @P2 LEA R16, P0, R12, c[0x0][0x250], 0x1 ;  /* 0x000094000c102a11 */ /* 0x000fe200078008ff */
[C---:B------:R-:W-:Y:S01]  /*0f40*/  @P2 IMAD.SHL.U32 R15, R10.reuse, 0x2, RZ ;  /* 0x000000020a0f2824 */ /* 0x040fe200078e00ff */
[----:B------:R-:W-:Y:S01]  /*0f50*/  SHF.R.S32.HI R3, RZ, 0x1f, R154 ;  /* 0x0000001fff037819 */ /* 0x000fe2000001149a */
[----:B------:R-:W-:Y:S01]  /*0f60*/  @P1 IMAD.SHL.U32 R13, R10, 0x2, RZ ;  /* 0x000000020a0d1824 */ /* 0x000fe200078e00ff */
[----:B------:R-:W-:Y:S01]  /*0f70*/  @P2 LEA.HI.X R17, R12, c[0x0][0x254], R7, 0x1, P0 ;  /* 0x000095000c112a11 */ /* 0x000fe200000f0c07 */
[----:B------:R-:W-:Y:S01]  /*0f80*/  @P2 IMAD.SHL.U32 R9, R10, 0x2, RZ ;  /* 0x000000020a092824 */ /* 0x000fe200078e00ff */
[----:B------:R-:W-:Y:S01]  /*0f90*/  @!PT LDS RZ, [RZ] ;  /* 0x00000000fffff984 */ /* 0x000fe20000000800 */
[----:B------:R-:W-:Y:S01]  /*0fa0*/  @!PT LDS RZ, [RZ] ;  /* 0x00000000fffff984 */ /* 0x000fe20000000800 */
[----:B------:R-:W-:Y:S01]  /*0fb0*/  @!PT LDS RZ, [RZ] ;  /* 0x00000000fffff984 */ /* 0x000fe20000000800 */
[----:B------:R1:W-:Y:S01]  /*0fc0*/  @P2 LDGSTS.E.BYPASS.LTC128B.128 [R15+0xc100], [R22.64], !P5 ;  /* 0x0c100000160f2fae */ /* 0x0003e2000e901d46 */
[----:B------:R-:W-:Y:S01]  /*0fd0*/  ISETP.GT.AND P0, PT, R18, R11, PT ;  /* 0x0000000b1200720c */ /* 0x000fe20003f04270 */
[----:B------:R-:W-:Y:S01]  /*0fe0*/  IMAD R103, R166, c[0x0][0x1f4], R103 ;  /* 0x00007d00a6677a24 */ /* 0x000fe200078e0267 */
[----:B------:R-:W-:Y:S01]  /*0ff0*/  LEA.HI R8, R5, R84, RZ, 0x2 ;  /* 0x0000005405087211 */ /* 0x000fe200078f10ff */
[----:B------:R1:W-:Y:S01]  /*1000*/  @P2 LDGSTS.E.BYPASS.LTC128B.128 [R15+0xe100], [R22.64+0x80], !P4 ;  /* 0x0e100080160f2fae */ /* 0x0003e2000e101d46 */
[----:B------:R-:W-:-:S02]  /*1010*/  IMAD R121, R4, c[0x0][0x218], RZ ;  /* 0x0000860004797a24 */ /* 0x000fc400078e02ff */
[----:B------:R-:W-:Y:S01]  /*1020*/  SHF.R.S32.HI R111, RZ, 0x2, R8 ;  /* 0x00000002ff6f7819 */ /* 0x000fe20000011408 */
[----:B------:R1:W-:Y:S01]  /*1030*/  @P2 LDGSTS.E.BYPASS.LTC128B.128 [R15+0x10100], [R22.64+0x100], !P3 ;  /* 0x10100100160f2fae */ /* 0x0003e2000d901d46 */
[----:B------:R-:W-:-:S03]  /*1040*/  IMAD R121, R166, c[0x0][0x21c], R121 ;  /* 0x00008700a6797a24 */ /* 0x000fc600078e0279 */
[----:B------:R2:W-:Y:S01]  /*1050*/  @P1 LDGSTS.E.BYPASS.LTC128B.128 [R13+0xd100], [R20.64], !P5 ;  /* 0x0d100000140d1fae */ /* 0x0005e2000e901d46 */
[----:B------:R-:W-:Y:S01]  /*1060*/  IMAD.WIDE.U32 R156, R111, c[0x0][0x1e0], RZ ;  /* 0x000078006f9c7a25 */ /* 0x000fe200078e00ff */
[----:B------:R-:W-:Y:S02]  /*1070*/  @P0 IADD3 R2, R2, -0x2, RZ ;  /* 0xfffffffe02020810 */ /* 0x000fe40007ffe0ff */
[----:B------:R2:W-:Y:S02]  /*1080*/  @P1 LDGSTS.E.BYPASS.LTC128B.128 [R13+0xf100], [R20.64+0x80], !P4 ;  /* 0x0f100080140d1fae */ /* 0x0005e4000e101d46 */
[----:B------:R-:W-:Y:S01]  /*1090*/  @P0 SHF.R.S32.HI R6, RZ, 0x1f, R2 ;  /* 0x0000001fff060819 */ /* 0x000fe20000011402 */
[----:B------:R-:W-:Y:S01]  /*10a0*/  @P0 IMAD R0, R95, R2, RZ ;  /* 0x000000025f000224 */ /* 0x000fe200078e02ff */
[----:B------:R2:W-:Y:S03]  /*10b0*/  @P1 LDGSTS.E.BYPASS.LTC128B.128 [R13+0x11100], [R20.64+0x100], !P3 ;  /* 0x11100100140d1fae */ /* 0x0005e6000d901d46 */
[----:B------:R-:W-:Y:S01]  /*10c0*/  @P0 IMAD R0, R6, R97, R0 ;  /* 0x0000006106000224 */ /* 0x000fe200078e0200 */
[----:B------:R-:W0:Y:S04]  /*10d0*/  LDGDEPBAR ;  /* 0x00000000000079af */ /* 0x000e280000000000 */
[----:B------:R-:W-:Y:S01]  /*10e0*/  BAR.SYNC.DEFER_BLOCKING 0x0 ;  /* 0x0000000000007b1d */ /* 0x000fe20000010000 */
[----:B-1----:R-:W-:-:S04]  /*10f0*/  IMAD.WIDE.U32 R14, R154, c[0x0][0x1e0], RZ ;  /* 0x000078009a0e7a25 */ /* 0x002fc800078e00ff */
[----:B--2---:R-:W-:-:S04]  /*1100*/  @P0 IMAD.WIDE.U32 R20, R2, R97, R150 ;  /* 0x0000006102140225 */ /* 0x004fc800078e0096 */
[----:B------:R-:W-:Y:S01]  /*1110*/  @P1 IMAD.SHL.U32 R2, R10, 0x2, RZ ;  /* 0x000000020a021824 */ /* 0x000fe200078e00ff */
[----:B------:R-:W-:Y:S01]  /*1120*/  @!PT LDS RZ, [RZ] ;  /* 0x00000000fffff984 */ /* 0x000fe20000000800 */
[----:B------:R-:W-:Y:S01]  /*1130*/  @!PT LDS RZ, [RZ] ;  /* 0x00000000fffff984 */ /* 0x000fe20000000800 */
[----:B------:R-:W-:Y:S01]  /*1140*/  @!PT LDS RZ, [RZ] ;  /* 0x00000000fffff984 */ /* 0x000fe20000000800 */
[----:B------:R1:W-:Y:S01]  /*1150*/  @P2 LDGSTS.E.BYPASS.LTC128B.128 [R9+0x100], [R16.64], !P5 ;  /* 0x0010000010092fae */ /* 0x0003e2000e901d46 */
[----:B------:R-:W-:Y:S02]  /*1160*/  IMAD R13, R3, c[0x0][0x1e0], RZ ;  /* 0x00007800030d7a24 */ /* 0x000fe400078e02ff */
[----:B------:R-:W-:Y:S01]  /*1170*/  @P0 IMAD.IADD R0, R21, 0x1, R0 ;  /* 0x0000000115000824 */ /* 0x000fe200078e0200 */
[----:B------:R1:W-:Y:S01]  /*1180*/  @P2 LDGSTS.E.BYPASS.LTC128B.128 [R9+0x2100], [R16.64+0x80], !P4 ;  /* 0x0210008010092fae */ /* 0x0003e2000e101d46 */
[----:B------:R-:W-:-:S03]  /*1190*/  IMAD R24, R154, c[0x0][0x1e4], R13 ;  /* 0x000079009a187a24 */ /* 0x000fc600078e020d */
[----:B------:R1:W-:Y:S01]  /*11a0*/  @P2 LDGSTS.E.BYPASS.LTC128B.128 [R9+0x4100], [R16.64+0x100], !P3 ;  /* 0x0410010010092fae */ /* 0x0003e2000d901d46 */
[----:B------:R-:W-:Y:S01]  /*11b0*/  @P1 IADD3 R12, P2, R105, R12, RZ ;  /* 0x0000000c690c1210 */ /* 0x000fe20007f5e0ff */
[----:B------:R-:W-:Y:S02]  /*11c0*/  IMAD.IADD R25, R15, 0x1, R24 ;  /* 0x000000010f197824 */ /* 0x000fe400078e0218 */
[----:B------:R-:W-:Y:S02]  /*11d0*/  IMAD.MOV.U32 R24, RZ, RZ, R14 ;  /* 0x000000ffff187224 */ /* 0x000fe400078e000e */
[----:B------:R-:W-:Y:S01]  /*11e0*/  @P1 IMAD.X R7, R104, 0x1, R7, P2 ;  /* 0x0000000168071824 */ /* 0x000fe200010e0607 */
[----:B------:R-:W-:Y:S01]  /*11f0*/  @P1 LEA R6, P2, R12, c[0x0][0x250], 0x1 ;  /* 0x000094000c061a11 */ /* 0x000fe200078408ff */
[----:B------:R-:W-:-:S03]  /*1200*/  IMAD.WIDE.U32 R24, R189, c[0x0][0x1e8], R24 ;  /* 0x00007a00bd187a25 */ /* 0x000fc600078e0018 */
[----:B------:R-:W-:Y:S01]  /*1210*/  @P1 LEA.HI.X R7, R12, c[0x0][0x254], R7, 0x1, P2 ;  /* 0x000095000c071a11 */ /* 0x000fe200010f0c07 */
[----:B------:R-:W-:Y:S01]  /*1220*/  IMAD.IADD R153, R25, 0x1, R152 ;  /* 0x0000000119997824 */ /* 0x000fe200078e0298 */
[C---:B------:R-:W-:Y:S01]  /*1230*/  @P0 LEA R12, P2, R20.reuse, c[0x0][0x220], 0x1 ;  /* 0x00008800140c0a11 */ /* 0x040fe200078408ff */
[----:B------:R-:W-:Y:S02]  /*1240*/  IMAD.MOV.U32 R152, RZ, RZ, R24 ;  /* 0x000000ffff987224 */ /* 0x000fe400078e0018 */
[----:B------:R2:W-:Y:S01]  /*1250*/  @P1 LDGSTS.E.BYPASS.LTC128B.128 [R2+0x1100], [R6.64], !P5 ;  /* 0x0110000006021fae */ /* 0x0005e2000e901d46 */
[----:B------:R-:W-:Y:S01]  /*1260*/  @P0 LEA.HI.X R13, R20, c[0x0][0x224], R0, 0x1, P2 ;  /* 0x00008900140d0a11 */ /* 0x000fe200010f0c00 */
[----:B------:R-:W-:Y:S02]  /*1270*/  @P0 IMAD.SHL.U32 R0, R10, 0x2, RZ ;  /* 0x000000020a000824 */ /* 0x000fe400078e00ff */
[----:B------:R2:W-:Y:S01]  /*1280*/  @P1 LDGSTS.E.BYPASS.LTC128B.128 [R2+0x3100], [R6.64+0x80], !P4 ;  /* 0x0310008006021fae */ /* 0x0005e2000e101d46 */
[----:B------:R-:W-:-:S03]  /*1290*/  IMAD.WIDE.U32 R152, R166, c[0x0][0x1f0], R152 ;  /* 0x00007c00a6987a25 */ /* 0x000fc600078e0098 */
[----:B------:R2:W-:Y:S01]  /*12a0*/  @P1 LDGSTS.E.BYPASS.LTC128B.128 [R2+0x5100], [R6.64+0x100], !P3 ;  /* 0x0510010006021fae */ /* 0x0005e2000d901d46 */
[----:B------:R-:W-:Y:S01]  /*12b0*/  ISETP.LE.AND P1, PT, R102, c[0x0][0x27c], PT ;  /* 0x00009f0066007a0c */ /* 0x000fe20003f23270 */
[----:B------:R-:W-:Y:S01]  /*12c0*/  IMAD.IADD R103, R153, 0x1, R103 ;  /* 0x0000000199677824 */ /* 0x000fe200078e0267 */
[----:B-1----:R-:W-:Y:S01]  /*12d0*/  LOP3.LUT R9, R8, 0xfffffffc, RZ, 0xc0, !PT ;  /* 0xfffffffc08097812 */ /* 0x002fe200078ec0ff */
[----:B------:R-:W0:Y:S01]  /*12e0*/  LDGDEPBAR ;  /* 0x00000000000079af */ /* 0x000e220000000000 */
[----:B------:R-:W-:Y:S01]  /*12f0*/  SHF.R.S32.HI R8, RZ, 0x1f, R8 ;  /* 0x0000001fff087819 */ /* 0x000fe20000011408 */
[----:B------:R-:W-:Y:S02]  /*1300*/  IMAD R24, R86, c[0x0][0x210], RZ ;  /* 0x0000840056187a24 */ /* 0x000fe400078e02ff */
[----:B------:R-:W-:Y:S01]  /*1310*/  IMAD.IADD R20, R84, 0x1, -R9 ;  /* 0x0000000154147824 */ /* 0x000fe200078e0a09 */
[----:B------:R1:W-:Y:S01]  /*1320*/  @P0 LDGSTS.E.BYPASS.LTC128B.128 [R0+0x12100], [R12.64], !P5 ;  /* 0x121000000c000fae */ /* 0x0003e2000e901d46 */
[----:B------:R-:W-:Y:S01]  /*1330*/  LEA.HI R8, R8, R111, RZ, 0x3 ;  /* 0x0000006f08087211 */ /* 0x000fe200078f18ff */
[----:B------:R-:W-:-:S02]  /*1340*/  IMAD R24, R189, c[0x0][0x214], R24 ;  /* 0x00008500bd187a24 */ /* 0x000fc400078e0218 */
[C---:B------:R-:W-:Y:S01]  /*1350*/  IMAD.SHL.U32 R22, R20.reuse, 0x8, RZ ;  /* 0x0000000814167824 */ /* 0x040fe200078e00ff */
[----:B------:R-:W-:Y:S01]  /*1360*/  @P1 LOP3.LUT R191, R191, 0x2, RZ, 0xfc, !PT ;  /* 0x00000002bfbf1812 */ /* 0x000fe200078efcff */
[----:B------:R-:W-:Y:S01]  /*1370*/  IMAD.SHL.U32 R20, R20, 0x4, RZ ;  /* 0x0000000414147824 */ /* 0x000fe200078e00ff */
[C---:B------:R-:W-:Y:S01]  /*1380*/  @P0 LEA R14, P1, R99.reuse, R12, 0x1 ;  /* 0x0000000c630e0211 */ /* 0x040fe200078208ff */
[----:B------:R1:W-:Y:S01]  /*1390*/  @P0 LDGSTS.E.BYPASS.LTC128B.128 [R0+0x14100], [R12.64+0x80], !P4 ;  /* 0x141000800c000fae */ /* 0x0003e2000e101d46 */
[----:B------:R-:W-:Y:S02]  /*13a0*/  LOP3.LUT R8, R8, 0xfffffff8, RZ, 0xc0, !PT ;  /* 0xfffffff808087812 */ /* 0x000fe400078ec0ff */
[----:B------:R-:W-:Y:S01]  /*13b0*/  @P0 LEA.HI.X R15, R99, R13, R98, 0x1, P1 ;  /* 0x0000000d630f0211 */ /* 0x000fe200008f0c62 */
[----:B------:R1:W-:Y:S01]  /*13c0*/  @P0 LDGSTS.E.BYPASS.LTC128B.128 [R0+0x16100], [R12.64+0x100], !P3 ;  /* 0x161001000c000fae */ /* 0x0003e2000d901d46 */
[C---:B------:R-:W-:Y:S01]  /*13d0*/  IADD3 R19, R20.reuse, 0x20, RZ ;  /* 0x0000002014137810 */ /* 0x040fe20007ffe0ff */
[C---:B------:R-:W-:Y:S01]  /*13e0*/  IMAD.IADD R8, R111.reuse, 0x1, -R8 ;  /* 0x000000016f087824 */ /* 0x040fe200078e0a08 */
[C---:B------:R-:W-:Y:S01]  /*13f0*/  IADD3 R17, R20.reuse, 0x40, RZ ;  /* 0x0000004014117810 */ /* 0x040fe20007ffe0ff */
[----:B------:R3:W-:Y:S01]  /*1400*/  @P0 LDGSTS.E.BYPASS.LTC128B.128 [R0+0x13100], [R14.64], !P5 ;  /* 0x131000000e000fae */ /* 0x0007e2000e901d46 */
[----:B------:R-:W-:Y:S01]  /*1410*/  SHF.R.S32.HI R21, RZ, 0x1f, R20 ;  /* 0x0000001fff157819 */ /* 0x000fe20000011414 */
[----:B--2---:R-:W-:Y:S01]  /*1420*/  IMAD.MOV.U32 R2, RZ, RZ, c[0x0][0x27c] ;  /* 0x00009f00ff027624 */ /* 0x004fe200078e00ff */
[----:B------:R-:W-:Y:S01]  /*1430*/  SHF.R.S32.HI R6, RZ, 0x1f, R111 ;  /* 0x0000001fff067819 */ /* 0x000fe2000001146f */
[----:B------:R3:W-:Y:S01]  /*1440*/  @P0 LDGSTS.E.BYPASS.LTC128B.128 [R0+0x15100], [R14.64+0x80], !P4 ;  /* 0x151000800e000fae */ /* 0x0007e2000e101d46 */
[----:B------:R-:W-:Y:S01]  /*1450*/  IMAD.IADD R16, R20, 0x1, R17 ;  /* 0x0000000114107824 */ /* 0x000fe200078e0211 */
[----:B------:R-:W-:Y:S01]  /*1460*/  LOP3.LUT P6, RZ, R8, 0x4, RZ, 0xc0, !PT ;  /* 0x0000000408ff7812 */ /* 0x000fe200078cc0ff */
[----:B------:R-:W-:Y:S01]  /*1470*/  IMAD.SHL.U32 R2, R2, 0x2, RZ ;  /* 0x0000000202027824 */ /* 0x000fe200078e00ff */
[----:B------:R3:W-:Y:S01]  /*1480*/  @P0 LDGSTS.E.BYPASS.LTC128B.128 [R0+0x17100], [R14.64+0x100], !P3 ;  /* 0x171001000e000fae */ /* 0x0007e2000d901d46 */
[----:B------:R-:W-:Y:S01]  /*1490*/  ISETP.GE.AND P0, PT, R22, c[0x0][0x27c], PT ;  /* 0x00009f0016007a0c */ /* 0x000fe20003f06270 */
[C---:B------:R-:W-:Y:S01]  /*14a0*/  IMAD R160, R6.reuse, c[0x0][0x290], RZ ;  /* 0x0000a40006a07a24 */ /* 0x040fe200078e02ff */
[----:B------:R-:W-:Y:S01]  /*14b0*/  SHF.R.S32.HI R23, RZ, 0x1f, R22 ;  /* 0x0000001fff177819 */ /* 0x000fe20000011416 */
[----:B------:R-:W-:Y:S01]  /*14c0*/  IMAD R158, R6, c[0x0][0x280], RZ ;  /* 0x0000a000069e7a24 */ /* 0x000fe200078e02ff */
[----:B------:R-:W-:Y:S01]  /*14d0*/  IADD3 R7, -R2, c[0x0][0x1d4], RZ ;  /* 0x0000750002077a10 */ /* 0x000fe20007ffe1ff */
[----:B------:R-:W-:Y:S01]  /*14e0*/  IMAD.SHL.U32 R8, R8, 0x40, RZ ;  /* 0x0000004008087824 */ /* 0x000fe200078e00ff */
[----:B------:R-:W-:Y:S01]  /*14f0*/  SEL R9, RZ, c[0x0][0x27c], !P0 ;  /* 0x00009f00ff097a07 */ /* 0x000fe20004000000 */
[----:B------:R-:W0:Y:S01]  /*1500*/  LDGDEPBAR ;  /* 0x00000000000079af */ /* 0x000e220000000000 */
[----:B------:R-:W-:Y:S01]  /*1510*/  IMAD R160, R111, c[0x0][0x294], R160 ;  /* 0x0000a5006fa07a24 */ /* 0x000fe200078e02a0 */
[----:B------:R-:W-:Y:S01]  /*1520*/  LOP3.LUT R191, R191, 0xfffffffe, RZ, 0xc0, !PT ;  /* 0xfffffffebfbf7812 */ /* 0x000fe200078ec0ff */
[C---:B------:R-:W-:Y:S01]  /*1530*/  IMAD R158, R111.reuse, c[0x0][0x284], R158 ;  /* 0x0000a1006f9e7a24 */ /* 0x040fe200078e029e */
[----:B------:R-:W-:Y:S01]  /*1540*/  LOP3.LUT R8, R8, 0x1c0, RZ, 0xc0, !PT ;  /* 0x000001c008087812 */ /* 0x000fe200078ec0ff */
[C---:B------:R-:W-:Y:S01]  /*1550*/  IMAD.IADD R9, R22.reuse, 0x1, R9 ;  /* 0x0000000116097824 */ /* 0x040fe200078e0209 */
[----:B------:R-:W-:Y:S01]  /*1560*/  IADD3 R140, R22, 0x60, RZ ;  /* 0x00000060168c7810 */ /* 0x000fe20007ffe0ff */
[----:B------:R-:W-:Y:S01]  /*1570*/  IMAD.WIDE.U32 R164, R111, c[0x0][0x290], R22 ;  /* 0x0000a4006fa47a25 */ /* 0x000fe200078e0016 */
[----:B-1----:R-:W-:-:S02]  /*1580*/  SEL R13, R2, R7, !P0 ;  /* 0x00000007020d7207 */ /* 0x002fc40004000000 */
[----:B------:R-:W-:Y:S01]  /*1590*/  ISETP.GE.AND P0, PT, R16, c[0x0][0x27c], PT ;  /* 0x00009f0010007a0c */ /* 0x000fe20003f06270 */
[C---:B------:R-:W-:Y:S01]  /*15a0*/  IMAD.WIDE.U32 R162, R111.reuse, c[0x0][0x280], R22 ;  /* 0x0000a0006fa27a25 */ /* 0x040fe200078e0016 */
[----:B------:R-:W-:Y:S02]  /*15b0*/  SHF.R.S32.HI R110, RZ, 0x1f, R9 ;  /* 0x0000001fff6e7819 */ /* 0x000fe40000011409 */
[----:B------:R-:W-:Y:S01]  /*15c0*/  IADD3 R139, R22, 0x80, RZ ;  /* 0x00000080168b7810 */ /* 0x000fe20007ffe0ff */
[C---:B------:R-:W-:Y:S01]  /*15d0*/  IMAD.WIDE.U32 R30, R111.reuse, c[0x0][0x290], R20 ;  /* 0x0000a4006f1e7a25 */ /* 0x040fe200078e0014 */
[CC--:B------:R-:W-:Y:S02]  /*15e0*/  LEA.HI R137, R110.reuse, R9.reuse, RZ, 0x3 ;  /* 0x000000096e897211 */ /* 0x0c0fe400078f18ff */
[----:B------:R-:W-:Y:S01]  /*15f0*/  LEA.HI R110, R110, R9, RZ, 0x6 ;  /* 0x000000096e6e7211 */ /* 0x000fe200078f30ff */
[----:B---3--:R-:W-:Y:S01]  /*1600*/  IMAD.IADD R15, R20, 0x1, R19 ;  /* 0x00000001140f7824 */ /* 0x008fe200078e0213 */
[----:B------:R-:W-:Y:S01]  /*1610*/  SHF.R.S32.HI R0, RZ, 0x1f, R13 ;  /* 0x0000001fff007819 */ /* 0x000fe2000001140d */
[----:B------:R-:W-:Y:S01]  /*1620*/  IMAD.WIDE.U32 R28, R111, c[0x0][0x280], R20 ;  /* 0x0000a0006f1c7a25 */ /* 0x000fe200078e0014 */
[----:B------:R-:W-:-:S02]  /*1630*/  IADD3 R138, R22, 0xa0, RZ ;  /* 0x000000a0168a7810 */ /* 0x000fc40007ffe0ff */
[----:B------:R-:W-:Y:S01]  /*1640*/  ISETP.GE.AND P1, PT, R15, c[0x0][0x27c], PT ;  /* 0x00009f000f007a0c */ /* 0x000fe20003f26270 */
[----:B------:R-:W-:Y:S01]  /*1650*/  IMAD.SHL.U32 R110, R110, 0x40, RZ ;  /* 0x000000406e6e7824 */ /* 0x000fe200078e00ff */
[----:B------:R-:W-:Y:S01]  /*1660*/  LEA.HI R0, R0, R13, RZ, 0x4 ;  /* 0x0000000d00007211 */ /* 0x000fe200078f20ff */
[----:B------:R-:W-:Y:S01]  /*1670*/  IMAD.WIDE.U32 R26, R189, c[0x0][0x210], R22 ;  /* 0x00008400bd1a7a25 */ /* 0x000fe200078e0016 */
[CC--:B------:R-:W-:Y:S02]  /*1680*/  SEL R12, R2.reuse, R7.reuse, !P1 ;  /* 0x00000007020c7207 */ /* 0x0c0fe40004800000 */
[----:B------:R-:W-:Y:S01]  /*1690*/  SEL R7, R2, R7, !P0 ;  /* 0x0000000702077207 */ /* 0x000fe20004000000 */
[----:B------:R-:W-:Y:S01]  /*16a0*/  IMAD.IADD R165, R165, 0x1, R160 ;  /* 0x00000001a5a57824 */ /* 0x000fe200078e02a0 */
[----:B------:R-:W-:Y:S01]  /*16b0*/  SEL R2, RZ, c[0x0][0x27c], !P1 ;  /* 0x00009f00ff027a07 */ /* 0x000fe20004800000 */
[----:B------:R-:W-:Y:S01]  /*16c0*/  IMAD.IADD R163, R163, 0x1, R158 ;  /* 0x00000001a3a37824 */ /* 0x000fe200078e029e */
[----:B------:R-:W-:Y:S01]  /*16d0*/  IADD3 R154, P1, R154, R111, RZ ;  /* 0x0000006f9a9a7210 */ /* 0x000fe20007f3e0ff */
[----:B------:R-:W-:Y:S01]  /*16e0*/  IMAD.IADD R161, R160, 0x1, R31 ;  /* 0x00000001a0a17824 */ /* 0x000fe200078e021f */
[----:B------:R-:W-:Y:S01]  /*16f0*/  SHF.R.S32.HI R112, RZ, 0x1f, R7 ;  /* 0x0000001fff707819 */ /* 0x000fe20000011407 */
[----:B------:R-:W-:Y:S01]  /*1700*/  IMAD.IADD R159, R158, 0x1, R29 ;  /* 0x000000019e9f7824 */ /* 0x000fe200078e021d */
[----:B------:R-:W-:Y:S01]  /*1710*/  SHF.R.S32.HI R113, RZ, 0x1f, R12 ;  /* 0x0000001fff717819 */ /* 0x000fe2000001140c */
[----:B------:R-:W-:Y:S01]  /*1720*/  IMAD.X R155, R3, 0x1, R6, P1 ;  /* 0x00000001039b7824 */ /* 0x000fe200008e0606 */
[----:B------:R-:W-:Y:S01]  /*1730*/  LEA.HI R112, R112, R7, RZ, 0x4 ;  /* 0x0000000770707211 */ /* 0x000fe200078f20ff */
[----:B------:R-:W-:Y:S01]  /*1740*/  IMAD R6, R6, c[0x0][0x1e0], RZ ;  /* 0x0000780006067a24 */ /* 0x000fe200078e02ff */
[----:B------:R-:W-:Y:S01]  /*1750*/  LEA.HI R113, R113, R12, RZ, 0x4 ;  /* 0x0000000c71717211 */ /* 0x000fe200078f20ff */
[----:B------:R-:W-:Y:S01]  /*1760*/  IMAD.IADD R7, R2, 0x1, R15 ;  /* 0x0000000102077824 */ /* 0x000fe200078e020f */
[----:B------:R-:W-:Y:S01]  /*1770*/  LEA.HI R2, R5, R84, RZ, 0x5 ;  /* 0x0000005405027211 */ /* 0x000fe200078f28ff */
[----:B------:R-:W-:Y:S01]  /*1780*/  IMAD R3, R111, c[0x0][0x1e4], R6 ;  /* 0x000079006f037a24 */ /* 0x000fe200078e0206 */
[----:B------:R-:W-:Y:S01]  /*1790*/  LOP3.LUT R12, R8, 0x38, R137, 0xf8, !PT ;  /* 0x00000038080c7812 */ /* 0x000fe200078ef889 */
[----:B------:R-:W-:Y:S01]  /*17a0*/  IMAD.IADD R25, R27, 0x1, R24 ;  /* 0x000000011b197824 */ /* 0x000fe200078e0218 */
[----:B------:R-:W-:Y:S01]  /*17b0*/  SHF.R.S32.HI R6, RZ, 0x1f, R7 ;  /* 0x0000001fff067819 */ /* 0x000fe20000011407 */
[----:B------:R-:W-:Y:S01]  /*17c0*/  IMAD.IADD R106, R157, 0x1, R3 ;  /* 0x000000019d6a7824 */ /* 0x000fe200078e0203 */
[----:B------:R-:W-:Y:S01]  /*17d0*/  SEL R3, RZ, c[0x0][0x27c], !P0 ;  /* 0x00009f00ff037a07 */ /* 0x000fe20004000000 */
[----:B------:R-:W-:Y:S01]  /*17e0*/  IMAD.SHL.U32 R2, R2, 0x10, RZ ;  /* 0x0000001002027824 */ /* 0x000fe200078e00ff */
[CC--:B------:R-:W-:Y:S01]  /*17f0*/  LEA.HI R136, R6.reuse, R7.reuse, RZ, 0x3 ;  /* 0x0000000706887211 */ /* 0x0c0fe200078f18ff */
[----:B------:R-:W-:Y:S01]  /*1800*/  IMAD.MOV.U32 R160, RZ, RZ, R30 ;  /* 0x000000ffffa07224 */ /* 0x000fe200078e001e */
[----:B------:R-:W-:Y:S01]  /*1810*/  LEA.HI R6, R6, R7, RZ, 0x6 ;  /* 0x0000000706067211 */ /* 0x000fe200078f30ff */
[----:B------:R-:W-:Y:S01]  /*1820*/  IMAD.IADD R3, R3, 0x1, R16 ;  /* 0x0000000103037824 */ /* 0x000fe200078e0210 */
[----:B------:R-:W-:Y:S01]  /*1830*/  LOP3.LUT R14, R8, 0x38, R136, 0xf8, !PT ;  /* 0x00000038080e7812 */ /* 0x000fe200078ef888 */
[----:B------:R-:W-:Y:S01]  /*1840*/  IMAD.MOV.U32 R158, RZ, RZ, R28 ;  /* 0x000000ffff9e7224 */ /* 0x000fe200078e001c */
[----:B------:R-:W-:Y:S01]  /*1850*/  SHF.R.S32.HI R0, RZ, 0x4, R0 ;  /* 0x00000004ff007819 */ /* 0x000fe20000011400 */
[----:B------:R-:W-:Y:S01]  /*1860*/  IMAD.SHL.U32 R6, R6, 0x40, RZ ;  /* 0x0000004006067824 */ /* 0x000fe200078e00ff */
[----:B------:R-:W-:Y:S01]  /*1870*/  SHF.R.S32.HI R108, RZ, 0x1f, R3 ;  /* 0x0000001fff6c7819 */ /* 0x000fe20000011403 */
[----:B------:R-:W-:Y:S01]  /*1880*/  IMAD.MOV.U32 R24, RZ, RZ, R26 ;  /* 0x000000ffff187224 */ /* 0x000fe200078e001a */
[----:B------:R-:W-:Y:S01]  /*1890*/  SHF.R.S32.HI R113, RZ, 0x4, R113 ;  /* 0x00000004ff717819 */ /* 0x000fe20000011471 */
[----:B-----5:R-:W-:Y:S01]  /*18a0*/  IMAD.WIDE.U32 R164, R85, c[0x0][0x290], R164 ;  /* 0x0000a40055a47a25 */ /* 0x020fe200078e00a4 */
[----:B------:R-:W-:-:S02]  /*18b0*/  LEA.HI R135, R108, R3, RZ, 0x3 ;  /* 0x000000036c877211 */ /* 0x000fc400078f18ff */
[----:B------:R-:W-:Y:S01]  /*18c0*/  LEA.HI R108, R108, R3, RZ, 0x6 ;  /* 0x000000036c6c7211 */ /* 0x000fe200078f30ff */
[----:B------:R-:W-:Y:S01]  /*18d0*/  IMAD.WIDE.U32 R166, R166, c[0x0][0x218], R24 ;  /* 0x00008600a6a67a25 */ /* 0x000fe200078e0018 */
[----:B------:R-:W-:Y:S02]  /*18e0*/  SHF.R.U32.HI R3, RZ, 0x3, R8 ;  /* 0x00000003ff037819 */ /* 0x000fe40000011608 */
[----:B------:R-:W-:Y:S01]  /*18f0*/  SHF.R.S32.HI R112, RZ, 0x4, R112 ;  /* 0x00000004ff707819 */ /* 0x000fe20000011470 */
[----:B------:R-:W-:Y:S01]  /*1900*/  IMAD.SHL.U32 R108, R108, 0x40, RZ ;  /* 0x000000406c6c7824 */ /* 0x000fe200078e00ff */
[----:B------:R-:W-:Y:S01]  /*1910*/  LOP3.LUT R7, R12, R3, RZ, 0x3c, !PT ;  /* 0x000000030c077212 */ /* 0x000fe200078e3cff */
[C---:B------:R-:W-:Y:S01]  /*1920*/  IMAD.WIDE.U32 R160, R85.reuse, c[0x0][0x290], R160 ;  /* 0x0000a40055a07a25 */ /* 0x040fe200078e00a0 */
[----:B------:R-:W-:Y:S02]  /*1930*/  LOP3.LUT R12, R8, 0x38, R135, 0xf8, !PT ;  /* 0x00000038080c7812 */ /* 0x000fe400078ef887 */
[----:B------:R-:W-:Y:S01]  /*1940*/  LOP3.LUT R2, R2, 0xfffffe00, RZ, 0xc0, !PT ;  /* 0xfffffe0002027812 */ /* 0x000fe200078ec0ff */
[----:B------:R-:W-:Y:S01]  /*1950*/  IMAD.WIDE.U32 R162, R85, c[0x0][0x280], R162 ;  /* 0x0000a00055a27a25 */ /* 0x000fe200078e00a2 */
[----:B------:R-:W-:-:S02]  /*1960*/  LOP3.LUT R6, R6, 0xfffff000, RZ, 0xc0, !PT ;  /* 0xfffff00006067812 */ /* 0x000fc400078ec0ff */
[-C--:B------:R-:W-:Y:S01]  /*1970*/  LOP3.LUT R109, R14, R3.reuse, RZ, 0x3c, !PT ;  /* 0x000000030e6d7212 */ /* 0x080fe200078e3cff */
[----:B------:R-:W-:Y:S01]  /*1980*/  IMAD.WIDE.U32 R158, R85, c[0x0][0x280], R158 ;  /* 0x0000a000559e7a25 */ /* 0x000fe200078e009e */
[----:B------:R-:W-:Y:S02]  /*1990*/  LOP3.LUT R108, R108, 0xfffff000, RZ, 0xc0, !PT ;  /* 0xfffff0006c6c7812 */ /* 0x000fe400078ec0ff */
[----:B------:R-:W-:Y:S01]  /*19a0*/  LOP3.LUT R5, R12, R3, RZ, 0x3c, !PT ;  /* 0x000000030c057212 */ /* 0x000fe200078e3cff */
[----:B------:R-:W-:Y:S01]  /*19b0*/  IMAD.IADD R121, R167, 0x1, R121 ;  /* 0x00000001a7797824 */ /* 0x000fe200078e0279 */
[----:B------:R-:W-:Y:S02]  /*19c0*/  LEA.HI.SX32 R107, R137, R0, 0x1d ;  /* 0x00000000896b7211 */ /* 0x000fe400078feaff */
[----:B------:R-:W-:Y:S02]  /*19d0*/  LEA.HI.SX32 R113, R136, R113, 0x1d ;  /* 0x0000007188717211 */ /* 0x000fe400078feaff */
[----:B------:R-:W-:-:S02]  /*19e0*/  LEA.HI.SX32 R112, R135, R112, 0x1d ;  /* 0x0000007087707211 */ /* 0x000fc400078feaff */
[--C-:B------:R-:W-:Y:S02]  /*19f0*/  IADD3 R109, R109, R6, R2.reuse ;  /* 0x000000066d6d7210 */ /* 0x100fe40007ffe002 */
[----:B------:R-:W-:Y:S02]  /*1a00*/  IADD3 R108, R5, R108, R2 ;  /* 0x0000006c056c7210 */ /* 0x000fe40007ffe002 */
[----:B------:R-:W-:Y:S02]  /*1a10*/  SHF.R.S32.HI R6, RZ, 0x1f, R107 ;  /* 0x0000001fff067819 */ /* 0x000fe4000001146b */
[----:B------:R-:W-:Y:S02]  /*1a20*/  SHF.R.S32.HI R114, RZ, 0x1f, R113 ;  /* 0x0000001fff727819 */ /* 0x000fe40000011471 */
[----:B------:R-:W-:Y:S02]  /*1a30*/  SHF.R.S32.HI R5, RZ, 0x1f, R112 ;  /* 0x0000001fff057819 */ /* 0x000fe40000011470 */
        /* <DEDUP_REMOVED lines=25> */
[----:B------:R-:W-:Y:S02]  /*1bd0*/  IADD3 R101, P1, P0, R152, R156, R22 ;  /* 0x0000009c98657210 */ /* 0x000fe4000783e016 */
[--C-:B------:R-:W-:Y:S02]  /*1be0*/  IADD3 R110, R7, R110, R2.reuse ;  /* 0x0000006e076e7210 */ /* 0x100fe40007ffe002 */
[--C-:B------:R-:W-:Y:S01]  /*1bf0*/  IADD3 R115, R115, R6, R2.reuse ;  /* 0x0000000673737210 */ /* 0x100fe20007ffe002 */
[----:B------:R-:W-:Y:S01]  /*1c00*/  IMAD.MOV.U32 R6, RZ, RZ, c[0x0][0x1e0] ;  /* 0x00007800ff067624 */ /* 0x000fe200078e00ff */
[--C-:B------:R-:W-:Y:S02]  /*1c10*/  IADD3 R114, R5, R114, R2.reuse ;  /* 0x0000007205727210 */ /* 0x100fe40007ffe002 */
[----:B------:R-:W-:Y:S01]  /*1c20*/  IADD3 R134, R3, R134, R2 ;  /* 0x0000008603867210 */ /* 0x000fe20007ffe002 */
[----:B------:R-:W-:Y:S01]  /*1c30*/  IMAD.SHL.U32 R133, R6, 0x40, RZ ;  /* 0x0000004006857824 */ /* 0x000fe200078e00ff */
[----:B------:R-:W-:-:S02]  /*1c40*/  IADD3.X R100, R103, R106, R23, P1, P0 ;  /* 0x0000006a67647210 */ /* 0x000fc40000fe0417 */
[----:B------:R-:W-:Y:S02]  /*1c50*/  SHF.R.S32.HI R2, RZ, 0x1f, R85 ;  /* 0x0000001fff027819 */ /* 0x000fe40000011455 */
[----:B------:R-:W-:Y:S02]  /*1c60*/  ISETP.NE.AND P0, PT, RZ, UR4, PT ;  /* 0x00000004ff007c0c */ /* 0x000fe4000bf05270 */
[----:B------:R-:W-:Y:S01]  /*1c70*/  LOP3.LUT R137, R137, 0xfffffff8, RZ, 0xc0, !PT ;  /* 0xfffffff889897812 */ /* 0x000fe200078ec0ff */
[----:B------:R-:W-:Y:S01]  /*1c80*/  IMAD R4, R2, c[0x0][0x290], RZ ;  /* 0x0000a40002047a24 */ /* 0x000fe200078e02ff */
[----:B------:R-:W-:Y:S01]  /*1c90*/  LOP3.LUT R136, R136, 0xfffffff8, RZ, 0xc0, !PT ;  /* 0xfffffff888887812 */ /* 0x000fe200078ec0ff */
[----:B------:R-:W-:Y:S01]  /*1ca0*/  IMAD R2, R2, c[0x0][0x280], RZ ;  /* 0x0000a00002027a24 */ /* 0x000fe200078e02ff */
[----:B------:R-:W-:Y:S01]  /*1cb0*/  LOP3.LUT R135, R135, 0xfffffff8, RZ, 0xc0, !PT ;  /* 0xfffffff887877812 */ /* 0x000fe200078ec0ff */
[C---:B------:R-:W-:Y:S01]  /*1cc0*/  IMAD R117, R85.reuse, c[0x0][0x294], R4 ;  /* 0x0000a50055757a24 */ /* 0x040fe200078e0204 */
[-C--:B------:R-:W-:Y:S01]  /*1cd0*/  SHF.L.U64.HI R123, R12, R131.reuse, c[0x0][0x294] ;  /* 0x0000a5000c7b7619 */ /* 0x080fe20000010283 */
[----:B------:R-:W-:Y:S01]  /*1ce0*/  IMAD R3, R85, c[0x0][0x284], R2 ;  /* 0x0000a10055037a24 */ /* 0x000fe200078e0202 */
[-C--:B------:R-:W-:Y:S01]  /*1cf0*/  SHF.L.U64.HI R127, R8, R131.reuse, c[0x0][0x284] ;  /* 0x0000a100087f7619 */ /* 0x080fe20000010283 */
[----:B------:R-:W-:Y:S01]  /*1d00*/  IMAD.IADD R119, R165, 0x1, R117 ;  /* 0x00000001a5777824 */ /* 0x000fe200078e0275 */
[----:B------:R-:W-:Y:S01]  /*1d10*/  SHF.L.U64.HI R131, R6, R131, c[0x0][0x1e4] ;  /* 0x0000790006837619 */ /* 0x000fe20000010283 */
[----:B------:R-:W-:Y:S01]  /*1d20*/  IMAD.IADD R117, R117, 0x1, R161 ;  /* 0x0000000175757824 */ /* 0x000fe200078e02a1 */
[----:B------:R-:W-:Y:S01]  /*1d30*/  @P0 LOP3.LUT R191, R191, 0x1, RZ, 0xfc, !PT ;  /* 0x00000001bfbf0812 */ /* 0x000fe200078efcff */
[----:B------:R-:W-:Y:S01]  /*1d40*/  IMAD.IADD R118, R163, 0x1, R3 ;  /* 0x00000001a3767824 */ /* 0x000fe200078e0203 */
[C---:B------:R-:W-:Y:S01]  /*1d50*/  IADD3 R14, R20.reuse, 0x10, RZ ;  /* 0x00000010140e7810 */ /* 0x040fe20007ffe0ff */
[----:B------:R-:W-:Y:S01]  /*1d60*/  IMAD.IADD R116, R3, 0x1, R159 ;  /* 0x0000000103747824 */ /* 0x000fe200078e029f */
[----:B------:R-:W-:-:S02]  /*1d70*/  IADD3 R13, R20, 0x30, RZ ;  /* 0x00000030140d7810 */ /* 0x000fc40007ffe0ff */
[----:B------:R-:W-:Y:S02]  /*1d80*/  IADD3 R12, R20, 0x50, RZ ;  /* 0x00000050140c7810 */ /* 0x000fe40007ffe0ff */
[----:B------:R-:W-:Y:S02]  /*1d90*/  SHF.R.S32.HI R132, RZ, 0x1f, R137 ;  /* 0x0000001fff847819 */ /* 0x000fe40000011489 */
[----:B------:R-:W-:Y:S02]  /*1da0*/  SHF.R.S32.HI R126, RZ, 0x1f, R107 ;  /* 0x0000001fff7e7819 */ /* 0x000fe4000001146b */
[----:B------:R-:W-:Y:S02]  /*1db0*/  SHF.R.S32.HI R130, RZ, 0x1f, R136 ;  /* 0x0000001fff827819 */ /* 0x000fe40000011488 */
[----:B------:R-:W-:Y:S02]  /*1dc0*/  SHF.R.S32.HI R128, RZ, 0x1f, R135 ;  /* 0x0000001fff807819 */ /* 0x000fe40000011487 */
[----:B------:R-:W-:-:S02]  /*1dd0*/  SHF.R.S32.HI R124, RZ, 0x1f, R113 ;  /* 0x0000001fff7c7819 */ /* 0x000fc40000011471 */
[----:B------:R-:W-:Y:S02]  /*1de0*/  SHF.R.S32.HI R122, RZ, 0x1f, R112 ;  /* 0x0000001fff7a7819 */ /* 0x000fe40000011470 */
.L_x_1208:
[----:B------:R-:W-:Y:S01]  /*1df0*/  SHF.R.S32.HI R4, RZ, 0x1f, R18 ;  /* 0x0000001fff047819 */ /* 0x000fe20000011412 */
[----:B------:R-:W-:Y:S04]  /*1e00*/  DEPBAR.LE SB0, 0x2 ;  /* 0x000080800000791a */ /* 0x000fe80000000000 */
[----:B------:R-:W-:Y:S01]  /*1e10*/  BAR.SYNC.DEFER_BLOCKING 0x0 ;  /* 0x0000000000007b1d */ /* 0x000fe20000010000 */
[----:B------:R-:W-:Y:S01]  /*1e20*/  ISETP.LE.AND P1, PT, R102, c[0x0][0x27c], PT ;  /* 0x00009f0066007a0c */ /* 0x000fe20003f23270 */
[-C--:B------:R-:W-:Y:S02]  /*1e30*/  IMAD R143, R131, R18.reuse, RZ ;  /* 0x00000012838f7224 */ /* 0x080fe400078e02ff */
[----:B-----5:R-:W-:Y:S04]  /*1e40*/  IMAD.WIDE.U32 R28, R133, R18, RZ ;  /* 0x00000012851c7225 */ /* 0x020fe800078e00ff */
[----:B------:R-:W-:Y:S01]  /*1e50*/  IMAD R143, R4, R133, R143 ;  /* 0x00000085048f7224 */ /* 0x000fe200078e028f */
[----:B-1----:R-:W-:Y:S01]  /*1e60*/  IADD3 R6, P0, R101, R28, RZ ;  /* 0x0000001c65067210 */ /* 0x002fe20007f1e0ff */
        /* <DEDUP_REMOVED lines=82> */
.L_x_1188:
[----:B------:R-:W-:Y:S05]  /*2390*/  BSYNC B0 ;  /* 0x0000000000007941 */ /* 0x000fea0003800000 */
.L_x_1187:
[----:B------:R-:W-:-:S05]  /*23a0*/  @P1 BRA `(.L_x_1189) ;  /* 0x000034b000001947 */ /* 0x000fca0003800000 */
[----:B------:R-:W-:Y:S01]  /*23b0*/  ISETP.GE.AND P0, PT, R22, c[0x0][0x1d4], PT ;  /* 0x0000750016007a0c */ /* 0x000fe20003f06270 */
[----:B-----5:R-:W-:Y:S01]  /*23c0*/  IMAD.MOV.U32 R25, RZ, RZ, R56 ;  /* 0x000000ffff197224 */ /* 0x020fe200078e0038 */
[----:B------:R-:W-:Y:S01]  /*23d0*/  MOV R24, R57 ;  /* 0x0000003900187202 */ /* 0x000fe20000000f00 */
[----:B-1----:R-:W-:Y:S01]  /*23e0*/  IMAD.MOV.U32 R3, RZ, RZ, R28 ;  /* 0x000000ffff037224 */ /* 0x002fe200078e001c */
        /* <DEDUP_REMOVED lines=84> */
.L_x_1191:
[----:B------:R-:W-:Y:S05]  /*2930*/  BSYNC B0 ;  /* 0x0000000000007941 */ /* 0x000fea0003800000 */
.L_x_1190:
        /* <DEDUP_REMOVED lines=56> */
.L_x_1193:
[----:B------:R-:W-:Y:S05]  /*2cc0*/  BSYNC B0 ;  /* 0x0000000000007941 */ /* 0x000fea0003800000 */
.L_x_1192:
        /* <DEDUP_REMOVED lines=56> */
.L_x_1195:
[----:B------:R-:W-:Y:S05]  /*3050*/  BSYNC B0 ;  /* 0x0000000000007941 */ /* 0x000fea0003800000 */
.L_x_1194:
        /* <DEDUP_REMOVED lines=56> */
.L_x_1197:
[----:B------:R-:W-:Y:S05]  /*33e0*/  BSYNC B0 ;  /* 0x0000000000007941 */ /* 0x000fea0003800000 */
.L_x_1196:
        /* <DEDUP_REMOVED lines=56> */
.L_x_1199:
[----:B------:R-:W-:Y:S05]  /*3770*/  BSYNC B0 ;  /* 0x0000000000007941 */ /* 0x000fea0003800000 */
.L_x_1198:
        /* <DEDUP_REMOVED lines=56> */
.L_x_1186:
        /* <DEDUP_REMOVED lines=47> */
.L_x_1201:
[----:B------:R-:W-:Y:S05]  /*3df0*/  BSYNC B0 ;  /* 0x0000000000007941 */ /* 0x000fea0003800000 */
.L_x_1200:
[----:B------:R-:W-:Y:S04]  /*3e00*/  IADD3 R169, P0, R156, R28, RZ ;  /* 0x0000001c9ca97210 */ /* 0x000fe80007f1e0ff */
[----:B------:R-:W-:Y:S01]  /*3e10*/  IADD3.X R143, R106, R143, RZ, P0, !PT ;  /* 0x0000008f6a8f7210 */ /* 0x000fe200007fe4ff */
[----:B------:R-:W-:-:S05]  /*3e20*/  @P1 BRA `(.L_x_1189) ;  /* 0x00001a3000001947 */ /* 0x000fca0003800000 */
[----:B------:R-:W-:Y:S01]  /*3e30*/  ISETP.GE.AND P0, PT, R22, c[0x0][0x1d4], PT ;  /* 0x0000750016007a0c */ /* 0x000fe20003f06270 */
[----:B-----5:R-:W-:Y:S01]  /*3e40*/  IMAD.MOV.U32 R9, RZ, RZ, R74 ;  /* 0x000000ffff097224 */ /* 0x020fe200078e004a */
[----:B-1----:R-:W-:Y:S01]  /*3e50*/  MOV R6, R73 ;  /* 0x0000004900067202 */ /* 0x002fe20000000f00 */
        /* <DEDUP_REMOVED lines=28> */
[C---:B------:R-:W-:Y:S01]  /*4020*/  IADD3 R175, P1, P0, R152.reuse, R169, R137 ;  /* 0x000000a998af7210 */ /* 0x040fe2000783e089 */
[----:B------:R-:W-:Y:S01]  /*4030*/  IMAD.MOV.U32 R62, RZ, RZ, R57 ;  /* 0x000000ffff3e7224 */ /* 0x000fe200078e0039 */
[----:B------:R-:W-:Y:S02]  /*4040*/  IADD3 R177, R115, R171, RZ ;  /* 0x000000ab73b17210 */ /* 0x000fe40007ffe0ff */
[----:B------:R-:W-:Y:S02]  /*4050*/  IADD3.X R168, R103, R143, R132, P1, P0 ;  /* 0x0000008f67a87210 */ /* 0x000fe40000fe0484 */
[----:B------:R-:W-:Y:S02]  /*4060*/  SHF.L.U32 R176, R177, 0x1, RZ ;  /* 0x00000001b1b07819 */ /* 0x000fe400000006ff */
[----:B------:R-:W-:Y:S02]  /*4070*/  MOV R47, R40 ;  /* 0x00000028002f7202 */ /* 0x000fe40000000f00 */
[----:B------:R-:W-:Y:S01]  /*4080*/  MOV R61, R58 ;  /* 0x0000003a003d7202 */ /* 0x000fe20000000f00 */
[----:B------:R-:W-:Y:S01]  /*4090*/  LDS.128 R80, [R176+0xc100] ;  /* 0x00c10000b0507984 */ /* 0x000fe20000000c00 */
[----:B------:R-:W-:Y:S02]  /*40a0*/  @!P2 IADD3 R173, P1, P0, R152, R169, R107 ;  /* 0x000000a998ada210 */ /* 0x000fe4000783e06b */
[----:B------:R-:W-:Y:S02]  /*40b0*/  MOV R55, R56 ;  /* 0x0000003800377202 */ /* 0x000fe40000000f00 */
[----:B------:R-:W-:Y:S02]  /*40c0*/  @!P2 IADD3.X R170, R103, R143, R126, P1, P0 ;  /* 0x0000008f67aaa210 */ /* 0x000fe40000fe047e */
[C---:B------:R-:W-:Y:S04]  /*40d0*/  LEA R174, P0, R175.reuse, c[0x0][0x1c8], 0x1 ;  /* 0x00007200afae7a11 */ /* 0x040fe800078008ff */
[----:B------:R-:W-:Y:S02]  /*40e0*/  LEA.HI.X R175, R175, c[0x0][0x1cc], R168, 0x1, P0 ;  /* 0x00007300afaf7a11 */ /* 0x000fe400000f0ca8 */
[C---:B------:R-:W-:Y:S04]  /*40f0*/  @!P2 LEA R172, P0, R173.reuse, c[0x0][0x1c8], 0x1 ;  /* 0x00007200adacaa11 */ /* 0x040fe800078008ff */
[----:B------:R-:W-:Y:S01]  /*4100*/  @!P2 LEA.HI.X R173, R173, c[0x0][0x1cc], R170, 0x1, P0 ;  /* 0x00007300adadaa11 */ /* 0x000fe200000f0caa */
[----:B------:R-:W-:Y:S01]  /*4110*/  IMAD.IADD R170, R110, 0x1, R171 ;  /* 0x000000016eaa7824 */ /* 0x000fe200078e02ab */
[----:B------:R-:W-:Y:S03]  /*4120*/  ISETP.GE.AND P0, PT, R22, c[0x0][0x27c], PT ;  /* 0x00009f0016007a0c */ /* 0x000fe60003f06270 */
[----:B------:R-:W-:Y:S05]  /*4130*/  IMAD.SHL.U32 R168, R170, 0x2, RZ ;  /* 0x00000002aaa87824 */ /* 0x000fea00078e00ff */
[----:B------:R-:W1:Y:S05]  /*4140*/  LDS.128 R28, [R168+0xc100] ;  /* 0x00c10000a81c7984 */ /* 0x000e6a0000000c00 */
[--C-:B------:R-:W-:Y:S01]  /*4150*/  @!P0 SHF.R.U64 R63, R58, 0x10, R59.reuse ;  /* 0x000000103a3f8819 */ /* 0x100fe2000000123b */
[----:B------:R-:W-:Y:S01]  /*4160*/  @!P0 HADD2.F32 R49, -RZ, R47.H0_H0 ;  /* 0x2000002fff318230 */ /* 0x000fe20000004100 */
        /* <DEDUP_REMOVED lines=20> */
[----:B------:R-:W-:Y:S01]  /*42b0*/  @!P0 HADD2.F32 R43, -RZ, R43.H0_H0 ;  /* 0x2000002bff2b8230 */ /* 0x000fe20000004100 */
[----:B-1----:R-:W-:Y:S01]  /*42c0*/  @!P0 IMAD.MOV.U32 R47, RZ, RZ, R28 ;  /* 0x000000ffff2f8224 */ /* 0x002fe200078e001c */
[----:B------:R-:W-:Y:S02]  /*42d0*/  @!P0 MOV R59, R80 ;  /* 0x00000050003b8202 */ /* 0x000fe40000000f00 */
[----:B------:R-:W-:Y:S02]  /*42e0*/  @!P0 MOV R58, R81 ;  /* 0x00000051003a8202 */ /* 0x000fe40000000f00 */
[----:B------:R-:W-:Y:S01]  /*42f0*/  @!P0 HADD2.F32 R52, -RZ, R47.H0_H0 ;  /* 0x2000002fff348230 */ /* 0x000fe20000004100 */
[----:B------:R-:W-:Y:S01]  /*4300*/  @!P0 MOV R48, R29 ;  /* 0x0000001d00308202 */ /* 0x000fe20000000f00 */
[----:B------:R-:W-:Y:S01]  /*4310*/  @!P0 HADD2.F32 R53, -RZ, R59.H0_H0 ;  /* 0x2000003bff358230 */ /* 0x000fe20000004100 */
[----:B------:R-:W-:Y:S01]  /*4320*/  @!P0 MOV R64, R83 ;  /* 0x0000005300408202 */ /* 0x000fe20000000f00 */
[----:B------:R-:W-:Y:S01]  /*4330*/  @!P0 HADD2.F32 R57, -RZ, R58.H0_H0 ;  /* 0x2000003aff398230 */ /* 0x000fe20000004100 */
[CC--:B------:R-:W-:Y:S01]  /*4340*/  @!P0 FMUL.FTZ R2, R52.reuse, R49.reuse ;  /* 0x0000003134028220 */ /* 0x0c0fe20000410000 */
[----:B------:R-:W-:Y:S01]  /*4350*/  @!P0 HADD2.F32 R45, -RZ, R48.H0_H0 ;  /* 0x20000030ff2d8230 */ /* 0x000fe20000004100 */
[----:B------:R-:W-:Y:S01]  /*4360*/  @!P0 FMUL.FTZ R168, R53, R49 ;  /* 0x0000003135a88220 */ /* 0x000fe20000410000 */
[----:B------:R-:W-:Y:S01]  /*4370*/  @!P0 HADD2.F32 R47, -RZ, R47.H1_H1 ;  /* 0x3000002fff2f8230 */ /* 0x000fe20000004100 */
[-C--:B------:R-:W-:Y:S01]  /*4380*/  @!P0 FMUL.FTZ R170, R57, R50.reuse ;  /* 0x0000003239aa8220 */ /* 0x080fe20000410000 */
[--C-:B------:R-:W-:Y:S01]  /*4390*/  @!P0 HADD2.F32 R62, -RZ, R64.reuse.H0_H0 ;  /* 0x20000040ff3e8230 */ /* 0x100fe20000004100 */
[-C--:B------:R-:W-:Y:S01]  /*43a0*/  @!P0 FFMA.FTZ R168, R52, R55.reuse, -R168 ;  /* 0x0000003734a88223 */ /* 0x080fe200000108a8 */
[----:B------:R-:W-:Y:S01]  /*43b0*/  @!P0 HADD2.F32 R64, -RZ, R64.H1_H1 ;  /* 0x30000040ff408230 */ /* 0x000fe20000004100 */
[----:B------:R-:W-:Y:S01]  /*43c0*/  @!P0 FFMA.FTZ R2, R53, R55, R2 ;  /* 0x0000003735028223 */ /* 0x000fe20000010002 */
[----:B------:R-:W-:Y:S01]  /*43d0*/  @!P0 HADD2.F32 R55, -RZ, R58.H1_H1 ;  /* 0x3000003aff378230 */ /* 0x000fe20000004100 */
[C---:B------:R-:W-:Y:S01]  /*43e0*/  @!P0 FMUL.FTZ R4, R45.reuse, R50 ;  /* 0x000000322d048220 */ /* 0x040fe20000410000 */
[----:B------:R-:W-:Y:S01]  /*43f0*/  @!P0 HADD2.F32 R53, -RZ, R59.H1_H1 ;  /* 0x3000003bff358230 */ /* 0x000fe20000004100 */
[----:B------:R-:W-:Y:S01]  /*4400*/  @!P0 FFMA.FTZ R170, R45, R56, -R170 ;  /* 0x000000382daa8223 */ /* 0x000fe200000108aa */
[----:B------:R-:W-:Y:S01]  /*4410*/  @!P0 HADD2.F32 R45, -RZ, R48.H1_H1 ;  /* 0x30000030ff2d8230 */ /* 0x000fe20000004100 */
[-C--:B------:R-:W-:Y:S01]  /*4420*/  @!P0 FMUL.FTZ R177, R55, R44.reuse ;  /* 0x0000002c37b18220 */ /* 0x080fe20000410000 */
[----:B------:R-:W-:Y:S01]  /*4430*/  @!P0 HADD2.F32 R58, -RZ, R60.H0_H0 ;  /* 0x2000003cff3a8230 */ /* 0x000fe20000004100 */
[----:B------:R-:W-:Y:S02]  /*4440*/  @!P0 IMAD.MOV.U32 R59, RZ, RZ, R82 ;  /* 0x000000ffff3b8224 */ /* 0x000fe400078e0052 */
[C---:B------:R-:W-:Y:S02]  /*4450*/  @!P0 FMUL.FTZ R5, R45.reuse, R44 ;  /* 0x0000002c2d058220 */ /* 0x040fe40000410000 */
[----:B------:R-:W-:Y:S01]  /*4460*/  @!P0 FFMA.FTZ R177, R45, R58, -R177 ;  /* 0x0000003a2db18223 */ /* 0x000fe200000108b1 */
[----:B------:R-:W-:Y:S01]  /*4470*/  @!P0 MOV R45, R30 ;  /* 0x0000001e002d8202 */ /* 0x000fe20000000f00 */
[-C--:B------:R-:W-:Y:S01]  /*4480*/  @!P0 FMUL.FTZ R179, R53, R46.reuse ;  /* 0x0000002e35b38220 */ /* 0x080fe20000410000 */
[--C-:B------:R-:W-:Y:S01]  /*4490*/  @!P0 HADD2.F32 R60, -RZ, R59.reuse.H1_H1 ;  /* 0x3000003bff3c8230 */ /* 0x100fe20000004100 */
[----:B------:R-:W-:Y:S01]  /*44a0*/  @!P0 FMUL.FTZ R3, R47, R46 ;  /* 0x0000002e2f038220 */ /* 0x000fe20000410000 */
[----:B------:R-:W-:Y:S01]  /*44b0*/  @!P0 F2FP.PACK_AB R170, R177, R170 ;  /* 0x000000aab1aa823e */ /* 0x000fe200000000ff */
[-C--:B------:R-:W-:Y:S01]  /*44c0*/  @!P0 FFMA.FTZ R179, R47, R54.reuse, -R179 ;  /* 0x000000362fb38223 */ /* 0x080fe200000108b3 */
[----:B------:R-:W-:Y:S01]  /*44d0*/  @!P0 HADD2.F32 R59, -RZ, R59.H0_H0 ;  /* 0x2000003bff3b8230 */ /* 0x000fe20000004100 */
[----:B------:R-:W-:Y:S01]  /*44e0*/  @!P0 FMUL.FTZ R183, R64, R43 ;  /* 0x0000002b40b78220 */ /* 0x000fe20000410000 */
[----:B------:R-:W-:Y:S01]  /*44f0*/  @!P0 HADD2.F32 R47, -RZ, R42.H0_H0 ;  /* 0x2000002aff2f8230 */ /* 0x000fe20000004100 */
[----:B------:R-:W-:Y:S01]  /*4500*/  @!P0 FFMA.FTZ R3, R53, R54, R3 ;  /* 0x0000003635038223 */ /* 0x000fe20000010003 */
[--C-:B------:R-:W-:Y:S01]  /*4510*/  @!P0 HADD2.F32 R42, -RZ, R45.reuse.H0_H0 ;  /* 0x2000002dff2a8230 */ /* 0x100fe20000004100 */
[----:B------:R-:W-:Y:S01]  /*4520*/  @!P0 FMUL.FTZ R181, R59, R41 ;  /* 0x000000293bb58220 */ /* 0x000fe20000410000 */
        /* <DEDUP_REMOVED lines=38> */
.L_x_1203:
[----:B------:R-:W-:Y:S05]  /*4790*/  BSYNC B0 ;  /* 0x0000000000007941 */ /* 0x000fea0003800000 */
.L_x_1202:
[----:B------:R-:W-:Y:S01]  /*47a0*/  ISETP.GE.AND P0, PT, R15, c[0x0][0x1d4], PT ;  /* 0x000075000f007a0c */ /* 0x000fe20003f06270 */
[----:B------:R-:W-:Y:S01]  /*47b0*/  @!UPT UIADD3 URZ, URZ, URZ, URZ ;  /* 0x0000003f3f3ff290 */ /* 0x000fe2000fffe03f */
[----:B------:R-:W-:Y:S11]  /*47c0*/  BSSY B0, `(.L_x_1204) ;  /* 0x0000074000007945 */ /* 0x000ff60003800000 */
[----:B------:R-:W-:-:S05]  /*47d0*/  @P0 BRA `(.L_x_1205) ;  /* 0x0000072000000947 */ /* 0x000fca0003800000 */
[----:B------:R-:W-:Y:S02]  /*47e0*/  ISETP.GE.AND P2, PT, R113, c[0x0][0x1d4], PT ;  /* 0x0000750071007a0c */ /* 0x000fe40003f46270 */
[----:B------:R-:W-:Y:S02]  /*47f0*/  IADD3 R67, P1, P0, R152, R169, R136 ;  /* 0x000000a998437210 */ /* 0x000fe4000783e088 */
[----:B-1----:R-:W-:Y:S02]  /*4800*/  IADD3 R82, R114, R171, RZ ;  /* 0x000000ab72527210 */ /* 0x002fe40007ffe0ff */
[C---:B------:R-:W-:Y:S07]  /*4810*/  IADD3.X R56, R103.reuse, R143, R130, P1, P0 ;  /* 0x0000008f67387210 */ /* 0x040fee0000fe0482 */
        /* <DEDUP_REMOVED lines=110> */
.L_x_1205:
[----:B------:R-:W-:Y:S05]  /*4f00*/  BSYNC B0 ;  /* 0x0000000000007941 */ /* 0x000fea0003800000 */
.L_x_1204:
        /* <DEDUP_REMOVED lines=120> */
.L_x_1185:
        /* <DEDUP_REMOVED lines=29> */
.L_x_1189:
[----:B------:R-:W-:Y:S05]  /*5860*/  BSYNC B1 ;  /* 0x0000000000017941 */ /* 0x000fea0003800000 */
.L_x_1184:
[C---:B------:R-:W-:Y:S01]  /*5870*/  ISETP.GT.AND P0, PT, R18.reuse, R11, PT ;  /* 0x0000000b1200720c */ /* 0x040fe20003f04270 */
[----:B------:R-:W-:Y:S01]  /*5880*/  BSSY B0, `(.L_x_1206) ;  /* 0x0000041000007945 */ /* 0x000fe20003800000 */
[C---:B------:R-:W-:Y:S02]  /*5890*/  ISETP.GE.AND P1, PT, R69.reuse, 0x1, PT ;  /* 0x000000014500780c */ /* 0x040fe40003f26270 */
[C---:B-1----:R-:W-:Y:S09]  /*58a0*/  IADD3 R3, R69.reuse, 0x1, RZ ;  /* 0x0000000145037810 */ /* 0x042ff20007ffe0ff */
[----:B--2---:R-:W-:Y:S01]  /*58b0*/  @P0 IADD3 R5, R18, -0x1, RZ ;  /* 0xffffffff12050810 */ /* 0x004fe20007ffe0ff */
        /* <DEDUP_REMOVED lines=61> */
.L_x_1207:
[----:B-1----:R-:W-:Y:S05]  /*5c90*/  BSYNC B0 ;  /* 0x0000000000007941 */ /* 0x002fea0003800000 */
.L_x_1206:
        /* <DEDUP_REMOVED lines=33> */
.L_x_1183:
[----:B---3--:R-:W-:Y:S01]  /*5eb0*/  ISETP.NE.AND P3, PT, R187, 0x1, PT ;  /* 0x00000001bb00780c */ /* 0x008fe20003f65270 */
[----:B------:R-:W-:Y:S01]  /*5ec0*/  CS2R R98, SRZ ;  /* 0x0000000000627805 */ /* 0x000fe2000001ff00 */
[----:B------:R-:W-:Y:S01]  /*5ed0*/  IADD3 R2, R92, 0x7f, RZ ;  /* 0x0000007f5c027810 */ /* 0x000fe20007ffe0ff */
[----:B-1----:R-:W-:Y:S01]  /*5ee0*/  IMAD.MOV.U32 R5, RZ, RZ, RZ ;  /* 0x000000ffff057224 */ /* 0x002fe200078e00ff */
[----:B------:R-:W-:Y:S01]  /*5ef0*/  PLOP3.LUT P2, PT, PT, PT, PT, 0x80, 0x0 ;  /* 0x000000000000781c */ /* 0x000fe20003f4f070 */
[----:B------:R-:W-:Y:S01]  /*5f00*/  IMAD.MOV.U32 R96, RZ, RZ, RZ ;  /* 0x000000ffff607224 */ /* 0x000fe200078e00ff */
[----:B------:R-:W-:Y:S01]  /*5f10*/  CS2R R14, SRZ ;  /* 0x00000000000e7805 */ /* 0x000fe2000001ff00 */
[----:B------:R-:W-:Y:S01]  /*5f20*/  IMAD.MOV.U32 R94, RZ, RZ, RZ ;  /* 0x000000ffff5e7224 */ /* 0x000fe200078e00ff */
[----:B------:R-:W-:Y:S01]  /*5f30*/  CS2R R10, SRZ ;  /* 0x00000000000a7805 */ /* 0x000fe2000001ff00 */
[----:B------:R-:W-:Y:S01]  /*5f40*/  CS2R R8, SRZ ;  /* 0x0000000000087805 */ /* 0x000fe2000001ff00 */
[----:B------:R-:W-:Y:S01]  /*5f50*/  CS2R R12, SRZ ;  /* 0x00000000000c7805 */ /* 0x000fe2000001ff00 */
[----:B------:R-:W-:Y:S01]  /*5f60*/  IMAD.MOV.U32 R7, RZ, RZ, RZ ;  /* 0x000000ffff077224 */ /* 0x000fe200078e00ff */
[----:B------:R-:W-:Y:S01]  /*5f70*/  CS2R R82, SRZ ;  /* 0x0000000000527805 */ /* 0x000fe2000001ff00 */
[----:B------:R-:W-:Y:S01]  /*5f80*/  @P3 IMAD.HI.U32 R0, R2, c[0x0][0x2c8], RZ ;  /* 0x0000b20002003a27 */ /* 0x000fe200078e00ff */
[----:B------:R-:W-:Y:S01]  /*5f90*/  CS2R R80, SRZ ;  /* 0x0000000000507805 */ /* 0x000fe2000001ff00 */
[----:B-----5:R-:W-:Y:S01]  /*5fa0*/  CS2R R78, SRZ ;  /* 0x00000000004e7805 */ /* 0x020fe2000001ff00 */
[----:B------:R-:W-:Y:S01]  /*5fb0*/  CS2R R76, SRZ ;  /* 0x00000000004c7805 */ /* 0x000fe2000001ff00 */
[----:B------:R-:W-:Y:S01]  /*5fc0*/  CS2R R74, SRZ ;  /* 0x00000000004a7805 */ /* 0x000fe2000001ff00 */
[----:B------:R-:W-:Y:S01]  /*5fd0*/  @P3 SHF.R.U32.HI R2, RZ, c[0x0][0x2cc], R0 ;  /* 0x0000b300ff023a19 */ /* 0x000fe20000011600 */
[----:B------:R-:W-:Y:S01]  /*5fe0*/  CS2R R72, SRZ ;  /* 0x0000000000487805 */ /* 0x000fe2000001ff00 */
[----:B------:R-:W-:Y:S01]  /*5ff0*/  CS2R R70, SRZ ;  /* 0x0000000000467805 */ /* 0x000fe2000001ff00 */
[----:B------:R-:W-:Y:S01]  /*6000*/  CS2R R68, SRZ ;  /* 0x0000000000447805 */ /* 0x000fe2000001ff00 */
        /* <DEDUP_REMOVED lines=15> */
[----:B------:R-:W-:Y:S01]  /*6100*/  IMAD.IADD R0, R89, 0x1, R90 ;  /* 0x0000000159007824 */ /* 0x000fe200078e025a */
[----:B------:R-:W-:Y:S01]  /*6110*/  CS2R R44, SRZ ;  /* 0x00000000002c7805 */ /* 0x000fe2000001ff00 */
[----:B------:R-:W-:Y:S01]  /*6120*/  IMAD.MOV.U32 R90, RZ, RZ, RZ ;  /* 0x000000ffff5a7224 */ /* 0x000fe200078e00ff */
        /* <DEDUP_REMOVED lines=34> */
[CC--:B------:R-:W-:Y:S02]  /*6350*/  LEA.HI R4, R7.reuse, R84.reuse, RZ, 0x3 ;  /* 0x0000005407047211 */ /* 0x0c0fe400078f18ff */
[----:B------:R-:W-:Y:S01]  /*6360*/  LEA.HI R17, R7, R84, RZ, 0x4 ;  /* 0x0000005407117211 */ /* 0x000fe200078f20ff */
[----:B------:R-:W-:Y:S01]  /*6370*/  IMAD R2, R2, c[0x0][0x178], RZ ;  /* 0x00005e0002027a24 */ /* 0x000fe200078e02ff */
[----:B------:R-:W-:Y:S02]  /*6380*/  SHF.R.S32.HI R13, RZ, 0x3, R4 ;  /* 0x00000003ff0d7819 */ /* 0x000fe40000011404 */
[----:B------:R-:W-:Y:S01]  /*6390*/  LOP3.LUT R9, R4, 0xfffffff8, RZ, 0xc0, !PT ;  /* 0xfffffff804097812 */ /* 0x000fe200078ec0ff */
[----:B------:R-:W-:Y:S01]  /*63a0*/  IMAD R5, R91, c[0x0][0x17c], R2 ;  /* 0x00005f005b057a24 */ /* 0x000fe200078e0202 */
[----:B------:R-:W-:Y:S01]  /*63b0*/  SHF.R.S32.HI R3, RZ, 0x4, R17 ;  /* 0x00000004ff037819 */ /* 0x000fe20000011411 */
[----:B------:R-:W-:Y:S01]  /*63c0*/  IMAD.SHL.U32 R197, R13, 0x40, RZ ;  /* 0x000000400dc57824 */ /* 0x000fe200078e00ff */
[----:B------:R-:W-:Y:S01]  /*63d0*/  ISETP.NE.U32.AND P2, PT, RZ, c[0x0][0x348], PT ;  /* 0x0000d200ff007a0c */ /* 0x000fe20003f45070 */
[----:B------:R-:W-:Y:S01]  /*63e0*/  IMAD.IADD R188, R84, 0x1, -R9 ;  /* 0x0000000154bc7824 */ /* 0x000fe200078e0a09 */
[----:B------:R-:W-:Y:S01]  /*63f0*/  LEA.HI R2, R17, R3, RZ, 0x1 ;  /* 0x0000000311027211 */ /* 0x000fe200078f08ff */
[----:B------:R-:W-:Y:S01]  /*6400*/  IMAD.IADD R15, R15, 0x1, R5 ;  /* 0x000000010f0f7824 */ /* 0x000fe200078e0205 */
[----:B------:R-:W-:Y:S01]  /*6410*/  LOP3.LUT R197, R197, 0x1c0, RZ, 0xc0, !PT ;  /* 0x000001c0c5c57812 */ /* 0x000fe200078ec0ff */
[----:B------:R-:W-:Y:S01]  /*6420*/  IMAD.SHL.U32 R20, R188, 0x8, RZ ;  /* 0x00000008bc147824 */ /* 0x000fe200078e00ff */
[----:B------:R-:W-:Y:S01]  /*6430*/  LOP3.LUT R2, R2, 0xfffffffe, RZ, 0xc0, !PT ;  /* 0xfffffffe02027812 */ /* 0x000fe200078ec0ff */
[----:B------:R-:W-:Y:S01]  /*6440*/  IMAD.SHL.U32 R5, R188, 0x40, RZ ;  /* 0x00000040bc057824 */ /* 0x000fe200078e00ff */
[----:B------:R-:W-:Y:S01]  /*6450*/  SHF.R.S32.HI R9, RZ, 0x1f, R190 ;  /* 0x0000001fff097819 */ /* 0x000fe200000114be */
[----:B------:R-:W-:Y:S01]  /*6460*/  IMAD.WIDE.U32 R14, R189, c[0x0][0x1b8], R14 ;  /* 0x00006e00bd0e7a25 */ /* 0x000fe200078e000e */
[----:B------:R-:W-:-:S02]  /*6470*/  LOP3.LUT R8, R197, 0x38, R20, 0xf8, !PT ;  /* 0x00000038c5087812 */ /* 0x000fc400078ef814 */
[----:B------:R-:W-:Y:S01]  /*6480*/  SHF.R.U32.HI R197, RZ, 0x3, R197 ;  /* 0x00000003ffc57819 */ /* 0x000fe200000116c5 */
[----:B------:R-:W-:Y:S01]  /*6490*/  IMAD.IADD R2, R3, 0x1, -R2 ;  /* 0x0000000103027824 */ /* 0x000fe200078e0a02 */
[----:B------:R-:W-:Y:S01]  /*64a0*/  IADD3 R3, R20, 0x80, RZ ;  /* 0x0000008014037810 */ /* 0x000fe20007ffe0ff */
[----:B-1----:R-:W-:Y:S01]  /*64b0*/  IMAD R11, R188, 0x20, R13 ;  /* 0x00000020bc0b7824 */ /* 0x002fe200078e020d */
[----:B------:R-:W-:Y:S01]  /*64c0*/  LOP3.LUT R197, R8, R197, RZ, 0x3c, !PT ;  /* 0x000000c508c57212 */ /* 0x000fe200078e3cff */
[----:B------:R-:W-:Y:S01]  /*64d0*/  IMAD R8, R86, c[0x0][0x1b8], RZ ;  /* 0x00006e0056087a24 */ /* 0x000fe200078e02ff */
[C---:B------:R-:W-:Y:S02]  /*64e0*/  ISETP.GE.AND P1, PT, R3.reuse, c[0x0][0x1d4], PT ;  /* 0x0000750003007a0c */ /* 0x040fe40003f26270 */
[----:B------:R-:W-:Y:S01]  /*64f0*/  ISETP.GE.AND P4, PT, R3, c[0x0][0x198], PT ;  /* 0x0000660003007a0c */ /* 0x000fe20003f86270 */
[----:B------:R-:W-:Y:S01]  /*6500*/  IMAD R3, R189, c[0x0][0x1bc], R8 ;  /* 0x00006f00bd037a24 */ /* 0x000fe200078e0208 */
[----:B------:R-:W-:Y:S01]  /*6510*/  ISETP.NE.AND.EX P2, PT, RZ, c[0x0][0x34c], PT, P2 ;  /* 0x0000d300ff007a0c */ /* 0x000fe20003f45320 */
[----:B------:R-:W-:Y:S01]  /*6520*/  IMAD.IADD R8, R92, 0x1, R11 ;  /* 0x000000015c087824 */ /* 0x000fe200078e020b */
[----:B------:R-:W-:Y:S01]  /*6530*/  LOP3.LUT R5, R5, 0x1c0, RZ, 0xc0, !PT ;  /* 0x000001c005057812 */ /* 0x000fe200078ec0ff */
[----:B------:R-:W-:Y:S01]  /*6540*/  IMAD.IADD R15, R15, 0x1, R3 ;  /* 0x000000010f0f7824 */ /* 0x000fe200078e0203 */
[----:B------:R-:W-:Y:S01]  /*6550*/  SEL R21, R9, RZ, !P2 ;  /* 0x000000ff09157207 */ /* 0x000fe20005000000 */
[----:B------:R-:W-:Y:S01]  /*6560*/  @P3 IMAD.HI.U32 R3, R8, c[0x0][0x2c8], RZ ;  /* 0x0000b20008033a27 */ /* 0x000fe200078e00ff */
[----:B------:R-:W-:-:S02]  /*6570*/  SEL R18, R190, RZ, !P2 ;  /* 0x000000ffbe127207 */ /* 0x000fc40005000000 */
[----:B------:R-:W-:Y:S01]  /*6580*/  LOP3.LUT R4, R5, 0x8, R4, 0xf8, !PT ;  /* 0x0000000805047812 */ /* 0x000fe200078ef804 */
[----:B------:R-:W-:Y:S01]  /*6590*/  IMAD.MOV.U32 R24, RZ, RZ, R8 ;  /* 0x000000ffff187224 */ /* 0x000fe200078e0008 */
[----:B------:R-:W-:Y:S01]  /*65a0*/  SHF.R.U32.HI R5, RZ, 0x3, R5 ;  /* 0x00000003ff057819 */ /* 0x000fe20000011605 */
[----:B------:R-:W-:Y:S01]  /*65b0*/  IMAD R21, R21, c[0x0][0x1c0], RZ ;  /* 0x0000700015157a24 */ /* 0x000fe200078e02ff */
[----:B------:R-:W-:Y:S02]  /*65c0*/  @P3 SHF.R.U32.HI R24, RZ, c[0x0][0x2cc], R3 ;  /* 0x0000b300ff183a19 */ /* 0x000fe40000011603 */
[----:B------:R-:W-:Y:S01]  /*65d0*/  LOP3.LUT R17, R17, 0xfffffff0, RZ, 0xc0, !PT ;  /* 0xfffffff011117812 */ /* 0x000fe200078ec0ff */
[----:B------:R-:W-:Y:S01]  /*65e0*/  IMAD R21, R18, c[0x0][0x1c4], R21 ;  /* 0x0000710012157a24 */ /* 0x000fe200078e0215 */
[----:B------:R-:W-:Y:S01]  /*65f0*/  LOP3.LUT R5, R4, R5, RZ, 0x3c, !PT ;  /* 0x0000000504057212 */ /* 0x000fe200078e3cff */
[----:B------:R-:W-:Y:S01]  /*6600*/  IMAD.WIDE.U32 R18, R18, c[0x0][0x1c0], R14 ;  /* 0x0000700012127a25 */ /* 0x000fe200078e000e */
[----:B------:R-:W-:-:S02]  /*6610*/  SHF.R.S32.HI R4, RZ, 0x1f, R0 ;  /* 0x0000001fff047819 */ /* 0x000fc40000011400 */
[--C-:B------:R-:W-:Y:S01]  /*6620*/  SHF.R.S32.HI R3, RZ, 0x1f, R24.reuse ;  /* 0x0000001fff037819 */ /* 0x100fe20000011418 */
[----:B------:R-:W-:Y:S01]  /*6630*/  IMAD.MOV R11, RZ, RZ, -R24 ;  /* 0x000000ffff0b7224 */ /* 0x000fe200078e0a18 */
[----:B------:R-:W-:Y:S01]  /*6640*/  IADD3 R15, P2, R13, R0, RZ ;  /* 0x000000000d0f7210 */ /* 0x000fe20007f5e0ff */
[----:B------:R-:W-:Y:S01]  /*6650*/  IMAD.IADD R22, R84, 0x1, -R17 ;  /* 0x0000000154167824 */ /* 0x000fe200078e0a11 */
[----:B------:R-:W-:Y:S01]  /*6660*/  LEA.HI R12, R7, R84, RZ, 0x6 ;  /* 0x00000054070c7211 */ /* 0x000fe200078f30ff */
[----:B------:R-:W-:Y:S01]  /*6670*/  IMAD R11, R11, c[0x0][0x2c4], R8 ;  /* 0x0000b1000b0b7a24 */ /* 0x000fe200078e0208 */
[----:B------:R-:W-:Y:S01]  /*6680*/  LEA.HI.X.SX32 R4, R13, R4, 0x1, P2 ;  /* 0x000000040d047211 */ /* 0x000fe200010f0eff */
[----:B------:R-:W-:Y:S01]  /*6690*/  IMAD R3, R3, c[0x0][0x1b0], RZ ;  /* 0x00006c0003037a24 */ /* 0x000fe200078e02ff */
[----:B------:R-:W-:Y:S01]  /*66a0*/  SHF.R.S32.HI R17, RZ, 0x1f, R22 ;  /* 0x0000001fff117819 */ /* 0x000fe20000011416 */
[----:B------:R-:W-:Y:S01]  /*66b0*/  IMAD.IADD R19, R19, 0x1, R21 ;  /* 0x0000000113137824 */ /* 0x000fe200078e0215 */
[----:B------:R-:W-:Y:S01]  /*66c0*/  SHF.R.S32.HI R16, RZ, 0x1f, R11 ;  /* 0x0000001fff107819 */ /* 0x000fe2000001140b */
[----:B------:R-:W-:Y:S01]  /*66d0*/  IMAD R3, R24, c[0x0][0x1b4], R3 ;  /* 0x00006d0018037a24 */ /* 0x000fe200078e0203 */
[----:B------:R-:W-:Y:S01]  /*66e0*/  SHF.R.S32.HI R21, RZ, 0x1f, R20 ;  /* 0x0000001fff157819 */ /* 0x000fe20000011414 */
[C---:B------:R-:W-:Y:S01]  /*66f0*/  IMAD R8, R4.reuse, c[0x0][0x1e0], RZ ;  /* 0x0000780004087a24 */ /* 0x040fe200078e02ff */
[----:B------:R-:W-:Y:S01]  /*6700*/  ISETP.NE.U32.AND P2, PT, RZ, c[0x0][0x350], PT ;  /* 0x0000d400ff007a0c */ /* 0x000fe20003f45070 */
[----:B------:R-:W-:Y:S01]  /*6710*/  IMAD R0, R4, c[0x0][0x208], RZ ;  /* 0x0000820004007a24 */ /* 0x000fe200078e02ff */
[----:B------:R-:W-:Y:S01]  /*6720*/  LEA.HI R4, R17, R22, RZ, 0x3 ;  /* 0x0000001611047211 */ /* 0x000fe200078f18ff */
[----:B------:R-:W-:Y:S01]  /*6730*/  IMAD.WIDE.U32 R24, R24, c[0x0][0x1b0], R18 ;  /* 0x00006c0018187a25 */ /* 0x000fe200078e0012 */
[----:B------:R-:W-:-:S02]  /*6740*/  ISETP.NE.AND.EX P2, PT, RZ, c[0x0][0x354], PT, P2 ;  /* 0x0000d500ff007a0c */ /* 0x000fc40003f45320 */
[----:B------:R-:W-:Y:S01]  /*6750*/  LOP3.LUT R17, R4, 0xfffffff8, RZ, 0xc0, !PT ;  /* 0xfffffff804117812 */ /* 0x000fe200078ec0ff */
[----:B------:R-:W-:Y:S01]  /*6760*/  IMAD.IADD R25, R25, 0x1, R3 ;  /* 0x0000000119197824 */ /* 0x000fe200078e0203 */
[----:B------:R-:W-:Y:S01]  /*6770*/  LOP3.LUT P5, RZ, R188, 0x2, RZ, 0xc0, !PT ;  /* 0x00000002bcff7812 */ /* 0x000fe200078ac0ff */
[----:B------:R-:W-:Y:S01]  /*6780*/  IMAD R16, R16, c[0x0][0x1a8], RZ ;  /* 0x00006a0010107a24 */ /* 0x000fe200078e02ff */
[----:B------:R-:W-:Y:S01]  /*6790*/  LOP3.LUT R191, R191, 0xfffffffe, RZ, 0xc0, !PT ;  /* 0xfffffffebfbf7812 */ /* 0x000fe200078ec0ff */
[----:B------:R-:W-:Y:S01]  /*67a0*/  IMAD.SHL.U32 R12, R12, 0x8, RZ ;  /* 0x000000080c0c7824 */ /* 0x000fe200078e00ff */
[----:B------:R-:W-:Y:S01]  /*67b0*/  P2R R10, PR, RZ, 0x10 ;  /* 0x00000010ff0a7803 */ /* 0x000fe20000000000 */
[----:B------:R-:W-:Y:S01]  /*67c0*/  IMAD R8, R15, c[0x0][0x1e4], R8 ;  /* 0x000079000f087a24 */ /* 0x000fe200078e0208 */
[----:B------:R-:W-:Y:S01]  /*67d0*/  @P1 LOP3.LUT R191, R191, 0x1, RZ, 0xfc, !PT ;  /* 0x00000001bfbf1812 */ /* 0x000fe200078efcff */
[----:B------:R-:W-:Y:S01]  /*67e0*/  IMAD.WIDE.U32 R18, R15, c[0x0][0x1e0], R20 ;  /* 0x000078000f127a25 */ /* 0x000fe200078e0014 */
[----:B------:R-:W-:-:S02]  /*67f0*/  LOP3.LUT R197, R197, 0xfffffe00, R12, 0xf8, !PT ;  /* 0xfffffe00c5c57812 */ /* 0x000fc400078ef80c */
[----:B------:R-:W-:Y:S01]  /*6800*/  LOP3.LUT R191, R191, 0xfffffffb, RZ, 0xc0, !PT ;  /* 0xfffffffbbfbf7812 */ /* 0x000fe200078ec0ff */
[C---:B------:R-:W-:Y:S01]  /*6810*/  IMAD R16, R11.reuse, c[0x0][0x1ac], R16 ;  /* 0x00006b000b107a24 */ /* 0x040fe200078e0210 */
[----:B------:R-:W-:Y:S01]  /*6820*/  LOP3.LUT P1, RZ, R188, 0x4, RZ, 0xc0, !PT ;  /* 0x00000004bcff7812 */ /* 0x000fe2000782c0ff */
[----:B------:R-:W-:Y:S01]  /*6830*/  IMAD.WIDE.U32 R24, R11, c[0x0][0x1a8], R24 ;  /* 0x00006a000b187a25 */ /* 0x000fe200078e0018 */
[----:B------:R-:W-:Y:S02]  /*6840*/  LEA.HI R11, R7, R84, RZ, 0x3 ;  /* 0x00000054070b7211 */ /* 0x000fe400078f18ff */
[----:B------:R-:W-:Y:S01]  /*6850*/  @P5 LOP3.LUT R191, R191, 0x4, RZ, 0xfc, !PT ;  /* 0x00000004bfbf5812 */ /* 0x000fe200078efcff */
[----:B------:R-:W-:Y:S01]  /*6860*/  IMAD.IADD R3, R22, 0x1, -R17 ;  /* 0x0000000116037824 */ /* 0x000fe200078e0a11 */
[----:B------:R-:W-:Y:S01]  /*6870*/  LOP3.LUT R11, R11, 0xfffffff8, RZ, 0xc0, !PT ;  /* 0xfffffff80b0b7812 */ /* 0x000fe200078ec0ff */
[C---:B------:R-:W-:Y:S01]  /*6880*/  IMAD R0, R15.reuse, c[0x0][0x20c], R0 ;  /* 0x000083000f007a24 */ /* 0x040fe200078e0200 */
[----:B------:R-:W-:Y:S01]  /*6890*/  ISETP.GE.AND P6, PT, R20, c[0x0][0x1d4], PT ;  /* 0x0000750014007a0c */ /* 0x000fe20003fc6270 */
[----:B------:R-:W-:-:S04]  /*68a0*/  IMAD.WIDE.U32 R14, R15, c[0x0][0x208], R20 ;  /* 0x000082000f0e7a25 */ /* 0x000fc800078e0014 */
[----:B------:R-:W-:Y:S02]  /*68b0*/  IMAD.IADD R19, R19, 0x1, R8 ;  /* 0x0000000113137824 */ /* 0x000fe400078e0208 */
[----:B------:R-:W-:Y:S02]  /*68c0*/  IMAD.SHL.U32 R8, R3, 0x40, RZ ;  /* 0x0000004003087824 */ /* 0x000fe400078e00ff */
[----:B------:R-:W-:Y:S02]  /*68d0*/  IMAD.IADD R15, R15, 0x1, R0 ;  /* 0x000000010f0f7824 */ /* 0x000fe400078e0200 */
[C---:B------:R-:W-:Y:S02]  /*68e0*/  IMAD R5, R2.reuse, 0x200, R5 ;  /* 0x0000020002057824 */ /* 0x040fe400078e0205 */
[----:B------:R-:W-:Y:S02]  /*68f0*/  IMAD.SHL.U32 R2, R2, 0x8, RZ ;  /* 0x0000000802027824 */ /* 0x000fe400078e00ff */
[----:B------:R-:W-:-:S04]  /*6900*/  IMAD.WIDE.U32 R200, R189, c[0x0][0x1e8], R18 ;  /* 0x00007a00bdc87a25 */ /* 0x000fc800078e0012 */
[----:B------:R-:W-:Y:S02]  /*6910*/  IMAD.IADD R18, R92, 0x1, R13 ;  /* 0x000000015c127824 */ /* 0x000fe400078e020d */
[----:B------:R-:W-:Y:S01]  /*6920*/  IMAD.WIDE.U32 R14, R189, c[0x0][0x210], R14 ;  /* 0x00008400bd0e7a25 */ /* 0x000fe200078e000e */
[----:B--2---:R-:W-:-:S03]  /*6930*/  @P0 SHF.R.S32.HI R23, RZ, 0x1f, R6 ;  /* 0x0000001fff170819 */ /* 0x004fc60000011406 */
[----:B------:R-:W-:Y:S01]  /*6940*/  @P0 IMAD.MOV.U32 R22, RZ, RZ, R6 ;  /* 0x000000ffff160224 */ /* 0x000fe200078e0006 */
[----:B------:R-:W-:Y:S01]  /*6950*/  @!P0 MOV R22, R190 ;  /* 0x000000be00168202 */ /* 0x000fe20000000f00 */
[----:B------:R-:W-:Y:S01]  /*6960*/  @!P0 IMAD.MOV.U32 R23, RZ, RZ, R9 ;  /* 0x000000ffff178224 */ /* 0x000fe200078e0009 */
[----:B------:R-:W-:Y:S01]  /*6970*/  LEA R12, P0, R24, c[0x0][0x160], 0x1 ;  /* 0x00005800180c7a11 */ /* 0x000fe200078008ff */
[----:B------:R-:W-:Y:S01]  /*6980*/  IMAD.IADD R9, R25, 0x1, R16 ;  /* 0x0000000119097824 */ /* 0x000fe200078e0210 */
[----:B------:R-:W-:Y:S01]  /*6990*/  SEL R198, R22, RZ, !P2 ;  /* 0x000000ff16c67207 */ /* 0x000fe20005000000 */
[C---:B------:R-:W-:Y:S01]  /*69a0*/  IMAD R6, R86.reuse, c[0x0][0x1e8], RZ ;  /* 0x00007a0056067a24 */ /* 0x040fe200078e02ff */
[----:B------:R-:W-:Y:S01]  /*69b0*/  SEL R22, R23, RZ, !P2 ;  /* 0x000000ff17167207 */ /* 0x000fe20005000000 */
[----:B------:R-:W-:Y:S01]  /*69c0*/  IMAD R86, R86, c[0x0][0x210], RZ ;  /* 0x0000840056567a24 */ /* 0x000fe200078e02ff */
[----:B------:R-:W-:Y:S01]  /*69d0*/  LEA.HI.X R0, R24, c[0x0][0x164], R9, 0x1, P0 ;  /* 0x0000590018007a11 */ /* 0x000fe200000f0c09 */
[C---:B------:R-:W-:Y:S01]  /*69e0*/  IMAD R6, R189.reuse, c[0x0][0x1ec], R6 ;  /* 0x00007b00bd067a24 */ /* 0x040fe200078e0206 */
[----:B------:R-:W-:Y:S01]  /*69f0*/  LOP3.LUT R9, R8, 0x1c0, RZ, 0xc0, !PT ;  /* 0x000001c008097812 */ /* 0x000fe200078ec0ff */
[----:B------:R-:W-:Y:S01]  /*6a00*/  IMAD R86, R189, c[0x0][0x214], R86 ;  /* 0x00008500bd567a24 */ /* 0x000fe200078e0256 */
[----:B------:R-:W-:Y:S01]  /*6a10*/  LOP3.LUT P2, RZ, R3, 0x4, RZ, 0xc0, !PT ;  /* 0x0000000403ff7812 */ /* 0x000fe2000784c0ff */
[----:B------:R-:W-:Y:S01]  /*6a20*/  IMAD.IADD R201, R6, 0x1, R201 ;  /* 0x0000000106c97824 */ /* 0x000fe200078e02c9 */
[----:B------:R-:W-:Y:S01]  /*6a30*/  LOP3.LUT R2, R9, 0x8, R2, 0xf8, !PT ;  /* 0x0000000809027812 */ /* 0x000fe200078ef802 */
[----:B------:R-:W-:Y:S01]  /*6a40*/  IMAD.IADD R87, R86, 0x1, R15 ;  /* 0x0000000156577824 */ /* 0x000fe200078e020f */
[----:B------:R-:W-:Y:S01]  /*6a50*/  SHF.R.U32.HI R9, RZ, 0x3, R9 ;  /* 0x00000003ff097819 */ /* 0x000fe20000011609 */
[C---:B------:R-:W-:Y:S01]  /*6a60*/  IMAD R205, R22.reuse, c[0x0][0x1f0], RZ ;  /* 0x00007c0016cd7a24 */ /* 0x040fe200078e02ff */
[----:B------:R-:W-:Y:S01]  /*6a70*/  LOP3.LUT P0, RZ, R3, 0x2, RZ, 0xc0, !PT ;  /* 0x0000000203ff7812 */ /* 0x000fe2000780c0ff */
[----:B------:R-:W-:Y:S01]  /*6a80*/  IMAD R203, R22, c[0x0][0x218], RZ ;  /* 0x0000860016cb7a24 */ /* 0x000fe200078e02ff */
[----:B------:R-:W-:Y:S01]  /*6a90*/  LOP3.LUT R2, R2, R9, RZ, 0x3c, !PT ;  /* 0x0000000902027212 */ /* 0x000fe200078e3cff */
[----:B------:R-:W-:Y:S01]  /*6aa0*/  IMAD R9, R209, c[0x0][0x2c4], RZ ;  /* 0x0000b100d1097a24 */ /* 0x000fe200078e02ff */
[----:B------:R-:W-:Y:S01]  /*6ab0*/  SHF.L.U32 R3, R4, 0x6, RZ ;  /* 0x0000000604037819 */ /* 0x000fe200000006ff */
[----:B------:R-:W-:Y:S01]  /*6ac0*/  IMAD.IADD R8, R84, 0x1, -R11 ;  /* 0x0000000154087824 */ /* 0x000fe200078e0a0b */
[----:B------:R-:W-:Y:S01]  /*6ad0*/  LEA.HI R6, R7, R84, RZ, 0x5 ;  /* 0x0000005407067211 */ /* 0x000fe200078f28ff */
[----:B------:R-:W-:Y:S01]  /*6ae0*/  IMAD.MOV.U32 R86, RZ, RZ, R14 ;  /* 0x000000ffff567224 */ /* 0x000fe200078e000e */
[----:B------:R-:W-:Y:S01]  /*6af0*/  LOP3.LUT R3, R2, 0xfffffe00, R3, 0xf8, !PT ;  /* 0xfffffe0002037812 */ /* 0x000fe200078ef803 */
[----:B------:R-:W-:Y:S01]  /*6b00*/  IMAD.MOV.U32 R2, RZ, RZ, 0x10 ;  /* 0x00000010ff027424 */ /* 0x000fe200078e00ff */
[----:B------:R-:W-:Y:S01]  /*6b10*/  IADD3 R11, R20, 0x40, RZ ;  /* 0x00000040140b7810 */ /* 0x000fe20007ffe0ff */
[----:B------:R-:W-:Y:S01]  /*6b20*/  IMAD.MOV.U32 R4, RZ, RZ, 0x20 ;  /* 0x00000020ff047424 */ /* 0x000fe200078e00ff */
[----:B------:R1:W2:Y:S01]  /*6b30*/  SHFL.IDX PT, R22, R12, RZ, 0x181f ;  /* 0x00181fff0c167589 */ /* 0x0002a200000e0000 */
[----:B------:R-:W-:Y:S01]  /*6b40*/  IMAD R205, R198, c[0x0][0x1f4], R205 ;  /* 0x00007d00c6cd7a24 */ /* 0x000fe200078e02cd */
[----:B------:R-:W-:Y:S01]  /*6b50*/  SEL R2, R2, 0xfffffff0, !P0 ;  /* 0xfffffff002027807 */ /* 0x000fe20004000000 */
[----:B------:R-:W-:Y:S01]  /*6b60*/  IMAD R203, R198, c[0x0][0x21c], R203 ;  /* 0x00008700c6cb7a24 */ /* 0x000fe200078e02cb */
[----:B------:R-:W-:Y:S01]  /*6b70*/  ISETP.GE.AND P0, PT, R18, R9, PT ;  /* 0x000000091200720c */ /* 0x000fe20003f06270 */
[----:B------:R-:W-:Y:S01]  /*6b80*/  IMAD.WIDE.U32 R200, R198, c[0x0][0x1f0], R200 ;  /* 0x00007c00c6c87a25 */ /* 0x000fe200078e00c8 */
[----:B------:R1:W3:Y:S01]  /*6b90*/  SHFL.IDX PT, R23, R0, RZ, 0x181f ;  /* 0x00181fff00177589 */ /* 0x0002e200000e0000 */
[----:B------:R-:W-:-:S02]  /*6ba0*/  SEL R4, R4, 0xffffffe0, !P2 ;  /* 0xffffffe004047807 */ /* 0x000fc40005000000 */
[----:B------:R-:W-:Y:S01]  /*6bb0*/  IMAD.SHL.U32 R8, R8, 0x8, RZ ;  /* 0x0000000808087824 */ /* 0x000fe200078e00ff */
[----:B------:R-:W-:Y:S01]  /*6bc0*/  SHF.R.S32.HI R80, RZ, 0x5, R6 ;  /* 0x00000005ff507819 */ /* 0x000fe20000011406 */
[----:B------:R-:W-:Y:S01]  /*6bd0*/  IMAD.WIDE.U32 R198, R198, c[0x0][0x218], R86 ;  /* 0x00008600c6c67a25 */ /* 0x000fe200078e0056 */
[----:B------:R-:W-:Y:S02]  /*6be0*/  ISETP.GE.AND P5, PT, R11, c[0x0][0x1d4], PT ;  /* 0x000075000b007a0c */ /* 0x000fe40003fa6270 */
[----:B------:R-:W-:Y:S01]  /*6bf0*/  ISETP.GE.AND P2, PT, R8, c[0x0][0x198], PT ;  /* 0x0000660008007a0c */ /* 0x000fe20003f46270 */
[----:B------:R-:W-:Y:S01]  /*6c00*/  IMAD.IADD R205, R201, 0x1, R205 ;  /* 0x00000001c9cd7824 */ /* 0x000fe200078e02cd */
[----:B------:R-:W-:Y:S01]  /*6c10*/  ISETP.GE.AND P3, PT, R11, c[0x0][0x198], PT ;  /* 0x000066000b007a0c */ /* 0x000fe20003f66270 */
[----:B------:R-:W-:Y:S01]  /*6c20*/  IMAD.IADD R203, R199, 0x1, R203 ;  /* 0x00000001c7cb7824 */ /* 0x000fe200078e02cb */
[----:B------:R-:W-:Y:S06]  /*6c30*/  @P0 BRA `(.L_x_1211) ;  /* 0x0000010000000947 */ /* 0x000fec0003800000 */
[----:B------:R-:W-:Y:S02]  /*6c40*/  IADD3 R14, R8, 0x80, RZ ;  /* 0x00000080080e7810 */ /* 0x000fe40007ffe0ff */
[----:B------:R-:W-:-:S02]  /*6c50*/  SHF.R.S32.HI R16, RZ, 0x1f, R11 ;  /* 0x0000001fff107819 */ /* 0x000fc4000001140b */
[----:B------:R-:W-:Y:S02]  /*6c60*/  SHF.R.S32.HI R15, RZ, 0x1f, R14 ;  /* 0x0000001fff0f7819 */ /* 0x000fe4000001140e */
[----:B------:R-:W-:Y:S02]  /*6c70*/  LEA.HI R16, R16, R11, RZ, 0x3 ;  /* 0x0000000b10107211 */ /* 0x000fe400078f18ff */
[----:B------:R-:W-:Y:S01]  /*6c80*/  LEA.HI R15, R15, R14, RZ, 0x3 ;  /* 0x0000000e0f0f7211 */ /* 0x000fe200078f18ff */
[----:B------:R-:W-:Y:S01]  /*6c90*/  IMAD.SHL.U32 R14, R197, 0x2, RZ ;  /* 0x00000002c50e7824 */ /* 0x000fe200078e00ff */
[----:B--2---:R-:W-:Y:S02]  /*6ca0*/  LEA R24, P0, R8, R22, 0x1 ;  /* 0x0000001608187211 */ /* 0x004fe400078008ff */
[----:B------:R-:W-:Y:S02]  /*6cb0*/  LOP3.LUT R16, R16, 0xfffffff8, RZ, 0xc0, !PT ;  /* 0xfffffff810107812 */ /* 0x000fe400078ec0ff */
[----:B------:R-:W-:-:S02]  /*6cc0*/  LOP3.LUT R15, R15, 0xfffffff8, RZ, 0xc0, !PT ;  /* 0xfffffff80f0f7812 */ /* 0x000fc400078ec0ff */
[----:B---3--:R-:W-:Y:S01]  /*6cd0*/  LEA.HI.X R25, R8, R23, R21, 0x1, P0 ;  /* 0x0000001708197211 */ /* 0x008fe200000f0c15 */
[----:B------:R-:W-:-:S04]  /*6ce0*/  IMAD.WIDE R16, R16, 0x2, R22 ;  /* 0x0000000210107825 */ /* 0x000fc800078e0216 */
[----:B------:R-:W-:Y:S01]  /*6cf0*/  IMAD.WIDE R22, R15, 0x2, R22 ;  /* 0x000000020f167825 */ /* 0x000fe200078e0216 */
[----:B------:R-:W-:Y:S01]  /*6d00*/  @!PT LDS RZ, [RZ] ;  /* 0x00000000fffff984 */ /* 0x000fe20000000800 */
[----:B------:R2:W-:Y:S04]  /*6d10*/  LDGSTS.E.BYPASS.LTC128B.128 [R14+0x18100], [R24.64], !P2 ;  /* 0x18100000180e7fae */ /* 0x0005e8000d101d46 */
[----:B------:R2:W-:Y:S04]  /*6d20*/  LDGSTS.E.BYPASS.LTC128B.128 [R14+0x1c100], [R16.64], !P3 ;  /* 0x1c100000100e7fae */ /* 0x0005e8000d901d46 */
[----:B------:R2:W-:Y:S02]  /*6d30*/  LDGSTS.E.BYPASS.LTC128B.128 [R14+0x20100], [R22.64], !P4 ;  /* 0x20100000160e7fae */ /* 0x0005e4000e101d46 */
.L_x_1211:
[----:B------:R-:W-:Y:S05]  /*6d40*/  BSYNC B0 ;  /* 0x0000000000007941 */ /* 0x000fea0003800000 */
.L_x_1210:
[----:B--2---:R-:W-:Y:S01]  /*6d50*/  IADD3 R14, R18, 0x20, RZ ;  /* 0x00000020120e7810 */ /* 0x004fe20007ffe0ff */
[----:B---3--:R2:W3:Y:S01]  /*6d60*/  SHFL.IDX PT, R23, R0, 0x1, 0x181f ;  /* 0x00381f0000177f89 */ /* 0x0084e200000e0000 */
        /* <DEDUP_REMOVED lines=20> */
.L_x_1213:
[----:B------:R-:W-:Y:S05]  /*6eb0*/  BSYNC B0 ;  /* 0x0000000000007941 */ /* 0x000fea0003800000 */
.L_x_1212:
[----:B------:R-:W-:Y:S01]  /*6ec0*/  IADD3 R14, R18, 0x40, RZ ;  /* 0x00000040120e7810 */ /* 0x000fe20007ffe0ff */
[----:B---3--:R3:W1:Y:S01]  /*6ed0*/  SHFL.IDX PT, R23, R0, 0x2, 0x181f ;  /* 0x00581f0000177f89 */ /* 0x00866200000e0000 */
        /* <DEDUP_REMOVED lines=20> */
.L_x_1215:
[----:B------:R-:W-:Y:S05]  /*7020*/  BSYNC B0 ;  /* 0x0000000000007941 */ /* 0x000fea0003800000 */
.L_x_1214:
[----:B------:R5:W2:Y:S01]  /*7030*/  SHFL.IDX PT, R14, R12, 0x3, 0x181f ;  /* 0x00781f000c0e7f89 */ /* 0x000aa200000e0000 */
[----:B------:R-:W-:Y:S01]  /*7040*/  IADD3 R18, R18, 0x60, RZ ;  /* 0x0000006012127810 */ /* 0x000fe20007ffe0ff */
[----:B------:R-:W-:Y:S01]  /*7050*/  IMAD.SHL.U32 R132, R197, 0x2, RZ ;  /* 0x00000002c5847824 */ /* 0x000fe200078e00ff */
[----:B------:R-:W-:Y:S01]  /*7060*/  IADD3 R81, R95, -0x1, RZ ;  /* 0xffffffff5f517810 */ /* 0x000fe20007ffe0ff */
[----:B-1----:R1:W3:Y:S01]  /*7070*/  SHFL.IDX PT, R15, R0, 0x3, 0x181f ;  /* 0x00781f00000f7f89 */ /* 0x0022e200000e0000 */
[----:B------:R-:W-:Y:S01]  /*7080*/  ISETP.GE.AND P0, PT, R18, R9, PT ;  /* 0x000000091200720c */ /* 0x000fe20003f06270 */
[----:B------:R-:W-:Y:S01]  /*7090*/  IMAD.MOV.U32 R50, RZ, RZ, 0x6 ;  /* 0x00000006ff327424 */ /* 0x000fe200078e00ff */
[----:B------:R-:W-:Y:S01]  /*70a0*/  IADD3 R196, R132, 0x100, RZ ;  /* 0x0000010084c47810 */ /* 0x000fe20007ffe0ff */
[----:B------:R-:W-:-:S02]  /*70b0*/  IMAD.MOV.U32 R204, RZ, RZ, R200 ;  /* 0x000000ffffcc7224 */ /* 0x000fc400078e00c8 */
[----:B------:R-:W-:Y:S02]  /*70c0*/  IMAD.MOV.U32 R194, RZ, RZ, 0x5 ;  /* 0x00000005ffc27424 */ /* 0x000fe400078e00ff */
[----:B------:R-:W-:Y:S01]  /*70d0*/  IMAD.MOV.U32 R202, RZ, RZ, R198 ;  /* 0x000000ffffca7224 */ /* 0x000fe200078e00c6 */
[----:B--23-5:R-:W-:-:S05]  /*70e0*/  SHF.R.S32.HI R12, RZ, 0x1f, R81 ;  /* 0x0000001fff0c7819 */ /* 0x02cfca0000011451 */
[C---:B------:R-:W-:Y:S02]  /*70f0*/  @!P0 LEA R18, P4, R8.reuse, R14, 0x1 ;  /* 0x0000000e08128211 */ /* 0x040fe400078808ff */
[C---:B-1----:R-:W-:Y:S02]  /*7100*/  IADD3 R0, R8.reuse, 0x80, RZ ;  /* 0x0000008008007810 */ /* 0x042fe40007ffe0ff */
[----:B------:R-:W-:Y:S02]  /*7110*/  @!P0 LEA.HI.X R19, R8, R15, R21, 0x1, P4 ;  /* 0x0000000f08138211 */ /* 0x000fe400020f0c15 */
[----:B------:R-:W-:-:S03]  /*7120*/  LOP3.LUT P4, RZ, R191, 0x1, RZ, 0xc0, !PT ;  /* 0x00000001bfff7812 */ /* 0x000fc6000788c0ff */
[----:B------:R-:W-:Y:S01]  /*7130*/  @!PT LDS RZ, [RZ] ;  /* 0x00000000fffff984 */ /* 0x000fe20000000800 */
[----:B------:R1:W-:Y:S01]  /*7140*/  @!P0 LDGSTS.E.BYPASS.LTC128B.128 [R132+0x1b100], [R18.64], !P2 ;  /* 0x1b10000012848fae */ /* 0x0003e2000d101d46 */
[----:B------:R-:W-:Y:S02]  /*7150*/  ISETP.NE.AND P2, PT, R10, RZ, PT ;  /* 0x000000ff0a00720c */ /* 0x000fe40003f45270 */
[----:B------:R-:W-:-:S04]  /*7160*/  @!P0 SHF.R.S32.HI R10, RZ, 0x1f, R11 ;  /* 0x0000001fff0a8819 */ /* 0x000fc8000001140b */
[----:B------:R-:W-:-:S04]  /*7170*/  @!P0 LEA.HI R17, R10, R11, RZ, 0x3 ;  /* 0x0000000b0a118211 */ /* 0x000fc800078f18ff */
[----:B------:R-:W-:-:S05]  /*7180*/  @!P0 LOP3.LUT R17, R17, 0xfffffff8, RZ, 0xc0, !PT ;  /* 0xfffffff811118812 */ /* 0x000fca00078ec0ff */
[----:B------:R-:W-:Y:S01]  /*7190*/  @!P0 IMAD.WIDE R20, R17, 0x2, R14 ;  /* 0x0000000211148825 */ /* 0x000fe200078e020e */
[----:B------:R-:W-:-:S04]  /*71a0*/  @!P0 SHF.R.S32.HI R17, RZ, 0x1f, R0 ;  /* 0x0000001fff118819 */ /* 0x000fc80000011400 */
[----:B------:R-:W-:Y:S01]  /*71b0*/  @!P0 LEA.HI R10, R17, R0, RZ, 0x3 ;  /* 0x00000000110a8211 */ /* 0x000fe200078f18ff */
[----:B------:R2:W-:Y:S03]  /*71c0*/  @!P0 LDGSTS.E.BYPASS.LTC128B.128 [R132+0x1f100], [R20.64], !P3 ;  /* 0x1f10000014848fae */ /* 0x0005e6000d901d46 */
[----:B------:R-:W-:-:S05]  /*71d0*/  @!P0 LOP3.LUT R10, R10, 0xfffffff8, RZ, 0xc0, !PT ;  /* 0xfffffff80a0a8812 */ /* 0x000fca00078ec0ff */
[----:B------:R-:W-:-:S04]  /*71e0*/  @!P0 IMAD.WIDE R16, R10, 0x2, R14 ;  /* 0x000000020a108825 */ /* 0x000fc800078e020e */
[----:B------:R-:W-:Y:S01]  /*71f0*/  IMAD.IADD R10, R186, 0x1, -R13 ;  /* 0x00000001ba0a7824 */ /* 0x000fe200078e0a0d */
[----:B------:R3:W-:Y:S01]  /*7200*/  @!P0 LDGSTS.E.BYPASS.LTC128B.128 [R132+0x23100], [R16.64], !P2 ;  /* 0x2310000010848fae */ /* 0x0007e2000d101d46 */
[----:B------:R-:W-:Y:S02]  /*7210*/  IMAD.MOV.U32 R15, RZ, RZ, c[0x0][0x1e0] ;  /* 0x00007800ff0f7624 */ /* 0x000fe400078e00ff */
[----:B------:R-:W-:Y:S01]  /*7220*/  IMAD R10, R81, -0x40, R10 ;  /* 0xffffffc0510a7824 */ /* 0x000fe200078e020a */
[----:B------:R-:W0:Y:S01]  /*7230*/  LDGDEPBAR ;  /* 0x00000000000079af */ /* 0x000e220000000000 */
[C---:B------:R-:W-:Y:S01]  /*7240*/  IMAD.SHL.U32 R93, R15.reuse, 0x40, RZ ;  /* 0x000000400f5d7824 */ /* 0x040fe200078e00ff */
[C---:B------:R-:W-:Y:S01]  /*7250*/  SHF.L.U64.HI R94, R15.reuse, R50, c[0x0][0x1e4] ;  /* 0x000079000f5e7619 */ /* 0x040fe20000010232 */
[----:B------:R-:W-:Y:S01]  /*7260*/  IMAD.SHL.U32 R193, R15, 0x20, RZ ;  /* 0x000000200fc17824 */ /* 0x000fe200078e00ff */
[----:B------:R-:W-:Y:S01]  /*7270*/  BAR.SYNC.DEFER_BLOCKING 0x0 ;  /* 0x0000000000007b1d */ /* 0x000fe20000010000 */
[----:B------:R-:W-:-:S02]  /*7280*/  ISETP.GE.AND P2, PT, R10, 0x1, PT ;  /* 0x000000010a00780c */ /* 0x000fc40003f46270 */
[----:B------:R-:W-:Y:S01]  /*7290*/  IMAD R13, R94, R81, RZ ;  /* 0x000000515e0d7224 */ /* 0x000fe200078e02ff */
[----:B------:R-:W-:-:S03]  /*72a0*/  SHF.L.U64.HI R192, R15, R194, c[0x0][0x1e4] ;  /* 0x000079000fc07619 */ /* 0x000fc600000102c2 */
[-C--:B------:R-:W-:Y:S02]  /*72b0*/  IMAD R13, R12, R93.reuse, R13 ;  /* 0x0000005d0c0d7224 */ /* 0x080fe400078e020d */
[----:B---3--:R-:W-:-:S04]  /*72c0*/  IMAD.WIDE.U32 R16, R81, R93, R204 ;  /* 0x0000005d51107225 */ /* 0x008fc800078e00cc */
[----:B------:R-:W-:Y:S01]  /*72d0*/  IMAD.IADD R13, R17, 0x1, R13 ;  /* 0x00000001110d7824 */ /* 0x000fe200078e020d */
[----:B--2---:R-:W-:-:S04]  /*72e0*/  @P2 LEA R20, P0, R16, c[0x0][0x1c8], 0x1 ;  /* 0x0000720010142a11 */ /* 0x004fc800078008ff */
        /* <DEDUP_REMOVED lines=11> */
[----:B-1----:R-:W-:-:S04]  /*73a0*/  @P0 LEA R18, P3, R14, c[0x0][0x1c8], 0x1 ;  /* 0x000072000e120a11 */ /* 0x002fc800078608ff */
[----:B------:R-:W-:Y:S01]  /*73b0*/  @P0 LEA.HI.X R19, R14, c[0x0][0x1cc], R13, 0x1, P3 ;  /* 0x000073000e130a11 */ /* 0x000fe200018f0c0d */
[----:B------:R-:W-:Y:S01]  /*73c0*/  IMAD.MOV.U32 R13, RZ, RZ, c[0x0][0x208] ;  /* 0x00008200ff0d7624 */ /* 0x000fe200078e00ff */
[----:B------:R-:W-:-:S03]  /*73d0*/  ISETP.GE.AND P3, PT, R8, c[0x0][0x1d4], PT ;  /* 0x0000750008007a0c */ /* 0x000fc60003f66270 */
[C---:B------:R-:W-:Y:S01]  /*73e0*/  IMAD.SHL.U32 R51, R13.reuse, 0x40, RZ ;  /* 0x000000400d337824 */ /* 0x040fe200078e00ff */
[C---:B------:R-:W-:Y:S01]  /*73f0*/  SHF.L.U64.HI R50, R13.reuse, R50, c[0x0][0x20c] ;  /* 0x000083000d327619 */ /* 0x040fe20000010232 */
[----:B------:R-:W-:Y:S01]  /*7400*/  IMAD.SHL.U32 R195, R13, 0x20, RZ ;  /* 0x000000200dc37824 */ /* 0x000fe200078e00ff */
[----:B------:R2:W-:Y:S01]  /*7410*/  @P0 LDGSTS.E.BYPASS.LTC128B.128 [R132+0xd100], [R18.64], !P6 ;  /* 0x0d10000012840fae */ /* 0x0005e2000f101d46 */
[----:B------:R-:W-:Y:S01]  /*7420*/  IMAD.WIDE.U32 R16, R81, R51, R202 ;  /* 0x0000003351107225 */ /* 0x000fe200078e00ca */
[----:B------:R-:W-:Y:S02]  /*7430*/  SHF.L.U64.HI R194, R13, R194, c[0x0][0x20c] ;  /* 0x000083000dc27619 */ /* 0x000fe400000102c2 */
[----:B------:R2:W-:Y:S01]  /*7440*/  @P0 LDGSTS.E.BYPASS.LTC128B.128 [R132+0xf100], [R18.64+0x80], !P5 ;  /* 0x0f10008012840fae */ /* 0x0005e2000e901d46 */
[----:B------:R-:W-:Y:S01]  /*7450*/  IMAD R14, R50, R81, RZ ;  /* 0x00000051320e7224 */ /* 0x000fe200078e02ff */
[C---:B------:R-:W-:Y:S01]  /*7460*/  SHF.L.U64.HI R48, R195.reuse, 0x1, R194 ;  /* 0x00000001c3307819 */ /* 0x040fe200000102c2 */
[----:B------:R-:W-:Y:S01]  /*7470*/  IMAD.SHL.U32 R49, R195, 0x2, RZ ;  /* 0x00000002c3317824 */ /* 0x000fe200078e00ff */
[----:B------:R2:W-:Y:S01]  /*7480*/  @P0 LDGSTS.E.BYPASS.LTC128B.128 [R132+0x11100], [R18.64+0x100], !P4 ;  /* 0x1110010012840fae */ /* 0x0005e2000e101d46 */
[----:B------:R-:W-:Y:S01]  /*7490*/  IMAD R12, R12, R51, R14 ;  /* 0x000000330c0c7224 */ /* 0x000fe200078e020e */
[----:B------:R-:W-:-:S02]  /*74a0*/  LEA R14, P0, R16, c[0x0][0x1f8], 0x1 ;  /* 0x00007e00100e7a11 */ /* 0x000fc400078008ff */
[----:B------:R-:W0:Y:S01]  /*74b0*/  LDGDEPBAR ;  /* 0x00000000000079af */ /* 0x000e220000000000 */
[----:B------:R-:W-:-:S05]  /*74c0*/  IMAD.IADD R12, R17, 0x1, R12 ;  /* 0x00000001110c7824 */ /* 0x000fca00078e020c */
[----:B------:R-:W-:Y:S02]  /*74d0*/  LEA.HI.X R15, R16, c[0x0][0x1fc], R12, 0x1, P0 ;  /* 0x00007f00100f7a11 */ /* 0x000fe400000f0c0c */
[----:B------:R-:W-:-:S05]  /*74e0*/  IADD3 R12, P0, R49, R14, RZ ;  /* 0x0000000e310c7210 */ /* 0x000fca0007f1e0ff */
[----:B------:R-:W-:Y:S01]  /*74f0*/  IMAD.X R13, R48, 0x1, R15, P0 ;  /* 0x00000001300d7824 */ /* 0x000fe200000e060f */
[C---:B------:R-:W-:Y:S02]  /*7500*/  ISETP.LT.OR P0, PT, R10.reuse, 0x1, P3 ;  /* 0x000000010a00780c */ /* 0x040fe40001f01670 */
[----:B------:R-:W-:-:S11]  /*7510*/  ISETP.LT.OR P3, PT, R10, 0x21, P3 ;  /* 0x000000210a00780c */ /* 0x000fd60001f61670 */
[----:B------:R2:W-:Y:S01]  /*7520*/  LDGSTS.E.BYPASS.LTC128B.128 [R132+0x100], [R14.64], !P0 ;  /* 0x001000000e847fae */ /* 0x0005e2000c101d46 */
[C---:B------:R-:W-:Y:S02]  /*7530*/  ISETP.LT.OR P0, PT, R10.reuse, 0x1, P2 ;  /* 0x000000010a00780c */ /* 0x040fe40001701670 */
[----:B------:R-:W-:-:S11]  /*7540*/  ISETP.LT.OR P2, PT, R10, 0x21, P2 ;  /* 0x000000210a00780c */ /* 0x000fd60001741670 */
[----:B------:R2:W-:Y:S01]  /*7550*/  LDGSTS.E.BYPASS.LTC128B.128 [R132+0x2100], [R14.64+0x80], !P0 ;  /* 0x021000800e847fae */ /* 0x0005e2000c101d46 */
[----:B------:R-:W-:-:S04]  /*7560*/  ISETP.GE.AND P0, PT, R0, c[0x0][0x1d4], PT ;  /* 0x0000750000007a0c */ /* 0x000fc80003f06270 */
[C---:B------:R-:W-:Y:S02]  /*7570*/  ISETP.LT.OR P4, PT, R10.reuse, 0x1, P0 ;  /* 0x000000010a00780c */ /* 0x040fe40000781670 */
[----:B------:R-:W-:-:S11]  /*7580*/  ISETP.LT.OR P0, PT, R10, 0x21, P0 ;  /* 0x000000210a00780c */ /* 0x000fd60000701670 */
[----:B------:R2:W-:Y:S01]  /*7590*/  LDGSTS.E.BYPASS.LTC128B.128 [R132+0x4100], [R14.64+0x100], !P4 ;  /* 0x041001000e847fae */ /* 0x0005e2000e101d46 */
[----:B------:R-:W-:-:S03]  /*75a0*/  LOP3.LUT P4, RZ, R191, 0x1, RZ, 0xc0, !PT ;  /* 0x00000001bfff7812 */ /* 0x000fc6000788c0ff */
[----:B------:R2:W-:Y:S04]  /*75b0*/  LDGSTS.E.BYPASS.LTC128B.128 [R132+0x1100], [R12.64], !P3 ;  /* 0x011000000c847fae */ /* 0x0005e8000d901d46 */
[----:B------:R2:W-:Y:S01]  /*75c0*/  LDGSTS.E.BYPASS.LTC128B.128 [R132+0x3100], [R12.64+0x80], !P2 ;  /* 0x031000800c847fae */ /* 0x0005e2000d101d46 */
[----:B------:R-:W-:-:S03]  /*75d0*/  ISETP.GE.AND P2, PT, R95, 0x2, PT ;  /* 0x000000025f00780c */ /* 0x000fc60003f46270 */
        /* <DEDUP_REMOVED lines=8> */
[----:B--2---:R-:W-:-:S03]  /*7660*/  LEA R12, P0, R10, c[0x0][0x1c8], 0x1 ;  /* 0x000072000a0c7a11 */ /* 0x004fc600078008ff */
        /* <DEDUP_REMOVED lines=10> */
.L_x_1216:
[----:B------:R-:W-:Y:S01]  /*7710*/  ISETP.LT.AND P0, PT, RZ, c[0x0][0x27c], PT ;  /* 0x00009f00ff007a0c */ /* 0x000fe20003f01270 */
[----:B------:R-:W0:Y:S01]  /*7720*/  LDGDEPBAR ;  /* 0x00000000000079af */ /* 0x000e220000000000 */
[----:B------:R-:W-:Y:S01]  /*7730*/  IMAD R0, R80, 0x400, R3 ;  /* 0x0000040050007824 */ /* 0x000fe200078e0203 */
[----:B------:R-:W-:-:S10]  /*7740*/  ISETP.NE.AND P3, PT, R187, 0x1, PT ;  /* 0x00000001bb00780c */ /* 0x000fd40003f65270 */
[----:B------:R-:W-:Y:S05]  /*7750*/  @P0 BRA `(.L_x_1217) ;  /* 0x0000002000000947 */ /* 0x000fea0003800000 */
[----:B------:R-:W-:-:S04]  /*7760*/  DEPBAR.LE SB0, 0x3 ;  /* 0x000080c00000791a */ /* 0x000fc80000000000 */
[----:B------:R-:W-:Y:S05]  /*7770*/  BRA `(.L_x_1218) ;  /* 0x00006de000007947 */ /* 0x000fea0003800000 */
.L_x_1217:
[----:B------:R-:W-:Y:S01]  /*7780*/  ULDC.U8 UR4, c[0x0][0x298] ;  /* 0x0000a60000047ab9 */ /* 0x000fe20000000000 */
[----:B------:R-:W-:Y:S01]  /*7790*/  SHF.R.S32.HI R8, RZ, 0x1f, R85 ;  /* 0x0000001fff087819 */ /* 0x000fe20000011455 */
[----:B--2---:R-:W-:Y:S01]  /*77a0*/  IMAD.WIDE.U32 R14, R85, c[0x0][0x280], RZ ;  /* 0x0000a000550e7a25 */ /* 0x004fe200078e00ff */
[----:B------:R-:W-:Y:S01]  /*77b0*/  ISETP.NE.AND P0, PT, RZ, UR4, PT ;  /* 0x00000004ff007c0c */ /* 0x000fe2000bf05270 */
[----:B------:R-:W-:Y:S01]  /*77c0*/  BSSY B2, `(.L_x_1218) ;  /* 0x00006d9000027945 */ /* 0x000fe20003800000 */
[----:B------:R-:W-:Y:S01]  /*77d0*/  LEA.HI R53, R7, R84, RZ, 0x2 ;  /* 0x0000005407357211 */ /* 0x000fe200078f10ff */
[C---:B-1----:R-:W-:Y:S02]  /*77e0*/  IMAD R10, R8.reuse, c[0x0][0x280], RZ ;  /* 0x0000a000080a7a24 */ /* 0x042fe400078e02ff */
[----:B------:R-:W-:Y:S01]  /*77f0*/  IMAD R8, R8, c[0x0][0x290], RZ ;  /* 0x0000a40008087a24 */ /* 0x000fe200078e02ff */
[----:B------:R-:W-:Y:S01]  /*7800*/  LOP3.LUT R11, R53, 0xfffffffc, RZ, 0xc0, !PT ;  /* 0xfffffffc350b7812 */ /* 0x000fe200078ec0ff */
[C---:B------:R-:W-:Y:S01]  /*7810*/  IMAD R21, R85.reuse, c[0x0][0x284], R10 ;  /* 0x0000a10055157a24 */ /* 0x040fe200078e020a */
[----:B------:R-:W-:Y:S01]  /*7820*/  SHF.R.S32.HI R53, RZ, 0x2, R53 ;  /* 0x00000002ff357819 */ /* 0x000fe20000011435 */
[----:B------:R-:W-:-:S02]  /*7830*/  IMAD R17, R85, c[0x0][0x294], R8 ;  /* 0x0000a50055117a24 */ /* 0x000fc400078e0208 */
[----:B------:R-:W-:Y:S01]  /*7840*/  IMAD.WIDE.U32 R12, R85, c[0x0][0x290], RZ ;  /* 0x0000a400550c7a25 */ /* 0x000fe200078e00ff */
[----:B------:R-:W-:Y:S02]  /*7850*/  IADD3 R85, -R11, R84, RZ ;  /* 0x000000540b557210 */ /* 0x000fe40007ffe1ff */
[----:B------:R-:W-:Y:S01]  /*7860*/  IADD3 R8, R92, R53, RZ ;  /* 0x000000355c087210 */ /* 0x000fe20007ffe0ff */
[----:B------:R-:W-:Y:S01]  /*7870*/  IMAD.IADD R17, R17, 0x1, R13 ;  /* 0x0000000111117824 */ /* 0x000fe200078e020d */
[----:B------:R-:W-:Y:S02]  /*7880*/  IADD3 R21, R21, R15, RZ ;  /* 0x0000000f15157210 */ /* 0x000fe40007ffe0ff */
[C---:B------:R-:W-:Y:S01]  /*7890*/  SHF.L.U32 R57, R85.reuse, 0x3, RZ ;  /* 0x0000000355397819 */ /* 0x040fe200000006ff */
[----:B------:R-:W-:Y:S01]  /*78a0*/  IMAD R10, R85, 0x40, R8 ;  /* 0x00000040550a7824 */ /* 0x000fe200078e0208 */
[----:B------:R-:W-:Y:S05]  /*78b0*/  @!P0 BRA `(.L_x_1219) ;  /* 0x000034d000008947 */ /* 0x000fea0003800000 */
[----:B------:R-:W-:Y:S01]  /*78c0*/  @P3 IMAD.HI.U32 R11, R10, c[0x0][0x2c8], RZ ;  /* 0x0000b2000a0b3a27 */ /* 0x000fe200078e00ff */
[----:B------:R-:W-:Y:S01]  /*78d0*/  MOV R20, R14 ;  /* 0x0000000e00147202 */ /* 0x000fe20000000f00 */
[----:B------:R-:W-:Y:S01]  /*78e0*/  BSSY B0, `(.L_x_1220) ;  /* 0x0000062000007945 */ /* 0x000fe20003800000 */
[----:B------:R-:W-:Y:S01]  /*78f0*/  CS2R R18, SRZ ;  /* 0x0000000000127805 */ /* 0x000fe2000001ff00 */
[----:B------:R-:W-:Y:S01]  /*7900*/  IMAD.MOV.U32 R16, RZ, RZ, R12 ;  /* 0x000000ffff107224 */ /* 0x000fe200078e000c */
[----:B------:R-:W-:Y:S01]  /*7910*/  @P3 SHF.R.U32.HI R10, RZ, c[0x0][0x2cc], R11 ;  /* 0x0000b300ff0a3a19 */ /* 0x000fe2000001160b */
[----:B------:R-:W-:Y:S01]  /*7920*/  IMAD.SHL.U32 R85, R85, 0x4, RZ ;  /* 0x0000000455557824 */ /* 0x000fe200078e00ff */
[----:B------:R-:W-:Y:S01]  /*7930*/  CS2R R66, SRZ ;  /* 0x0000000000427805 */ /* 0x000fe2000001ff00 */
[----:B------:R-:W-:Y:S01]  /*7940*/  CS2R R72, SRZ ;  /* 0x0000000000487805 */ /* 0x000fe2000001ff00 */
[----:B------:R-:W-:Y:S01]  /*7950*/  SHF.R.S32.HI R11, RZ, 0x1f, R10 ;  /* 0x0000001fff0b7819 */ /* 0x000fe2000001140a */
[----:B------:R-:W-:Y:S01]  /*7960*/  IMAD.WIDE.U32 R20, R10, c[0x0][0x280], R20 ;  /* 0x0000a0000a147a25 */ /* 0x000fe200078e0014 */
[----:B------:R-:W-:Y:S01]  /*7970*/  CS2R R78, SRZ ;  /* 0x00000000004e7805 */ /* 0x000fe2000001ff00 */
[----:B------:R-:W-:Y:S01]  /*7980*/  CS2R R100, SRZ ;  /* 0x0000000000647805 */ /* 0x000fe2000001ff00 */
[----:B------:R-:W-:Y:S01]  /*7990*/  CS2R R108, SRZ ;  /* 0x00000000006c7805 */ /* 0x000fe2000001ff00 */
[C---:B------:R-:W-:Y:S01]  /*79a0*/  IMAD R13, R11.reuse, c[0x0][0x280], RZ ;  /* 0x0000a0000b0d7a24 */ /* 0x040fe200078e02ff */
[----:B------:R-:W-:Y:S01]  /*79b0*/  LEA R14, P0, R20, c[0x0][0x270], 0x1 ;  /* 0x00009c00140e7a11 */ /* 0x000fe200078008ff */
[----:B------:R-:W-:Y:S01]  /*79c0*/  IMAD R11, R11, c[0x0][0x290], RZ ;  /* 0x0000a4000b0b7a24 */ /* 0x000fe200078e02ff */
[----:B------:R-:W-:Y:S01]  /*79d0*/  CS2R R88, SRZ ;  /* 0x0000000000587805 */ /* 0x000fe2000001ff00 */
[C---:B------:R-:W-:Y:S01]  /*79e0*/  IMAD R13, R10.reuse, c[0x0][0x284], R13 ;  /* 0x0000a1000a0d7a24 */ /* 0x040fe200078e020d */
[----:B------:R-:W-:Y:S01]  /*79f0*/  CS2R R64, SRZ ;  /* 0x0000000000407805 */ /* 0x000fe2000001ff00 */
[C---:B------:R-:W-:Y:S01]  /*7a00*/  IMAD.WIDE.U32 R16, R10.reuse, c[0x0][0x290], R16 ;  /* 0x0000a4000a107a25 */ /* 0x040fe200078e0010 */
[----:B----4-:R1:W2:Y:S01]  /*7a10*/  SHFL.IDX PT, R22, R14, RZ, 0x1c1f ;  /* 0x001c1fff0e167589 */ /* 0x0102a200000e0000 */
[----:B------:R-:W-:Y:S01]  /*7a20*/  CS2R R70, SRZ ;  /* 0x0000000000467805 */ /* 0x000fe2000001ff00 */
[----:B------:R-:W-:Y:S01]  /*7a30*/  IADD3 R21, R21, R13, RZ ;  /* 0x0000000d15157210 */ /* 0x000fe20007ffe0ff */
[----:B------:R-:W-:Y:S01]  /*7a40*/  IMAD R11, R10, c[0x0][0x294], R11 ;  /* 0x0000a5000a0b7a24 */ /* 0x000fe200078e020b */
[----:B------:R-:W-:Y:S01]  /*7a50*/  CS2R R76, SRZ ;  /* 0x00000000004c7805 */ /* 0x000fe2000001ff00 */
[----:B------:R-:W-:Y:S01]  /*7a60*/  CS2R R96, SRZ ;  /* 0x0000000000607805 */ /* 0x000fe2000001ff00 */
[----:B------:R-:W-:Y:S01]  /*7a70*/  LEA.HI.X R21, R20, c[0x0][0x274], R21, 0x1, P0 ;  /* 0x00009d0014157a11 */ /* 0x000fe200000f0c15 */
[----:B------:R-:W-:Y:S01]  /*7a80*/  CS2R R106, SRZ ;  /* 0x00000000006a7805 */ /* 0x000fe2000001ff00 */
[----:B------:R-:W-:Y:S01]  /*7a90*/  IADD3 R20, R17, R11, RZ ;  /* 0x0000000b11147210 */ /* 0x000fe20007ffe0ff */
[----:B------:R-:W-:Y:S01]  /*7aa0*/  CS2R R86, SRZ ;  /* 0x0000000000567805 */ /* 0x000fe2000001ff00 */
[C---:B------:R-:W-:Y:S01]  /*7ab0*/  LEA R12, P0, R16.reuse, c[0x0][0x288], 0x1 ;  /* 0x0000a200100c7a11 */ /* 0x040fe200078008ff */
[----:B------:R1:W3:Y:S03]  /*7ac0*/  SHFL.IDX PT, R23, R21, RZ, 0x1c1f ;  /* 0x001c1fff15177589 */ /* 0x0002e600000e0000 */
[----:B------:R-:W-:-:S02]  /*7ad0*/  LEA.HI.X R20, R16, c[0x0][0x28c], R20, 0x1, P0 ;  /* 0x0000a30010147a11 */ /* 0x000fc400000f0c14 */
        /* <DEDUP_REMOVED lines=66> */
.L_x_1221:
[----:B--2---:R-:W-:Y:S05]  /*7f00*/  BSYNC B0 ;  /* 0x0000000000007941 */ /* 0x004fea0003800000 */
.L_x_1220:
        /* <DEDUP_REMOVED lines=117> */
.L_x_1223:
[----:B--2---:R-:W-:Y:S05]  /*8660*/  BSYNC B0 ;  /* 0x0000000000007941 */ /* 0x004fea0003800000 */
.L_x_1222:
        /* <DEDUP_REMOVED lines=11> */
[----:B------:R-:W-:-:S04]  /*8720*/  IMAD.IADD R8, R53, 0x1, -R8 ;  /* 0x0000000135087824 */ /* 0x000fc800078e0a08 */
        /* <DEDUP_REMOVED lines=12> */
[----:B----4-:R-:W-:Y:S01]  /*87f0*/  LOP3.LUT R15, R57, R10, RZ, 0x3c, !PT ;  /* 0x0000000a390f7212 */ /* 0x010fe200078e3cff */
        /* <DEDUP_REMOVED lines=10> */
[----:B------:R-:W-:-:S02]  /*88a0*/  IMAD R15, R80, 0x200, R15 ;  /* 0x00000200500f7824 */ /* 0x000fc400078e020f */
[----:B------:R-:W-:Y:S01]  /*88b0*/  IMAD.MOV.U32 R8, RZ, RZ, R30 ;  /* 0x000000ffff087224 */ /* 0x000fe200078e001e */
[----:B------:R-:W-:Y:S01]  /*88c0*/  PRMT R29, R10, 0x5410, R11 ;  /* 0x000054100a1d7816 */ /* 0x000fe2000000000b */
[----:B------:R-:W-:Y:S01]  /*88d0*/  IMAD.MOV.U32 R11, RZ, RZ, R60 ;  /* 0x000000ffff0b7224 */ /* 0x000fe200078e003c */
[C---:B------:R-:W-:Y:S01]  /*88e0*/  IADD3 R12, R15.reuse, 0x20, RZ ;  /* 0x000000200f0c7810 */ /* 0x040fe20007ffe0ff */
[----:B------:R-:W-:Y:S01]  /*88f0*/  IMAD.MOV.U32 R10, RZ, RZ, R61 ;  /* 0x000000ffff0a7224 */ /* 0x000fe200078e003d */
[----:B------:R-:W-:Y:S02]  /*8900*/  @P0 IADD3 R12, R15, -0x20, RZ ;  /* 0xffffffe00f0c0810 */ /* 0x000fe40007ffe0ff */
[----:B------:R-:W-:Y:S02]  /*8910*/  ISETP.GE.AND P0, PT, R53, R44, PT ;  /* 0x0000002c3500720c */ /* 0x000fe40003f06270 */
        /* <DEDUP_REMOVED lines=15> */
[----:B------:R-:W-:Y:S02]  /*8a10*/  IMAD.MOV.U32 R11, RZ, RZ, R43 ;  /* 0x000000ffff0b7224 */ /* 0x000fe400078e002b */
[----:B------:R-:W-:-:S03]  /*8a20*/  IMAD.MOV.U32 R10, RZ, RZ, R54 ;  /* 0x000000ffff0a7224 */ /* 0x000fc600078e0036 */
[----:B------:R-:W-:Y:S02]  /*8a30*/  PRMT R35, R35, 0x5410, R11 ;  /* 0x0000541023237816 */ /* 0x000fe4000000000b */
        /* <DEDUP_REMOVED lines=47> */
.L_x_1227:
[----:B------:R-:W-:Y:S05]  /*8d30*/  BSYNC B0 ;  /* 0x0000000000007941 */ /* 0x000fea0003800000 */
.L_x_1226:
        /* <DEDUP_REMOVED lines=46> */
.L_x_1229:
[----:B------:R-:W-:Y:S05]  /*9020*/  BSYNC B0 ;  /* 0x0000000000007941 */ /* 0x000fea0003800000 */
.L_x_1228:
        /* <DEDUP_REMOVED lines=46> */
.L_x_1231:
[----:B------:R-:W-:Y:S05]  /*9310*/  BSYNC B0 ;  /* 0x0000000000007941 */ /* 0x000fea0003800000 */
.L_x_1230:
        /* <DEDUP_REMOVED lines=46> */
.L_x_1233:
[----:B------:R-:W-:Y:S05]  /*9600*/  BSYNC B0 ;  /* 0x0000000000007941 */ /* 0x000fea0003800000 */
.L_x_1232:
        /* <DEDUP_REMOVED lines=46> */
.L_x_1235:
[----:B------:R-:W-:Y:S05]  /*98f0*/  BSYNC B0 ;  /* 0x0000000000007941 */ /* 0x000fea0003800000 */
.L_x_1234:
        /* <DEDUP_REMOVED lines=45> */
.L_x_1225:
[----:B------:R-:W-:Y:S05]  /*9bd0*/  BSYNC B1 ;  /* 0x0000000000017941 */ /* 0x000fea0003800000 */
.L_x_1224:
        /* <DEDUP_REMOVED lines=48> */
.L_x_1238:
[----:B------:R-:W-:Y:S05]  /*9ee0*/  BSYNC B0 ;  /* 0x0000000000007941 */ /* 0x000fea0003800000 */
.L_x_1237:
        /* <DEDUP_REMOVED lines=46> */
.L_x_1240:
[----:B------:R-:W-:Y:S05]  /*a1d0*/  BSYNC B0 ;  /* 0x0000000000007941 */ /* 0x000fea0003800000 */
.L_x_1239:
        /* <DEDUP_REMOVED lines=46> */
.L_x_1242:
[----:B------:R-:W-:Y:S05]  /*a4c0*/  BSYNC B0 ;  /* 0x0000000000007941 */ /* 0x000fea0003800000 */
.L_x_1241:
        /* <DEDUP_REMOVED lines=46> */
.L_x_1244:
[----:B------:R-:W-:Y:S05]  /*a7b0*/  BSYNC B0 ;  /* 0x0000000000007941 */ /* 0x000fea0003800000 */
.L_x_1243:
        /* <DEDUP_REMOVED lines=46> */
.L_x_1246:
[----:B------:R-:W-:Y:S05]  /*aaa0*/  BSYNC B0 ;  /* 0x0000000000007941 */ /* 0x000fea0003800000 */
.L_x_1245:
        /* <DEDUP_REMOVED lines=46> */
.L_x_1219:
[----:B------:R-:W-:Y:S01]  /*ad90*/  @P3 IMAD.HI.U32 R11, R10, c[0x0][0x2c8], RZ ;  /* 0x0000b2000a0b3a27 */ /* 0x000fe200078e00ff */
[----:B------:R-:W-:Y:S01]  /*ada0*/  MOV R16, R12 ;  /* 0x0000000c00107202 */ /* 0x000fe20000000f00 */
[----:B------:R-:W-:Y:S01]  /*adb0*/  BSSY B0, `(.L_x_1247) ;  /* 0x0000046000007945 */ /* 0x000fe20003800000 */
[----:B------:R-:W-:Y:S01]  /*adc0*/  CS2R R30, SRZ ;  /* 0x00000000001e7805 */ /* 0x000fe2000001ff00 */
[----:B------:R-:W-:Y:S01]  /*add0*/  IMAD.MOV.U32 R20, RZ, RZ, R14 ;  /* 0x000000ffff147224 */ /* 0x000fe200078e000e */
[----:B------:R-:W-:Y:S01]  /*ade0*/  @P3 SHF.R.U32.HI R10, RZ, c[0x0][0x2cc], R11 ;  /* 0x0000b300ff0a3a19 */ /* 0x000fe2000001160b */
[----:B------:R-:W-:Y:S01]  /*adf0*/  CS2R R46, SRZ ;  /* 0x00000000002e7805 */ /* 0x000fe2000001ff00 */
        /* <DEDUP_REMOVED lines=14> */
[----:B------:R-:W-:Y:S01]  /*aee0*/  CS2R R62, SRZ ;  /* 0x00000000003e7805 */ /* 0x000fe2000001ff00 */
[----:B------:R-:W-:Y:S01]  /*aef0*/  CS2R R60, SRZ ;  /* 0x00000000003c7805 */ /* 0x000fe2000001ff00 */
[----:B------:R-:W-:Y:S01]  /*af00*/  CS2R R74, SRZ ;  /* 0x00000000004a7805 */ /* 0x000fe2000001ff00 */
[----:B------:R-:W-:Y:S01]  /*af10*/  IMAD.IADD R19, R21, 0x1, R19 ;  /* 0x0000000115137824 */ /* 0x000fe200078e0213 */
[----:B------:R-:W-:Y:S01]  /*af20*/  CS2R R72, SRZ ;  /* 0x0000000000487805 */ /* 0x000fe2000001ff00 */
        /* <DEDUP_REMOVED lines=17> */
[----:B--234-:R-:W-:-:S04]  /*b040*/  @!P0 IMAD.WIDE R22, R57, 0x2, R20 ;  /* 0x0000000239168825 */ /* 0x01cfc800078e0214 */
[----:B-1----:R-:W-:Y:S01]  /*b050*/  @!P0 IMAD.WIDE R24, R57, 0x2, R16 ;  /* 0x0000000239188825 */ /* 0x002fe200078e0210 */
        /* <DEDUP_REMOVED lines=27> */
.L_x_1248:
[----:B------:R-:W-:Y:S05]  /*b210*/  BSYNC B0 ;  /* 0x0000000000007941 */ /* 0x000fea0003800000 */
.L_x_1247:
        /* <DEDUP_REMOVED lines=90> */
.L_x_1250:
[----:B-1--4-:R-:W-:Y:S05]  /*b7c0*/  BSYNC B0 ;  /* 0x0000000000007941 */ /* 0x012fea0003800000 */
.L_x_1249:
        /* <DEDUP_REMOVED lines=62> */
[----:B------:R-:W-:Y:S02]  /*bbb0*/  LOP3.LUT R8, R12, 0x38, R8, 0xf8, !PT ;  /* 0x000000380c087812 */ /* 0x000fe400078ef808 */
        /* <DEDUP_REMOVED lines=91> */
.L_x_1254:
[----:B------:R-:W-:Y:S05]  /*c170*/  BSYNC B0 ;  /* 0x0000000000007941 */ /* 0x000fea0003800000 */
.L_x_1253:
        /* <DEDUP_REMOVED lines=20> */
[----:B------:R-:W-:Y:S02]  /*c2c0*/  LOP3.LUT R11, R11, 0x7fffe000, RZ, 0xc0, !PT ;  /* 0x7fffe0000b0b7812 */ /* 0x000fe400078ec0ff */
[----:B------:R-:W-:Y:S01]  /*c2d0*/  LEA.HI R13, R13, R8, RZ, 0x3 ;  /* 0x000000080d0d7211 */ /* 0x000fe200078f18ff */
[----:B------:R-:W-:Y:S01]  /*c2e0*/  IMAD.SHL.U32 R8, R8, 0x8, RZ ;  /* 0x0000000808087824 */ /* 0x000fe200078e00ff */
[----:B------:R-:W-:Y:S02]  /*c2f0*/  LOP3.LUT R15, R9, 0x38, R10, 0xf8, !PT ;  /* 0x00000038090f7812 */ /* 0x000fe400078ef80a */
[----:B------:R-:W-:Y:S02]  /*c300*/  SHF.L.U32 R13, R13, 0xa, RZ ;  /* 0x0000000a0d0d7819 */ /* 0x000fe400000006ff */
[----:B------:R-:W-:-:S02]  /*c310*/  SHF.R.U32.HI R10, RZ, 0x3, R9 ;  /* 0x00000003ff0a7819 */ /* 0x000fc40000011609 */
[C---:B------:R-:W-:Y:S02]  /*c320*/  LEA R12, R80.reuse, R11, 0x9 ;  /* 0x0000000b500c7211 */ /* 0x040fe400078e48ff */
[----:B------:R-:W-:Y:S02]  /*c330*/  LOP3.LUT R11, R9, 0x38, R8, 0xf8, !PT ;  /* 0x00000038090b7812 */ /* 0x000fe400078ef808 */
[----:B------:R-:W-:Y:S02]  /*c340*/  LOP3.LUT R9, R13, 0x7fffe000, RZ, 0xc0, !PT ;  /* 0x7fffe0000d097812 */ /* 0x000fe400078ec0ff */
[-C--:B------:R-:W-:Y:S02]  /*c350*/  LOP3.LUT R15, R15, R10.reuse, RZ, 0x3c, !PT ;  /* 0x0000000a0f0f7212 */ /* 0x080fe400078e3cff */
        /* <DEDUP_REMOVED lines=84> */
.L_x_1256:
[----:B------:R-:W-:Y:S05]  /*c8a0*/  BSYNC B0 ;  /* 0x0000000000007941 */ /* 0x000fea0003800000 */
.L_x_1255:
        /* <DEDUP_REMOVED lines=113> */
.L_x_1252:
[----:B------:R-:W-:Y:S05]  /*cfc0*/  BSYNC B1 ;  /* 0x0000000000017941 */ /* 0x000fea0003800000 */
.L_x_1251:
        /* <DEDUP_REMOVED lines=111> */
.L_x_1258:
[----:B------:R-:W-:Y:S05]  /*d6c0*/  BSYNC B0 ;  /* 0x0000000000007941 */ /* 0x000fea0003800000 */
.L_x_1257:
        /* <DEDUP_REMOVED lines=116> */
.L_x_1260:
[----:B------:R-:W-:Y:S05]  /*de10*/  BSYNC B0 ;  /* 0x0000000000007941 */ /* 0x000fea0003800000 */
.L_x_1259:
        /* <DEDUP_REMOVED lines=10> */
[--C-:B------:R-:W-:Y:S01]  /*dec0*/  HADD2.F32 R38, -RZ, R52.reuse.H0_H0 ;  /* 0x20000034ff267230 */ /* 0x100fe20000004100 */
[----:B------:R-:W-:Y:S01]  /*ded0*/  SHF.R.S32.HI R10, RZ, 0x3, R9 ;  /* 0x00000003ff0a7819 */ /* 0x000fe20000011409 */
[--C-:B------:R-:W-:Y:S01]  /*dee0*/  HADD2.F32 R42, -RZ, R55.reuse.H0_H0 ;  /* 0x20000037ff2a7230 */ /* 0x100fe20000004100 */
        /* <DEDUP_REMOVED lines=102> */
.L_x_1236:
[----:B------:R-:W-:Y:S05]  /*e550*/  BSYNC B2 ;  /* 0x0000000000027941 */ /* 0x000fea0003800000 */
.L_x_1218:
[----:B------:R-:W-:-:S04]  /*e560*/  DEPBAR.LE SB0, 0x2 ;  /* 0x000080800000791a */ /* 0x000fc80000000000 */
[----:B------:R-:W-:Y:S01]  /*e570*/  IADD3 R211, R95, -0x2, RZ ;  /* 0xfffffffe5fd37810 */ /* 0x000fe20007ffe0ff */
[----:B------:R-:W-:Y:S01]  /*e580*/  IMAD.SHL.U32 R52, R0, 0x2, RZ ;  /* 0x0000000200347824 */ /* 0x000fe200078e00ff */
[----:B------:R-:W-:Y:S01]  /*e590*/  BAR.SYNC.DEFER_BLOCKING 0x0 ;  /* 0x0000000000007b1d */ /* 0x000fe20000010000 */
[----:B------:R-:W-:Y:S01]  /*e5a0*/  IMAD.SHL.U32 R183, R5, 0x2, RZ ;  /* 0x0000000205b77824 */ /* 0x000fe200078e00ff */
[----:B-1----:R-:W-:Y:S01]  /*e5b0*/  @P2 SHF.R.S32.HI R8, RZ, 0x1f, R211 ;  /* 0x0000001fff082819 */ /* 0x002fe200000114d3 */
[----:B------:R-:W-:Y:S01]  /*e5c0*/  @P2 IMAD R50, R50, R211, RZ ;  /* 0x000000d332322224 */ /* 0x000fe200078e02ff */
[----:B------:R-:W-:Y:S01]  /*e5d0*/  LEA R185, R0, 0x18100, 0x1 ;  /* 0x0001810000b97811 */ /* 0x000fe200078e08ff */
[-C--:B------:R-:W-:Y:S01]  /*e5e0*/  @P2 IMAD.WIDE.U32 R10, R211, R51.reuse, R202 ;  /* 0x00000033d30a2225 */ /* 0x080fe200078e00ca */
[----:B------:R-:W-:Y:S01]  /*e5f0*/  LEA.HI R7, R7, R84, RZ, 0x2 ;  /* 0x0000005407077211 */ /* 0x000fe200078f10ff */
[----:B------:R-:W-:Y:S02]  /*e600*/  UMOV UR5, 0x1 ;  /* 0x0000000100057882 */ /* 0x000fe40000000000 */
[----:B------:R-:W-:Y:S01]  /*e610*/  @P2 IMAD R8, R8, R51, R50 ;  /* 0x0000003308082224 */ /* 0x000fe200078e0232 */
[----:B------:R-:W-:Y:S01]  /*e620*/  @P2 LEA R46, P0, R10, c[0x0][0x1f8], 0x1 ;  /* 0x00007e000a2e2a11 */ /* 0x000fe200078008ff */
[----:B------:R-:W-:Y:S01]  /*e630*/  IMAD.MOV.U32 R184, RZ, RZ, 0x20 ;  /* 0x00000020ffb87424 */ /* 0x000fe200078e00ff */
[----:B------:R-:W-:Y:S01]  /*e640*/  LOP3.LUT R7, R7, 0xfffffffc, RZ, 0xc0, !PT ;  /* 0xfffffffc07077812 */ /* 0x000fe200078ec0ff */
[----:B------:R-:W-:-:S02]  /*e650*/  @P2 IMAD.IADD R8, R11, 0x1, R8 ;  /* 0x000000010b082824 */ /* 0x000fc400078e0208 */
[----:B------:R-:W-:Y:S02]  /*e660*/  IMAD.SHL.U32 R182, R2, 0x2, RZ ;  /* 0x0000000202b67824 */ /* 0x000fe400078e00ff */
[----:B------:R-:W-:Y:S01]  /*e670*/  IMAD.MOV.U32 R0, RZ, RZ, 0x40 ;  /* 0x00000040ff007424 */ /* 0x000fe200078e00ff */
[----:B------:R-:W-:Y:S01]  /*e680*/  @P2 LEA.HI.X R47, R10, c[0x0][0x1fc], R8, 0x1, P0 ;  /* 0x00007f000a2f2a11 */ /* 0x000fe200000f0c08 */
[----:B------:R-:W-:Y:S01]  /*e690*/  IMAD.IADD R5, R185, 0x1, R182 ;  /* 0x00000001b9057824 */ /* 0x000fe200078e02b6 */
[----:B------:R-:W-:Y:S01]  /*e6a0*/  @P2 IADD3 R44, P0, R49, R46, RZ ;  /* 0x0000002e312c2210 */ /* 0x000fe20007f1e0ff */
[----:B------:R-:W-:Y:S01]  /*e6b0*/  IMAD R181, R4, 0x2, R185 ;  /* 0x0000000204b57824 */ /* 0x000fe200078e02b9 */
[----:B------:R-:W-:Y:S01]  /*e6c0*/  SEL R177, R0, 0xffffffc0, !P1 ;  /* 0xffffffc000b17807 */ /* 0x000fe20004800000 */
[----:B------:R-:W-:Y:S01]  /*e6d0*/  IMAD R180, R4, 0x2, R5 ;  /* 0x0000000204b47824 */ /* 0x000fe200078e0205 */
[----:B------:R-:W-:Y:S01]  /*e6e0*/  LDSM.16.M88.4 R52, [R52+0x18100] ;  /* 0x018100003434783b */ /* 0x000fe20000000200 */
[----:B------:R-:W-:Y:S01]  /*e6f0*/  @P2 IMAD.X R45, R48, 0x1, R47, P0 ;  /* 0x00000001302d2824 */ /* 0x000fe200000e062f */
[----:B------:R-:W-:Y:S01]  /*e700*/  LOP3.LUT P0, RZ, R188, 0x2, RZ, 0xc0, !PT ;  /* 0x00000002bcff7812 */ /* 0x000fe2000780c0ff */
[----:B------:R-:W-:Y:S01]  /*e710*/  IMAD.IADD R2, R183, 0x1, R177 ;  /* 0x00000001b7027824 */ /* 0x000fe200078e02b1 */
[----:B------:R-:W1:Y:S01]  /*e720*/  LDSM.16.M88.4 R24, [R183+0xc100] ;  /* 0x00c10000b718783b */ /* 0x000e620000000200 */
[----:B------:R-:W-:Y:S01]  /*e730*/  IMAD.IADD R7, R84, 0x1, -R7 ;  /* 0x0000000154077824 */ /* 0x000fe200078e0a07 */
[----:B------:R-:W-:Y:S01]  /*e740*/  SEL R184, R184, 0xffffffe0, !P0 ;  /* 0xffffffe0b8b87807 */ /* 0x000fe20004000000 */
[----:B------:R-:W-:Y:S01]  /*e750*/  IMAD.SHL.U32 R135, R3, 0x2, RZ ;  /* 0x0000000203877824 */ /* 0x000fe200078e00ff */
[----:B--2---:R-:W2:Y:S03]  /*e760*/  LDSM.16.M88.4 R16, [R183+0xc900] ;  /* 0x00c90000b710783b */ /* 0x004ea60000000200 */
[----:B------:R-:W-:Y:S01]  /*e770*/  IMAD.IADD R82, R183, 0x1, R184 ;  /* 0x00000001b7527824 */ /* 0x000fe200078e02b8 */
[----:B------:R-:W3:Y:S01]  /*e780*/  LDSM.16.M88.4 R60, [R183+0xd100] ;  /* 0x00d10000b73c783b */ /* 0x000ee20000000200 */
[----:B------:R-:W-:-:S02]  /*e790*/  IMAD R134, R4, 0x2, R135 ;  /* 0x0000000204867824 */ /* 0x000fc400078e0287 */
[----:B------:R-:W-:Y:S01]  /*e7a0*/  IMAD.IADD R0, R177, 0x1, R82 ;  /* 0x00000001b1007824 */ /* 0x000fe200078e0252 */
[----:B------:R-:W5:Y:S01]  /*e7b0*/  LDSM.16.M88.4 R32, [R183+0xd900] ;  /* 0x00d90000b720783b */ /* 0x000f620000000200 */
[C---:B------:R-:W-:Y:S02]  /*e7c0*/  IMAD.IADD R165, R182.reuse, 0x1, R134 ;  /* 0x00000001b6a57824 */ /* 0x040fe400078e0286 */
[----:B------:R-:W-:Y:S01]  /*e7d0*/  IMAD.IADD R173, R182, 0x1, R135 ;  /* 0x00000001b6ad7824 */ /* 0x000fe200078e0287 */
[----:B------:R-:W-:Y:S03]  /*e7e0*/  LDSM.16.M88.4 R8, [R5] ;  /* 0x000000000508783b */ /* 0x000fe60000000200 */
[----:B------:R-:W-:Y:S01]  /*e7f0*/  IMAD R4, R4, 0x2, R173 ;  /* 0x0000000204047824 */ /* 0x000fe200078e02ad */
[----:B------:R-:W4:Y:S04]  /*e800*/  LDSM.16.M88.4 R36, [R82+0xc100] ;  /* 0x00c100005224783b */ /* 0x000f280000000200 */
[----:B------:R-:W3:Y:S04]  /*e810*/  LDSM.16.M88.4 R12, [R82+0xc900] ;  /* 0x00c90000520c783b */ /* 0x000ee80000000200 */
[----:B------:R-:W4:Y:S01]  /*e820*/  LDSM.16.M88.4 R40, [R82+0xd100] ;  /* 0x00d100005228783b */ /* 0x000f220000000200 */
[C---:B-1----:R-:W-:Y:S08]  /*e830*/  HMMA.16816.F32 R28, R52.reuse, R24, RZ ;  /* 0x00000018341c723c */ /* 0x042ff000000018ff */
[C---:B------:R-:W-:Y:S08]  /*e840*/  HMMA.16816.F32 R24, R52.reuse, R26, RZ ;  /* 0x0000001a3418723c */ /* 0x040ff000000018ff */
[C---:B--2-4-:R-:W-:Y:S08]  /*e850*/  HMMA.16816.F32 R20, R52.reuse, R16, RZ ;  /* 0x000000103414723c */ /* 0x054ff000000018ff */
[C---:B---3--:R-:W-:Y:S08]  /*e860*/  HMMA.16816.F32 R64, R52.reuse, R60, RZ ;  /* 0x0000003c3440723c */ /* 0x048ff000000018ff */
[C---:B------:R-:W-:Y:S08]  /*e870*/  HMMA.16816.F32 R16, R52.reuse, R18, RZ ;  /* 0x000000123410723c */ /* 0x040ff000000018ff */
[C---:B------:R-:W-:Y:S08]  /*e880*/  HMMA.16816.F32 R60, R52.reuse, R62, RZ ;  /* 0x0000003e343c723c */ /* 0x040ff000000018ff */
[C---:B-----5:R-:W-:Y:S08]  /*e890*/  HMMA.16816.F32 R56, R52.reuse, R32, RZ ;  /* 0x000000203438723c */ /* 0x060ff000000018ff */
[----:B------:R-:W-:Y:S01]  /*e8a0*/  HMMA.16816.F32 R52, R52, R34, RZ ;  /* 0x000000223434723c */ /* 0x000fe200000018ff */
[----:B------:R-:W1:Y:S04]  /*e8b0*/  LDSM.16.M88.4 R32, [R82+0xd900] ;  /* 0x00d900005220783b */ /* 0x000e680000000200 */
        /* <DEDUP_REMOVED lines=12> */
[----:B------:R-:W-:Y:S03]  /*e980*/  LDSM.16.M88.4 R48, [R181] ;  /* 0x00000000b530783b */ /* 0x000fe60000000200 */
[C---:B------:R-:W-:Y:S01]  /*e990*/  HMMA.16816.F32 R16, R8.reuse, R14, R16 ;  /* 0x0000000e0810723c */ /* 0x040fe20000001810 */
[----:B------:R-:W3:Y:S04]  /*e9a0*/  LDSM.16.M88.4 R36, [R2+0xc100] ;  /* 0x00c100000224783b */ /* 0x000ee80000000200 */
[----:B------:R-:W4:Y:S03]  /*e9b0*/  LDSM.16.M88.4 R72, [R2+0xc900] ;  /* 0x00c900000248783b */ /* 0x000f260000000200 */
[C---:B------:R-:W-:Y:S01]  /*e9c0*/  HMMA.16816.F32 R64, R8.reuse, R40, R64 ;  /* 0x000000280840723c */ /* 0x040fe20000001840 */
[----:B------:R-:W5:Y:S04]  /*e9d0*/  LDSM.16.M88.4 R12, [R2+0xd100] ;  /* 0x00d10000020c783b */ /* 0x000f680000000200 */
[----:B------:R-:W-:Y:S03]  /*e9e0*/  LDSM.16.M88.4 R68, [R2+0xd900] ;  /* 0x00d900000244783b */ /* 0x000fe60000000200 */
[C---:B------:R-:W-:Y:S01]  /*e9f0*/  HMMA.16816.F32 R60, R8.reuse, R42, R60 ;  /* 0x0000002a083c723c */ /* 0x040fe2000000183c */
[----:B------:R-:W-:Y:S04]  /*ea00*/  LDSM.16.M88.4 R40, [R0+0xd100] ;  /* 0x00d100000028783b */ /* 0x000fe80000000200 */
[----:B--2---:R-:W-:Y:S03]  /*ea10*/  LDSM.16.M88.4 R44, [R0+0xc900] ;  /* 0x00c90000002c783b */ /* 0x004fe60000000200 */
[C---:B-1----:R-:W-:Y:S01]  /*ea20*/  HMMA.16816.F32 R56, R8.reuse, R32, R56 ;  /* 0x000000200838723c */ /* 0x042fe20000001838 */
[----:B------:R-:W-:Y:S04]  /*ea30*/  LDSM.16.M88.4 R76, [R185+0x4000] ;  /* 0x00400000b94c783b */ /* 0x000fe80000000200 */
[----:B------:R-:W0:Y:S03]  /*ea40*/  LDGDEPBAR ;  /* 0x00000000000079af */ /* 0x000e260000000000 */
[----:B------:R-:W-:Y:S01]  /*ea50*/  HMMA.16816.F32 R52, R8, R34, R52 ;  /* 0x000000220834723c */ /* 0x000fe20000001834 */
[----:B------:R-:W-:Y:S04]  /*ea60*/  LDSM.16.M88.4 R32, [R180] ;  /* 0x00000000b420783b */ /* 0x000fe80000000200 */
[----:B------:R-:W1:Y:S03]  /*ea70*/  LDSM.16.M88.4 R8, [R0+0xc100] ;  /* 0x00c100000008783b */ /* 0x000e660000000200 */
[C---:B---3--:R-:W-:Y:S08]  /*ea80*/  HMMA.16816.F32 R28, R48.reuse, R36, R28 ;  /* 0x00000024301c723c */ /* 0x048ff0000000181c */
[C---:B------:R-:W-:Y:S01]  /*ea90*/  HMMA.16816.F32 R24, R48.reuse, R38, R24 ;  /* 0x000000263018723c */ /* 0x040fe20000001818 */
[----:B------:R-:W2:Y:S07]  /*eaa0*/  LDSM.16.M88.4 R36, [R0+0xd900] ;  /* 0x00d900000024783b */ /* 0x000eae0000000200 */
[C---:B----4-:R-:W-:Y:S08]  /*eab0*/  HMMA.16816.F32 R20, R48.reuse, R72, R20 ;  /* 0x000000483014723c */ /* 0x050ff00000001814 */
[C---:B------:R-:W-:Y:S01]  /*eac0*/  HMMA.16816.F32 R16, R48.reuse, R74, R16 ;  /* 0x0000004a3010723c */ /* 0x040fe20000001810 */
[----:B------:R-:W-:Y:S07]  /*ead0*/  LDSM.16.M88.4 R72, [R183+0xf100] ;  /* 0x00f10000b748783b */ /* 0x000fee0000000200 */
[C---:B-----5:R-:W-:Y:S08]  /*eae0*/  HMMA.16816.F32 R64, R48.reuse, R12, R64 ;  /* 0x0000000c3040723c */ /* 0x060ff00000001840 */
[----:B------:R-:W-:Y:S01]  /*eaf0*/  HMMA.16816.F32 R60, R48, R14, R60 ;  /* 0x0000000e303c723c */ /* 0x000fe2000000183c */
[----:B------:R-:W3:Y:S07]  /*eb00*/  LDSM.16.M88.4 R12, [R183+0xe100] ;  /* 0x00e10000b70c783b */ /* 0x000eee0000000200 */
[C---:B-1----:R-:W-:Y:S08]  /*eb10*/  HMMA.16816.F32 R28, R32.reuse, R8, R28 ;  /* 0x00000008201c723c */ /* 0x042ff0000000181c */
[----:B------:R-:W-:Y:S01]  /*eb20*/  HMMA.16816.F32 R24, R32, R10, R24 ;  /* 0x0000000a2018723c */ /* 0x000fe20000001818 */
[----:B------:R-:W1:Y:S07]  /*eb30*/  LDSM.16.M88.4 R8, [R183+0xe900] ;  /* 0x00e90000b708783b */ /* 0x000e6e0000000200 */
[C---:B------:R-:W-:Y:S08]  /*eb40*/  HMMA.16816.F32 R56, R48.reuse, R68, R56 ;  /* 0x000000443038723c */ /* 0x040ff00000001838 */
[----:B------:R-:W-:Y:S01]  /*eb50*/  HMMA.16816.F32 R52, R48, R70, R52 ;  /* 0x000000463034723c */ /* 0x000fe20000001834 */
[----:B------:R-:W4:Y:S04]  /*eb60*/  LDSM.16.M88.4 R68, [R183+0xf900] ;  /* 0x00f90000b744783b */ /* 0x000f280000000200 */
[----:B------:R-:W-:Y:S03]  /*eb70*/  LDSM.16.M88.4 R48, [R5+0x4000] ;  /* 0x004000000530783b */ /* 0x000fe60000000200 */
[C---:B------:R-:W-:Y:S08]  /*eb80*/  HMMA.16816.F32 R20, R32.reuse, R44, R20 ;  /* 0x0000002c2014723c */ /* 0x040ff00000001814 */
[C---:B------:R-:W-:Y:S01]  /*eb90*/  HMMA.16816.F32 R16, R32.reuse, R46, R16 ;  /* 0x0000002e2010723c */ /* 0x040fe20000001810 */
[----:B------:R-:W5:Y:S07]  /*eba0*/  LDSM.16.M88.4 R44, [R82+0xe100] ;  /* 0x00e10000522c783b */ /* 0x000f6e0000000200 */
[C---:B------:R-:W-:Y:S08]  /*ebb0*/  HMMA.16816.F32 R64, R32.reuse, R40, R64 ;  /* 0x000000282040723c */ /* 0x040ff00000001840 */
[C---:B------:R-:W-:Y:S01]  /*ebc0*/  HMMA.16816.F32 R60, R32.reuse, R42, R60 ;  /* 0x0000002a203c723c */ /* 0x040fe2000000183c */
[----:B------:R-:W4:Y:S07]  /*ebd0*/  LDSM.16.M88.4 R40, [R82+0xe900] ;  /* 0x00e900005228783b */ /* 0x000f2e0000000200 */
[C---:B--2---:R-:W-:Y:S08]  /*ebe0*/  HMMA.16816.F32 R56, R32.reuse, R36, R56 ;  /* 0x000000242038723c */ /* 0x044ff00000001838 */
[----:B------:R-:W-:Y:S01]  /*ebf0*/  HMMA.16816.F32 R52, R32, R38, R52 ;  /* 0x000000262034723c */ /* 0x000fe20000001834 */
[----:B------:R-:W2:Y:S04]  /*ec00*/  LDSM.16.M88.4 R36, [R82+0xf100] ;  /* 0x00f100005224783b */ /* 0x000ea80000000200 */
[----:B------:R-:W2:Y:S03]  /*ec10*/  LDSM.16.M88.4 R32, [R82+0xf900] ;  /* 0x00f900005220783b */ /* 0x000ea60000000200 */
[C---:B---3--:R-:W-:Y:S08]  /*ec20*/  HMMA.16816.F32 R28, R76.reuse, R12, R28 ;  /* 0x0000000c4c1c723c */ /* 0x048ff0000000181c */
[C---:B------:R-:W-:Y:S01]  /*ec30*/  HMMA.16816.F32 R24, R76.reuse, R14, R24 ;  /* 0x0000000e4c18723c */ /* 0x040fe20000001818 */
[----:B------:R-:W-:Y:S07]  /*ec40*/  LDSM.16.M88.4 R12, [R181+0x4000] ;  /* 0x00400000b50c783b */ /* 0x000fee0000000200 */
[C---:B-1----:R-:W-:Y:S08]  /*ec50*/  HMMA.16816.F32 R20, R76.reuse, R8, R20 ;  /* 0x000000084c14723c */ /* 0x042ff00000001814 */
[C---:B------:R-:W-:Y:S01]  /*ec60*/  HMMA.16816.F32 R16, R76.reuse, R10, R16 ;  /* 0x0000000a4c10723c */ /* 0x040fe20000001810 */
[----:B------:R-:W1:Y:S07]  /*ec70*/  LDSM.16.M88.4 R8, [R2+0xe100] ;  /* 0x00e100000208783b */ /* 0x000e6e0000000200 */
[C---:B------:R-:W-:Y:S08]  /*ec80*/  HMMA.16816.F32 R64, R76.reuse, R72, R64 ;  /* 0x000000484c40723c */ /* 0x040ff00000001840 */
[C---:B------:R-:W-:Y:S08]  /*ec90*/  HMMA.16816.F32 R60, R76.reuse, R74, R60 ;  /* 0x0000004a4c3c723c */ /* 0x040ff0000000183c */
[C---:B----4-:R-:W-:Y:S08]  /*eca0*/  HMMA.16816.F32 R56, R76.reuse, R68, R56 ;  /* 0x000000444c38723c */ /* 0x050ff00000001838 */
[----:B------:R-:W-:Y:S01]  /*ecb0*/  HMMA.16816.F32 R52, R76, R70, R52 ;  /* 0x000000464c34723c */ /* 0x000fe20000001834 */
[----:B------:R-:W-:Y:S07]  /*ecc0*/  LDSM.16.M88.4 R68, [R2+0xf100] ;  /* 0x00f100000244783b */ /* 0x000fee0000000200 */
[C---:B-----5:R-:W-:Y:S08]  /*ecd0*/  HMMA.16816.F32 R28, R48.reuse, R44, R28 ;  /* 0x0000002c301c723c */ /* 0x060ff0000000181c */
[C---:B------:R-:W-:Y:S01]  /*ece0*/  HMMA.16816.F32 R24, R48.reuse, R46, R24 ;  /* 0x0000002e3018723c */ /* 0x040fe20000001818 */
[----:B------:R-:W3:Y:S07]  /*ecf0*/  LDSM.16.M88.4 R44, [R2+0xe900] ;  /* 0x00e90000022c783b */ /* 0x000eee0000000200 */
[C---:B------:R-:W-:Y:S08]  /*ed00*/  HMMA.16816.F32 R20, R48.reuse, R40, R20 ;  /* 0x000000283014723c */ /* 0x040ff00000001814 */
[C---:B------:R-:W-:Y:S01]  /*ed10*/  HMMA.16816.F32 R16, R48.reuse, R42, R16 ;  /* 0x0000002a3010723c */ /* 0x040fe20000001810 */
[----:B------:R-:W4:Y:S07]  /*ed20*/  LDSM.16.M88.4 R40, [R2+0xf900] ;  /* 0x00f900000228783b */ /* 0x000f2e0000000200 */
[C---:B--2---:R-:W-:Y:S08]  /*ed30*/  HMMA.16816.F32 R64, R48.reuse, R36, R64 ;  /* 0x000000243040723c */ /* 0x044ff00000001840 */
[C---:B------:R-:W-:Y:S01]  /*ed40*/  HMMA.16816.F32 R60, R48.reuse, R38, R60 ;  /* 0x00000026303c723c */ /* 0x040fe2000000183c */
[----:B------:R-:W-:Y:S07]  /*ed50*/  LDSM.16.M88.4 R36, [R0+0xe100] ;  /* 0x00e100000024783b */ /* 0x000fee0000000200 */
[C---:B------:R-:W-:Y:S08]  /*ed60*/  HMMA.16816.F32 R56, R48.reuse, R32, R56 ;  /* 0x000000203038723c */ /* 0x040ff00000001838 */
[----:B------:R-:W-:Y:S01]  /*ed70*/  HMMA.16816.F32 R52, R48, R34, R52 ;  /* 0x000000223034723c */ /* 0x000fe20000001834 */
[----:B------:R-:W-:Y:S04]  /*ed80*/  LDSM.16.M88.4 R48, [R180+0x4000] ;  /* 0x00400000b430783b */ /* 0x000fe80000000200 */
[----:B------:R-:W2:Y:S03]  /*ed90*/  LDSM.16.M88.4 R32, [R0+0xe900] ;  /* 0x00e900000020783b */ /* 0x000ea60000000200 */
        /* <DEDUP_REMOVED lines=8> */
[----:B------:R-:W-:Y:S07]  /*ee20*/  LDSM.16.M88.4 R68, [R185+0x8000] ;  /* 0x00800000b944783b */ /* 0x000fee0000000200 */
[C---:B----4-:R-:W-:Y:S01]  /*ee30*/  HMMA.16816.F32 R72, R12.reuse, R40, R56 ;  /* 0x000000280c48723c */ /* 0x050fe20000001838 */
[----:B------:R-:W-:Y:S07]  /*ee40*/  LDSM.16.M88.4 R56, [R183+0x10100] ;  /* 0x01010000b738783b */ /* 0x000fee0000000200 */
[----:B------:R-:W-:Y:S01]  /*ee50*/  HMMA.16816.F32 R52, R12, R42, R52 ;  /* 0x0000002a0c34723c */ /* 0x000fe20000001834 */
[----:B------:R-:W4:Y:S04]  /*ee60*/  LDSM.16.M88.4 R12, [R183+0x10900] ;  /* 0x01090000b70c783b */ /* 0x000f280000000200 */
[----:B------:R5:W-:Y:S03]  /*ee70*/  LDSM.16.M88.4 R40, [R5+0x8000] ;  /* 0x008000000528783b */ /* 0x000be60000000200 */
[C---:B--2---:R-:W-:Y:S08]  /*ee80*/  HMMA.16816.F32 R20, R48.reuse, R32, R20 ;  /* 0x000000203014723c */ /* 0x044ff00000001814 */
[C---:B------:R-:W-:Y:S01]  /*ee90*/  HMMA.16816.F32 R16, R48.reuse, R34, R16 ;  /* 0x000000223010723c */ /* 0x040fe20000001810 */
[----:B------:R-:W-:Y:S07]  /*eea0*/  LDSM.16.M88.4 R32, [R183+0x11900] ;  /* 0x01190000b720783b */ /* 0x000fee0000000200 */
[----:B-1----:R-:W-:Y:S01]  /*eeb0*/  HMMA.16816.F32 R64, R48, R8, R64 ;  /* 0x000000083040723c */ /* 0x002fe20000001840 */
[----:B-----5:R-:W-:-:S07]  /*eec0*/  SHF.R.S32.HI R5, RZ, 0x1f, R80 ;  /* 0x0000001fff057819 */ /* 0x020fce0000011450 */
        /* <DEDUP_REMOVED lines=13> */
[C---:B------:R-:W-:Y:S08]  /*efa0*/  HMMA.16816.F32 R28, R68.reuse, R56, R28 ;  /* 0x00000038441c723c */ /* 0x040ff0000000181c */
[C---:B------:R-:W-:Y:S01]  /*efb0*/  HMMA.16816.F32 R24, R68.reuse, R58, R24 ;  /* 0x0000003a4418723c */ /* 0x040fe20000001818 */
[----:B------:R-:W-:Y:S07]  /*efc0*/  LDSM.16.M88.4 R56, [R82+0x11900] ;  /* 0x011900005238783b */ /* 0x000fee0000000200 */
[C---:B------:R-:W-:Y:S01]  /*efd0*/  HMMA.16816.F32 R76, R68.reuse, R32, R72 ;  /* 0x00000020444c723c */ /* 0x040fe20000001848 */
[----:B------:R-:W-:Y:S07]  /*efe0*/  LDSM.16.M88.4 R72, [R2+0x10900] ;  /* 0x010900000248783b */ /* 0x000fee0000000200 */
[C---:B------:R-:W-:Y:S01]  /*eff0*/  HMMA.16816.F32 R52, R68.reuse, R34, R52 ;  /* 0x000000224434723c */ /* 0x040fe20000001834 */
[----:B------:R-:W1:Y:S07]  /*f000*/  LDSM.16.M88.4 R32, [R2+0x11100] ;  /* 0x011100000220783b */ /* 0x000e6e0000000200 */
[----:B------:R-:W-:Y:S01]  /*f010*/  HMMA.16816.F32 R60, R68, R10, R60 ;  /* 0x0000000a443c723c */ /* 0x000fe2000000183c */
[----:B------:R-:W3:Y:S07]  /*f020*/  LDSM.16.M88.4 R8, [R2+0x10100] ;  /* 0x010100000208783b */ /* 0x000eee0000000200 */
[C---:B--2---:R-:W-:Y:S08]  /*f030*/  HMMA.16816.F32 R64, R40.reuse, R12, R64 ;  /* 0x0000000c2840723c */ /* 0x044ff00000001840 */
[C---:B------:R-:W-:Y:S08]  /*f040*/  HMMA.16816.F32 R28, R40.reuse, R36, R28 ;  /* 0x00000024281c723c */ /* 0x040ff0000000181c */
[C---:B------:R-:W-:Y:S01]  /*f050*/  HMMA.16816.F32 R24, R40.reuse, R38, R24 ;  /* 0x000000262818723c */ /* 0x040fe20000001818 */
[----:B------:R2:W4:Y:S07]  /*f060*/  LDSM.16.M88.4 R36, [R2+0x11900] ;  /* 0x011900000224783b */ /* 0x00052e0000000200 */
[----:B------:R-:W-:Y:S01]  /*f070*/  HMMA.16816.F32 R60, R40, R14, R60 ;  /* 0x0000000e283c723c */ /* 0x000fe2000000183c */
[----:B------:R-:W-:Y:S07]  /*f080*/  LDSM.16.M88.4 R12, [R0+0x10100] ;  /* 0x01010000000c783b */ /* 0x000fee0000000200 */
[C---:B-1----:R-:W-:Y:S07]  /*f090*/  HMMA.16816.F32 R64, R48.reuse, R32, R64 ;  /* 0x000000203040723c */ /* 0x042fee0000001840 */
[----:B------:R-:W-:Y:S01]  /*f0a0*/  LOP3.LUT R33, R6, 0xffffffe0, RZ, 0xc0, !PT ;  /* 0xffffffe006217812 */ /* 0x000fe200078ec0ff */
[----:B---3--:R-:W-:Y:S01]  /*f0b0*/  HMMA.16816.F32 R28, R48, R8, R28 ;  /* 0x00000008301c723c */ /* 0x008fe2000000181c */
[----:B------:R-:W-:-:S03]  /*f0c0*/  LEA.HI R6, R7, R7, RZ, 0x1 ;  /* 0x0000000707067211 */ /* 0x000fc600078f08ff */
[----:B--2---:R-:W-:Y:S01]  /*f0d0*/  IMAD.IADD R2, R84, 0x1, -R33 ;  /* 0x0000000154027824 */ /* 0x004fe200078e0a21 */
[----:B------:R-:W-:-:S03]  /*f0e0*/  LOP3.LUT R6, R6, 0x1ffffffe, RZ, 0xc0, !PT ;  /* 0x1ffffffe06067812 */ /* 0x000fc600078ec0ff */
[----:B------:R-:W-:Y:S01]  /*f0f0*/  HMMA.16816.F32 R24, R48, R10, R24 ;  /* 0x0000000a3018723c */ /* 0x000fe20000001818 */
[----:B------:R-:W1:Y:S01]  /*f100*/  LDSM.16.M88.4 R8, [R180+0x8000] ;  /* 0x00800000b408783b */ /* 0x000e620000000200 */
[----:B------:R-:W-:-:S06]  /*f110*/  IMAD.IADD R7, R7, 0x1, -R6 ;  /* 0x0000000107077824 */ /* 0x000fcc00078e0a06 */
[C---:B------:R-:W-:Y:S08]  /*f120*/  HMMA.16816.F32 R16, R40.reuse, R46, R16 ;  /* 0x0000002e2810723c */ /* 0x040ff00000001810 */
[C---:B------:R-:W-:Y:S08]  /*f130*/  HMMA.16816.F32 R20, R40.reuse, R44, R20 ;  /* 0x0000002c2814723c */ /* 0x040ff00000001814 */
[C---:B------:R-:W-:Y:S08]  /*f140*/  HMMA.16816.F32 R76, R40.reuse, R56, R76 ;  /* 0x00000038284c723c */ /* 0x040ff0000000184c */
[----:B------:R-:W-:Y:S07]  /*f150*/  HMMA.16816.F32 R52, R40, R58, R52 ;  /* 0x0000003a2834723c */ /* 0x000fee0000001834 */
[----:B------:R-:W-:Y:S01]  /*f160*/  LEA.HI R41, R5, R80, RZ, 0x3 ;  /* 0x0000005005297211 */ /* 0x000fe200078f18ff */
[----:B------:R-:W-:Y:S01]  /*f170*/  HMMA.16816.F32 R60, R48, R34, R60 ;  /* 0x00000022303c723c */ /* 0x000fe2000000183c */
[----:B------:R-:W-:Y:S01]  /*f180*/  SHF.R.S32.HI R5, RZ, 0x1f, R2 ;  /* 0x0000001fff057819 */ /* 0x000fe20000011402 */
[----:B------:R-:W2:Y:S01]  /*f190*/  LDSM.16.M88.4 R32, [R0+0x10900] ;  /* 0x010900000020783b */ /* 0x000ea20000000200 */
[----:B------:R-:W-:Y:S01]  /*f1a0*/  LOP3.LUT R41, R41, 0xffffff8, RZ, 0xc0, !PT ;  /* 0x0ffffff829297812 */ /* 0x000fe200078ec0ff */
[----:B------:R-:W-:Y:S01]  /*f1b0*/  IMAD.MOV.U32 R40, RZ, RZ, -0x40 ;  /* 0xffffffc0ff287424 */ /* 0x000fe200078e00ff */
[----:B------:R-:W-:-:S03]  /*f1c0*/  LEA.HI R5, R5, R2, RZ, 0x2 ;  /* 0x0000000205057211 */ /* 0x000fc600078f10ff */
[----:B------:R-:W-:Y:S01]  /*f1d0*/  IMAD.IADD R41, R80, 0x1, -R41 ;  /* 0x0000000150297824 */ /* 0x000fe200078e0a29 */
[C---:B------:R-:W-:Y:S01]  /*f1e0*/  LEA.HI.SX32 R210, R5.reuse, R92, 0x1e ;  /* 0x0000005c05d27211 */ /* 0x040fe200078ff2ff */
[C---:B------:R-:W-:Y:S01]  /*f1f0*/  HMMA.16816.F32 R16, R48.reuse, R74, R16 ;  /* 0x0000004a3010723c */ /* 0x040fe20000001810 */
[----:B------:R-:W-:Y:S01]  /*f200*/  LOP3.LUT R5, R5, 0x7ffffffc, RZ, 0xc0, !PT ;  /* 0x7ffffffc05057812 */ /* 0x000fe200078ec0ff */
[----:B------:R-:W-:Y:S02]  /*f210*/  IMAD R40, R81, R40, 0x1 ;  /* 0x0000000151287424 */ /* 0x000fe400078e0228 */
[----:B------:R-:W-:Y:S02]  /*f220*/  IMAD R210, R41, 0x10, R210 ;  /* 0x0000001029d27824 */ /* 0x000fe400078e02d2 */
[----:B------:R-:W-:Y:S02]  /*f230*/  IMAD.IADD R5, R2, 0x1, -R5 ;  /* 0x0000000102057824 */ /* 0x000fe400078e0a05 */
[----:B------:R-:W-:Y:S01]  /*f240*/  IMAD R210, R7, 0x8, R210 ;  /* 0x0000000807d27824 */ /* 0x000fe200078e02d2 */
[----:B----4-:R-:W-:Y:S01]  /*f250*/  HMMA.16816.F32 R76, R48, R36, R76 ;  /* 0x00000024304c723c */ /* 0x010fe2000000184c */
[----:B------:R-:W-:-:S02]  /*f260*/  IMAD.SHL.U32 R213, R5, 0x2, RZ ;  /* 0x0000000205d57824 */ /* 0x000fc400078e00ff */
[----:B------:R-:W-:-:S04]  /*f270*/  @P3 IMAD.HI.U32 R7, R210, c[0x0][0x2c8], RZ ;  /* 0x0000b200d2073a27 */ /* 0x000fc800078e00ff */
[----:B------:R-:W-:Y:S01]  /*f280*/  IMAD.MOV.U32 R6, RZ, RZ, R210 ;  /* 0x000000ffff067224 */ /* 0x000fe200078e00d2 */
[----:B------:R-:W-:Y:S01]  /*f290*/  HMMA.16816.F32 R52, R48, R38, R52 ;  /* 0x000000263034723c */ /* 0x000fe20000001834 */
[----:B------:R-:W-:Y:S01]  /*f2a0*/  LDSM.16.M88.4 R36, [R0+0x11100] ;  /* 0x011100000024783b */ /* 0x000fe20000000200 */
[----:B------:R-:W-:Y:S01]  /*f2b0*/  @P3 SHF.R.U32.HI R6, RZ, c[0x0][0x2cc], R7 ;  /* 0x0000b300ff063a19 */ /* 0x000fe20000011607 */
[----:B------:R-:W-:-:S04]  /*f2c0*/  IMAD R2, R81, -0x40, R186 ;  /* 0xffffffc051027824 */ /* 0x000fc800078e02ba */
[----:B------:R-:W3:Y:S01]  /*f2d0*/  SHFL.IDX PT, R7, R6, RZ, 0x1c1f ;  /* 0x001c1fff06077589 */ /* 0x000ee200000e0000 */
[----:B------:R-:W-:Y:S01]  /*f2e0*/  HMMA.16816.F32 R20, R48, R72, R20 ;  /* 0x000000483014723c */ /* 0x000fe20000001814 */
[----:B------:R-:W-:-:S07]  /*f2f0*/  IMAD.IADD R5, R2, 0x1, -R213 ;  /* 0x0000000102057824 */ /* 0x000fce00078e0ad5 */
[C---:B-1----:R-:W-:Y:S08]  /*f300*/  HMMA.16816.F32 R28, R8.reuse, R12, R28 ;  /* 0x0000000c081c723c */ /* 0x042ff0000000181c */
[----:B------:R-:W-:Y:S01]  /*f310*/  HMMA.16816.F32 R24, R8, R14, R24 ;  /* 0x0000000e0818723c */ /* 0x000fe20000001818 */
[----:B------:R1:W4:Y:S01]  /*f320*/  LDSM.16.M88.4 R12, [R0+0x11900] ;  /* 0x01190000000c783b */ /* 0x0003220000000200 */
[----:B------:R-:W-:-:S04]  /*f330*/  DEPBAR.LE SB0, 0x2 ;  /* 0x000080800000791a */ /* 0x000fc80000000000 */
[----:B------:R-:W-:Y:S02]  /*f340*/  BAR.SYNC.DEFER_BLOCKING 0x0 ;  /* 0x0000000000007b1d */ /* 0x000fe40000010000 */
[C---:B--2---:R-:W-:Y:S07]  /*f350*/  HMMA.16816.F32 R16, R8.reuse, R34, R16 ;  /* 0x000000220810723c */ /* 0x044fee0000001810 */
[----:B------:R-:W-:Y:S01]  /*f360*/  IADD3 R34, -R213, R40, R186 ;  /* 0x00000028d5227210 */ /* 0x000fe20007ffe1ba */
[----:B------:R-:W-:Y:S04]  /*f370*/  HMMA.16816.F32 R20, R8, R32, R20 ;  /* 0x000000200814723c */ /* 0x000fe80000001814 */
[----:B------:R-:W-:-:S04]  /*f380*/  IMAD.IADD R34, R34, 0x1, -R209 ;  /* 0x0000000122227824 */ /* 0x000fc800078e0ad1 */
[----:B---3--:R-:W-:Y:S01]  /*f390*/  IMAD.IADD R2, R34, 0x1, R7 ;  /* 0x0000000122027824 */ /* 0x008fe200078e0207 */
[C---:B------:R-:W-:Y:S01]  /*f3a0*/  HMMA.16816.F32 R64, R8.reuse, R36, R64 ;  /* 0x000000240840723c */ /* 0x040fe20000001840 */
[----:B------:R-:W2:Y:S03]  /*f3b0*/  SHFL.IDX PT, R7, R6, 0x1, 0x1c1f ;  /* 0x003c1f0006077f89 */ /* 0x000ea600000e0000 */
[----:B------:R-:W-:Y:S01]  /*f3c0*/  IMNMX R2, R5, R2, PT ;  /* 0x0000000205027217 */ /* 0x000fe20003800200 */
[----:B------:R-:W-:Y:S03]  /*f3d0*/  LDSM.16.MT88.4 R124, [R135+0x100] ;  /* 0x00010000877c783b */ /* 0x000fe60000004200 */
[C---:B------:R-:W-:Y:S01]  /*f3e0*/  ISETP.GT.AND P0, PT, R2.reuse, RZ, PT ;  /* 0x000000ff0200720c */ /* 0x040fe20003f04270 */
[----:B------:R-:W-:Y:S01]  /*f3f0*/  HMMA.16816.F32 R60, R8, R38, R60 ;  /* 0x00000026083c723c */ /* 0x000fe2000000183c */
[----:B------:R-:W-:Y:S01]  /*f400*/  ISETP.GT.AND P1, PT, R2, 0x1, PT ;  /* 0x000000010200780c */ /* 0x000fe20003f24270 */
[----:B------:R-:W-:Y:S01]  /*f410*/  LDSM.16.MT88.4 R104, [R173+0x100] ;  /* 0x00010000ad68783b */ /* 0x000fe20000004200 */
[----:B-1----:R-:W-:-:S02]  /*f420*/  FSEL R0, R28, -INF , P0 ;  /* 0xff8000001c007808 */ /* 0x002fc40000000000 */
[C---:B------:R-:W-:Y:S01]  /*f430*/  ISETP.GT.AND P0, PT, R2.reuse, 0x8, PT ;  /* 0x000000080200780c */ /* 0x040fe20003f04270 */
[----:B------:R-:W-:Y:S01]  /*f440*/  LDSM.16.MT88.4 R112, [R134+0x100] ;  /* 0x000100008670783b */ /* 0x000fe20000004200 */
[----:B------:R-:W-:Y:S01]  /*f450*/  FSEL R28, R29, -INF , P1 ;  /* 0xff8000001d1c7808 */ /* 0x000fe20000800000 */
[C---:B----4-:R-:W-:Y:S01]  /*f460*/  HMMA.16816.F32 R76, R8.reuse, R12, R76 ;  /* 0x0000000c084c723c */ /* 0x050fe2000000184c */
[----:B------:R-:W-:Y:S01]  /*f470*/  ISETP.GT.AND P1, PT, R2, 0x9, PT ;  /* 0x000000090200780c */ /* 0x000fe20003f24270 */
[----:B------:R-:W-:Y:S01]  /*f480*/  LDSM.16.MT88.4 R120, [R4+0x100] ;  /* 0x000100000478783b */ /* 0x000fe20000004200 */
[----:B------:R-:W-:Y:S02]  /*f490*/  FSEL R32, R24, -INF , P0 ;  /* 0xff80000018207808 */ /* 0x000fe40000000000 */
[----:B------:R-:W-:Y:S01]  /*f4a0*/  ISETP.GT.AND P0, PT, R2, 0x10, PT ;  /* 0x000000100200780c */ /* 0x000fe20003f04270 */
[----:B------:R-:W-:Y:S01]  /*f4b0*/  LDSM.16.MT88.4 R40, [R135+0x2100] ;  /* 0x002100008728783b */ /* 0x000fe20000004200 */
[----:B------:R-:W-:Y:S01]  /*f4c0*/  FSEL R24, R25, -INF , P1 ;  /* 0xff80000019187808 */ /* 0x000fe20000800000 */
[----:B--2---:R-:W-:Y:S01]  /*f4d0*/  IMAD.IADD R34, R34, 0x1, R7 ;  /* 0x0000000122227824 */ /* 0x004fe200078e0207 */
[----:B------:R-:W-:Y:S01]  /*f4e0*/  ISETP.GT.AND P1, PT, R2, 0x11, PT ;  /* 0x000000110200780c */ /* 0x000fe20003f24270 */
[----:B------:R-:W-:Y:S01]  /*f4f0*/  HMMA.16816.F32 R52, R8, R14, R52 ;  /* 0x0000000e0834723c */ /* 0x000fe20000001834 */
[----:B------:R-:W-:Y:S01]  /*f500*/  FSEL R20, R20, -INF , P0 ;  /* 0xff80000014147808 */ /* 0x000fe20000000000 */
[----:B------:R-:W-:Y:S01]  /*f510*/  LDSM.16.MT88.4 R48, [R173+0x2100] ;  /* 0x00210000ad30783b */ /* 0x000fe20000004200 */
[----:B------:R-:W-:-:S02]  /*f520*/  ISETP.GT.AND P0, PT, R2, 0x18, PT ;  /* 0x000000180200780c */ /* 0x000fc40003f04270 */
[----:B------:R-:W-:Y:S01]  /*f530*/  FSEL R6, R21, -INF , P1 ;  /* 0xff80000015067808 */ /* 0x000fe20000800000 */
[----:B------:R-:W-:Y:S01]  /*f540*/  LDSM.16.MT88.4 R56, [R134+0x2100] ;  /* 0x002100008638783b */ /* 0x000fe20000004200 */
[----:B------:R-:W-:Y:S02]  /*f550*/  ISETP.GT.AND P1, PT, R2, 0x19, PT ;  /* 0x000000190200780c */ /* 0x000fe40003f24270 */
[----:B------:R-:W-:Y:S01]  /*f560*/  FSEL R16, R16, -INF , P0 ;  /* 0xff80000010107808 */ /* 0x000fe20000000000 */
[----:B------:R-:W-:Y:S01]  /*f570*/  LDSM.16.MT88.4 R72, [R135+0x4100] ;  /* 0x004100008748783b */ /* 0x000fe20000004200 */
[C---:B------:R-:W-:Y:S02]  /*f580*/  ISETP.GT.AND P0, PT, R2.reuse, 0x20, PT ;  /* 0x000000200200780c */ /* 0x040fe40003f04270 */
[----:B------:R-:W-:Y:S01]  /*f590*/  FSEL R12, R17, -INF , P1 ;  /* 0xff800000110c7808 */ /* 0x000fe20000800000 */
[----:B------:R-:W-:Y:S01]  /*f5a0*/  LDSM.16.MT88.4 R80, [R173+0x4100] ;  /* 0x00410000ad50783b */ /* 0x000fe20000004200 */
[----:B------:R-:W-:-:S02]  /*f5b0*/  ISETP.GT.AND P1, PT, R2, 0x21, PT ;  /* 0x000000210200780c */ /* 0x000fc40003f24270 */
[----:B------:R-:W-:Y:S01]  /*f5c0*/  FSEL R170, R64, -INF , P0 ;  /* 0xff80000040aa7808 */ /* 0x000fe20000000000 */
[----:B------:R-:W-:Y:S01]  /*f5d0*/  LDSM.16.MT88.4 R88, [R134+0x4100] ;  /* 0x004100008658783b */ /* 0x000fe20000004200 */
[----:B------:R-:W-:Y:S02]  /*f5e0*/  ISETP.GT.AND P0, PT, R2, 0x28, PT ;  /* 0x000000280200780c */ /* 0x000fe40003f04270 */
[----:B------:R-:W-:Y:S01]  /*f5f0*/  FMNMX.FTZ R9, R0, R28, !PT ;  /* 0x0000001c00097209 */ /* 0x000fe20007810000 */
[----:B------:R-:W-:Y:S01]  /*f600*/  LDSM.16.MT88.4 R144, [R135+0x900] ;  /* 0x000900008790783b */ /* 0x000fe20000004200 */
[----:B------:R-:W-:Y:S02]  /*f610*/  FSEL R168, R65, -INF , P1 ;  /* 0xff80000041a87808 */ /* 0x000fe40000800000 */
[----:B------:R-:W-:Y:S01]  /*f620*/  ISETP.GT.AND P1, PT, R2, 0x29, PT ;  /* 0x000000290200780c */ /* 0x000fe20003f24270 */
[----:B------:R-:W-:Y:S01]  /*f630*/  LDSM.16.MT88.4 R140, [R173+0x900] ;  /* 0x00090000ad8c783b */ /* 0x000fe20000004200 */
[----:B------:R-:W-:-:S02]  /*f640*/  FSEL R222, R60, -INF , P0 ;  /* 0xff8000003cde7808 */ /* 0x000fc40000000000 */
[----:B------:R-:W-:Y:S01]  /*f650*/  IMNMX R5, R5, R34, PT ;  /* 0x0000002205057217 */ /* 0x000fe20003800200 */
[----:B------:R-:W-:Y:S01]  /*f660*/  LDSM.16.MT88.4 R136, [R134+0x900] ;  /* 0x000900008688783b */ /* 0x000fe20000004200 */
[----:B------:R-:W-:Y:S02]  /*f670*/  ISETP.GT.AND P0, PT, R2, 0x30, PT ;  /* 0x000000300200780c */ /* 0x000fe40003f04270 */
[----:B------:R-:W-:Y:S02]  /*f680*/  FMNMX.FTZ R9, R32, R9, !PT ;  /* 0x0000000920097209 */ /* 0x000fe40007810000 */
[----:B------:R-:W-:Y:S02]  /*f690*/  FSEL R220, R61, -INF , P1 ;  /* 0xff8000003ddc7808 */ /* 0x000fe40000800000 */
[----:B------:R-:W-:Y:S02]  /*f6a0*/  ISETP.GT.AND P1, PT, R5, RZ, PT ;  /* 0x000000ff0500720c */ /* 0x000fe40003f24270 */
[----:B------:R-:W-:-:S02]  /*f6b0*/  FSEL R214, R76, -INF , P0 ;  /* 0xff8000004cd67808 */ /* 0x000fc40000000000 */
[C---:B------:R-:W-:Y:S02]  /*f6c0*/  ISETP.GT.AND P0, PT, R5.reuse, 0x1, PT ;  /* 0x000000010500780c */ /* 0x040fe40003f04270 */
[----:B------:R-:W-:Y:S02]  /*f6d0*/  FMNMX.FTZ R9, R24, R9, !PT ;  /* 0x0000000918097209 */ /* 0x000fe40007810000 */
[----:B------:R-:W-:Y:S02]  /*f6e0*/  FSEL R7, R30, -INF , P1 ;  /* 0xff8000001e077808 */ /* 0x000fe40000800000 */
[----:B------:R-:W-:Y:S02]  /*f6f0*/  ISETP.GT.AND P1, PT, R5, 0x8, PT ;  /* 0x000000080500780c */ /* 0x000fe40003f24270 */
[----:B------:R-:W-:Y:S02]  /*f700*/  FSEL R30, R31, -INF , P0 ;  /* 0xff8000001f1e7808 */ /* 0x000fe40000000000 */
[----:B------:R-:W-:-:S02]  /*f710*/  FMNMX.FTZ R9, R20, R9, !PT ;  /* 0x0000000914097209 */ /* 0x000fc40007810000 */
[----:B------:R-:W-:Y:S02]  /*f720*/  ISETP.GT.AND P0, PT, R5, 0x9, PT ;  /* 0x000000090500780c */ /* 0x000fe40003f04270 */
[----:B------:R-:W-:Y:S02]  /*f730*/  FSEL R26, R26, -INF , P1 ;  /* 0xff8000001a1a7808 */ /* 0x000fe40000800000 */
[----:B------:R-:W-:Y:S02]  /*f740*/  FMNMX.FTZ R9, R6, R9, !PT ;  /* 0x0000000906097209 */ /* 0x000fe40007810000 */
[----:B------:R-:W-:Y:S02]  /*f750*/  FMNMX.FTZ R11, R7, R30, !PT ;  /* 0x0000001e070b7209 */ /* 0x000fe40007810000 */
        /* <DEDUP_REMOVED lines=10> */
[----:B------:R-:W-:Y:S02]  /*f800*/  ISETP.GT.AND P1, PT, R2, 0x31, PT ;  /* 0x000000310200780c */ /* 0x000fe40003f24270 */
[----:B------:R-:W-:Y:S02]  /*f810*/  FMNMX.FTZ R9, R170, R9, !PT ;  /* 0x00000009aa097209 */ /* 0x000fe40007810000 */
[----:B------:R-:W-:Y:S02]  /*f820*/  FMNMX.FTZ R11, R22, R11, !PT ;  /* 0x0000000b160b7209 */ /* 0x000fe40007810000 */
[----:B------:R-:W-:-:S02]  /*f830*/  FSEL R18, R18, -INF , P0 ;  /* 0xff80000012127808 */ /* 0x000fc40000000000 */
[----:B------:R-:W-:Y:S02]  /*f840*/  FSEL R212, R77, -INF , P1 ;  /* 0xff8000004dd47808 */ /* 0x000fe40000800000 */
[----:B------:R-:W-:Y:S02]  /*f850*/  ISETP.GT.AND P0, PT, R2, 0x38, PT ;  /* 0x000000380200780c */ /* 0x000fe40003f04270 */
[----:B------:R-:W-:Y:S02]  /*f860*/  ISETP.GT.AND P1, PT, R5, 0x19, PT ;  /* 0x000000190500780c */ /* 0x000fe40003f24270 */
[----:B------:R-:W-:Y:S02]  /*f870*/  FMNMX.FTZ R9, R168, R9, !PT ;  /* 0x00000009a8097209 */ /* 0x000fe40007810000 */
[----:B------:R-:W-:Y:S02]  /*f880*/  FMNMX.FTZ R11, R10, R11, !PT ;  /* 0x0000000b0a0b7209 */ /* 0x000fe40007810000 */
[----:B------:R-:W-:-:S02]  /*f890*/  FSEL R208, R52, -INF , P0 ;  /* 0xff80000034d07808 */ /* 0x000fc40000000000 */
[----:B------:R-:W-:Y:S02]  /*f8a0*/  FSEL R8, R19, -INF , P1 ;  /* 0xff80000013087808 */ /* 0x000fe40000800000 */
[C---:B------:R-:W-:Y:S02]  /*f8b0*/  ISETP.GT.AND P0, PT, R5.reuse, 0x20, PT ;  /* 0x000000200500780c */ /* 0x040fe40003f04270 */
        /* <DEDUP_REMOVED lines=8> */
[----:B------:R-:W-:Y:S01]  /*f940*/  FMNMX.FTZ R9, R214, R9, !PT ;  /* 0x00000009d6097209 */ /* 0x000fe20007810000 */
[----:B------:R-:W-:Y:S01]  /*f950*/  LDSM.16.MT88.4 R64, [R165+0x2100] ;  /* 0x00210000a540783b */ /* 0x000fe20000004200 */
[----:B------:R-:W-:-:S02]  /*f960*/  ISETP.GT.AND P1, PT, R5, 0x28, PT ;  /* 0x000000280500780c */ /* 0x000fc40003f24270 */
[----:B------:R-:W-:Y:S02]  /*f970*/  FMNMX.FTZ R11, R174, R11, !PT ;  /* 0x0000000bae0b7209 */ /* 0x000fe40007810000 */
[----:B------:R-:W-:Y:S02]  /*f980*/  FSEL R206, R53, -INF , P0 ;  /* 0xff80000035ce7808 */ /* 0x000fe40000000000 */
[----:B------:R-:W-:Y:S02]  /*f990*/  FMNMX.FTZ R9, R212, R9, !PT ;  /* 0x00000009d4097209 */ /* 0x000fe40007810000 */
[----:B------:R-:W-:Y:S02]  /*f9a0*/  ISETP.GT.AND P0, PT, R5, 0x29, PT ;  /* 0x000000290500780c */ /* 0x000fe40003f04270 */
[----:B------:R-:W-:Y:S02]  /*f9b0*/  FSEL R178, R62, -INF , P1 ;  /* 0xff8000003eb27808 */ /* 0x000fe40000800000 */
[----:B------:R-:W-:-:S02]  /*f9c0*/  FMNMX.FTZ R11, R218, R11, !PT ;  /* 0x0000000bda0b7209 */ /* 0x000fc40007810000 */
[----:B------:R-:W-:Y:S02]  /*f9d0*/  FMNMX.FTZ R9, R208, R9, !PT ;  /* 0x00000009d0097209 */ /* 0x000fe40007810000 */
[----:B------:R-:W-:Y:S02]  /*f9e0*/  FSEL R216, R63, -INF , P0 ;  /* 0xff8000003fd87808 */ /* 0x000fe40000000000 */
[C---:B------:R-:W-:Y:S02]  /*f9f0*/  ISETP.GT.AND P1, PT, R5.reuse, 0x30, PT ;  /* 0x000000300500780c */ /* 0x040fe40003f24270 */
[----:B------:R-:W-:Y:S02]  /*fa00*/  FMNMX.FTZ R11, R178, R11, !PT ;  /* 0x0000000bb20b7209 */ /* 0x000fe40007810000 */
[----:B------:R-:W-:Y:S02]  /*fa10*/  FMNMX.FTZ R2, R206, R9, !PT ;  /* 0x00000009ce027209 */ /* 0x000fe40007810000 */
[----:B------:R-:W-:-:S02]  /*fa20*/  ISETP.GT.AND P0, PT, R5, 0x31, PT ;  /* 0x000000310500780c */ /* 0x000fc40003f04270 */
[----:B------:R-:W-:Y:S01]  /*fa30*/  FSEL R150, R78, -INF , P1 ;  /* 0xff8000004e967808 */ /* 0x000fe20000800000 */
[----:B------:R-:W1:Y:S01]  /*fa40*/  SHFL.BFLY PT, R9, R2, 0x2, 0x1f ;  /* 0x0c401f0002097f89 */ /* 0x000e6200000e0000 */
[----:B------:R-:W-:Y:S02]  /*fa50*/  FMNMX.FTZ R11, R216, R11, !PT ;  /* 0x0000000bd80b7209 */ /* 0x000fe40007810000 */
[----:B------:R-:W-:Y:S02]  /*fa60*/  FSEL R148, R79, -INF , P0 ;  /* 0xff8000004f947808 */ /* 0x000fe40000000000 */
[C---:B------:R-:W-:Y:S02]  /*fa70*/  ISETP.GT.AND P1, PT, R5.reuse, 0x38, PT ;  /* 0x000000380500780c */ /* 0x040fe40003f24270 */
[----:B------:R-:W-:Y:S02]  /*fa80*/  FMNMX.FTZ R11, R150, R11, !PT ;  /* 0x0000000b960b7209 */ /* 0x000fe40007810000 */
[----:B------:R-:W-:-:S02]  /*fa90*/  ISETP.GT.AND P0, PT, R5, 0x39, PT ;  /* 0x000000390500780c */ /* 0x000fc40003f04270 */
[----:B------:R-:W-:Y:S02]  /*faa0*/  FSEL R176, R54, -INF , P1 ;  /* 0xff80000036b07808 */ /* 0x000fe40000800000 */
[----:B------:R-:W-:Y:S02]  /*fab0*/  FMNMX.FTZ R11, R148, R11, !PT ;  /* 0x0000000b940b7209 */ /* 0x000fe40007810000 */
[----:B------:R-:W-:Y:S02]  /*fac0*/  FSEL R172, R55, -INF , P0 ;  /* 0xff80000037ac7808 */ /* 0x000fe40000000000 */
        /* <DEDUP_REMOVED lines=18> */
[--C-:B------:R-:W-:Y:S01]  /*fbf0*/  FFMA.FTZ R3, R12, c[0x0][0x2d0], -R149.reuse ;  /* 0x0000b4000c037a23 */ /* 0x100fe20000010895 */
[----:B------:R-:W-:Y:S01]  /*fc00*/  LDSM.16.MT88.4 R32, [R165+0x900] ;  /* 0x00090000a520783b */ /* 0x000fe20000004200 */
[--C-:B------:R-:W-:Y:S01]  /*fc10*/  FFMA.FTZ R160, R20, c[0x0][0x2d0], -R149.reuse ;  /* 0x0000b40014a07a23 */ /* 0x100fe20000010895 */
[C---:B------:R-:W-:Y:S01]  /*fc20*/  FSETP.NEU.FTZ.AND P0, PT, R0.reuse, -INF , PT ;  /* 0xff8000000000780b */ /* 0x040fe20003f1d000 */
[----:B------:R-:W-:Y:S01]  /*fc30*/  FMUL.FTZ R171, R0, c[0x0][0x2d0] ;  /* 0x0000b40000ab7a20 */ /* 0x000fe20000410000 */
[----:B------:R-:W1:Y:S01]  /*fc40*/  MUFU.EX2 R161, R161 ;  /* 0x000000a100a17308 */ /* 0x000e620000000800 */
[----:B------:R-:W-:-:S02]  /*fc50*/  FFMA.FTZ R152, R16, c[0x0][0x2d0], -R149 ;  /* 0x0000b40010987a23 */ /* 0x000fc40000010895 */
[--C-:B------:R-:W-:Y:S01]  /*fc60*/  FFMA.FTZ R167, R170, c[0x0][0x2d0], -R149.reuse ;  /* 0x0000b400aaa77a23 */ /* 0x100fe20000010895 */
[----:B------:R-:W-:Y:S01]  /*fc70*/  FSEL R171, R171, RZ, P0 ;  /* 0x000000ffabab7208 */ /* 0x000fe20000000000 */
[--C-:B------:R-:W-:Y:S01]  /*fc80*/  FFMA.FTZ R168, R168, c[0x0][0x2d0], -R149.reuse ;  /* 0x0000b400a8a87a23 */ /* 0x100fe20000010895 */
[----:B------:R-:W-:Y:S01]  /*fc90*/  ISETP.GE.AND P0, PT, R95, 0x3, PT ;  /* 0x000000035f00780c */ /* 0x000fe20003f06270 */
[----:B------:R-:W-:Y:S01]  /*fca0*/  FFMA.FTZ R170, R222, c[0x0][0x2d0], -R149 ;  /* 0x0000b400deaa7a23 */ /* 0x000fe20000010895 */
[----:B------:R-:W-:Y:S01]  /*fcb0*/  MUFU.EX2 R162, R162 ;  /* 0x000000a200a27308 */ /* 0x000fe20000000800 */
[--C-:B------:R-:W-:Y:S02]  /*fcc0*/  FFMA.FTZ R166, R7, c[0x0][0x2d0], -R171.reuse ;  /* 0x0000b40007a67a23 */ /* 0x100fe400000108ab */
[--C-:B------:R-:W-:Y:S01]  /*fcd0*/  FFMA.FTZ R163, R30, c[0x0][0x2d0], -R171.reuse ;  /* 0x0000b4001ea37a23 */ /* 0x100fe200000108ab */
[----:B------:R-:W2:Y:S01]  /*fce0*/  LDSM.16.MT88.4 R4, [R4+0x4100] ;  /* 0x004100000404783b */ /* 0x000ea20000004200 */
[----:B------:R-:W-:-:S02]  /*fcf0*/  FFMA.FTZ R158, R26, c[0x0][0x2d0], -R171 ;  /* 0x0000b4001a9e7a23 */ /* 0x000fc400000108ab */
[--C-:B------:R-:W-:Y:S01]  /*fd00*/  FFMA.FTZ R159, R14, c[0x0][0x2d0], -R171.reuse ;  /* 0x0000b4000e9f7a23 */ /* 0x100fe200000108ab */
[----:B------:R-:W3:Y:S01]  /*fd10*/  MUFU.EX2 R157, R157 ;  /* 0x0000009d009d7308 */ /* 0x000ee20000000800 */
[----:B------:R-:W4:Y:S01]  /*fd20*/  LDSM.16.MT88.4 R12, [R165+0x2900] ;  /* 0x00290000a50c783b */ /* 0x000f220000004200 */
[----:B-1----:R-:W-:Y:S01]  /*fd30*/  F2FP.PACK_AB R96, R161, R164 ;  /* 0x000000a4a160723e */ /* 0x002fe200000000ff */
[--C-:B------:R-:W-:Y:S01]  /*fd40*/  FFMA.FTZ R156, R22, c[0x0][0x2d0], -R171.reuse ;  /* 0x0000b400169c7a23 */ /* 0x100fe200000108ab */
[----:B------:R-:W-:Y:S01]  /*fd50*/  @P0 IADD3 R95, R95, -0x3, RZ ;  /* 0xfffffffd5f5f0810 */ /* 0x000fe20007ffe0ff */
[--C-:B------:R-:W-:Y:S01]  /*fd60*/  FFMA.FTZ R153, R10, c[0x0][0x2d0], -R171.reuse ;  /* 0x0000b4000a997a23 */ /* 0x100fe200000108ab */
[----:B------:R-:W1:Y:S01]  /*fd70*/  LDSM.16.MT88.4 R20, [R135+0x2900] ;  /* 0x002900008714783b */ /* 0x000e620000004200 */
[--C-:B------:R-:W-:Y:S01]  /*fd80*/  FFMA.FTZ R133, R18, c[0x0][0x2d0], -R171.reuse ;  /* 0x0000b40012857a23 */ /* 0x100fe200000108ab */
[----:B------:R-:W-:Y:S01]  /*fd90*/  MUFU.EX2 R166, R166 ;  /* 0x000000a600a67308 */ /* 0x000fe20000000800 */
[----:B------:R-:W-:Y:S01]  /*fda0*/  FFMA.FTZ R154, R8, c[0x0][0x2d0], -R171 ;  /* 0x0000b400089a7a23 */ /* 0x000fe200000108ab */
[----:B------:R-:W5:Y:S01]  /*fdb0*/  LDSM.16.MT88.4 R16, [R135+0x4900] ;  /* 0x004900008710783b */ /* 0x000f620000004200 */
[----:B------:R-:W-:-:S02]  /*fdc0*/  FFMA.FTZ R169, R220, c[0x0][0x2d0], -R149 ;  /* 0x0000b400dca97a23 */ /* 0x000fc40000010895 */
[--C-:B------:R-:W-:Y:S01]  /*fdd0*/  FFMA.FTZ R174, R174, c[0x0][0x2d0], -R171.reuse ;  /* 0x0000b400aeae7a23 */ /* 0x100fe200000108ab */
[----:B------:R-:W-:Y:S01]  /*fde0*/  LDSM.16.MT88.4 R28, [R173+0x2900] ;  /* 0x00290000ad1c783b */ /* 0x000fe20000004200 */
[--C-:B------:R-:W-:Y:S01]  /*fdf0*/  FFMA.FTZ R175, R218, c[0x0][0x2d0], -R171.reuse ;  /* 0x0000b400daaf7a23 */ /* 0x100fe200000108ab */
[----:B------:R-:W2:Y:S01]  /*fe00*/  MUFU.EX2 R163, R163 ;  /* 0x000000a300a37308 */ /* 0x000ea20000000800 */
[----:B---3--:R-:W-:Y:S01]  /*fe10*/  F2FP.PACK_AB R98, R157, R162 ;  /* 0x000000a29d62723e */ /* 0x008fe200000000ff */
[----:B------:R-:W-:Y:S01]  /*fe20*/  LDSM.16.MT88.4 R24, [R134+0x2900] ;  /* 0x002900008618783b */ /* 0x000fe20000004200 */
[--C-:B------:R-:W-:Y:S02]  /*fe30*/  FFMA.FTZ R178, R178, c[0x0][0x2d0], -R171.reuse ;  /* 0x0000b400b2b27a23 */ /* 0x100fe400000108ab */
[----:B------:R-:W-:Y:S02]  /*fe40*/  FFMA.FTZ R179, R216, c[0x0][0x2d0], -R171 ;  /* 0x0000b400d8b37a23 */ /* 0x000fe400000108ab */
[----:B------:R-:W-:Y:S01]  /*fe50*/  FFMA.FTZ R215, R206, c[0x0][0x2d0], -R149 ;  /* 0x0000b400ced77a23 */ /* 0x000fe20000010895 */
[----:B------:R-:W-:Y:S01]  /*fe60*/  MUFU.EX2 R158, R158 ;  /* 0x0000009e009e7308 */ /* 0x000fe20000000800 */
[----:B------:R-:W-:-:S02]  /*fe70*/  FFMA.FTZ R206, R150, c[0x0][0x2d0], -R171 ;  /* 0x0000b40096ce7a23 */ /* 0x000fc400000108ab */
[--C-:B------:R-:W-:Y:S02]  /*fe80*/  FFMA.FTZ R217, R148, c[0x0][0x2d0], -R171.reuse ;  /* 0x0000b40094d97a23 */ /* 0x100fe400000108ab */
[----:B------:R-:W-:Y:S02]  /*fe90*/  FFMA.FTZ R176, R176, c[0x0][0x2d0], -R171 ;  /* 0x0000b400b0b07a23 */ /* 0x000fe400000108ab */
[--C-:B------:R-:W-:Y:S01]  /*fea0*/  FFMA.FTZ R207, R214, c[0x0][0x2d0], -R149.reuse ;  /* 0x0000b400d6cf7a23 */ /* 0x100fe20000010895 */
[----:B------:R-:W3:Y:S01]  /*feb0*/  MUFU.EX2 R159, R159 ;  /* 0x0000009f009f7308 */ /* 0x000ee20000000800 */
[----:B--2---:R-:W-:Y:S01]  /*fec0*/  F2FP.PACK_AB R97, R163, R166 ;  /* 0x000000a6a361723e */ /* 0x004fe200000000ff */
[--C-:B------:R-:W-:Y:S02]  /*fed0*/  FFMA.FTZ R212, R212, c[0x0][0x2d0], -R149.reuse ;  /* 0x0000b400d4d47a23 */ /* 0x100fe40000010895 */
[----:B------:R-:W-:Y:S02]  /*fee0*/  FFMA.FTZ R208, R208, c[0x0][0x2d0], -R149 ;  /* 0x0000b400d0d07a23 */ /* 0x000fe40000010895 */
[----:B------:R-:W-:Y:S01]  /*fef0*/  FFMA.FTZ R171, R172, c[0x0][0x2d0], -R171 ;  /* 0x0000b400acab7a23 */ /* 0x000fe200000108ab */
[----:B------:R-:W-:Y:S01]  /*ff00*/  LDSM.16.MT88.4 R148, [R173+0x3900] ;  /* 0x00390000ad94783b */ /* 0x000fe20000004200 */
[----:B------:R-:W-:Y:S01]  /*ff10*/  MUFU.EX2 R160, R160 ;  /* 0x000000a000a07308 */ /* 0x000fe20000000800 */
[----:B------:R-:W-:-:S02]  /*ff20*/  FADD.FTZ R161, R164, R161 ;  /* 0x000000a1a4a17221 */ /* 0x000fc40000010000 */
[----:B------:R-:W-:Y:S02]  /*ff30*/  FADD.FTZ R163, R166, R163 ;  /* 0x000000a3a6a37221 */ /* 0x000fe40000010000 */
[----:B------:R-:W-:Y:S02]  /*ff40*/  FADD.FTZ R162, R162, R161 ;  /* 0x000000a1a2a27221 */ /* 0x000fe40000010000 */
[----:B------:R-:W-:Y:S01]  /*ff50*/  @P0 IMAD R94, R94, R95, RZ ;  /* 0x0000005f5e5e0224 */ /* 0x000fe200078e02ff */
[----:B---3--:R-:W-:Y:S01]  /*ff60*/  F2FP.PACK_AB R99, R159, R158 ;  /* 0x0000009e9f63723e */ /* 0x008fe200000000ff */
[----:B------:R-:W2:Y:S01]  /*ff70*/  MUFU.EX2 R155, R155 ;  /* 0x0000009b009b7308 */ /* 0x000ea20000000800 */
[----:B------:R-:W-:Y:S02]  /*ff80*/  FADD.FTZ R158, R158, R163 ;  /* 0x000000a39e9e7221 */ /* 0x000fe40000010000 */
        /* <DEDUP_REMOVED lines=66> */
[C---:B-----5:R-:W-:Y:S08]  /*103b0*/  HMMA.16816.F32 R68, R4.reuse, R16, R68 ;  /* 0x000000100444723c */ /* 0x060ff00000001844 */
        /* <DEDUP_REMOVED lines=26> */
[C---:B---3--:R-:W-:Y:S08]  /*10560*/  HMMA.16816.F32 R8, R4.reuse, R16, R8 ;  /* 0x000000100408723c */ /* 0x048ff00000001808 */
[----:B------:R-:W-:Y:S01]  /*10570*/  HMMA.16816.F32 R96, R4, R18, R96 ;  /* 0x000000120460723c */ /* 0x000fe20000001860 */
[----:B------:R-:W3:Y:S06]  /*10580*/  LDSM.16.MT88.4 R16, [R165+0x3100] ;  /* 0x00310000a510783b */ /* 0x000eec0000004200 */
[----:B------:R-:W-:Y:S01]  /*10590*/  F2FP.PACK_AB R4, R168, R167 ;  /* 0x000000a7a804723e */ /* 0x000fe200000000ff */
[----:B------:R-:W-:Y:S01]  /*105a0*/  FADD.FTZ R167, R167, R152 ;  /* 0x00000098a7a77221 */ /* 0x000fe20000010000 */
[----:B------:R-:W-:Y:S01]  /*105b0*/  F2FP.PACK_AB R5, R175, R174 ;  /* 0x000000aeaf05723e */ /* 0x000fe200000000ff */
[----:B------:R-:W-:Y:S01]  /*105c0*/  FADD.FTZ R174, R174, R133 ;  /* 0x00000085aeae7221 */ /* 0x000fe20000010000 */
[----:B------:R-:W-:Y:S01]  /*105d0*/  F2FP.PACK_AB R6, R169, R170 ;  /* 0x000000aaa906723e */ /* 0x000fe200000000ff */
[----:B------:R-:W-:Y:S01]  /*105e0*/  FADD.FTZ R167, R168, R167 ;  /* 0x000000a7a8a77221 */ /* 0x000fe20000010000 */
[----:B------:R-:W-:Y:S01]  /*105f0*/  F2FP.PACK_AB R7, R179, R178 ;  /* 0x000000b2b307723e */ /* 0x000fe200000000ff */
[----:B------:R-:W-:-:S02]  /*10600*/  FADD.FTZ R175, R175, R174 ;  /* 0x000000aeafaf7221 */ /* 0x000fc40000010000 */
[----:B------:R-:W-:Y:S02]  /*10610*/  FADD.FTZ R170, R170, R167 ;  /* 0x000000a7aaaa7221 */ /* 0x000fe40000010000 */
[----:B------:R-:W-:Y:S02]  /*10620*/  FADD.FTZ R178, R178, R175 ;  /* 0x000000afb2b27221 */ /* 0x000fe40000010000 */
[----:B-1----:R-:W-:Y:S01]  /*10630*/  HMMA.16816.F32 R36, R4, R12, R36 ;  /* 0x0000000c0424723c */ /* 0x002fe20000001824 */
[----:B------:R-:W-:Y:S02]  /*10640*/  FADD.FTZ R170, R169, R170 ;  /* 0x000000aaa9aa7221 */ /* 0x000fe40000010000 */
[----:B------:R-:W-:-:S05]  /*10650*/  FADD.FTZ R179, R179, R178 ;  /* 0x000000b2b3b37221 */ /* 0x000fca0000010000 */
        /* <DEDUP_REMOVED lines=29> */
[C---:B----4-:R-:W-:Y:S08]  /*10830*/  HMMA.16816.F32 R68, R4.reuse, R24, R68 ;  /* 0x000000180444723c */ /* 0x050ff00000001844 */
[C---:B------:R-:W-:Y:S01]  /*10840*/  HMMA.16816.F32 R72, R4.reuse, R26, R72 ;  /* 0x0000001a0448723c */ /* 0x040fe20000001848 */
[----:B------:R-:W-:Y:S07]  /*10850*/  LDSM.16.MT88.4 R24, [R134+0x3900] ;  /* 0x003900008618783b */ /* 0x000fee0000004200 */
        /* <DEDUP_REMOVED lines=15> */
[----:B------:R-:W-:Y:S02]  /*10950*/  FADD.FTZ R208, R171, R176 ;  /* 0x000000b0abd07221 */ /* 0x000fe40000010000 */
[----:B------:R-:W-:-:S03]  /*10960*/  IMAD.MOV.U32 R206, RZ, RZ, RZ ;  /* 0x000000ffffce7224 */ /* 0x000fc600078e00ff */
[C---:B------:R-:W-:Y:S01]  /*10970*/  HMMA.16816.F32 R104, R4.reuse, R14, R104 ;  /* 0x0000000e0468723c */ /* 0x040fe20000001868 */
[----:B------:R-:W1:Y:S07]  /*10980*/  LDSM.16.MT88.4 R12, [R134+0x5900] ;  /* 0x00590000860c783b */ /* 0x000e6e0000004200 */
[C---:B--2---:R-:W-:Y:S08]  /*10990*/  HMMA.16816.F32 R60, R4.reuse, R20, R60 ;  /* 0x00000014043c723c */ /* 0x044ff0000000183c */
[C---:B------:R-:W-:Y:S01]  /*109a0*/  HMMA.16816.F32 R64, R4.reuse, R22, R64 ;  /* 0x000000160440723c */ /* 0x040fe20000001840 */
[----:B------:R-:W2:Y:S07]  /*109b0*/  LDSM.16.MT88.4 R20, [R165+0x5900] ;  /* 0x00590000a514783b */ /* 0x000eae0000004200 */
[C---:B---3--:R-:W-:Y:S07]  /*109c0*/  HMMA.16816.F32 R68, R4.reuse, R16, R68 ;  /* 0x000000100444723c */ /* 0x048fee0000001844 */
[-C--:B------:R-:W-:Y:S01]  /*109d0*/  @P0 IMAD.WIDE.U32 R16, R95, R93.reuse, R204 ;  /* 0x0000005d5f100225 */ /* 0x080fe200078e00cc */
[C---:B------:R-:W-:Y:S07]  /*109e0*/  HMMA.16816.F32 R72, R4.reuse, R18, R72 ;  /* 0x000000120448723c */ /* 0x040fee0000001848 */
[----:B------:R-:W-:Y:S01]  /*109f0*/  @P0 LEA R18, P1, R16, c[0x0][0x1c8], 0x1 ;  /* 0x0000720010120a11 */ /* 0x000fe200078208ff */
[C---:B------:R-:W-:Y:S08]  /*10a00*/  HMMA.16816.F32 R44, R4.reuse, R148, R44 ;  /* 0x00000094042c723c */ /* 0x040ff0000000182c */
[C---:B-1----:R-:W-:Y:S07]  /*10a10*/  HMMA.16816.F32 R84, R4.reuse, R12, R84 ;  /* 0x0000000c0454723c */ /* 0x042fee0000001854 */
[----:B------:R-:W-:Y:S01]  /*10a20*/  @P3 IMAD.HI.U32 R13, R92, c[0x0][0x2c8], RZ ;  /* 0x0000b2005c0d3a27 */ /* 0x000fe200078e00ff */
[----:B------:R-:W-:Y:S01]  /*10a30*/  @P0 SHF.R.S32.HI R12, RZ, 0x1f, R95 ;  /* 0x0000001fff0c0819 */ /* 0x000fe2000001145f */
[----:B------:R-:W-:Y:S03]  /*10a40*/  HMMA.16816.F32 R88, R4, R14, R88 ;  /* 0x0000000e0458723c */ /* 0x000fe60000001858 */
[----:B------:R-:W-:Y:S01]  /*10a50*/  @P3 SHF.R.U32.HI R92, RZ, c[0x0][0x2cc], R13 ;  /* 0x0000b300ff5c3a19 */ /* 0x000fe2000001160d */
[----:B------:R-:W-:-:S03]  /*10a60*/  @P0 IMAD R12, R12, R93, R94 ;  /* 0x0000005d0c0c0224 */ /* 0x000fc600078e025e */
[----:B------:R-:W-:Y:S01]  /*10a70*/  IADD3 R92, R92, R186, -R209 ;  /* 0x000000ba5c5c7210 */ /* 0x000fe20007ffe8d1 */
[----:B------:R-:W-:Y:S01]  /*10a80*/  @P0 IMAD.IADD R13, R17, 0x1, R12 ;  /* 0x00000001110d0824 */ /* 0x000fe200078e020c */
[C---:B------:R-:W-:Y:S02]  /*10a90*/  HMMA.16816.F32 R48, R4.reuse, R150, R48 ;  /* 0x000000960430723c */ /* 0x040fe40000001830 */
[----:B------:R-:W-:Y:S02]  /*10aa0*/  SHF.R.S32.HI R15, RZ, 0x1f, R92 ;  /* 0x0000001fff0f7819 */ /* 0x000fe4000001145c */
[----:B------:R-:W-:Y:S02]  /*10ab0*/  @P0 LEA.HI.X R19, R16, c[0x0][0x1cc], R13, 0x1, P1 ;  /* 0x0000730010130a11 */ /* 0x000fe400008f0c0d */
[----:B------:R-:W-:Y:S02]  /*10ac0*/  LEA.HI R3, R15, R92, RZ, 0x6 ;  /* 0x0000005c0f037211 */ /* 0x000fe400078f30ff */
[----:B--2---:R-:W-:Y:S01]  /*10ad0*/  HMMA.16816.F32 R92, R4, R20, R8 ;  /* 0x00000014045c723c */ /* 0x004fe20000001808 */
[----:B------:R-:W-:Y:S01]  /*10ae0*/  @!PT LDS RZ, [RZ] ;  /* 0x00000000fffff984 */ /* 0x000fe20000000800 */
[----:B------:R-:W-:Y:S01]  /*10af0*/  @!PT LDS RZ, [RZ] ;  /* 0x00000000fffff984 */ /* 0x000fe20000000800 */
[----:B------:R-:W-:Y:S01]  /*10b00*/  @!PT LDS RZ, [RZ] ;  /* 0x00000000fffff984 */ /* 0x000fe20000000800 */
[----:B------:R1:W-:Y:S01]  /*10b10*/  @P0 LDGSTS.E.BYPASS.LTC128B.128 [R132+0xc100], [R18.64], !P6 ;  /* 0x0c10000012840fae */ /* 0x0003e2000f101d46 */
[----:B------:R-:W-:-:S03]  /*10b20*/  SHF.R.S32.HI R3, RZ, 0x6, R3 ;  /* 0x00000006ff037819 */ /* 0x000fc60000011403 */
[----:B------:R1:W-:Y:S01]  /*10b30*/  @P0 LDGSTS.E.BYPASS.LTC128B.128 [R132+0xe100], [R18.64+0x80], !P5 ;  /* 0x0e10008012840fae */ /* 0x0003e2000e901d46 */
[----:B------:R-:W-:Y:S02]  /*10b40*/  IMNMX R224, RZ, R3, !PT ;  /* 0x00000003ffe07217 */ /* 0x000fe40007800200 */
[C---:B------:R-:W-:Y:S01]  /*10b50*/  @P0 LEA R8, P1, R193.reuse, R18, 0x1 ;  /* 0x00000012c1080211 */ /* 0x040fe200078208ff */
[----:B------:R1:W-:Y:S01]  /*10b60*/  @P0 LDGSTS.E.BYPASS.LTC128B.128 [R132+0x10100], [R18.64+0x100], !P4 ;  /* 0x1010010012840fae */ /* 0x0003e2000e101d46 */
[----:B------:R-:W-:Y:S02]  /*10b70*/  HMMA.16816.F32 R76, R4, R144, R76 ;  /* 0x00000090044c723c */ /* 0x000fe4000000184c */
[----:B------:R-:W-:-:S05]  /*10b80*/  @P0 LEA.HI.X R9, R193, R19, R192, 0x1, P1 ;  /* 0x00000013c1090211 */ /* 0x000fca00008f0cc0 */
[----:B------:R1:W-:Y:S01]  /*10b90*/  @P0 LDGSTS.E.BYPASS.LTC128B.128 [R132+0xd100], [R8.64], !P6 ;  /* 0x0d10000008840fae */ /* 0x0003e2000f101d46 */
[C---:B------:R-:W-:Y:S03]  /*10ba0*/  HMMA.16816.F32 R80, R4.reuse, R146, R80 ;  /* 0x000000920450723c */ /* 0x040fe60000001850 */
[----:B------:R1:W-:Y:S04]  /*10bb0*/  @P0 LDGSTS.E.BYPASS.LTC128B.128 [R132+0xf100], [R8.64+0x80], !P5 ;  /* 0x0f10008008840fae */ /* 0x0003e8000e901d46 */
[----:B------:R1:W-:Y:S01]  /*10bc0*/  @P0 LDGSTS.E.BYPASS.LTC128B.128 [R132+0x11100], [R8.64+0x100], !P4 ;  /* 0x1110010008840fae */ /* 0x0003e2000e101d46 */
[----:B------:R-:W-:Y:S01]  /*10bd0*/  ISETP.GE.AND P0, PT, R211, R224, PT ;  /* 0x000000e0d300720c */ /* 0x000fe20003f06270 */
[C---:B------:R-:W-:Y:S02]  /*10be0*/  HMMA.16816.F32 R128, R4.reuse, R140, R128 ;  /* 0x0000008c0480723c */ /* 0x040fe40000001880 */
[----:B------:R-:W0:Y:S06]  /*10bf0*/  LDGDEPBAR ;  /* 0x00000000000079af */ /* 0x000e2c0000000000 */
        /* <DEDUP_REMOVED lines=11> */
[C---:B-1----:R-:W-:Y:S01]  /*10cb0*/  IADD3 RZ, P1, R200.reuse, 0x40, RZ ;  /* 0x00000040c8ff7810 */ /* 0x042fe20007f3e0ff */
[----:B------:R-:W-:Y:S01]  /*10cc0*/  IMAD.MOV.U32 R132, RZ, RZ, R0 ;  /* 0x000000ffff847224 */ /* 0x000fe200078e0000 */
[----:B------:R-:W-:Y:S01]  /*10cd0*/  IADD3 RZ, P0, R200, 0x80, RZ ;  /* 0x00000080c8ff7810 */ /* 0x000fe20007f1e0ff */
[----:B------:R-:W-:Y:S01]  /*10ce0*/  IMAD.MOV.U32 R3, RZ, RZ, R2 ;  /* 0x000000ffff037224 */ /* 0x000fe200078e0002 */
[----:B------:R-:W-:Y:S01]  /*10cf0*/  IADD3.X R223, RZ, R205, RZ, P1, !PT ;  /* 0x000000cdffdf7210 */ /* 0x000fe20000ffe4ff */
[----:B------:R-:W-:Y:S01]  /*10d00*/  IMAD.MOV.U32 R206, RZ, RZ, RZ ;  /* 0x000000ffffce7224 */ /* 0x000fe200078e00ff */
[C---:B------:R-:W-:Y:S01]  /*10d10*/  IADD3 R218, P1, R198.reuse, 0x80, RZ ;  /* 0x00000080c6da7810 */ /* 0x040fe20007f3e0ff */
[----:B------:R-:W-:Y:S01]  /*10d20*/  IMAD.X R222, RZ, RZ, R205, P0 ;  /* 0x000000ffffde7224 */ /* 0x000fe200000e06cd */
[----:B------:R-:W-:Y:S01]  /*10d30*/  IADD3 R216, P0, R198, 0x40, RZ ;  /* 0x00000040c6d87810 */ /* 0x000fe20007f1e0ff */
[----:B------:R-:W-:Y:S01]  /*10d40*/  IMAD.IADD R133, R185, 0x1, R182 ;  /* 0x00000001b9857824 */ /* 0x000fe200078e02b6 */
[----:B------:R-:W-:Y:S01]  /*10d50*/  IADD3 R176, R183, 0xc100, RZ ;  /* 0x0000c100b7b07810 */ /* 0x000fe20007ffe0ff */
[----:B------:R-:W-:Y:S01]  /*10d60*/  @P3 IMAD.HI.U32 R219, R210, c[0x0][0x2c8], RZ ;  /* 0x0000b200d2db3a27 */ /* 0x000fe200078e00ff */
[----:B------:R-:W-:Y:S01]  /*10d70*/  MOV R221, 0x20 ;  /* 0x0000002000dd7802 */ /* 0x000fe20000000f00 */
[----:B------:R-:W-:Y:S01]  /*10d80*/  UMOV UR5, 0x1 ;  /* 0x0000000100057882 */ /* 0x000fe20000000000 */
[C---:B------:R-:W-:Y:S01]  /*10d90*/  IADD3 R214, R200.reuse, 0x40, RZ ;  /* 0x00000040c8d67810 */ /* 0x040fe20007ffe0ff */
[----:B------:R-:W-:Y:S01]  /*10da0*/  IMAD.MOV.U32 R220, RZ, RZ, -0x40 ;  /* 0xffffffc0ffdc7424 */ /* 0x000fe200078e00ff */
[----:B------:R-:W-:Y:S01]  /*10db0*/  IADD3 R212, R200, 0x80, RZ ;  /* 0x00000080c8d47810 */ /* 0x000fe20007ffe0ff */
[----:B------:R-:W-:Y:S01]  /*10dc0*/  IMAD.X R217, RZ, RZ, R203, P1 ;  /* 0x000000ffffd97224 */ /* 0x000fe200008e06cb */
[----:B------:R-:W-:-:S02]  /*10dd0*/  IADD3.X R215, RZ, R203, RZ, P0, !PT ;  /* 0x000000cbffd77210 */ /* 0x000fc400007fe4ff */
.L_x_1262:
[----:B------:R-:W-:Y:S04]  /*10de0*/  DEPBAR.LE SB0, 0x2 ;  /* 0x000080800000791a */ /* 0x000fe80000000000 */
[----:B------:R-:W-:Y:S01]  /*10df0*/  BAR.SYNC.DEFER_BLOCKING 0x0 ;  /* 0x0000000000007b1d */ /* 0x000fe20000010000 */
[----:B------:R-:W-:Y:S01]  /*10e00*/  IMAD.U32 R179, RZ, RZ, UR5 ;  /* 0x00000005ffb37e24 */ /* 0x000fe2000f8e00ff */
[C---:B------:R-:W-:Y:S01]  /*10e10*/  ISETP.GE.AND P0, PT, R211.reuse, 0x1, PT ;  /* 0x00000001d300780c */ /* 0x040fe20003f06270 */
[----:B------:R-:W-:Y:S01]  /*10e20*/  UIMAD UR4, UR5, 0x6000, URZ ;  /* 0x00006000050478a4 */ /* 0x000fe2000f8e023f */
[----:B------:R-:W-:Y:S01]  /*10e30*/  IADD3 R9, R211, -0x1, RZ ;  /* 0xffffffffd3097810 */ /* 0x000fe20007ffe0ff */
[C---:B------:R-:W-:Y:S01]  /*10e40*/  IMAD R152, R179.reuse, 0x6000, R183 ;  /* 0x00006000b3987824 */ /* 0x040fe200078e02b7 */
[----:B------:R-:W-:Y:S01]  /*10e50*/  LOP3.LUT P2, RZ, R188, 0x2, RZ, 0xc0, !PT ;  /* 0x00000002bcff7812 */ /* 0x000fe2000784c0ff */
[----:B------:R-:W-:Y:S01]  /*10e60*/  IMAD R179, R179, 0x6000, R176 ;  /* 0x00006000b3b37824 */ /* 0x000fe200078e02b0 */
[----:B------:R-:W-:Y:S01]  /*10e70*/  LOP3.LUT P3, RZ, R191, 0x1, RZ, 0xc0, !PT ;  /* 0x00000001bfff7812 */ /* 0x000fe2000786c0ff */
[----:B------:R-:W-:Y:S01]  /*10e80*/  UIADD3 UR8, UR5, 0x1, URZ ;  /* 0x0000000105087890 */ /* 0x000fe2000fffe03f */
[----:B------:R-:W-:Y:S01]  /*10e90*/  SEL R184, R221, 0xffffffe0, !P2 ;  /* 0xffffffe0ddb87807 */ /* 0x000fe20005000000 */
[----:B------:R-:W-:Y:S01]  /*10ea0*/  UISETP.GE.AND UP0, UPT, UR5, 0x1, UPT ;  /* 0x000000010500788c */ /* 0x000fe2000bf06270 */
[----:B------:R-:W-:Y:S03]  /*10eb0*/  ISETP.NE.AND P2, PT, R187, 0x1, PT ;  /* 0x00000001bb00780c */ /* 0x000fe60003f45270 */
[----:B------:R-:W-:Y:S01]  /*10ec0*/  @P0 SHF.R.S32.HI R0, RZ, 0x1f, R9 ;  /* 0x0000001fff000819 */ /* 0x000fe20000011409 */
[----:B------:R-:W-:Y:S01]  /*10ed0*/  @P0 IMAD R169, R206, 0x6000, R196 ;  /* 0x00006000cea90824 */ /* 0x000fe200078e02c4 */
[----:B------:R-:W-:Y:S03]  /*10ee0*/  USEL UR5, UR8, URZ, !UP0 ;  /* 0x0000003f08057287 */ /* 0x000fe6000c000000 */
[----:B------:R-:W-:Y:S01]  /*10ef0*/  @P0 IMAD R0, R0, c[0x0][0x208], RZ ;  /* 0x0000820000000a24 */ /* 0x000fe200078e02ff */
[----:B------:R-:W-:Y:S03]  /*10f00*/  LDSM.16.M88.4 R136, [R185] ;  /* 0x00000000b988783b */ /* 0x000fe60000000200 */
[C---:B------:R-:W-:Y:S02]  /*10f10*/  @P0 IMAD R0, R9.reuse, c[0x0][0x20c], R0 ;  /* 0x0000830009000a24 */ /* 0x040fe400078e0200 */
[----:B------:R-:W-:Y:S04]  /*10f20*/  @P0 IMAD.WIDE.U32 R8, R9, c[0x0][0x208], RZ ;  /* 0x0000820009080a25 */ /* 0x000fe800078e00ff */
[----:B------:R-:W-:Y:S01]  /*10f30*/  @P0 IMAD.IADD R0, R9, 0x1, R0 ;  /* 0x0000000109000824 */ /* 0x000fe200078e0200 */
[----:B------:R-:W1:Y:S01]  /*10f40*/  LDSM.16.M88.4 R140, [R152+0xc100] ;  /* 0x00c10000988c783b */ /* 0x000e620000000200 */
[C---:B------:R-:W-:Y:S03]  /*10f50*/  @P0 SHF.L.U32 R157, R8.reuse, 0x6, RZ ;  /* 0x00000006089d0819 */ /* 0x040fe600000006ff */
[----:B------:R-:W-:Y:S02]  /*10f60*/  @P0 SHF.L.U64.HI R0, R8, 0x6, R0 ;  /* 0x0000000608000819 */ /* 0x000fe40000010200 */
[C---:B------:R-:W-:Y:S02]  /*10f70*/  @P0 IADD3 R2, P1, R157.reuse, R198, RZ ;  /* 0x000000c69d020210 */ /* 0x040fe40007f3e0ff */
[----:B------:R-:W2:Y:S03]  /*10f80*/  LDSM.16.M88.4 R144, [R152+0xc900] ;  /* 0x00c900009890783b */ /* 0x000ea60000000200 */
[----:B------:R-:W-:Y:S01]  /*10f90*/  @P0 IMAD.X R9, R0, 0x1, R203, P1 ;  /* 0x0000000100090824 */ /* 0x000fe200008e06cb */
[C---:B------:R-:W-:Y:S04]  /*10fa0*/  @P0 LEA R160, P1, R2.reuse, c[0x0][0x1f8], 0x1 ;  /* 0x00007e0002a00a11 */ /* 0x040fe800078208ff */
[----:B------:R-:W3:Y:S01]  /*10fb0*/  LDSM.16.M88.4 R148, [R152+0xd100] ;  /* 0x00d100009894783b */ /* 0x000ee20000000200 */
[----:B------:R-:W-:Y:S02]  /*10fc0*/  @P0 LEA.HI.X R161, R2, c[0x0][0x1fc], R9, 0x1, P1 ;  /* 0x00007f0002a10a11 */ /* 0x000fe400008f0c09 */
[----:B------:R-:W-:Y:S02]  /*10fd0*/  IADD3 R2, R184, R179, RZ ;  /* 0x000000b3b8027210 */ /* 0x000fe40007ffe0ff */
[----:B------:R-:W-:Y:S02]  /*10fe0*/  @P0 IADD3 R12, P1, R157, R216, RZ ;  /* 0x000000d89d0c0210 */ /* 0x000fe40007f3e0ff */
[----:B------:R-:W-:Y:S01]  /*10ff0*/  IADD3 R178, R177, R2, RZ ;  /* 0x00000002b1b27210 */ /* 0x000fe20007ffe0ff */
[----:B------:R-:W4:Y:S02]  /*11000*/  LDSM.16.M88.4 R32, [R152+0xd900] ;  /* 0x00d900009820783b */ /* 0x000f240000000200 */
[----:B------:R-:W-:Y:S01]  /*11010*/  @P0 IMAD.X R13, R0, 0x1, R215, P1 ;  /* 0x00000001000d0824 */ /* 0x000fe200008e06d7 */
[C---:B------:R-:W-:Y:S04]  /*11020*/  @P0 LEA R162, P1, R12.reuse, c[0x0][0x1f8], 0x1 ;  /* 0x00007e000ca20a11 */ /* 0x040fe800078208ff */
[----:B------:R-:W-:Y:S01]  /*11030*/  @P0 LEA.HI.X R163, R12, c[0x0][0x1fc], R13, 0x1, P1 ;  /* 0x00007f000ca30a11 */ /* 0x000fe200008f0c0d */
[----:B------:R-:W-:Y:S01]  /*11040*/  LDSM.16.M88.4 R152, [R2] ;  /* 0x000000000298783b */ /* 0x000fe20000000200 */
[----:B------:R-:W-:Y:S05]  /*11050*/  @P0 IADD3 R20, P1, R157, R218, RZ ;  /* 0x000000da9d140210 */ /* 0x000fea0007f3e0ff */
[----:B------:R-:W-:Y:S01]  /*11060*/  @P0 IMAD.X R21, R0, 0x1, R217, P1 ;  /* 0x0000000100150824 */ /* 0x000fe200008e06d9 */
[C---:B------:R-:W-:Y:S01]  /*11070*/  @P0 LEA R164, P1, R20.reuse, c[0x0][0x1f8], 0x1 ;  /* 0x00007e0014a40a11 */ /* 0x040fe200078208ff */
[C---:B-1----:R-:W-:Y:S03]  /*11080*/  HMMA.16816.F32 R4, R136.reuse, R140, RZ ;  /* 0x0000008c8804723c */ /* 0x042fe600000018ff */
[----:B------:R-:W-:Y:S02]  /*11090*/  @P0 LEA.HI.X R165, R20, c[0x0][0x1fc], R21, 0x1, P1 ;  /* 0x00007f0014a50a11 */ /* 0x000fe400008f0c15 */
[----:B------:R-:W-:Y:S03]  /*110a0*/  @P0 IADD3 R157, P1, R195, R157, RZ ;  /* 0x0000009dc39d0210 */ /* 0x000fe60007f3e0ff */
[C---:B------:R-:W-:Y:S01]  /*110b0*/  HMMA.16816.F32 R8, R136.reuse, R142, RZ ;  /* 0x0000008e8808723c */ /* 0x040fe200000018ff */
[----:B------:R-:W1:Y:S03]  /*110c0*/  LDSM.16.M88.4 R140, [R133] ;  /* 0x00000000858c783b */ /* 0x000e660000000200 */
[----:B------:R-:W-:Y:S01]  /*110d0*/  @P0 IMAD.X R0, R194, 0x1, R0, P1 ;  /* 0x00000001c2000824 */ /* 0x000fe200008e0600 */
[----:B------:R-:W-:Y:S03]  /*110e0*/  @P0 IADD3 R29, P1, R157, R198, RZ ;  /* 0x000000c69d1d0210 */ /* 0x000fe60007f3e0ff */
[C---:B--2---:R-:W-:Y:S01]  /*110f0*/  HMMA.16816.F32 R12, R136.reuse, R144, RZ ;  /* 0x00000090880c723c */ /* 0x044fe200000018ff */
[C---:B------:R-:W-:Y:S03]  /*11100*/  @P0 IADD3.X R28, R0.reuse, R203, RZ, P1, !PT ;  /* 0x000000cb001c0210 */ /* 0x040fe60000ffe4ff */
[C---:B------:R-:W-:Y:S04]  /*11110*/  @P0 LEA R166, P1, R29.reuse, c[0x0][0x1f8], 0x1 ;  /* 0x00007e001da60a11 */ /* 0x040fe800078208ff */
[C---:B------:R-:W-:Y:S01]  /*11120*/  HMMA.16816.F32 R16, R136.reuse, R146, RZ ;  /* 0x000000928810723c */ /* 0x040fe200000018ff */
[----:B------:R-:W2:Y:S03]  /*11130*/  LDSM.16.M88.4 R144, [R2+0x800] ;  /* 0x000800000290783b */ /* 0x000ea60000000200 */
[----:B------:R-:W-:Y:S02]  /*11140*/  @P0 LEA.HI.X R167, R29, c[0x0][0x1fc], R28, 0x1, P1 ;  /* 0x00007f001da70a11 */ /* 0x000fe400008f0c1c */
[C---:B------:R-:W-:Y:S02]  /*11150*/  @P0 IADD3 R156, P1, R157.reuse, R216, RZ ;  /* 0x000000d89d9c0210 */ /* 0x040fe40007f3e0ff */
[C---:B---3--:R-:W-:Y:S08]  /*11160*/  HMMA.16816.F32 R20, R136.reuse, R148, RZ ;  /* 0x000000948814723c */ /* 0x048ff000000018ff */
[C---:B------:R-:W-:Y:S01]  /*11170*/  HMMA.16816.F32 R24, R136.reuse, R150, RZ ;  /* 0x000000968818723c */ /* 0x040fe200000018ff */
[----:B------:R-:W3:Y:S07]  /*11180*/  LDSM.16.M88.4 R148, [R2+0x1000] ;  /* 0x001000000294783b */ /* 0x000eee0000000200 */
[C---:B----4-:R-:W-:Y:S07]  /*11190*/  HMMA.16816.F32 R28, R136.reuse, R32, RZ ;  /* 0x00000020881c723c */ /* 0x050fee00000018ff */
[----:B------:R-:W-:Y:S01]  /*111a0*/  @P0 IMAD.X R33, R0, 0x1, R215, P1 ;  /* 0x0000000100210824 */ /* 0x000fe200008e06d7 */
[C---:B------:R-:W-:Y:S04]  /*111b0*/  @P0 LEA R170, P1, R156.reuse, c[0x0][0x1f8], 0x1 ;  /* 0x00007e009caa0a11 */ /* 0x040fe800078208ff */
[----:B------:R-:W-:Y:S02]  /*111c0*/  @P0 LEA.HI.X R171, R156, c[0x0][0x1fc], R33, 0x1, P1 ;  /* 0x00007f009cab0a11 */ /* 0x000fe400008f0c21 */
[----:B------:R-:W-:Y:S01]  /*111d0*/  HMMA.16816.F32 R32, R136, R34, RZ ;  /* 0x000000228820723c */ /* 0x000fe200000018ff */
[----:B------:R-:W4:Y:S01]  /*111e0*/  LDSM.16.M88.4 R136, [R2+0x1800] ;  /* 0x001800000288783b */ /* 0x000f220000000200 */
[----:B------:R-:W-:Y:S04]  /*111f0*/  @P0 IADD3 R157, P1, R157, R218, RZ ;  /* 0x000000da9d9d0210 */ /* 0x000fe80007f3e0ff */
[----:B------:R-:W-:Y:S02]  /*11200*/  @P0 IADD3.X R0, R0, R217, RZ, P1, !PT ;  /* 0x000000d900000210 */ /* 0x000fe40000ffe4ff */
[C---:B-1----:R-:W-:Y:S01]  /*11210*/  HMMA.16816.F32 R4, R140.reuse, R152, R4 ;  /* 0x000000988c04723c */ /* 0x042fe20000001804 */
[----:B------:R-:W-:Y:S01]  /*11220*/  @!PT LDS RZ, [RZ] ;  /* 0x00000000fffff984 */ /* 0x000fe20000000800 */
[----:B------:R-:W-:Y:S01]  /*11230*/  @!PT LDS RZ, [RZ] ;  /* 0x00000000fffff984 */ /* 0x000fe20000000800 */
[----:B------:R-:W-:Y:S01]  /*11240*/  @!PT LDS RZ, [RZ] ;  /* 0x00000000fffff984 */ /* 0x000fe20000000800 */
[----:B------:R1:W-:Y:S04]  /*11250*/  @P0 LDGSTS.E.BYPASS.LTC128B.128 [R169], [R160.64], !P6 ;  /* 0x00000000a0a90fae */ /* 0x0003e8000f101d46 */
[C---:B------:R-:W-:Y:S03]  /*11260*/  @P0 LEA R172, P1, R157.reuse, c[0x0][0x1f8], 0x1 ;  /* 0x00007e009dac0a11 */ /* 0x040fe600078208ff */
[C---:B------:R-:W-:Y:S01]  /*11270*/  HMMA.16816.F32 R8, R140.reuse, R154, R8 ;  /* 0x0000009a8c08723c */ /* 0x040fe20000001808 */
[----:B------:R1:W-:Y:S03]  /*11280*/  @P0 LDGSTS.E.BYPASS.LTC128B.128 [R169+0x2000], [R162.64], !P5 ;  /* 0x02000000a2a90fae */ /* 0x0003e6000e901d46 */
[----:B------:R-:W-:Y:S01]  /*11290*/  @P0 LEA.HI.X R173, R157, c[0x0][0x1fc], R0, 0x1, P1 ;  /* 0x00007f009dad0a11 */ /* 0x000fe200008f0c00 */
[----:B------:R-:W-:Y:S03]  /*112a0*/  IMAD.IADD R0, R177, 0x1, R179 ;  /* 0x00000001b1007824 */ /* 0x000fe600078e02b3 */
[C---:B--2---:R-:W-:Y:S01]  /*112b0*/  HMMA.16816.F32 R12, R140.reuse, R144, R12 ;  /* 0x000000908c0c723c */ /* 0x044fe2000000180c */
[----:B------:R2:W-:Y:S07]  /*112c0*/  @P0 LDGSTS.E.BYPASS.LTC128B.128 [R169+0x4000], [R164.64], !P3 ;  /* 0x04000000a4a90fae */ /* 0x0005ee000d901d46 */
[C---:B------:R-:W-:Y:S01]  /*112d0*/  HMMA.16816.F32 R16, R140.reuse, R146, R16 ;  /* 0x000000928c10723c */ /* 0x040fe20000001810 */
[----:B------:R2:W-:Y:S07]  /*112e0*/  @P0 LDGSTS.E.BYPASS.LTC128B.128 [R169+0x1000], [R166.64], !P6 ;  /* 0x01000000a6a90fae */ /* 0x0005ee000f101d46 */
[C---:B---3--:R-:W-:Y:S01]  /*112f0*/  HMMA.16816.F32 R20, R140.reuse, R148, R20 ;  /* 0x000000948c14723c */ /* 0x048fe20000001814 */
[----:B------:R3:W-:Y:S07]  /*11300*/  @P0 LDGSTS.E.BYPASS.LTC128B.128 [R169+0x3000], [R170.64], !P5 ;  /* 0x03000000aaa90fae */ /* 0x0007ee000e901d46 */
[C---:B------:R-:W-:Y:S01]  /*11310*/  HMMA.16816.F32 R24, R140.reuse, R150, R24 ;  /* 0x000000968c18723c */ /* 0x040fe20000001818 */
[----:B------:R3:W-:Y:S07]  /*11320*/  @P0 LDGSTS.E.BYPASS.LTC128B.128 [R169+0x5000], [R172.64], !P3 ;  /* 0x05000000aca90fae */ /* 0x0007ee000d901d46 */
[C---:B----4-:R-:W-:Y:S01]  /*11330*/  HMMA.16816.F32 R28, R140.reuse, R136, R28 ;  /* 0x000000888c1c723c */ /* 0x050fe2000000181c */
[----:B------:R-:W-:Y:S07]  /*11340*/  LDSM.16.M88.4 R152, [R181] ;  /* 0x00000000b598783b */ /* 0x000fee0000000200 */
[----:B------:R-:W-:Y:S01]  /*11350*/  HMMA.16816.F32 R32, R140, R138, R32 ;  /* 0x0000008a8c20723c */ /* 0x000fe20000001820 */
[----:B------:R-:W4:Y:S08]  /*11360*/  LDSM.16.M88.4 R156, [R0] ;  /* 0x00000000009c783b */ /* 0x000f300000000200 */
[----:B------:R-:W5:Y:S08]  /*11370*/  LDSM.16.M88.4 R144, [R0+0x800] ;  /* 0x000800000090783b */ /* 0x000f700000000200 */
[----:B-1----:R-:W1:Y:S08]  /*11380*/  LDSM.16.M88.4 R160, [R0+0x1000] ;  /* 0x0010000000a0783b */ /* 0x002e700000000200 */
[----:B------:R-:W0:Y:S08]  /*11390*/  LDGDEPBAR ;  /* 0x00000000000079af */ /* 0x000e300000000000 */
[----:B--2---:R-:W2:Y:S01]  /*113a0*/  LDSM.16.M88.4 R164, [R0+0x1800] ;  /* 0x0018000000a4783b */ /* 0x004ea20000000200 */
[C---:B----4-:R-:W-:Y:S07]  /*113b0*/  HMMA.16816.F32 R4, R152.reuse, R156, R4 ;  /* 0x0000009c9804723c */ /* 0x050fee0000001804 */
[----:B------:R-:W-:Y:S01]  /*113c0*/  LDSM.16.M88.4 R148, [R180] ;  /* 0x00000000b494783b */ /* 0x000fe20000000200 */
[C---:B------:R-:W-:Y:S07]  /*113d0*/  HMMA.16816.F32 R8, R152.reuse, R158, R8 ;  /* 0x0000009e9808723c */ /* 0x040fee0000001808 */
[----:B---3--:R-:W3:Y:S01]  /*113e0*/  LDSM.16.M88.4 R168, [R178] ;  /* 0x00000000b2a8783b */ /* 0x008ee20000000200 */
[C---:B-----5:R-:W-:Y:S07]  /*113f0*/  HMMA.16816.F32 R12, R152.reuse, R144, R12 ;  /* 0x00000090980c723c */ /* 0x060fee000000180c */
[----:B------:R-:W4:Y:S01]  /*11400*/  LDSM.16.M88.4 R136, [R178+0x800] ;  /* 0x00080000b288783b */ /* 0x000f220000000200 */
[C---:B------:R-:W-:Y:S07]  /*11410*/  HMMA.16816.F32 R16, R152.reuse, R146, R16 ;  /* 0x000000929810723c */ /* 0x040fee0000001810 */
[----:B------:R-:W5:Y:S01]  /*11420*/  LDSM.16.M88.4 R140, [R178+0x1000] ;  /* 0x00100000b28c783b */ /* 0x000f620000000200 */
[C---:B-1----:R-:W-:Y:S07]  /*11430*/  HMMA.16816.F32 R20, R152.reuse, R160, R20 ;  /* 0x000000a09814723c */ /* 0x042fee0000001814 */
[----:B------:R-:W1:Y:S01]  /*11440*/  LDSM.16.M88.4 R172, [R178+0x1800] ;  /* 0x00180000b2ac783b */ /* 0x000e620000000200 */
[C---:B------:R-:W-:Y:S07]  /*11450*/  HMMA.16816.F32 R24, R152.reuse, R162, R24 ;  /* 0x000000a29818723c */ /* 0x040fee0000001818 */
[----:B------:R-:W-:Y:S01]  /*11460*/  LDSM.16.M88.4 R144, [R185+0x4000] ;  /* 0x00400000b990783b */ /* 0x000fe20000000200 */
[C---:B--2---:R-:W-:Y:S07]  /*11470*/  HMMA.16816.F32 R28, R152.reuse, R164, R28 ;  /* 0x000000a4981c723c */ /* 0x044fee000000181c */
[----:B------:R-:W-:Y:S01]  /*11480*/  LDSM.16.M88.4 R156, [R179+0x2800] ;  /* 0x00280000b39c783b */ /* 0x000fe20000000200 */
[----:B------:R-:W-:Y:S07]  /*11490*/  HMMA.16816.F32 R32, R152, R166, R32 ;  /* 0x000000a69820723c */ /* 0x000fee0000001820 */
[----:B------:R-:W2:Y:S01]  /*114a0*/  LDSM.16.M88.4 R152, [R179+0x2000] ;  /* 0x00200000b398783b */ /* 0x000ea20000000200 */
[C---:B---3--:R-:W-:Y:S07]  /*114b0*/  HMMA.16816.F32 R4, R148.reuse, R168, R4 ;  /* 0x000000a89404723c */ /* 0x048fee0000001804 */
[----:B------:R-:W3:Y:S01]  /*114c0*/  LDSM.16.M88.4 R160, [R179+0x3000] ;  /* 0x00300000b3a0783b */ /* 0x000ee20000000200 */
[C---:B------:R-:W-:Y:S07]  /*114d0*/  HMMA.16816.F32 R8, R148.reuse, R170, R8 ;  /* 0x000000aa9408723c */ /* 0x040fee0000001808 */
[----:B------:R-:W2:Y:S01]  /*114e0*/  LDSM.16.M88.4 R164, [R179+0x3800] ;  /* 0x00380000b3a4783b */ /* 0x000ea20000000200 */
[C---:B----4-:R-:W-:Y:S07]  /*114f0*/  HMMA.16816.F32 R12, R148.reuse, R136, R12 ;  /* 0x00000088940c723c */ /* 0x050fee000000180c */
[----:B------:R-:W-:Y:S01]  /*11500*/  LDSM.16.M88.4 R168, [R2+0x2800] ;  /* 0x0028000002a8783b */ /* 0x000fe20000000200 */
[C---:B------:R-:W-:Y:S07]  /*11510*/  HMMA.16816.F32 R16, R148.reuse, R138, R16 ;  /* 0x0000008a9410723c */ /* 0x040fee0000001810 */
[----:B------:R-:W-:Y:S01]  /*11520*/  LDSM.16.M88.4 R136, [R133+0x4000] ;  /* 0x004000008588783b */ /* 0x000fe20000000200 */
[C---:B-----5:R-:W-:Y:S08]  /*11530*/  HMMA.16816.F32 R20, R148.reuse, R140, R20 ;  /* 0x0000008c9414723c */ /* 0x060ff00000001814 */
[C---:B------:R-:W-:Y:S01]  /*11540*/  HMMA.16816.F32 R24, R148.reuse, R142, R24 ;  /* 0x0000008e9418723c */ /* 0x040fe20000001818 */
[----:B------:R-:W4:Y:S07]  /*11550*/  LDSM.16.M88.4 R140, [R2+0x2000] ;  /* 0x00200000028c783b */ /* 0x000f2e0000000200 */
[C---:B-1----:R-:W-:Y:S07]  /*11560*/  HMMA.16816.F32 R28, R148.reuse, R172, R28 ;  /* 0x000000ac941c723c */ /* 0x042fee000000181c */
[----:B------:R-:W-:Y:S01]  /*11570*/  IADD3 R172, R184, R179, R177 ;  /* 0x000000b3b8ac7210 */ /* 0x000fe20007ffe0b1 */
[----:B------:R-:W-:Y:S01]  /*11580*/  HMMA.16816.F32 R32, R148, R174, R32 ;  /* 0x000000ae9420723c */ /* 0x000fe20000001820 */
        /* <DEDUP_REMOVED lines=10> */
[C---:B------:R-:W-:Y:S08]  /*11630*/  HMMA.16816.F32 R28, R144.reuse, R164, R28 ;  /* 0x000000a4901c723c */ /* 0x040ff0000000181c */
        /* <DEDUP_REMOVED lines=14> */
[----:B------:R-:W1:Y:S07]  /*11720*/  LDSM.16.M88.4 R136, [R180+0x4000] ;  /* 0x00400000b488783b */ /* 0x000e6e0000000200 */
[C---:B---3--:R-:W-:Y:S01]  /*11730*/  HMMA.16816.F32 R4, R144.reuse, R156, R4 ;  /* 0x0000009c9004723c */ /* 0x048fe20000001804 */
[----:B------:R-:W2:Y:S07]  /*11740*/  LDSM.16.M88.4 R152, [R172+0x2800] ;  /* 0x00280000ac98783b */ /* 0x000eae0000000200 */
[C---:B------:R-:W-:Y:S01]  /*11750*/  HMMA.16816.F32 R8, R144.reuse, R158, R8 ;  /* 0x0000009e9008723c */ /* 0x040fe20000001808 */
[----:B------:R-:W-:Y:S07]  /*11760*/  LDSM.16.M88.4 R156, [R185+0x8000] ;  /* 0x00800000b99c783b */ /* 0x000fee0000000200 */
[C---:B----4-:R-:W-:Y:S08]  /*11770*/  HMMA.16816.F32 R12, R144.reuse, R140, R12 ;  /* 0x0000008c900c723c */ /* 0x050ff0000000180c */
        /* <DEDUP_REMOVED lines=8> */
[C---:B-1----:R-:W-:Y:S01]  /*11800*/  HMMA.16816.F32 R4, R136.reuse, R148, R4 ;  /* 0x000000948804723c */ /* 0x042fe20000001804 */
[----:B------:R-:W-:Y:S07]  /*11810*/  LDSM.16.M88.4 R164, [R133+0x8000] ;  /* 0x0080000085a4783b */ /* 0x000fee0000000200 */
[C---:B------:R-:W-:Y:S01]  /*11820*/  HMMA.16816.F32 R8, R136.reuse, R150, R8 ;  /* 0x000000968808723c */ /* 0x040fe20000001808 */
[----:B------:R-:W1:Y:S07]  /*11830*/  LDSM.16.M88.4 R148, [R179+0x5000] ;  /* 0x00500000b394783b */ /* 0x000e6e0000000200 */
[C---:B--2---:R-:W-:Y:S08]  /*11840*/  HMMA.16816.F32 R12, R136.reuse, R152, R12 ;  /* 0x00000098880c723c */ /* 0x044ff0000000180c */
[C---:B------:R-:W-:Y:S01]  /*11850*/  HMMA.16816.F32 R16, R136.reuse, R154, R16 ;  /* 0x0000009a8810723c */ /* 0x040fe20000001810 */
[----:B------:R-:W2:Y:S07]  /*11860*/  LDSM.16.M88.4 R152, [R179+0x5800] ;  /* 0x00580000b398783b */ /* 0x000eae0000000200 */
[C---:B------:R-:W-:Y:S08]  /*11870*/  HMMA.16816.F32 R20, R136.reuse, R168, R20 ;  /* 0x000000a88814723c */ /* 0x040ff00000001814 */
[C---:B------:R-:W-:Y:S01]  /*11880*/  HMMA.16816.F32 R24, R136.reuse, R170, R24 ;  /* 0x000000aa8818723c */ /* 0x040fe20000001818 */
[----:B------:R-:W1:Y:S07]  /*11890*/  LDSM.16.M88.4 R168, [R2+0x4000] ;  /* 0x0040000002a8783b */ /* 0x000e6e0000000200 */
[C---:B---3--:R-:W-:Y:S08]  /*118a0*/  HMMA.16816.F32 R28, R136.reuse, R140, R28 ;  /* 0x0000008c881c723c */ /* 0x048ff0000000181c */
[----:B------:R-:W-:Y:S01]  /*118b0*/  HMMA.16816.F32 R32, R136, R142, R32 ;  /* 0x0000008e8820723c */ /* 0x000fe20000001820 */
[----:B------:R-:W3:Y:S07]  /*118c0*/  LDSM.16.M88.4 R136, [R2+0x4800] ;  /* 0x004800000288783b */ /* 0x000eee0000000200 */
[C---:B----4-:R-:W-:Y:S01]  /*118d0*/  HMMA.16816.F32 R4, R156.reuse, R160, R4 ;  /* 0x000000a09c04723c */ /* 0x050fe20000001804 */
[----:B------:R-:W4:Y:S07]  /*118e0*/  LDSM.16.M88.4 R140, [R2+0x5000] ;  /* 0x00500000028c783b */ /* 0x000f2e0000000200 */
[C---:B------:R-:W-:Y:S01]  /*118f0*/  HMMA.16816.F32 R8, R156.reuse, R162, R8 ;  /* 0x000000a29c08723c */ /* 0x040fe20000001808 */
[----:B------:R-:W-:Y:S07]  /*11900*/  LDSM.16.M88.4 R160, [R0+0x5800] ;  /* 0x0058000000a0783b */ /* 0x000fee0000000200 */
[C---:B-----5:R-:W-:Y:S08]  /*11910*/  HMMA.16816.F32 R12, R156.reuse, R144, R12 ;  /* 0x000000909c0c723c */ /* 0x060ff0000000180c */
[C---:B------:R-:W-:Y:S01]  /*11920*/  HMMA.16816.F32 R16, R156.reuse, R146, R16 ;  /* 0x000000929c10723c */ /* 0x040fe20000001810 */
[----:B------:R-:W5:Y:S07]  /*11930*/  LDSM.16.M88.4 R144, [R2+0x5800] ;  /* 0x005800000290783b */ /* 0x000f6e0000000200 */
[C---:B-1----:R-:W-:Y:S08]  /*11940*/  HMMA.16816.F32 R20, R156.reuse, R148, R20 ;  /* 0x000000949c14723c */ /* 0x042ff00000001814 */
[C---:B------:R-:W-:Y:S01]  /*11950*/  HMMA.16816.F32 R24, R156.reuse, R150, R24 ;  /* 0x000000969c18723c */ /* 0x040fe20000001818 */
[----:B------:R-:W-:Y:S07]  /*11960*/  LDSM.16.M88.4 R148, [R181+0x8000] ;  /* 0x00800000b594783b */ /* 0x000fee0000000200 */
[C---:B--2---:R-:W-:Y:S08]  /*11970*/  HMMA.16816.F32 R28, R156.reuse, R152, R28 ;  /* 0x000000989c1c723c */ /* 0x044ff0000000181c */
[----:B------:R-:W-:Y:S01]  /*11980*/  HMMA.16816.F32 R32, R156, R154, R32 ;  /* 0x0000009a9c20723c */ /* 0x000fe20000001820 */
[----:B------:R-:W1:Y:S07]  /*11990*/  LDSM.16.M88.4 R152, [R0+0x4000] ;  /* 0x004000000098783b */ /* 0x000e6e0000000200 */
[C---:B------:R-:W-:Y:S01]  /*119a0*/  HMMA.16816.F32 R4, R164.reuse, R168, R4 ;  /* 0x000000a8a404723c */ /* 0x040fe20000001804 */
[----:B------:R-:W2:Y:S07]  /*119b0*/  LDSM.16.M88.4 R156, [R0+0x4800] ;  /* 0x00480000009c783b */ /* 0x000eae0000000200 */
[C---:B------:R-:W-:Y:S01]  /*119c0*/  HMMA.16816.F32 R8, R164.reuse, R170, R8 ;  /* 0x000000aaa408723c */ /* 0x040fe20000001808 */
[----:B------:R-:W-:Y:S07]  /*119d0*/  LDSM.16.M88.4 R168, [R178+0x4000] ;  /* 0x00400000b2a8783b */ /* 0x000fee0000000200 */
[C---:B---3--:R-:W-:Y:S08]  /*119e0*/  HMMA.16816.F32 R12, R164.reuse, R136, R12 ;  /* 0x00000088a40c723c */ /* 0x048ff0000000180c */
[C---:B------:R-:W-:Y:S01]  /*119f0*/  HMMA.16816.F32 R16, R164.reuse, R138, R16 ;  /* 0x0000008aa410723c */ /* 0x040fe20000001810 */
[----:B------:R-:W3:Y:S07]  /*11a00*/  LDSM.16.M88.4 R136, [R0+0x5000] ;  /* 0x005000000088783b */ /* 0x000eee0000000200 */
[C---:B----4-:R-:W-:Y:S08]  /*11a10*/  HMMA.16816.F32 R20, R164.reuse, R140, R20 ;  /* 0x0000008ca414723c */ /* 0x050ff00000001814 */
[C---:B------:R-:W-:Y:S01]  /*11a20*/  HMMA.16816.F32 R24, R164.reuse, R142, R24 ;  /* 0x0000008ea418723c */ /* 0x040fe20000001818 */
[----:B------:R-:W-:Y:S07]  /*11a30*/  LDSM.16.M88.4 R140, [R180+0x8000] ;  /* 0x00800000b48c783b */ /* 0x000fee0000000200 */
[C---:B-----5:R-:W-:Y:S08]  /*11a40*/  HMMA.16816.F32 R28, R164.reuse, R144, R28 ;  /* 0x00000090a41c723c */ /* 0x060ff0000000181c */
[----:B------:R-:W-:Y:S01]  /*11a50*/  HMMA.16816.F32 R32, R164, R146, R32 ;  /* 0x00000092a420723c */ /* 0x000fe20000001820 */
[----:B------:R-:W-:Y:S07]  /*11a60*/  LDSM.16.M88.4 R144, [R172+0x5000] ;  /* 0x00500000ac90783b */ /* 0x000fee0000000200 */
[C---:B-1----:R-:W-:Y:S07]  /*11a70*/  HMMA.16816.F32 R4, R148.reuse, R152, R4 ;  /* 0x000000989404723c */ /* 0x042fee0000001804 */
[----:B------:R-:W-:Y:S01]  /*11a80*/  IMAD.MOV.U32 R153, RZ, RZ, R210 ;  /* 0x000000ffff997224 */ /* 0x000fe200078e00d2 */
[C---:B------:R-:W-:Y:S04]  /*11a90*/  HMMA.16816.F32 R8, R148.reuse, R154, R8 ;  /* 0x0000009a9408723c */ /* 0x040fe80000001808 */
[----:B------:R-:W-:Y:S03]  /*11aa0*/  @P2 SHF.R.U32.HI R153, RZ, c[0x0][0x2cc], R219 ;  /* 0x0000b300ff992a19 */ /* 0x000fe600000116db */
[----:B------:R-:W-:Y:S01]  /*11ab0*/  IMAD R154, R211, R220, 0x1 ;  /* 0x00000001d39a7424 */ /* 0x000fe200078e02dc */
[C---:B--2---:R-:W-:Y:S01]  /*11ac0*/  HMMA.16816.F32 R12, R148.reuse, R156, R12 ;  /* 0x0000009c940c723c */ /* 0x044fe2000000180c */
[----:B------:R-:W1:Y:S03]  /*11ad0*/  SHFL.IDX PT, R2, R153, RZ, 0x1c1f ;  /* 0x001c1fff99027589 */ /* 0x000e6600000e0000 */
[----:B------:R-:W-:Y:S04]  /*11ae0*/  IADD3 R154, R186, R154, -R213 ;  /* 0x0000009aba9a7210 */ /* 0x000fe80007ffe8d5 */
[C---:B------:R-:W-:Y:S01]  /*11af0*/  HMMA.16816.F32 R16, R148.reuse, R158, R16 ;  /* 0x0000009e9410723c */ /* 0x040fe20000001810 */
[----:B------:R-:W2:Y:S03]  /*11b00*/  SHFL.IDX PT, R0, R153, 0x1, 0x1c1f ;  /* 0x003c1f0099007f89 */ /* 0x000ea600000e0000 */
[----:B------:R-:W-:Y:S04]  /*11b10*/  IADD3 R155, R154, -R209, RZ ;  /* 0x800000d19a9b7210 */ /* 0x000fe80007ffe0ff */
[C---:B---3--:R-:W-:Y:S08]  /*11b20*/  HMMA.16816.F32 R20, R148.reuse, R136, R20 ;  /* 0x000000889414723c */ /* 0x048ff00000001814 */
[C---:B------:R-:W-:Y:S01]  /*11b30*/  HMMA.16816.F32 R24, R148.reuse, R138, R24 ;  /* 0x0000008a9418723c */ /* 0x040fe20000001818 */
[----:B------:R-:W3:Y:S03]  /*11b40*/  LDSM.16.M88.4 R136, [R172+0x4800] ;  /* 0x00480000ac88783b */ /* 0x000ee60000000200 */
[C---:B-1----:R-:W-:Y:S04]  /*11b50*/  IMAD.IADD R2, R155.reuse, 0x1, R2 ;  /* 0x000000019b027824 */ /* 0x042fe800078e0202 */
[C---:B------:R-:W-:Y:S03]  /*11b60*/  HMMA.16816.F32 R28, R148.reuse, R160, R28 ;  /* 0x000000a0941c723c */ /* 0x040fe6000000181c */
[C---:B------:R-:W-:Y:S02]  /*11b70*/  ISETP.GT.AND P0, PT, R2.reuse, RZ, PT ;  /* 0x000000ff0200720c */ /* 0x040fe40003f04270 */
[----:B--2---:R-:W-:Y:S02]  /*11b80*/  IADD3 R0, R155, R0, RZ ;  /* 0x000000009b007210 */ /* 0x004fe40007ffe0ff */
[----:B------:R-:W-:Y:S01]  /*11b90*/  ISETP.GT.AND P2, PT, R2, 0x1, PT ;  /* 0x000000010200780c */ /* 0x000fe20003f44270 */
[----:B------:R-:W-:Y:S01]  /*11ba0*/  HMMA.16816.F32 R32, R148, R162, R32 ;  /* 0x000000a29420723c */ /* 0x000fe20000001820 */
[----:B------:R-:W1:Y:S01]  /*11bb0*/  LDSM.16.M88.4 R148, [R172+0x5800] ;  /* 0x00580000ac94783b */ /* 0x000e620000000200 */
[----:B------:R-:W-:Y:S07]  /*11bc0*/  DEPBAR.LE SB0, 0x2 ;  /* 0x000080800000791a */ /* 0x000fee0000000000 */
[----:B------:R-:W-:Y:S01]  /*11bd0*/  BAR.SYNC.DEFER_BLOCKING 0x0 ;  /* 0x0000000000007b1d */ /* 0x000fe20000010000 */
[C---:B------:R-:W-:Y:S05]  /*11be0*/  HMMA.16816.F32 R4, R140.reuse, R168, R4 ;  /* 0x000000a88c04723c */ /* 0x040fea0000001804 */
[----:B------:R-:W-:Y:S03]  /*11bf0*/  ISETP.GT.AND P1, PT, R0, RZ, PT ;  /* 0x000000ff0000720c */ /* 0x000fe60003f24270 */
[C---:B------:R-:W-:Y:S08]  /*11c00*/  HMMA.16816.F32 R8, R140.reuse, R170, R8 ;  /* 0x000000aa8c08723c */ /* 0x040ff00000001808 */
[C---:B---3--:R-:W-:Y:S08]  /*11c10*/  HMMA.16816.F32 R12, R140.reuse, R136, R12 ;  /* 0x000000888c0c723c */ /* 0x048ff0000000180c */
[C---:B------:R-:W-:Y:S04]  /*11c20*/  HMMA.16816.F32 R16, R140.reuse, R138, R16 ;  /* 0x0000008a8c10723c */ /* 0x040fe80000001810 */
[----:B------:R-:W-:Y:S02]  /*11c30*/  FSEL R158, R4, -INF , P0 ;  /* 0xff800000049e7808 */ /* 0x000fe40000000000 */
[----:B------:R-:W-:Y:S02]  /*11c40*/  ISETP.GT.AND P0, PT, R0, 0x1, PT ;  /* 0x000000010000780c */ /* 0x000fe40003f04270 */
[C---:B------:R-:W-:Y:S04]  /*11c50*/  HMMA.16816.F32 R20, R140.reuse, R144, R20 ;  /* 0x000000908c14723c */ /* 0x040fe80000001814 */
[----:B------:R-:W-:Y:S02]  /*11c60*/  FSEL R153, R6, -INF , P1 ;  /* 0xff80000006997808 */ /* 0x000fe40000800000 */
[C---:B------:R-:W-:Y:S02]  /*11c70*/  ISETP.GT.AND P1, PT, R2.reuse, 0x8, PT ;  /* 0x000000080200780c */ /* 0x040fe40003f24270 */
[C---:B------:R-:W-:Y:S04]  /*11c80*/  HMMA.16816.F32 R24, R140.reuse, R146, R24 ;  /* 0x000000928c18723c */ /* 0x040fe80000001818 */
[----:B------:R-:W-:Y:S02]  /*11c90*/  FSEL R154, R7, -INF , P0 ;  /* 0xff800000079a7808 */ /* 0x000fe40000000000 */
[----:B------:R-:W-:Y:S02]  /*11ca0*/  ISETP.GT.AND P0, PT, R2, 0x9, PT ;  /* 0x000000090200780c */ /* 0x000fe40003f04270 */
[C---:B-1----:R-:W-:Y:S04]  /*11cb0*/  HMMA.16816.F32 R28, R140.reuse, R148, R28 ;  /* 0x000000948c1c723c */ /* 0x042fe8000000181c */
[----:B------:R-:W-:Y:S02]  /*11cc0*/  FSEL R155, R8, -INF , P1 ;  /* 0xff800000089b7808 */ /* 0x000fe40000800000 */
[C---:B------:R-:W-:Y:S02]  /*11cd0*/  ISETP.GT.AND P1, PT, R0.reuse, 0x8, PT ;  /* 0x000000080000780c */ /* 0x040fe40003f24270 */
[----:B------:R-:W-:Y:S04]  /*11ce0*/  HMMA.16816.F32 R32, R140, R150, R32 ;  /* 0x000000968c20723c */ /* 0x000fe80000001820 */
[----:B------:R-:W-:Y:S02]  /*11cf0*/  FSEL R9, R9, -INF , P0 ;  /* 0xff80000009097808 */ /* 0x000fe40000000000 */
[----:B------:R-:W-:Y:S02]  /*11d00*/  ISETP.GT.AND P0, PT, R0, 0x9, PT ;  /* 0x000000090000780c */ /* 0x000fe40003f04270 */
[----:B------:R-:W-:Y:S02]  /*11d10*/  FSEL R10, R10, -INF , P1 ;  /* 0xff8000000a0a7808 */ /* 0x000fe40000800000 */
[----:B------:R-:W-:Y:S02]  /*11d20*/  ISETP.GT.AND P1, PT, R2, 0x10, PT ;  /* 0x000000100200780c */ /* 0x000fe40003f24270 */
[----:B------:R-:W-:Y:S02]  /*11d30*/  FSEL R8, R11, -INF , P0 ;  /* 0xff8000000b087808 */ /* 0x000fe40000000000 */
[----:B------:R-:W-:Y:S02]  /*11d40*/  FSEL R156, R5, -INF , P2 ;  /* 0xff800000059c7808 */ /* 0x000fe40001000000 */
[----:B------:R-:W-:Y:S02]  /*11d50*/  FMNMX.FTZ R11, R158, R3, !PT ;  /* 0x000000039e0b7209 */ /* 0x000fe40007810000 */
[----:B------:R-:W-:Y:S02]  /*11d60*/  FSEL R163, R12, -INF , P1 ;  /* 0xff8000000ca37808 */ /* 0x000fe40000800000 */
[----:B------:R-:W-:Y:S02]  /*11d70*/  FMNMX.FTZ R12, R156, R11, !PT ;  /* 0x0000000b9c0c7209 */ /* 0x000fe40007810000 */
[----:B------:R-:W-:Y:S02]  /*11d80*/  ISETP.GT.AND P0, PT, R2, 0x11, PT ;  /* 0x000000110200780c */ /* 0x000fe40003f04270 */
[----:B------:R-:W-:Y:S02]  /*11d90*/  FMNMX.FTZ R12, R155, R12, !PT ;  /* 0x0000000c9b0c7209 */ /* 0x000fe40007810000 */
[----:B------:R-:W-:Y:S02]  /*11da0*/  FSEL R168, R13, -INF , P0 ;  /* 0xff8000000da87808 */ /* 0x000fe40000000000 */
[----:B------:R-:W-:Y:S02]  /*11db0*/  ISETP.GT.AND P0, PT, R0, 0x11, PT ;  /* 0x000000110000780c */ /* 0x000fe40003f04270 */
[----:B------:R-:W-:Y:S02]  /*11dc0*/  FMNMX.FTZ R12, R9, R12, !PT ;  /* 0x0000000c090c7209 */ /* 0x000fe40007810000 */
[----:B------:R-:W-:Y:S02]  /*11dd0*/  FSEL R172, R15, -INF , P0 ;  /* 0xff8000000fac7808 */ /* 0x000fe40000000000 */
[----:B------:R-:W-:Y:S02]  /*11de0*/  ISETP.GT.AND P0, PT, R2, 0x18, PT ;  /* 0x000000180200780c */ /* 0x000fe40003f04270 */
[----:B------:R-:W-:Y:S02]  /*11df0*/  FMNMX.FTZ R11, R163, R12, !PT ;  /* 0x0000000ca30b7209 */ /* 0x000fe40007810000 */
[----:B------:R-:W-:Y:S02]  /*11e00*/  FSEL R252, R16, -INF , P0 ;  /* 0xff80000010fc7808 */ /* 0x000fe40000000000 */
[----:B------:R-:W-:Y:S02]  /*11e10*/  ISETP.GT.AND P2, PT, R2, 0x19, PT ;  /* 0x000000190200780c */ /* 0x000fe40003f44270 */
[----:B------:R-:W-:Y:S02]  /*11e20*/  ISETP.GT.AND P0, PT, R0, 0x19, PT ;  /* 0x000000190000780c */ /* 0x000fe40003f04270 */
[----:B------:R-:W-:Y:S02]  /*11e30*/  FMNMX.FTZ R13, R168, R11, !PT ;  /* 0x0000000ba80d7209 */ /* 0x000fe40007810000 */
[----:B------:R-:W-:Y:S02]  /*11e40*/  FMNMX.FTZ R11, R153, R132, !PT ;  /* 0x00000084990b7209 */ /* 0x000fe40007810000 */
[----:B------:R-:W-:Y:S02]  /*11e50*/  ISETP.GT.AND P1, PT, R0, 0x10, PT ;  /* 0x000000100000780c */ /* 0x000fe40003f24270 */
[----:B------:R-:W-:Y:S02]  /*11e60*/  FSEL R232, R19, -INF , P0 ;  /* 0xff80000013e87808 */ /* 0x000fe40000000000 */
[----:B------:R-:W-:Y:S02]  /*11e70*/  ISETP.GT.AND P0, PT, R2, 0x20, PT ;  /* 0x000000200200780c */ /* 0x000fe40003f04270 */
[----:B------:R-:W-:Y:S02]  /*11e80*/  FSEL R178, R17, -INF , P2 ;  /* 0xff80000011b27808 */ /* 0x000fe40001000000 */
[----:B------:R-:W-:Y:S02]  /*11e90*/  FMNMX.FTZ R11, R154, R11, !PT ;  /* 0x0000000b9a0b7209 */ /* 0x000fe40007810000 */
[----:B------:R-:W-:Y:S02]  /*11ea0*/  FMNMX.FTZ R13, R252, R13, !PT ;  /* 0x0000000dfc0d7209 */ /* 0x000fe40007810000 */
        /* <DEDUP_REMOVED lines=10> */
[----:B------:R-:W-:Y:S02]  /*11f50*/  ISETP.GT.AND P1, PT, R0, 0x20, PT ;  /* 0x000000200000780c */ /* 0x000fe40003f24270 */
        /* <DEDUP_REMOVED lines=8> */
[----:B------:R-:W-:Y:S02]  /*11fe0*/  ISETP.GT.AND P0, PT, R2, 0x30, PT ;  /* 0x000000300200780c */ /* 0x000fe40003f04270 */
[----:B------:R-:W-:Y:S02]  /*11ff0*/  FSEL R238, R25, -INF , P1 ;  /* 0xff80000019ee7808 */ /* 0x000fe40000800000 */
        /* <DEDUP_REMOVED lines=24> */
[----:B------:R-:W-:Y:S01]  /*12180*/  ISETP.GT.AND P1, PT, R0, 0x38, PT ;  /* 0x000000380000780c */ /* 0x000fe20003f24270 */
[----:B------:R-:W-:Y:S01]  /*12190*/  LDSM.16.MT88.4 R28, [R134+UR4+0x100] ;  /* 0x00010004861c783b */ /* 0x000fe20008004200 */
[----:B------:R-:W-:Y:S02]  /*121a0*/  FMNMX.FTZ R13, R228, R13, !PT ;  /* 0x0000000de40d7209 */ /* 0x000fe40007810000 */
[----:B------:R-:W-:Y:S02]  /*121b0*/  ISETP.GT.AND P2, PT, R2, 0x39, PT ;  /* 0x000000390200780c */ /* 0x000fe40003f44270 */
[----:B------:R-:W-:Y:S02]  /*121c0*/  FSEL R166, R34, -INF , P1 ;  /* 0xff80000022a67808 */ /* 0x000fe40000800000 */
[----:B------:R-:W-:Y:S01]  /*121d0*/  ISETP.GT.AND P0, PT, R0, 0x39, PT ;  /* 0x000000390000780c */ /* 0x000fe20003f04270 */
[----:B------:R-:W-:Y:S01]  /*121e0*/  LDSM.16.MT88.4 R140, [R134+UR4+0x1900] ;  /* 0x00190004868c783b */ /* 0x000fe20008004200 */
[----:B------:R-:W-:Y:S02]  /*121f0*/  FMNMX.FTZ R13, R174, R13, !PT ;  /* 0x0000000dae0d7209 */ /* 0x000fe40007810000 */
[----:B------:R-:W-:Y:S02]  /*12200*/  FSEL R164, R33, -INF , P2 ;  /* 0xff80000021a47808 */ /* 0x000fe40001000000 */
[----:B------:R-:W-:Y:S02]  /*12210*/  FMNMX.FTZ R11, R170, R11, !PT ;  /* 0x0000000baa0b7209 */ /* 0x000fe40007810000 */
[----:B------:R-:W-:Y:S02]  /*12220*/  FSEL R162, R35, -INF , P0 ;  /* 0xff80000023a27808 */ /* 0x000fe40000000000 */
[----:B------:R-:W-:Y:S02]  /*12230*/  FMNMX.FTZ R13, R166, R13, !PT ;  /* 0x0000000da60d7209 */ /* 0x000fe40007810000 */
[----:B------:R-:W-:Y:S02]  /*12240*/  FMNMX.FTZ R2, R164, R11, !PT ;  /* 0x0000000ba4027209 */ /* 0x000fe40007810000 */
[----:B------:R-:W-:Y:S02]  /*12250*/  FMNMX.FTZ R12, R162, R13, !PT ;  /* 0x0000000da20c7209 */ /* 0x000fe40007810000 */
[----:B------:R-:W-:Y:S01]  /*12260*/  IADD3 R17, R134, UR4, RZ ;  /* 0x0000000486117c10 */ /* 0x000fe2000fffe0ff */
[----:B------:R-:W1:Y:S03]  /*12270*/  SHFL.BFLY PT, R11, R2, 0x2, 0x1f ;  /* 0x0c401f00020b7f89 */ /* 0x000e6600000e0000 */
[----:B------:R-:W-:Y:S05]  /*12280*/  IADD3 R145, R182, R17, RZ ;  /* 0x00000011b6917210 */ /* 0x000fea0007ffe0ff */
[----:B------:R-:W2:Y:S01]  /*12290*/  SHFL.BFLY PT, R13, R12, 0x2, 0x1f ;  /* 0x0c401f000c0d7f89 */ /* 0x000ea200000e0000 */
[----:B-1----:R-:W-:Y:S07]  /*122a0*/  FMNMX.FTZ R15, R2, R11, !PT ;  /* 0x0000000b020f7209 */ /* 0x002fee0007810000 */
[----:B------:R-:W1:Y:S01]  /*122b0*/  SHFL.BFLY PT, R2, R15, 0x1, 0x1f ;  /* 0x0c201f000f027f89 */ /* 0x000e6200000e0000 */
[----:B--2---:R-:W-:Y:S07]  /*122c0*/  FMNMX.FTZ R11, R12, R13, !PT ;  /* 0x0000000d0c0b7209 */ /* 0x004fee0007810000 */
[----:B------:R-:W2:Y:S01]  /*122d0*/  SHFL.BFLY PT, R0, R11, 0x1, 0x1f ;  /* 0x0c201f000b007f89 */ /* 0x000ea200000e0000 */
[----:B-1----:R-:W-:Y:S07]  /*122e0*/  FMNMX.FTZ R2, R15, R2, !PT ;  /* 0x000000020f027209 */ /* 0x002fee0007810000 */
[----:B------:R-:W1:Y:S01]  /*122f0*/  LDSM.16.MT88.4 R12, [R135+UR4+0x100] ;  /* 0x00010004870c783b */ /* 0x000e620008004200 */
[C---:B------:R-:W-:Y:S01]  /*12300*/  FSETP.NEU.FTZ.AND P1, PT, R2.reuse, -INF , PT ;  /* 0xff8000000200780b */ /* 0x040fe20003f3d000 */
[C---:B------:R-:W-:Y:S01]  /*12310*/  FMUL.FTZ R165, R2.reuse, c[0x0][0x2d0] ;  /* 0x0000b40002a57a20 */ /* 0x040fe20000410000 */
[----:B--2---:R-:W-:Y:S02]  /*12320*/  FMNMX.FTZ R0, R11, R0, !PT ;  /* 0x000000000b007209 */ /* 0x004fe40007810000 */
[----:B------:R-:W-:Y:S02]  /*12330*/  FSEL R4, R2, RZ, P1 ;  /* 0x000000ff02047208 */ /* 0x000fe40000800000 */
[C---:B------:R-:W-:Y:S01]  /*12340*/  FSETP.NEU.FTZ.AND P0, PT, R0.reuse, -INF , PT ;  /* 0xff8000000000780b */ /* 0x040fe20003f1d000 */
[----:B------:R-:W-:Y:S01]  /*12350*/  FMUL.FTZ R161, R0, c[0x0][0x2d0] ;  /* 0x0000b40000a17a20 */ /* 0x000fe20000410000 */
[----:B------:R-:W-:Y:S01]  /*12360*/  FSEL R165, R165, RZ, P1 ;  /* 0x000000ffa5a57208 */ /* 0x000fe20000800000 */
[----:B------:R-:W-:Y:S01]  /*12370*/  FADD.FTZ R4, -R4, R3 ;  /* 0x0000000304047221 */ /* 0x000fe20000010100 */
[----:B------:R-:W-:Y:S02]  /*12380*/  FSEL R5, R0, RZ, P0 ;  /* 0x000000ff00057208 */ /* 0x000fe40000000000 */
[----:B------:R-:W-:Y:S01]  /*12390*/  FSEL R161, R161, RZ, P0 ;  /* 0x000000ffa1a17208 */ /* 0x000fe20000000000 */
[----:B------:R-:W-:Y:S01]  /*123a0*/  FFMA.FTZ R160, R158, c[0x0][0x2d0], -R165 ;  /* 0x0000b4009ea07a23 */ /* 0x000fe200000108a5 */
[----:B------:R-:W-:Y:S01]  /*123b0*/  ISETP.GE.AND P0, PT, R211, 0x2, PT ;  /* 0x00000002d300780c */ /* 0x000fe20003f06270 */
[----:B------:R-:W-:Y:S02]  /*123c0*/  FADD.FTZ R3, -R5, R132 ;  /* 0x0000008405037221 */ /* 0x000fe40000010100 */
[----:B------:R-:W-:Y:S02]  /*123d0*/  FMUL.FTZ R132, R4, c[0x0][0x2d0] ;  /* 0x0000b40004847a20 */ /* 0x000fe40000410000 */
[--C-:B------:R-:W-:Y:S01]  /*123e0*/  FFMA.FTZ R157, R153, c[0x0][0x2d0], -R161.reuse ;  /* 0x0000b400999d7a23 */ /* 0x100fe200000108a1 */
[----:B------:R-:W-:Y:S01]  /*123f0*/  MUFU.EX2 R160, R160 ;  /* 0x000000a000a07308 */ /* 0x000fe20000000800 */
[----:B------:R-:W-:Y:S02]  /*12400*/  FFMA.FTZ R153, R8, c[0x0][0x2d0], -R161 ;  /* 0x0000b40008997a23 */ /* 0x000fe400000108a1 */
[----:B------:R-:W-:Y:S02]  /*12410*/  FFMA.FTZ R159, R156, c[0x0][0x2d0], -R165 ;  /* 0x0000b4009c9f7a23 */ /* 0x000fe400000108a5 */
[--C-:B------:R-:W-:Y:S02]  /*12420*/  FFMA.FTZ R156, R154, c[0x0][0x2d0], -R161.reuse ;  /* 0x0000b4009a9c7a23 */ /* 0x100fe400000108a1 */
[----:B------:R-:W-:Y:S02]  /*12430*/  FFMA.FTZ R154, R10, c[0x0][0x2d0], -R161 ;  /* 0x0000b4000a9a7a23 */ /* 0x000fe400000108a1 */
[--C-:B------:R-:W-:Y:S01]  /*12440*/  FFMA.FTZ R158, R155, c[0x0][0x2d0], -R165.reuse ;  /* 0x0000b4009b9e7a23 */ /* 0x100fe200000108a5 */
[----:B------:R-:W2:Y:S01]  /*12450*/  MUFU.EX2 R132, R132 ;  /* 0x0000008400847308 */ /* 0x000ea20000000800 */
[--C-:B------:R-:W-:Y:S01]  /*12460*/  FFMA.FTZ R155, R9, c[0x0][0x2d0], -R165.reuse ;  /* 0x0000b400099b7a23 */ /* 0x100fe200000108a5 */
[----:B------:R-:W-:Y:S01]  /*12470*/  IADD3 R9, R135, UR4, RZ ;  /* 0x0000000487097c10 */ /* 0x000fe2000fffe0ff */
[----:B------:R-:W-:Y:S02]  /*12480*/  FMUL.FTZ R7, R3, c[0x0][0x2d0] ;  /* 0x0000b40003077a20 */ /* 0x000fe40000410000 */
[----:B------:R-:W-:Y:S02]  /*12490*/  FFMA.FTZ R163, R163, c[0x0][0x2d0], -R165 ;  /* 0x0000b400a3a37a23 */ /* 0x000fe400000108a5 */
[----:B------:R-:W-:Y:S02]  /*124a0*/  IMAD.IADD R144, R182, 0x1, R9 ;  /* 0x00000001b6907824 */ /* 0x000fe400078e0209 */
[----:B------:R-:W-:Y:S01]  /*124b0*/  FFMA.FTZ R168, R168, c[0x0][0x2d0], -R165 ;  /* 0x0000b400a8a87a23 */ /* 0x000fe200000108a5 */
[----:B------:R-:W3:Y:S01]  /*124c0*/  MUFU.EX2 R3, R7 ;  /* 0x0000000700037308 */ /* 0x000ee20000000800 */
[--C-:B------:R-:W-:Y:S01]  /*124d0*/  FFMA.FTZ R167, R167, c[0x0][0x2d0], -R161.reuse ;  /* 0x0000b400a7a77a23 */ /* 0x100fe200000108a1 */
[----:B------:R-:W4:Y:S01]  /*124e0*/  LDSM.16.MT88.4 R20, [R144+0x100] ;  /* 0x000100009014783b */ /* 0x000f220000004200 */
[----:B------:R-:W-:Y:S02]  /*124f0*/  FFMA.FTZ R172, R172, c[0x0][0x2d0], -R161 ;  /* 0x0000b400acac7a23 */ /* 0x000fe400000108a1 */
[--C-:B------:R-:W-:Y:S02]  /*12500*/  FFMA.FTZ R169, R252, c[0x0][0x2d0], -R165.reuse ;  /* 0x0000b400fca97a23 */ /* 0x100fe400000108a5 */
[----:B------:R-:W-:Y:S02]  /*12510*/  FFMA.FTZ R178, R178, c[0x0][0x2d0], -R165 ;  /* 0x0000b400b2b27a23 */ /* 0x000fe400000108a5 */
[--C-:B------:R-:W-:Y:S01]  /*12520*/  FFMA.FTZ R171, R250, c[0x0][0x2d0], -R161.reuse ;  /* 0x0000b400faab7a23 */ /* 0x100fe200000108a1 */
[----:B------:R-:W5:Y:S01]  /*12530*/  MUFU.EX2 R159, R159 ;  /* 0x0000009f009f7308 */ /* 0x000f620000000800 */
[----:B------:R-:W-:Y:S02]  /*12540*/  FFMA.FTZ R232, R232, c[0x0][0x2d0], -R161 ;  /* 0x0000b400e8e87a23 */ /* 0x000fe400000108a1 */
[----:B------:R-:W-:Y:S02]  /*12550*/  FFMA.FTZ R173, R248, c[0x0][0x2d0], -R165 ;  /* 0x0000b400f8ad7a23 */ /* 0x000fe400000108a5 */
[C---:B--2---:R-:W-:Y:S02]  /*12560*/  FMUL.FTZ R4, R132.reuse, R128 ;  /* 0x0000008084047220 */ /* 0x044fe40000410000 */
[C---:B------:R-:W-:Y:S02]  /*12570*/  FMUL.FTZ R5, R132.reuse, R129 ;  /* 0x0000008184057220 */ /* 0x040fe40000410000 */
[C---:B------:R-:W-:Y:S01]  /*12580*/  FMUL.FTZ R8, R132.reuse, R124 ;  /* 0x0000007c84087220 */ /* 0x040fe20000410000 */
[----:B------:R-:W-:Y:S01]  /*12590*/  MUFU.EX2 R157, R157 ;  /* 0x0000009d009d7308 */ /* 0x000fe20000000800 */
[C---:B------:R-:W-:Y:S02]  /*125a0*/  FMUL.FTZ R9, R132.reuse, R125 ;  /* 0x0000007d84097220 */ /* 0x040fe40000410000 */
[C---:B------:R-:W-:Y:S02]  /*125b0*/  FMUL.FTZ R16, R132.reuse, R104 ;  /* 0x0000006884107220 */ /* 0x040fe40000410000 */
[C---:B---3--:R-:W-:Y:S02]  /*125c0*/  FMUL.FTZ R6, R3.reuse, R130 ;  /* 0x0000008203067220 */ /* 0x048fe40000410000 */
[C---:B------:R-:W-:Y:S02]  /*125d0*/  FMUL.FTZ R7, R3.reuse, R131 ;  /* 0x0000008303077220 */ /* 0x040fe40000410000 */
[C---:B------:R-:W-:Y:S01]  /*125e0*/  FMUL.FTZ R10, R3.reuse, R126 ;  /* 0x0000007e030a7220 */ /* 0x040fe20000410000 */
[----:B------:R-:W-:Y:S01]  /*125f0*/  MUFU.EX2 R158, R158 ;  /* 0x0000009e009e7308 */ /* 0x000fe20000000800 */
[----:B------:R-:W-:Y:S01]  /*12600*/  FMUL.FTZ R11, R3, R127 ;  /* 0x0000007f030b7220 */ /* 0x000fe20000410000 */
[----:B------:R-:W-:Y:S01]  /*12610*/  LDSM.16.MT88.4 R128, [R134+UR4+0x1100] ;  /* 0x001100048680783b */ /* 0x000fe20008004200 */
[C---:B------:R-:W-:Y:S01]  /*12620*/  FMUL.FTZ R17, R132.reuse, R105 ;  /* 0x0000006984117220 */ /* 0x040fe20000410000 */
[----:B-----5:R-:W-:Y:S01]  /*12630*/  F2FP.PACK_AB R136, R159, R160 ;  /* 0x000000a09f88723e */ /* 0x020fe200000000ff */
[C---:B------:R-:W-:Y:S02]  /*12640*/  FMUL.FTZ R18, R3.reuse, R106 ;  /* 0x0000006a03127220 */ /* 0x040fe40000410000 */
[C---:B------:R-:W-:Y:S02]  /*12650*/  FMUL.FTZ R19, R3.reuse, R107 ;  /* 0x0000006b03137220 */ /* 0x040fe40000410000 */
[C---:B------:R-:W-:Y:S01]  /*12660*/  FMUL.FTZ R24, R132.reuse, R112 ;  /* 0x0000007084187220 */ /* 0x040fe20000410000 */
[----:B------:R-:W2:Y:S01]  /*12670*/  MUFU.EX2 R155, R155 ;  /* 0x0000009b009b7308 */ /* 0x000ea20000000800 */
[----:B------:R-:W-:Y:S01]  /*12680*/  LDSM.16.MT88.4 R104, [R135+UR4+0x2100] ;  /* 0x002100048768783b */ /* 0x000fe20008004200 */
[C---:B------:R-:W-:Y:S02]  /*12690*/  FMUL.FTZ R25, R132.reuse, R113 ;  /* 0x0000007184197220 */ /* 0x040fe40000410000 */
[C---:B------:R-:W-:Y:S02]  /*126a0*/  FMUL.FTZ R26, R3.reuse, R114 ;  /* 0x00000072031a7220 */ /* 0x040fe40000410000 */
[C---:B------:R-:W-:Y:S02]  /*126b0*/  FMUL.FTZ R27, R3.reuse, R115 ;  /* 0x00000073031b7220 */ /* 0x040fe40000410000 */
[C---:B------:R-:W-:Y:S01]  /*126c0*/  FMUL.FTZ R32, R132.reuse, R120 ;  /* 0x0000007884207220 */ /* 0x040fe20000410000 */
[----:B------:R-:W-:Y:S01]  /*126d0*/  LDSM.16.MT88.4 R112, [R135+UR4+0x900] ;  /* 0x000900048770783b */ /* 0x000fe20008004200 */
[----:B------:R-:W3:Y:S01]  /*126e0*/  MUFU.EX2 R156, R156 ;  /* 0x0000009c009c7308 */ /* 0x000ee20000000800 */
[C---:B------:R-:W-:Y:S02]  /*126f0*/  FMUL.FTZ R33, R132.reuse, R121 ;  /* 0x0000007984217220 */ /* 0x040fe40000410000 */
[C---:B------:R-:W-:Y:S02]  /*12700*/  FMUL.FTZ R34, R3.reuse, R122 ;  /* 0x0000007a03227220 */ /* 0x040fe40000410000 */
[C---:B------:R-:W-:Y:S02]  /*12710*/  FMUL.FTZ R35, R3.reuse, R123 ;  /* 0x0000007b03237220 */ /* 0x040fe40000410000 */
[----:B------:R-:W-:Y:S01]  /*12720*/  LDSM.16.MT88.4 R120, [R145+0x900] ;  /* 0x000900009178783b */ /* 0x000fe20000004200 */
[C---:B------:R-:W-:Y:S02]  /*12730*/  FMUL.FTZ R38, R3.reuse, R38 ;  /* 0x0000002603267220 */ /* 0x040fe40000410000 */
[----:B------:R-:W-:Y:S01]  /*12740*/  MUFU.EX2 R154, R154 ;  /* 0x0000009a009a7308 */ /* 0x000fe20000000800 */
[C---:B------:R-:W-:Y:S02]  /*12750*/  FMUL.FTZ R36, R132.reuse, R36 ;  /* 0x0000002484247220 */ /* 0x040fe40000410000 */
[----:B------:R-:W-:Y:S01]  /*12760*/  FMUL.FTZ R39, R3, R39 ;  /* 0x0000002703277220 */ /* 0x000fe20000410000 */
[----:B--2---:R-:W-:Y:S01]  /*12770*/  F2FP.PACK_AB R138, R155, R158 ;  /* 0x0000009e9b8a723e */ /* 0x004fe200000000ff */
[----:B------:R-:W-:Y:S01]  /*12780*/  LDSM.16.MT88.4 R124, [R135+UR4+0x2900] ;  /* 0x00290004877c783b */ /* 0x000fe20008004200 */
[C---:B------:R-:W-:Y:S02]  /*12790*/  FMUL.FTZ R37, R132.reuse, R37 ;  /* 0x0000002584257220 */ /* 0x040fe40000410000 */
[C---:B------:R-:W-:Y:S02]  /*127a0*/  FMUL.FTZ R42, R3.reuse, R42 ;  /* 0x0000002a032a7220 */ /* 0x040fe40000410000 */
[----:B------:R-:W2:Y:S01]  /*127b0*/  MUFU.EX2 R153, R153 ;  /* 0x0000009900997308 */ /* 0x000ea20000000800 */
[----:B------:R-:W-:Y:S02]  /*127c0*/  FMUL.FTZ R40, R132, R40 ;  /* 0x0000002884287220 */ /* 0x000fe40000410000 */
[C---:B------:R-:W-:Y:S01]  /*127d0*/  FMUL.FTZ R43, R3.reuse, R43 ;  /* 0x0000002b032b7220 */ /* 0x040fe20000410000 */
        /* <DEDUP_REMOVED lines=11> */
[C---:B------:R-:W-:Y:S02]  /*12890*/  FMUL.FTZ R49, R132.reuse, R49 ;  /* 0x0000003184317220 */ /* 0x040fe40000410000 */
[----:B------:R-:W-:Y:S01]  /*128a0*/  FMUL.FTZ R54, R3, R54 ;  /* 0x0000003603367220 */ /* 0x000fe20000410000 */
        /* <DEDUP_REMOVED lines=9> */
[----:B------:R-:W1:Y:S03]  /*12940*/  MUFU.EX2 R172, R172 ;  /* 0x000000ac00ac7308 */ /* 0x000e660000000800 */
[C---:B------:R-:W-:Y:S02]  /*12950*/  FMUL.FTZ R13, R132.reuse, R101 ;  /* 0x00000065840d7220 */ /* 0x040fe40000410000 */
[C---:B------:R-:W-:Y:S02]  /*12960*/  FMUL.FTZ R59, R3.reuse, R59 ;  /* 0x0000003b033b7220 */ /* 0x040fe40000410000 */
[C---:B------:R-:W-:Y:S03]  /*12970*/  FMUL.FTZ R14, R3.reuse, R102 ;  /* 0x00000066030e7220 */ /* 0x040fe60000410000 */
[----:B------:R-:W-:Y:S01]  /*12980*/  MUFU.EX2 R169, R169 ;  /* 0x000000a900a97308 */ /* 0x000fe20000000800 */
[C---:B------:R-:W-:Y:S02]  /*12990*/  FMUL.FTZ R15, R3.reuse, R103 ;  /* 0x00000067030f7220 */ /* 0x040fe40000410000 */
[----:B------:R-:W2:Y:S01]  /*129a0*/  LDSM.16.MT88.4 R100, [R145+0x100] ;  /* 0x000100009164783b */ /* 0x000ea20000004200 */
[C---:B------:R-:W-:Y:S02]  /*129b0*/  FMUL.FTZ R62, R3.reuse, R62 ;  /* 0x0000003e033e7220 */ /* 0x040fe40000410000 */
[C---:B------:R-:W-:Y:S02]  /*129c0*/  FMUL.FTZ R56, R132.reuse, R56 ;  /* 0x0000003884387220 */ /* 0x040fe40000410000 */
[C---:B----4-:R-:W-:Y:S02]  /*129d0*/  HMMA.16816.F32 R12, R136.reuse, R20, R12 ;  /* 0x00000014880c723c */ /* 0x050fe4000000180c */
[----:B------:R-:W4:Y:S01]  /*129e0*/  MUFU.EX2 R178, R178 ;  /* 0x000000b200b27308 */ /* 0x000f220000000800 */
[C---:B------:R-:W-:Y:S02]  /*129f0*/  FMUL.FTZ R63, R3.reuse, R63 ;  /* 0x0000003f033f7220 */ /* 0x040fe40000410000 */
[C---:B------:R-:W-:Y:S02]  /*12a00*/  FMUL.FTZ R57, R132.reuse, R57 ;  /* 0x0000003984397220 */ /* 0x040fe40000410000 */
[C---:B------:R-:W-:Y:S01]  /*12a10*/  FMUL.FTZ R20, R132.reuse, R108 ;  /* 0x0000006c84147220 */ /* 0x040fe20000410000 */
[C---:B------:R-:W-:Y:S04]  /*12a20*/  HMMA.16816.F32 R16, R136.reuse, R22, R16 ;  /* 0x000000168810723c */ /* 0x040fe80000001810 */
[C---:B------:R-:W-:Y:S01]  /*12a30*/  FMUL.FTZ R21, R132.reuse, R109 ;  /* 0x0000006d84157220 */ /* 0x040fe20000410000 */
[----:B------:R-:W-:Y:S01]  /*12a40*/  MUFU.EX2 R171, R171 ;  /* 0x000000ab00ab7308 */ /* 0x000fe20000000800 */
[C---:B------:R-:W-:Y:S02]  /*12a50*/  FMUL.FTZ R66, R3.reuse, R66 ;  /* 0x0000004203427220 */ /* 0x040fe40000410000 */
[C---:B------:R-:W-:Y:S04]  /*12a60*/  FMUL.FTZ R22, R3.reuse, R110 ;  /* 0x0000006e03167220 */ /* 0x040fe80000410000 */
[C---:B------:R-:W-:Y:S02]  /*12a70*/  FMUL.FTZ R23, R3.reuse, R111 ;  /* 0x0000006f03177220 */ /* 0x040fe40000410000 */
[----:B------:R-:W5:Y:S01]  /*12a80*/  LDSM.16.MT88.4 R108, [R144+0x2100] ;  /* 0x00210000906c783b */ /* 0x000f620000004200 */
[C---:B------:R-:W-:Y:S01]  /*12a90*/  FMUL.FTZ R67, R3.reuse, R67 ;  /* 0x0000004303437220 */ /* 0x040fe20000410000 */
[----:B------:R-:W1:Y:S01]  /*12aa0*/  MUFU.EX2 R232, R232 ;  /* 0x000000e800e87308 */ /* 0x000e620000000800 */
[C---:B------:R-:W-:Y:S02]  /*12ab0*/  FMUL.FTZ R60, R132.reuse, R60 ;  /* 0x0000003c843c7220 */ /* 0x040fe40000410000 */
        /* <DEDUP_REMOVED lines=8> */
[C---:B------:R-:W-:Y:S04]  /*12b40*/  FMUL.FTZ R30, R3.reuse, R118 ;  /* 0x00000076031e7220 */ /* 0x040fe80000410000 */
[C---:B------:R-:W-:Y:S02]  /*12b50*/  FMUL.FTZ R31, R3.reuse, R119 ;  /* 0x00000077031f7220 */ /* 0x040fe40000410000 */
[----:B------:R-:W-:Y:S01]  /*12b60*/  LDSM.16.MT88.4 R116, [R134+UR4+0x900] ;  /* 0x000900048674783b */ /* 0x000fe20008004200 */
[C---:B------:R-:W-:Y:S02]  /*12b70*/  FMUL.FTZ R74, R3.reuse, R74 ;  /* 0x0000004a034a7220 */ /* 0x040fe40000410000 */
[C---:B------:R-:W-:Y:S02]  /*12b80*/  FMUL.FTZ R64, R132.reuse, R64 ;  /* 0x0000004084407220 */ /* 0x040fe40000410000 */
        /* <DEDUP_REMOVED lines=8> */
[C---:B------:R-:W-:Y:S04]  /*12c10*/  HMMA.16816.F32 R36, R136.reuse, R104, R36 ;  /* 0x000000688824723c */ /* 0x040fe80000001824 */
[C---:B------:R-:W-:Y:S02]  /*12c20*/  FMUL.FTZ R69, R132.reuse, R69 ;  /* 0x0000004584457220 */ /* 0x040fe40000410000 */
[C---:B------:R-:W-:Y:S02]  /*12c30*/  FMUL.FTZ R82, R3.reuse, R82 ;  /* 0x0000005203527220 */ /* 0x040fe40000410000 */
[C---:B------:R-:W-:Y:S01]  /*12c40*/  HMMA.16816.F32 R40, R136.reuse, R106, R40 ;  /* 0x0000006a8828723c */ /* 0x040fe20000001828 */
[----:B------:R-:W1:Y:S03]  /*12c50*/  LDSM.16.MT88.4 R104, [R145+0x2100] ;  /* 0x002100009168783b */ /* 0x000e660000004200 */
        /* <DEDUP_REMOVED lines=32> */
[C---:B------:R-:W-:Y:S04]  /*12e60*/  FMUL.FTZ R97, R132.reuse, R97 ;  /* 0x0000006184617220 */ /* 0x040fe80000410000 */
[----:B------:R-:W-:Y:S01]  /*12e70*/  FFMA.FTZ R157, R3, R208, R157 ;  /* 0x000000d0039d7223 */ /* 0x000fe2000001009d */
[C---:B--2---:R-:W-:Y:S03]  /*12e80*/  HMMA.16816.F32 R76, R136.reuse, R100, R76 ;  /* 0x00000064884c723c */ /* 0x044fe6000000184c */
[C---:B------:R-:W-:Y:S02]  /*12e90*/  FMUL.FTZ R80, R132.reuse, R80 ;  /* 0x0000005084507220 */ /* 0x040fe40000410000 */
[----:B------:R-:W-:Y:S02]  /*12ea0*/  FMUL.FTZ R81, R132, R81 ;  /* 0x0000005184517220 */ /* 0x000fe40000410000 */
[----:B---3--:R-:W-:Y:S01]  /*12eb0*/  F2FP.PACK_AB R100, R168, R163 ;  /* 0x000000a3a864723e */ /* 0x008fe200000000ff */
[----:B------:R-:W-:Y:S01]  /*12ec0*/  FFMA.FTZ R236, R236, c[0x0][0x2d0], -R165 ;  /* 0x0000b400ecec7a23 */ /* 0x000fe200000108a5 */
[----:B------:R-:W-:Y:S03]  /*12ed0*/  F2FP.PACK_AB R101, R172, R167 ;  /* 0x000000a7ac65723e */ /* 0x000fe600000000ff */
[C---:B------:R-:W-:Y:S02]  /*12ee0*/  HMMA.16816.F32 R80, R136.reuse, R102, R80 ;  /* 0x000000668850723c */ /* 0x040fe40000001850 */
[----:B------:R-:W-:Y:S01]  /*12ef0*/  MUFU.EX2 R236, R236 ;  /* 0x000000ec00ec7308 */ /* 0x000fe20000000800 */
[--C-:B------:R-:W-:Y:S02]  /*12f00*/  FFMA.FTZ R175, R246, c[0x0][0x2d0], -R161.reuse ;  /* 0x0000b400f6af7a23 */ /* 0x100fe400000108a1 */
[----:B------:R-:W-:Y:S02]  /*12f10*/  FFMA.FTZ R244, R244, c[0x0][0x2d0], -R161 ;  /* 0x0000b400f4f47a23 */ /* 0x000fe400000108a1 */
[----:B----4-:R-:W-:Y:S01]  /*12f20*/  F2FP.PACK_AB R102, R178, R169 ;  /* 0x000000a9b266723e */ /* 0x010fe200000000ff */
[C---:B-1----:R-:W-:Y:S04]  /*12f30*/  HMMA.16816.F32 R84, R136.reuse, R104, R84 ;  /* 0x000000688854723c */ /* 0x042fe80000001854 */
[----:B------:R-:W-:Y:S01]  /*12f40*/  F2FP.PACK_AB R103, R232, R171 ;  /* 0x000000abe867723e */ /* 0x000fe200000000ff */
[----:B------:R-:W-:Y:S01]  /*12f50*/  MUFU.EX2 R175, R175 ;  /* 0x000000af00af7308 */ /* 0x000fe20000000800 */
[--C-:B------:R-:W-:Y:S02]  /*12f60*/  FFMA.FTZ R225, R242, c[0x0][0x2d0], -R165.reuse ;  /* 0x0000b400f2e17a23 */ /* 0x100fe400000108a5 */
[C---:B------:R-:W-:Y:S01]  /*12f70*/  HMMA.16816.F32 R88, R136.reuse, R106, R88 ;  /* 0x0000006a8858723c */ /* 0x040fe20000001858 */
[----:B------:R-:W1:Y:S03]  /*12f80*/  LDSM.16.MT88.4 R104, [R144+0x900] ;  /* 0x000900009068783b */ /* 0x000e660000004200 */
[----:B------:R-:W-:Y:S02]  /*12f90*/  FFMA.FTZ R238, R238, c[0x0][0x2d0], -R165 ;  /* 0x0000b400eeee7a23 */ /* 0x000fe400000108a5 */
[--C-:B------:R-:W-:Y:S01]  /*12fa0*/  FFMA.FTZ R227, R240, c[0x0][0x2d0], -R161.reuse ;  /* 0x0000b400f0e37a23 */ /* 0x100fe200000108a1 */
[----:B------:R-:W-:Y:S01]  /*12fb0*/  MUFU.EX2 R244, R244 ;  /* 0x000000f400f47308 */ /* 0x000fe20000000800 */
[C---:B-----5:R-:W-:Y:S04]  /*12fc0*/  HMMA.16816.F32 R92, R136.reuse, R108, R92 ;  /* 0x0000006c885c723c */ /* 0x060fe8000000185c */
[----:B------:R-:W-:Y:S02]  /*12fd0*/  FFMA.FTZ R234, R234, c[0x0][0x2d0], -R161 ;  /* 0x0000b400eaea7a23 */ /* 0x000fe400000108a1 */
[--C-:B------:R-:W-:Y:S02]  /*12fe0*/  FFMA.FTZ R229, R230, c[0x0][0x2d0], -R165.reuse ;  /* 0x0000b400e6e57a23 */ /* 0x100fe400000108a5 */
[----:B------:R-:W-:Y:S01]  /*12ff0*/  HMMA.16816.F32 R96, R136, R110, R96 ;  /* 0x0000006e8860723c */ /* 0x000fe20000001860 */
[----:B------:R-:W2:Y:S01]  /*13000*/  LDSM.16.MT88.4 R108, [R144+0x2900] ;  /* 0x00290000906c783b */ /* 0x000ea20000004200 */
[----:B------:R-:W-:Y:S02]  /*13010*/  MUFU.EX2 R225, R225 ;  /* 0x000000e100e17308 */ /* 0x000fe40000000800 */
[----:B------:R-:W-:Y:S02]  /*13020*/  FFMA.FTZ R226, R226, c[0x0][0x2d0], -R165 ;  /* 0x0000b400e2e27a23 */ /* 0x000fe400000108a5 */
[--C-:B------:R-:W-:Y:S02]  /*13030*/  FFMA.FTZ R228, R228, c[0x0][0x2d0], -R161.reuse ;  /* 0x0000b400e4e47a23 */ /* 0x100fe400000108a1 */
[C---:B------:R-:W-:Y:S04]  /*13040*/  HMMA.16816.F32 R4, R100.reuse, R112, R4 ;  /* 0x000000706404723c */ /* 0x040fe80000001804 */
[----:B------:R-:W-:Y:S01]  /*13050*/  MUFU.EX2 R238, R238 ;  /* 0x000000ee00ee7308 */ /* 0x000fe20000000800 */
[----:B------:R-:W-:Y:S02]  /*13060*/  FFMA.FTZ R231, R174, c[0x0][0x2d0], -R161 ;  /* 0x0000b400aee77a23 */ /* 0x000fe400000108a1 */
[--C-:B------:R-:W-:Y:S01]  /*13070*/  FFMA.FTZ R170, R170, c[0x0][0x2d0], -R165.reuse ;  /* 0x0000b400aaaa7a23 */ /* 0x100fe200000108a5 */
[C---:B------:R-:W-:Y:S01]  /*13080*/  HMMA.16816.F32 R8, R100.reuse, R114, R8 ;  /* 0x000000726408723c */ /* 0x040fe20000001808 */
[----:B------:R-:W3:Y:S03]  /*13090*/  LDSM.16.MT88.4 R112, [R134+UR4+0x2900] ;  /* 0x002900048670783b */ /* 0x000ee60008004200 */
[----:B------:R-:W-:Y:S02]  /*130a0*/  FFMA.FTZ R165, R164, c[0x0][0x2d0], -R165 ;  /* 0x0000b400a4a57a23 */ /* 0x000fe400000108a5 */
[----:B------:R-:W-:Y:S01]  /*130b0*/  MUFU.EX2 R227, R227 ;  /* 0x000000e300e37308 */ /* 0x000fe20000000800 */
[--C-:B------:R-:W-:Y:S01]  /*130c0*/  FFMA.FTZ R164, R166, c[0x0][0x2d0], -R161.reuse ;  /* 0x0000b400a6a47a23 */ /* 0x100fe200000108a1 */
[C---:B-1----:R-:W-:Y:S04]  /*130d0*/  HMMA.16816.F32 R12, R100.reuse, R104, R12 ;  /* 0x00000068640c723c */ /* 0x042fe8000000180c */
[----:B------:R-:W-:Y:S02]  /*130e0*/  FFMA.FTZ R161, R162, c[0x0][0x2d0], -R161 ;  /* 0x0000b400a2a17a23 */ /* 0x000fe400000108a1 */
[----:B------:R-:W-:Y:S02]  /*130f0*/  FFMA.FTZ R160, R132, R207, R160 ;  /* 0x000000cf84a07223 */ /* 0x000fe400000100a0 */
[----:B------:R-:W-:Y:S01]  /*13100*/  MUFU.EX2 R234, R234 ;  /* 0x000000ea00ea7308 */ /* 0x000fe20000000800 */
[C---:B------:R-:W-:Y:S01]  /*13110*/  HMMA.16816.F32 R16, R100.reuse, R106, R16 ;  /* 0x0000006a6410723c */ /* 0x040fe20000001810 */
[----:B------:R-:W1:Y:S02]  /*13120*/  LDSM.16.MT88.4 R104, [R145+0x2900] ;  /* 0x002900009168783b */ /* 0x000e640000004200 */
[----:B------:R-:W-:Y:S02]  /*13130*/  FADD.FTZ R159, R159, R160 ;  /* 0x000000a09f9f7221 */ /* 0x000fe40000010000 */
[----:B------:R-:W-:Y:S03]  /*13140*/  FADD.FTZ R157, R156, R157 ;  /* 0x0000009d9c9d7221 */ /* 0x000fe60000010000 */
[C---:B------:R-:W-:Y:S01]  /*13150*/  HMMA.16816.F32 R20, R100.reuse, R116, R20 ;  /* 0x000000746414723c */ /* 0x040fe20000001814 */
[----:B------:R-:W-:Y:S03]  /*13160*/  MUFU.EX2 R229, R229 ;  /* 0x000000e500e57308 */ /* 0x000fe60000000800 */
[----:B------:R-:W-:Y:S02]  /*13170*/  FADD.FTZ R158, R158, R159 ;  /* 0x0000009f9e9e7221 */ /* 0x000fe40000010000 */
[----:B------:R-:W-:Y:S02]  /*13180*/  IMAD.MOV.U32 R132, RZ, RZ, R0 ;  /* 0x000000ffff847224 */ /* 0x000fe400078e0000 */
[C---:B------:R-:W-:Y:S01]  /*13190*/  HMMA.16816.F32 R24, R100.reuse, R118, R24 ;  /* 0x000000766418723c */ /* 0x040fe20000001818 */
[----:B------:R-:W4:Y:S02]  /*131a0*/  LDSM.16.MT88.4 R116, [R135+UR4+0x4900] ;  /* 0x004900048774783b */ /* 0x000f240008004200 */
[----:B------:R-:W5:Y:S01]  /*131b0*/  MUFU.EX2 R226, R226 ;  /* 0x000000e200e27308 */ /* 0x000f620000000800 */
[----:B------:R-:W-:Y:S04]  /*131c0*/  FADD.FTZ R158, R155, R158 ;  /* 0x0000009e9b9e7221 */ /* 0x000fe80000010000 */
[C---:B------:R-:W-:Y:S04]  /*131d0*/  HMMA.16816.F32 R28, R100.reuse, R120, R28 ;  /* 0x00000078641c723c */ /* 0x040fe8000000181c */
[----:B------:R-:W-:Y:S01]  /*131e0*/  FADD.FTZ R163, R163, R158 ;  /* 0x0000009ea3a37221 */ /* 0x000fe20000010000 */
[----:B------:R-:W-:Y:S03]  /*131f0*/  MUFU.EX2 R228, R228 ;  /* 0x000000e400e47308 */ /* 0x000fe60000000800 */
[C---:B------:R-:W-:Y:S01]  /*13200*/  HMMA.16816.F32 R32, R100.reuse, R122, R32 ;  /* 0x0000007a6420723c */ /* 0x040fe20000001820 */
[----:B------:R-:W-:Y:S03]  /*13210*/  LDSM.16.MT88.4 R120, [R145+0x4900] ;  /* 0x004900009178783b */ /* 0x000fe60000004200 */
[----:B------:R-:W-:Y:S03]  /*13220*/  FADD.FTZ R168, R168, R163 ;  /* 0x000000a3a8a87221 */ /* 0x000fe60000010000 */
[----:B------:R-:W1:Y:S01]  /*13230*/  MUFU.EX2 R231, R231 ;  /* 0x000000e700e77308 */ /* 0x000e620000000800 */
[C---:B------:R-:W-:Y:S04]  /*13240*/  HMMA.16816.F32 R36, R100.reuse, R124, R36 ;  /* 0x0000007c6424723c */ /* 0x040fe80000001824 */
[----:B-----5:R-:W-:Y:S01]  /*13250*/  F2FP.PACK_AB R136, R226, R229 ;  /* 0x000000e5e288723e */ /* 0x020fe200000000ff */
[----:B------:R-:W-:Y:S03]  /*13260*/  FADD.FTZ R169, R169, R168 ;  /* 0x000000a8a9a97221 */ /* 0x000fe60000010000 */
[C---:B------:R-:W-:Y:S01]  /*13270*/  HMMA.16816.F32 R40, R100.reuse, R126, R40 ;  /* 0x0000007e6428723c */ /* 0x040fe20000001828 */
[----:B------:R-:W-:Y:S01]  /*13280*/  LDSM.16.MT88.4 R124, [R144+0x1100] ;  /* 0x00110000907c783b */ /* 0x000fe20000004200 */
[----:B------:R-:W-:Y:S02]  /*13290*/  MUFU.EX2 R170, R170 ;  /* 0x000000aa00aa7308 */ /* 0x000fe40000000800 */
[----:B------:R-:W-:Y:S04]  /*132a0*/  FADD.FTZ R178, R178, R169 ;  /* 0x000000a9b2b27221 */ /* 0x000fe80000010000 */
[C---:B--2---:R-:W-:Y:S04]  /*132b0*/  HMMA.16816.F32 R44, R100.reuse, R108, R44 ;  /* 0x0000006c642c723c */ /* 0x044fe8000000182c */
[----:B------:R-:W2:Y:S01]  /*132c0*/  MUFU.EX2 R165, R165 ;  /* 0x000000a500a57308 */ /* 0x000ea20000000800 */
[----:B-1----:R-:W-:Y:S03]  /*132d0*/  F2FP.PACK_AB R137, R231, R228 ;  /* 0x000000e4e789723e */ /* 0x002fe600000000ff */
[C---:B------:R-:W-:Y:S01]  /*132e0*/  HMMA.16816.F32 R48, R100.reuse, R110, R48 ;  /* 0x0000006e6430723c */ /* 0x040fe20000001830 */
[----:B------:R-:W1:Y:S05]  /*132f0*/  LDSM.16.MT88.4 R108, [R144+0x4900] ;  /* 0x00490000906c783b */ /* 0x000e6a0000004200 */
[----:B------:R-:W-:Y:S02]  /*13300*/  MUFU.EX2 R164, R164 ;  /* 0x000000a400a47308 */ /* 0x000fe40000000800 */
[C---:B---3--:R-:W-:Y:S08]  /*13310*/  HMMA.16816.F32 R52, R100.reuse, R112, R52 ;  /* 0x000000706434723c */ /* 0x048ff00000001834 */
[C---:B------:R-:W-:Y:S01]  /*13320*/  HMMA.16816.F32 R56, R100.reuse, R114, R56 ;  /* 0x000000726438723c */ /* 0x040fe20000001838 */
[----:B------:R-:W3:Y:S01]  /*13330*/  LDSM.16.MT88.4 R112, [R134+UR4+0x4900] ;  /* 0x004900048670783b */ /* 0x000ee20008004200 */
[----:B------:R-:W5:Y:S02]  /*13340*/  MUFU.EX2 R161, R161 ;  /* 0x000000a100a17308 */ /* 0x000f640000000800 */
[----:B--2---:R-:W-:Y:S04]  /*13350*/  F2FP.PACK_AB R138, R165, R170 ;  /* 0x000000aaa58a723e */ /* 0x004fe800000000ff */
[C---:B------:R-:W-:Y:S08]  /*13360*/  HMMA.16816.F32 R60, R100.reuse, R104, R60 ;  /* 0x00000068643c723c */ /* 0x040ff0000000183c */
[C---:B------:R-:W-:Y:S01]  /*13370*/  HMMA.16816.F32 R64, R100.reuse, R106, R64 ;  /* 0x0000006a6440723c */ /* 0x040fe20000001840 */
[----:B------:R-:W2:Y:S07]  /*13380*/  LDSM.16.MT88.4 R104, [R135+UR4+0x1100] ;  /* 0x001100048768783b */ /* 0x000eae0008004200 */
[C---:B----4-:R-:W-:Y:S04]  /*13390*/  HMMA.16816.F32 R68, R100.reuse, R116, R68 ;  /* 0x000000746444723c */ /* 0x050fe80000001844 */
[----:B-----5:R-:W-:Y:S04]  /*133a0*/  F2FP.PACK_AB R139, R161, R164 ;  /* 0x000000a4a18b723e */ /* 0x020fe800000000ff */
[C---:B------:R-:W-:Y:S01]  /*133b0*/  HMMA.16816.F32 R72, R100.reuse, R118, R72 ;  /* 0x000000766448723c */ /* 0x040fe20000001848 */
[----:B------:R-:W4:Y:S07]  /*133c0*/  LDSM.16.MT88.4 R116, [R145+0x1100] ;  /* 0x001100009174783b */ /* 0x000f2e0000004200 */
[C---:B-1----:R-:W-:Y:S08]  /*133d0*/  HMMA.16816.F32 R76, R100.reuse, R108, R76 ;  /* 0x0000006c644c723c */ /* 0x042ff0000000184c */
[C---:B------:R-:W-:Y:S01]  /*133e0*/  HMMA.16816.F32 R80, R100.reuse, R110, R80 ;  /* 0x0000006e6450723c */ /* 0x040fe20000001850 */
[----:B------:R-:W1:Y:S07]  /*133f0*/  LDSM.16.MT88.4 R108, [R135+UR4+0x3100] ;  /* 0x00310004876c783b */ /* 0x000e6e0008004200 */
[C---:B---3--:R-:W-:Y:S08]  /*13400*/  HMMA.16816.F32 R84, R100.reuse, R112, R84 ;  /* 0x000000706454723c */ /* 0x048ff00000001854 */
[C---:B------:R-:W-:Y:S01]  /*13410*/  HMMA.16816.F32 R88, R100.reuse, R114, R88 ;  /* 0x000000726458723c */ /* 0x040fe20000001858 */
[----:B------:R-:W-:Y:S07]  /*13420*/  LDSM.16.MT88.4 R112, [R134+UR4+0x3100] ;  /* 0x003100048670783b */ /* 0x000fee0008004200 */
[C---:B------:R-:W-:Y:S08]  /*13430*/  HMMA.16816.F32 R92, R100.reuse, R120, R92 ;  /* 0x00000078645c723c */ /* 0x040ff0000000185c */
[----:B------:R-:W-:Y:S01]  /*13440*/  HMMA.16816.F32 R96, R100, R122, R96 ;  /* 0x0000007a6460723c */ /* 0x000fe20000001860 */
[----:B------:R-:W-:Y:S06]  /*13450*/  LDSM.16.MT88.4 R120, [R144+0x5100] ;  /* 0x005100009078783b */ /* 0x000fec0000004200 */
[----:B------:R-:W-:Y:S01]  /*13460*/  F2FP.PACK_AB R100, R236, R173 ;  /* 0x000000adec64723e */ /* 0x000fe200000000ff */
[----:B------:R-:W-:Y:S01]  /*13470*/  FADD.FTZ R173, R173, R178 ;  /* 0x000000b2adad7221 */ /* 0x000fe20000010000 */
[----:B------:R-:W-:Y:S03]  /*13480*/  F2FP.PACK_AB R101, R244, R175 ;  /* 0x000000aff465723e */ /* 0x000fe600000000ff */
[----:B------:R-:W-:Y:S01]  /*13490*/  F2FP.PACK_AB R102, R238, R225 ;  /* 0x000000e1ee66723e */ /* 0x000fe200000000ff */
[----:B------:R-:W-:Y:S01]  /*134a0*/  FADD.FTZ R236, R236, R173 ;  /* 0x000000adecec7221 */ /* 0x000fe20000010000 */
[----:B------:R-:W-:Y:S03]  /*134b0*/  F2FP.PACK_AB R103, R234, R227 ;  /* 0x000000e3ea67723e */ /* 0x000fe600000000ff */
[----:B------:R-:W-:Y:S04]  /*134c0*/  FADD.FTZ R225, R225, R236 ;  /* 0x000000ece1e17221 */ /* 0x000fe80000010000 */
[C---:B--2---:R-:W-:Y:S03]  /*134d0*/  HMMA.16816.F32 R4, R100.reuse, R104, R4 ;  /* 0x000000686404723c */ /* 0x044fe60000001804 */
[----:B------:R-:W-:Y:S04]  /*134e0*/  FADD.FTZ R238, R238, R225 ;  /* 0x000000e1eeee7221 */ /* 0x000fe80000010000 */
[----:B------:R-:W-:Y:S01]  /*134f0*/  FADD.FTZ R229, R229, R238 ;  /* 0x000000eee5e57221 */ /* 0x000fe20000010000 */
[C---:B------:R-:W-:Y:S01]  /*13500*/  HMMA.16816.F32 R8, R100.reuse, R106, R8 ;  /* 0x0000006a6408723c */ /* 0x040fe20000001808 */
[----:B------:R-:W2:Y:S03]  /*13510*/  LDSM.16.MT88.4 R104, [R144+0x3100] ;  /* 0x003100009068783b */ /* 0x000ea60000004200 */
[----:B------:R-:W-:Y:S04]  /*13520*/  FADD.FTZ R229, R226, R229 ;  /* 0x000000e5e2e57221 */ /* 0x000fe80000010000 */
[C---:B------:R-:W-:Y:S04]  /*13530*/  HMMA.16816.F32 R12, R100.reuse, R124, R12 ;  /* 0x0000007c640c723c */ /* 0x040fe8000000180c */
[----:B------:R-:W-:Y:S04]  /*13540*/  FADD.FTZ R170, R170, R229 ;  /* 0x000000e5aaaa7221 */ /* 0x000fe80000010000 */
[C---:B------:R-:W-:Y:S01]  /*13550*/  HMMA.16816.F32 R16, R100.reuse, R126, R16 ;  /* 0x0000007e6410723c */ /* 0x040fe20000001810 */
[----:B------:R-:W-:Y:S03]  /*13560*/  LDSM.16.MT88.4 R124, [R134+UR4+0x5100] ;  /* 0x00510004867c783b */ /* 0x000fe60008004200 */
[----:B------:R-:W-:Y:S04]  /*13570*/  FADD.FTZ R207, R165, R170 ;  /* 0x000000aaa5cf7221 */ /* 0x000fe80000010000 */
[C---:B------:R-:W-:Y:S08]  /*13580*/  HMMA.16816.F32 R20, R100.reuse, R128, R20 ;  /* 0x000000806414723c */ /* 0x040ff00000001814 */
[C---:B------:R-:W-:Y:S01]  /*13590*/  HMMA.16816.F32 R24, R100.reuse, R130, R24 ;  /* 0x000000826418723c */ /* 0x040fe20000001818 */
[----:B------:R-:W-:Y:S07]  /*135a0*/  LDSM.16.MT88.4 R128, [R145+0x5100] ;  /* 0x005100009180783b */ /* 0x000fee0000004200 */
[C---:B----4-:R-:W-:Y:S08]  /*135b0*/  HMMA.16816.F32 R28, R100.reuse, R116, R28 ;  /* 0x00000074641c723c */ /* 0x050ff0000000181c */
[C---:B------:R-:W-:Y:S01]  /*135c0*/  HMMA.16816.F32 R32, R100.reuse, R118, R32 ;  /* 0x000000766420723c */ /* 0x040fe20000001820 */
[----:B------:R-:W3:Y:S07]  /*135d0*/  LDSM.16.MT88.4 R116, [R145+0x3100] ;  /* 0x003100009174783b */ /* 0x000eee0000004200 */
[C---:B-1----:R-:W-:Y:S08]  /*135e0*/  HMMA.16816.F32 R36, R100.reuse, R108, R36 ;  /* 0x0000006c6424723c */ /* 0x042ff00000001824 */
[C---:B------:R-:W-:Y:S01]  /*135f0*/  HMMA.16816.F32 R40, R100.reuse, R110, R40 ;  /* 0x0000006e6428723c */ /* 0x040fe20000001828 */
[----:B------:R-:W1:Y:S07]  /*13600*/  LDSM.16.MT88.4 R108, [R135+UR4+0x5100] ;  /* 0x00510004876c783b */ /* 0x000e6e0008004200 */
[C---:B--2---:R-:W-:Y:S08]  /*13610*/  HMMA.16816.F32 R44, R100.reuse, R104, R44 ;  /* 0x00000068642c723c */ /* 0x044ff0000000182c */
[C---:B------:R-:W-:Y:S01]  /*13620*/  HMMA.16816.F32 R48, R100.reuse, R106, R48 ;  /* 0x0000006a6430723c */ /* 0x040fe20000001830 */
[----:B------:R-:W2:Y:S07]  /*13630*/  LDSM.16.MT88.4 R104, [R135+UR4+0x1900] ;  /* 0x001900048768783b */ /* 0x000eae0008004200 */
[C---:B------:R-:W-:Y:S08]  /*13640*/  HMMA.16816.F32 R52, R100.reuse, R112, R52 ;  /* 0x000000706434723c */ /* 0x040ff00000001834 */
[C---:B------:R-:W-:Y:S01]  /*13650*/  HMMA.16816.F32 R56, R100.reuse, R114, R56 ;  /* 0x000000726438723c */ /* 0x040fe20000001838 */
[----:B------:R-:W4:Y:S07]  /*13660*/  LDSM.16.MT88.4 R112, [R144+0x1900] ;  /* 0x001900009070783b */ /* 0x000f2e0000004200 */
[C---:B---3--:R-:W-:Y:S08]  /*13670*/  HMMA.16816.F32 R60, R100.reuse, R116, R60 ;  /* 0x00000074643c723c */ /* 0x048ff0000000183c */
[C---:B------:R-:W-:Y:S08]  /*13680*/  HMMA.16816.F32 R64, R100.reuse, R118, R64 ;  /* 0x000000766440723c */ /* 0x040ff00000001840 */
[C---:B-1----:R-:W-:Y:S08]  /*13690*/  HMMA.16816.F32 R68, R100.reuse, R108, R68 ;  /* 0x0000006c6444723c */ /* 0x042ff00000001844 */
[C---:B------:R-:W-:Y:S08]  /*136a0*/  HMMA.16816.F32 R72, R100.reuse, R110, R72 ;  /* 0x0000006e6448723c */ /* 0x040ff00000001848 */
[C---:B------:R-:W-:Y:S08]  /*136b0*/  HMMA.16816.F32 R76, R100.reuse, R120, R76 ;  /* 0x00000078644c723c */ /* 0x040ff0000000184c */
[C---:B------:R-:W-:Y:S01]  /*136c0*/  HMMA.16816.F32 R80, R100.reuse, R122, R80 ;  /* 0x0000007a6450723c */ /* 0x040fe20000001850 */
[----:B------:R-:W1:Y:S07]  /*136d0*/  LDSM.16.MT88.4 R120, [R145+0x1900] ;  /* 0x001900009178783b */ /* 0x000e6e0000004200 */
[C---:B------:R-:W-:Y:S08]  /*136e0*/  HMMA.16816.F32 R84, R100.reuse, R124, R84 ;  /* 0x0000007c6454723c */ /* 0x040ff00000001854 */
[C---:B------:R-:W-:Y:S08]  /*136f0*/  HMMA.16816.F32 R88, R100.reuse, R126, R88 ;  /* 0x0000007e6458723c */ /* 0x040ff00000001858 */
[C---:B------:R-:W-:Y:S08]  /*13700*/  HMMA.16816.F32 R92, R100.reuse, R128, R92 ;  /* 0x00000080645c723c */ /* 0x040ff0000000185c */
[----:B------:R-:W-:Y:S08]  /*13710*/  HMMA.16816.F32 R96, R100, R130, R96 ;  /* 0x000000826460723c */ /* 0x000ff00000001860 */
[C---:B--2---:R-:W-:Y:S08]  /*13720*/  HMMA.16816.F32 R128, R136.reuse, R104, R4 ;  /* 0x000000688880723c */ /* 0x044ff00000001804 */
[C---:B------:R-:W-:Y:S01]  /*13730*/  HMMA.16816.F32 R124, R136.reuse, R106, R8 ;  /* 0x0000006a887c723c */ /* 0x040fe20000001808 */
[----:B------:R-:W2:Y:S07]  /*13740*/  LDSM.16.MT88.4 R8, [R135+UR4+0x3900] ;  /* 0x003900048708783b */ /* 0x000eae0008004200 */
[C---:B----4-:R-:W-:Y:S01]  /*13750*/  HMMA.16816.F32 R100, R136.reuse, R112, R12 ;  /* 0x000000708864723c */ /* 0x050fe2000000180c */
[----:B------:R-:W3:Y:S07]  /*13760*/  LDSM.16.MT88.4 R12, [R144+0x3900] ;  /* 0x00390000900c783b */ /* 0x000eee0000004200 */
[C---:B------:R-:W-:Y:S01]  /*13770*/  HMMA.16816.F32 R104, R136.reuse, R114, R16 ;  /* 0x000000728868723c */ /* 0x040fe20000001810 */
[----:B------:R-:W4:Y:S07]  /*13780*/  LDSM.16.MT88.4 R16, [R134+UR4+0x3900] ;  /* 0x003900048610783b */ /* 0x000f2e0008004200 */
[C---:B------:R-:W-:Y:S08]  /*13790*/  HMMA.16816.F32 R108, R136.reuse, R140, R20 ;  /* 0x0000008c886c723c */ /* 0x040ff00000001814 */
[C---:B------:R-:W-:Y:S07]  /*137a0*/  HMMA.16816.F32 R112, R136.reuse, R142, R24 ;  /* 0x0000008e8870723c */ /* 0x040fee0000001818 */
[----:B------:R-:W-:Y:S01]  /*137b0*/  @P0 IADD3 R24, R211, -0x2, RZ ;  /* 0xfffffffed3180810 */ /* 0x000fe20007ffe0ff */
[C---:B-1----:R-:W-:Y:S04]  /*137c0*/  HMMA.16816.F32 R116, R136.reuse, R120, R28 ;  /* 0x000000788874723c */ /* 0x042fe8000000181c */
[----:B------:R-:W-:Y:S04]  /*137d0*/  @P0 SHF.R.S32.HI R20, RZ, 0x1f, R24 ;  /* 0x0000001fff140819 */ /* 0x000fe80000011418 */
[C---:B------:R-:W-:Y:S08]  /*137e0*/  HMMA.16816.F32 R120, R136.reuse, R122, R32 ;  /* 0x0000007a8878723c */ /* 0x040ff00000001820 */
[C---:B--2---:R-:W-:Y:S07]  /*137f0*/  HMMA.16816.F32 R36, R136.reuse, R8, R36 ;  /* 0x000000088824723c */ /* 0x044fee0000001824 */
[----:B------:R-:W-:Y:S01]  /*13800*/  @P0 IMAD R9, R20, c[0x0][0x1e0], RZ ;  /* 0x0000780014090a24 */ /* 0x000fe200078e02ff */
[C---:B------:R-:W-:Y:S01]  /*13810*/  HMMA.16816.F32 R40, R136.reuse, R10, R40 ;  /* 0x0000000a8828723c */ /* 0x040fe20000001828 */
[----:B------:R-:W1:Y:S03]  /*13820*/  LDSM.16.MT88.4 R20, [R145+0x3900] ;  /* 0x003900009114783b */ /* 0x000e660000004200 */
[C---:B------:R-:W-:Y:S02]  /*13830*/  @P0 IMAD R9, R24.reuse, c[0x0][0x1e4], R9 ;  /* 0x0000790018090a24 */ /* 0x040fe400078e0209 */
[----:B------:R-:W-:Y:S02]  /*13840*/  @P0 IMAD.WIDE.U32 R24, R24, c[0x0][0x1e0], RZ ;  /* 0x0000780018180a25 */ /* 0x000fe400078e00ff */
[C---:B---3--:R-:W-:Y:S04]  /*13850*/  HMMA.16816.F32 R44, R136.reuse, R12, R44 ;  /* 0x0000000c882c723c */ /* 0x048fe8000000182c */
[----:B------:R-:W-:Y:S01]  /*13860*/  @P0 IMAD.IADD R9, R25, 0x1, R9 ;  /* 0x0000000119090824 */ /* 0x000fe200078e0209 */
[C---:B------:R-:W-:Y:S03]  /*13870*/  @P0 SHF.L.U32 R31, R24.reuse, 0x6, RZ ;  /* 0x00000006181f0819 */ /* 0x040fe600000006ff */
[C---:B------:R-:W-:Y:S04]  /*13880*/  HMMA.16816.F32 R48, R136.reuse, R14, R48 ;  /* 0x0000000e8830723c */ /* 0x040fe80000001830 */
[----:B------:R-:W-:Y:S02]  /*13890*/  @P0 SHF.L.U64.HI R29, R24, 0x6, R9 ;  /* 0x00000006181d0819 */ /* 0x000fe40000010209 */
[----:B------:R-:W2:Y:S01]  /*138a0*/  LDSM.16.MT88.4 R8, [R135+UR4+0x5900] ;  /* 0x005900048708783b */ /* 0x000ea20008004200 */
[----:B------:R-:W-:Y:S01]  /*138b0*/  @P0 IADD3 R12, P1, R31, R200, RZ ;  /* 0x000000c81f0c0210 */ /* 0x000fe20007f3e0ff */
[C---:B----4-:R-:W-:Y:S04]  /*138c0*/  HMMA.16816.F32 R52, R136.reuse, R16, R52 ;  /* 0x000000108834723c */ /* 0x050fe80000001834 */
[----:B------:R-:W-:Y:S01]  /*138d0*/  @P0 IMAD.X R13, R29, 0x1, R205, P1 ;  /* 0x000000011d0d0824 */ /* 0x000fe200008e06cd */
[C---:B------:R-:W-:Y:S03]  /*138e0*/  @P0 LEA R24, P1, R12.reuse, c[0x0][0x1c8], 0x1 ;  /* 0x000072000c180a11 */ /* 0x040fe600078208ff */
[C---:B------:R-:W-:Y:S04]  /*138f0*/  HMMA.16816.F32 R56, R136.reuse, R18, R56 ;  /* 0x000000128838723c */ /* 0x040fe80000001838 */
[----:B------:R-:W-:Y:S02]  /*13900*/  @P0 LEA.HI.X R25, R12, c[0x0][0x1cc], R13, 0x1, P1 ;  /* 0x000073000c190a11 */ /* 0x000fe400008f0c0d */
[----:B------:R-:W-:Y:S02]  /*13910*/  @P0 IADD3 R13, P1, R31, R214, RZ ;  /* 0x000000d61f0d0210 */ /* 0x000fe40007f3e0ff */
[C---:B-1----:R-:W-:Y:S04]  /*13920*/  HMMA.16816.F32 R60, R136.reuse, R20, R60 ;  /* 0x00000014883c723c */ /* 0x042fe8000000183c */
[----:B------:R-:W-:Y:S02]  /*13930*/  @P0 IADD3.X R12, R29, R223, RZ, P1, !PT ;  /* 0x000000df1d0c0210 */ /* 0x000fe40000ffe4ff */
[C---:B------:R-:W-:Y:S02]  /*13940*/  @P0 LEA R26, P1, R13.reuse, c[0x0][0x1c8], 0x1 ;  /* 0x000072000d1a0a11 */ /* 0x040fe400078208ff */
[C---:B------:R-:W-:Y:S04]  /*13950*/  HMMA.16816.F32 R64, R136.reuse, R22, R64 ;  /* 0x000000168840723c */ /* 0x040fe80000001840 */
[----:B------:R-:W-:Y:S02]  /*13960*/  @P0 LEA.HI.X R27, R13, c[0x0][0x1cc], R12, 0x1, P1 ;  /* 0x000073000d1b0a11 */ /* 0x000fe400008f0c0c */
[----:B------:R-:W1:Y:S01]  /*13970*/  LDSM.16.MT88.4 R12, [R144+0x5900] ;  /* 0x00590000900c783b */ /* 0x000e620000004200 */
[----:B------:R-:W-:Y:S05]  /*13980*/  @P0 IADD3 R16, P1, R31, R212, RZ ;  /* 0x000000d41f100210 */ /* 0x000fea0007f3e0ff */
[----:B------:R-:W-:Y:S01]  /*13990*/  @P0 IMAD.X R17, R29, 0x1, R222, P1 ;  /* 0x000000011d110824 */ /* 0x000fe200008e06de */
        /* <DEDUP_REMOVED lines=8> */
[----:B------:R-:W-:Y:S01]  /*13a20*/  @P0 IMAD.X R8, R29, 0x1, R205, P1 ;  /* 0x000000011d080824 */ /* 0x000fe200008e06cd */
[C---:B------:R-:W-:Y:S04]  /*13a30*/  @P0 LEA R22, P1, R23.reuse, c[0x0][0x1c8], 0x1 ;  /* 0x0000720017160a11 */ /* 0x040fe800078208ff */
[----:B------:R-:W-:Y:S02]  /*13a40*/  @P0 LEA.HI.X R23, R23, c[0x0][0x1cc], R8, 0x1, P1 ;  /* 0x0000730017170a11 */ /* 0x000fe400008f0c08 */
[----:B------:R-:W-:Y:S04]  /*13a50*/  @P0 IADD3 R8, P1, R31, R214, RZ ;  /* 0x000000d61f080210 */ /* 0x000fe80007f3e0ff */
[----:B------:R-:W-:Y:S01]  /*13a60*/  @P0 IADD3.X R9, R29, R223, RZ, P1, !PT ;  /* 0x000000df1d090210 */ /* 0x000fe20000ffe4ff */
[C---:B-1----:R-:W-:Y:S03]  /*13a70*/  HMMA.16816.F32 R76, R136.reuse, R12, R76 ;  /* 0x0000000c884c723c */ /* 0x042fe6000000184c */
[C---:B------:R-:W-:Y:S04]  /*13a80*/  @P0 LEA R32, P1, R8.reuse, c[0x0][0x1c8], 0x1 ;  /* 0x0000720008200a11 */ /* 0x040fe800078208ff */
[----:B------:R-:W-:Y:S01]  /*13a90*/  @P0 LEA.HI.X R33, R8, c[0x0][0x1cc], R9, 0x1, P1 ;  /* 0x0000730008210a11 */ /* 0x000fe200008f0c09 */
[C---:B------:R-:W-:Y:S01]  /*13aa0*/  HMMA.16816.F32 R80, R136.reuse, R14, R80 ;  /* 0x0000000e8850723c */ /* 0x040fe20000001850 */
[----:B------:R-:W1:Y:S02]  /*13ab0*/  LDSM.16.MT88.4 R8, [R145+0x5900] ;  /* 0x005900009108783b */ /* 0x000e640000004200 */
[----:B------:R-:W-:Y:S01]  /*13ac0*/  ISETP.GE.AND P1, PT, R206, 0x1, PT ;  /* 0x00000001ce00780c */ /* 0x000fe20003f26270 */
[----:B------:R-:W-:Y:S01]  /*13ad0*/  FADD.FTZ R12, R154, R157 ;  /* 0x0000009d9a0c7221 */ /* 0x000fe20000010000 */
[----:B------:R-:W-:Y:S03]  /*13ae0*/  IADD3 R206, R206, 0x1, RZ ;  /* 0x00000001cece7810 */ /* 0x000fe60007ffe0ff */
[----:B------:R-:W-:Y:S01]  /*13af0*/  FADD.FTZ R12, R153, R12 ;  /* 0x0000000c990c7221 */ /* 0x000fe20000010000 */
[----:B------:R-:W-:Y:S01]  /*13b00*/  SEL R206, R206, RZ, !P1 ;  /* 0x000000ffcece7207 */ /* 0x000fe20004800000 */
[C---:B--2---:R-:W-:Y:S03]  /*13b10*/  HMMA.16816.F32 R84, R136.reuse, R16, R84 ;  /* 0x000000108854723c */ /* 0x044fe60000001854 */
[----:B------:R-:W-:Y:S01]  /*13b20*/  @P0 IADD3 R31, P1, R31, R212, RZ ;  /* 0x000000d41f1f0210 */ /* 0x000fe20007f3e0ff */
[----:B------:R-:W-:Y:S02]  /*13b30*/  @P0 IMAD R13, R206, 0x3000, R197 ;  /* 0x00003000ce0d0824 */ /* 0x000fe400078e02c5 */
[----:B------:R-:W-:Y:S02]  /*13b40*/  FADD.FTZ R167, R167, R12 ;  /* 0x0000000ca7a77221 */ /* 0x000fe40000010000 */
[----:B------:R-:W-:Y:S01]  /*13b50*/  @P0 IMAD.X R28, R29, 0x1, R222, P1 ;  /* 0x000000011d1c0824 */ /* 0x000fe200008e06de */
[----:B------:R-:W-:Y:S01]  /*13b60*/  @P0 SHF.L.U32 R3, R13, 0x1, RZ ;  /* 0x000000010d030819 */ /* 0x000fe200000006ff */
[C---:B------:R-:W-:Y:S03]  /*13b70*/  HMMA.16816.F32 R88, R136.reuse, R18, R88 ;  /* 0x000000128858723c */ /* 0x040fe60000001858 */
[C---:B------:R-:W-:Y:S01]  /*13b80*/  @P0 LEA R14, P1, R31.reuse, c[0x0][0x1c8], 0x1 ;  /* 0x000072001f0e0a11 */ /* 0x040fe200078208ff */
[----:B------:R-:W-:Y:S01]  /*13b90*/  @!PT LDS RZ, [RZ] ;  /* 0x00000000fffff984 */ /* 0x000fe20000000800 */
[----:B------:R-:W-:Y:S01]  /*13ba0*/  @!PT LDS RZ, [RZ] ;  /* 0x00000000fffff984 */ /* 0x000fe20000000800 */
[----:B------:R-:W-:Y:S01]  /*13bb0*/  @!PT LDS RZ, [RZ] ;  /* 0x00000000fffff984 */ /* 0x000fe20000000800 */
[----:B------:R2:W-:Y:S01]  /*13bc0*/  @P0 LDGSTS.E.BYPASS.LTC128B.128 [R3+0xc100], [R24.64], !P6 ;  /* 0x0c10000018030fae */ /* 0x0005e2000f101d46 */
[----:B------:R-:W-:Y:S02]  /*13bd0*/  FADD.FTZ R172, R172, R167 ;  /* 0x000000a7acac7221 */ /* 0x000fe40000010000 */
[----:B------:R-:W-:Y:S02]  /*13be0*/  @P0 LEA.HI.X R15, R31, c[0x0][0x1cc], R28, 0x1, P1 ;  /* 0x000073001f0f0a11 */ /* 0x000fe400008f0c1c */
[----:B------:R-:W-:Y:S03]  /*13bf0*/  FADD.FTZ R171, R171, R172 ;  /* 0x000000acabab7221 */ /* 0x000fe60000010000 */
[----:B------:R2:W-:Y:S01]  /*13c00*/  @P0 LDGSTS.E.BYPASS.LTC128B.128 [R3+0xe100], [R26.64], !P5 ;  /* 0x0e1000001a030fae */ /* 0x0005e2000e901d46 */
[----:B------:R-:W-:Y:S04]  /*13c10*/  FADD.FTZ R232, R232, R171 ;  /* 0x000000abe8e87221 */ /* 0x000fe80000010000 */
[----:B------:R-:W-:Y:S03]  /*13c20*/  FADD.FTZ R175, R175, R232 ;  /* 0x000000e8afaf7221 */ /* 0x000fe60000010000 */
[----:B------:R2:W-:Y:S01]  /*13c30*/  @P0 LDGSTS.E.BYPASS.LTC128B.128 [R3+0x10100], [R20.64], !P3 ;  /* 0x1010000014030fae */ /* 0x0005e2000d901d46 */
[C---:B-1----:R-:W-:Y:S03]  /*13c40*/  HMMA.16816.F32 R92, R136.reuse, R8, R92 ;  /* 0x00000008885c723c */ /* 0x042fe6000000185c */
[----:B------:R-:W-:Y:S04]  /*13c50*/  FADD.FTZ R244, R244, R175 ;  /* 0x000000aff4f47221 */ /* 0x000fe80000010000 */
[----:B------:R2:W-:Y:S01]  /*13c60*/  @P0 LDGSTS.E.BYPASS.LTC128B.128 [R3+0xd100], [R22.64], !P6 ;  /* 0x0d10000016030fae */ /* 0x0005e2000f101d46 */
[----:B------:R-:W-:Y:S01]  /*13c70*/  FADD.FTZ R227, R227, R244 ;  /* 0x000000f4e3e37221 */ /* 0x000fe20000010000 */
[----:B------:R-:W-:Y:S03]  /*13c80*/  HMMA.16816.F32 R96, R136, R10, R96 ;  /* 0x0000000a8860723c */ /* 0x000fe60000001860 */
[----:B------:R-:W-:Y:S03]  /*13c90*/  FADD.FTZ R227, R234, R227 ;  /* 0x000000e3eae37221 */ /* 0x000fe60000010000 */
[----:B------:R2:W-:Y:S01]  /*13ca0*/  @P0 LDGSTS.E.BYPASS.LTC128B.128 [R3+0xf100], [R32.64], !P5 ;  /* 0x0f10000020030fae */ /* 0x0005e2000e901d46 */
[----:B------:R-:W-:Y:S05]  /*13cb0*/  FADD.FTZ R228, R228, R227 ;  /* 0x000000e3e4e47221 */ /* 0x000fea0000010000 */
[----:B------:R-:W-:Y:S02]  /*13cc0*/  FADD.FTZ R231, R231, R228 ;  /* 0x000000e4e7e77221 */ /* 0x000fe40000010000 */
[----:B------:R2:W-:Y:S01]  /*13cd0*/  @P0 LDGSTS.E.BYPASS.LTC128B.128 [R3+0x11100], [R14.64], !P3 ;  /* 0x111000000e030fae */ /* 0x0005e2000d901d46 */
[C---:B------:R-:W-:Y:S01]  /*13ce0*/  ISETP.GT.AND P0, PT, R211.reuse, R224, PT ;  /* 0x000000e0d300720c */ /* 0x040fe20003f04270 */
[----:B------:R-:W-:Y:S01]  /*13cf0*/  FADD.FTZ R164, R164, R231 ;  /* 0x000000e7a4a47221 */ /* 0x000fe20000010000 */
[----:B------:R-:W-:Y:S03]  /*13d00*/  IADD3 R211, R211, -0x1, RZ ;  /* 0xffffffffd3d37810 */ /* 0x000fe60007ffe0ff */
[----:B------:R-:W-:Y:S02]  /*13d10*/  FADD.FTZ R208, R161, R164 ;  /* 0x000000a4a1d07221 */ /* 0x000fe40000010000 */
[----:B------:R-:W0:Y:S01]  /*13d20*/  LDGDEPBAR ;  /* 0x00000000000079af */ /* 0x000e220000000000 */
[----:B--2---:R-:W-:Y:S05]  /*13d30*/  MOV R3, R2 ;  /* 0x0000000200037202 */ /* 0x004fea0000000f00 */
[----:B------:R-:W-:-:S05]  /*13d40*/  @P0 BRA `(.L_x_1262) ;  /* 0xffffd09000000947 */ /* 0x000fca000383ffff */
.L_x_1261:
[----:B-1----:R-:W-:-:S13]  /*13d50*/  ISETP.GE.AND P0, PT, R211, RZ, PT ;  /* 0x000000ffd300720c */ /* 0x002fda0003f06270 */
[----:B------:R-:W-:Y:S05]  /*13d60*/  @!P0 BRA `(.L_x_1263) ;  /* 0x00002b9000008947 */ /* 0x000fea0003800000 */
[----:B------:R-:W1:Y:S01]  /*13d70*/  S2R R3, SR_TID.X ;  /* 0x0000000000037919 */ /* 0x000e620000002100 */
[C---:B------:R-:W-:Y:S01]  /*13d80*/  IADD3 RZ, P1, R198.reuse, 0x40, RZ ;  /* 0x00000040c6ff7810 */ /* 0x040fe20007f3e0ff */
[----:B------:R-:W-:Y:S01]  /*13d90*/  IMAD.MOV.U32 R188, RZ, RZ, 0x40 ;  /* 0x00000040ffbc7424 */ /* 0x000fe200078e00ff */
[----:B------:R-:W-:Y:S01]  /*13da0*/  IADD3 R215, P3, R198, 0x80, RZ ;  /* 0x00000080c6d77810 */ /* 0x000fe20007f7e0ff */
[----:B------:R-:W-:Y:S01]  /*13db0*/  IMAD.MOV.U32 R133, RZ, RZ, R2 ;  /* 0x000000ffff857224 */ /* 0x000fe200078e0002 */
[C---:B------:R-:W-:Y:S01]  /*13dc0*/  IADD3 R213, P2, R200.reuse, 0x40, RZ ;  /* 0x00000040c8d57810 */ /* 0x040fe20007f5e0ff */
[--C-:B------:R-:W-:Y:S01]  /*13dd0*/  IMAD.X R216, RZ, RZ, R203.reuse, P1 ;  /* 0x000000ffffd87224 */ /* 0x100fe200008e06cb */
[----:B------:R-:W-:Y:S01]  /*13de0*/  IADD3 R210, P1, R200, 0x80, RZ ;  /* 0x00000080c8d27810 */ /* 0x000fe20007f3e0ff */
[----:B------:R-:W-:Y:S01]  /*13df0*/  IMAD.X R214, RZ, RZ, R203, P3 ;  /* 0x000000ffffd67224 */ /* 0x000fe200018e06cb */
[----:B------:R-:W-:Y:S01]  /*13e00*/  IADD3 R217, R198, 0x40, RZ ;  /* 0x00000040c6d97810 */ /* 0x000fe20007ffe0ff */
[----:B------:R-:W-:-:S02]  /*13e10*/  IMAD.X R212, RZ, RZ, R205, P2 ;  /* 0x000000ffffd47224 */ /* 0x000fc400010e06cd */
[----:B------:R-:W-:Y:S02]  /*13e20*/  IMAD.X R209, RZ, RZ, R205, P1 ;  /* 0x000000ffffd17224 */ /* 0x000fe400008e06cd */
[----:B------:R-:W-:Y:S01]  /*13e30*/  IMAD.IADD R186, R185, 0x1, R182 ;  /* 0x00000001b9ba7824 */ /* 0x000fe200078e02b6 */
[----:B-1----:R-:W-:-:S04]  /*13e40*/  SHF.R.S32.HI R4, RZ, 0x1f, R3 ;  /* 0x0000001fff047819 */ /* 0x002fc80000011403 */
[----:B------:R-:W-:-:S04]  /*13e50*/  LEA.HI R4, R4, R3, RZ, 0x3 ;  /* 0x0000000304047211 */ /* 0x000fc800078f18ff */
[----:B------:R-:W-:-:S05]  /*13e60*/  LOP3.LUT R4, R4, 0xfffffff8, RZ, 0xc0, !PT ;  /* 0xfffffff804047812 */ /* 0x000fca00078ec0ff */
[----:B------:R-:W-:Y:S02]  /*13e70*/  IMAD.IADD R4, R3, 0x1, -R4 ;  /* 0x0000000103047824 */ /* 0x000fe400078e0a04 */
[----:B------:R-:W-:-:S03]  /*13e80*/  IMAD.MOV.U32 R3, RZ, RZ, R0 ;  /* 0x000000ffff037224 */ /* 0x000fc600078e0000 */
[----:B------:R-:W-:-:S04]  /*13e90*/  LOP3.LUT P0, RZ, R4, 0x4, RZ, 0xc0, !PT ;  /* 0x0000000404ff7812 */ /* 0x000fc8000780c0ff */
[----:B------:R-:W-:Y:S02]  /*13ea0*/  SEL R188, R188, 0xffffffc0, !P0 ;  /* 0xffffffc0bcbc7807 */ /* 0x000fe40004000000 */
.L_x_1264:
        /* <DEDUP_REMOVED lines=14> */
[----:B------:R-:W-:Y:S02]  /*13f90*/  LDSM.16.M88.4 R32, [R185] ;  /* 0x00000000b920783b */ /* 0x000fe40000000200 */
[----:B------:R-:W-:Y:S01]  /*13fa0*/  @P0 IMAD R31, R218, c[0x0][0x20c], R31 ;  /* 0x00008300da1f0a24 */ /* 0x000fe200078e021f */
[C---:B------:R-:W-:Y:S02]  /*13fb0*/  @P0 IADD3 R2, P1, R20.reuse, R198, RZ ;  /* 0x000000c614020210 */ /* 0x040fe40007f3e0ff */
[----:B------:R-:W-:Y:S02]  /*13fc0*/  @P0 IADD3 R12, P2, R20, R217, RZ ;  /* 0x000000d9140c0210 */ /* 0x000fe40007f5e0ff */
[----:B------:R-:W-:Y:S01]  /*13fd0*/  @P0 IADD3 R31, R5, R31, RZ ;  /* 0x0000001f051f0210 */ /* 0x000fe20007ffe0ff */
[----:B------:R-:W1:Y:S01]  /*13fe0*/  LDSM.16.M88.4 R8, [R183+UR4+0xc100] ;  /* 0x00c10004b708783b */ /* 0x000e620008000200 */
[----:B------:R-:W-:Y:S02]  /*13ff0*/  @P0 LEA R178, P4, R2, c[0x0][0x1f8], 0x1 ;  /* 0x00007e0002b20a11 */ /* 0x000fe400078808ff */
[----:B------:R-:W-:Y:S02]  /*14000*/  @P0 SHF.L.U64.HI R31, R4, 0x6, R31 ;  /* 0x00000006041f0819 */ /* 0x000fe4000001021f */
[----:B------:R-:W-:Y:S02]  /*14010*/  @P0 IADD3 R0, P3, R20, R215, RZ ;  /* 0x000000d714000210 */ /* 0x000fe40007f7e0ff */
[C---:B------:R-:W-:Y:S01]  /*14020*/  @P0 IADD3.X R13, R31.reuse, R216, RZ, P2, !PT ;  /* 0x000000d81f0d0210 */ /* 0x040fe200017fe4ff */
[----:B------:R-:W2:Y:S01]  /*14030*/  LDSM.16.M88.4 R16, [R183+UR4+0xc900] ;  /* 0x00c90004b710783b */ /* 0x000ea20008000200 */
[----:B------:R-:W-:Y:S07]  /*14040*/  @P0 LEA R168, P2, R0, c[0x0][0x1f8], 0x1 ;  /* 0x00007e0000a80a11 */ /* 0x000fee00078408ff */
[----:B------:R-:W3:Y:S08]  /*14050*/  LDSM.16.M88.4 R24, [R183+UR4+0xd100] ;  /* 0x00d10004b718783b */ /* 0x000ef00008000200 */
[----:B------:R-:W4:Y:S08]  /*14060*/  LDSM.16.M88.4 R136, [R183+UR4+0xd900] ;  /* 0x00d90004b788783b */ /* 0x000f300008000200 */
[----:B------:R-:W-:Y:S01]  /*14070*/  LDSM.16.M88.4 R140, [R186] ;  /* 0x00000000ba8c783b */ /* 0x000fe20000000200 */
[C---:B-1----:R-:W-:Y:S07]  /*14080*/  HMMA.16816.F32 R4, R32.reuse, R8, RZ ;  /* 0x000000082004723c */ /* 0x042fee00000018ff */
[----:B------:R-:W1:Y:S01]  /*14090*/  LDSM.16.M88.4 R144, [R187+0xc100] ;  /* 0x00c10000bb90783b */ /* 0x000e620000000200 */
[C---:B------:R-:W-:Y:S04]  /*140a0*/  @P0 IADD3.X R9, R31.reuse, R203, RZ, P1, !PT ;  /* 0x000000cb1f090210 */ /* 0x040fe80000ffe4ff */
[----:B------:R-:W-:Y:S03]  /*140b0*/  @P0 LEA R176, P1, R12, c[0x0][0x1f8], 0x1 ;  /* 0x00007e000cb00a11 */ /* 0x000fe600078208ff */
[----:B------:R-:W5:Y:S01]  /*140c0*/  LDSM.16.M88.4 R148, [R187+0xc900] ;  /* 0x00c90000bb94783b */ /* 0x000f620000000200 */
[----:B------:R-:W-:Y:S02]  /*140d0*/  @P0 LEA.HI.X R179, R2, c[0x0][0x1fc], R9, 0x1, P4 ;  /* 0x00007f0002b30a11 */ /* 0x000fe400020f0c09 */
[C---:B------:R-:W-:Y:S01]  /*140e0*/  HMMA.16816.F32 R8, R32.reuse, R10, RZ ;  /* 0x0000000a2008723c */ /* 0x040fe200000018ff */
[----:B------:R-:W-:Y:S02]  /*140f0*/  @P0 LEA.HI.X R177, R12, c[0x0][0x1fc], R13, 0x1, P1 ;  /* 0x00007f000cb10a11 */ /* 0x000fe400008f0c0d */
[----:B------:R-:W-:Y:S02]  /*14100*/  @P0 IADD3.X R13, R31, R214, RZ, P3, !PT ;  /* 0x000000d61f0d0210 */ /* 0x000fe40001ffe4ff */
[----:B------:R-:W1:Y:S01]  /*14110*/  LDSM.16.M88.4 R152, [R187+0xd100] ;  /* 0x00d10000bb98783b */ /* 0x000e620000000200 */
[----:B------:R-:W-:Y:S02]  /*14120*/  @P0 IADD3 R20, P1, R195, R20, RZ ;  /* 0x00000014c3140210 */ /* 0x000fe40007f3e0ff */
[----:B------:R-:W-:Y:S02]  /*14130*/  @P0 LEA.HI.X R169, R0, c[0x0][0x1fc], R13, 0x1, P2 ;  /* 0x00007f0000a90a11 */ /* 0x000fe400010f0c0d */
[C---:B--2---:R-:W-:Y:S01]  /*14140*/  HMMA.16816.F32 R12, R32.reuse, R16, RZ ;  /* 0x00000010200c723c */ /* 0x044fe200000018ff */
[----:B------:R-:W-:Y:S02]  /*14150*/  LOP3.LUT P4, RZ, R191, 0x1, RZ, 0xc0, !PT ;  /* 0x00000001bfff7812 */ /* 0x000fe4000788c0ff */
[----:B------:R-:W-:Y:S01]  /*14160*/  @P0 IADD3 R0, P3, R20, R198, RZ ;  /* 0x000000c614000210 */ /* 0x000fe20007f7e0ff */
[----:B------:R-:W2:Y:S01]  /*14170*/  LDSM.16.M88.4 R156, [R187+0xd900] ;  /* 0x00d90000bb9c783b */ /* 0x000ea20000000200 */
[----:B------:R-:W-:Y:S02]  /*14180*/  @P0 IADD3.X R31, R194, R31, RZ, P1, !PT ;  /* 0x0000001fc21f0210 */ /* 0x000fe40000ffe4ff */
[C---:B------:R-:W-:Y:S01]  /*14190*/  @P0 IADD3 R23, P2, R20.reuse, R217, RZ ;  /* 0x000000d914170210 */ /* 0x040fe20007f5e0ff */
[C---:B------:R-:W-:Y:S01]  /*141a0*/  HMMA.16816.F32 R16, R32.reuse, R18, RZ ;  /* 0x000000122010723c */ /* 0x040fe200000018ff */
[----:B------:R-:W-:Y:S03]  /*141b0*/  @P0 IADD3 R20, P1, R20, R215, RZ ;  /* 0x000000d714140210 */ /* 0x000fe60007f3e0ff */
[C---:B------:R-:W-:Y:S02]  /*141c0*/  @P0 IADD3.X R21, R31.reuse, R203, RZ, P3, !PT ;  /* 0x000000cb1f150210 */ /* 0x040fe40001ffe4ff */
[----:B------:R-:W-:Y:S02]  /*141d0*/  @P0 LEA R174, P3, R0, c[0x0][0x1f8], 0x1 ;  /* 0x00007e0000ae0a11 */ /* 0x000fe400078608ff */
[----:B------:R-:W-:Y:S04]  /*141e0*/  @P0 IADD3.X R2, R31, R216, RZ, P2, !PT ;  /* 0x000000d81f020210 */ /* 0x000fe800017fe4ff */
[----:B------:R-:W-:Y:S02]  /*141f0*/  @P0 LEA R172, P2, R23, c[0x0][0x1f8], 0x1 ;  /* 0x00007e0017ac0a11 */ /* 0x000fe400078408ff */
[----:B------:R-:W-:Y:S02]  /*14200*/  @P0 IADD3.X R31, R31, R214, RZ, P1, !PT ;  /* 0x000000d61f1f0210 */ /* 0x000fe40000ffe4ff */
[----:B------:R-:W-:Y:S02]  /*14210*/  @P0 LEA R170, P1, R20, c[0x0][0x1f8], 0x1 ;  /* 0x00007e0014aa0a11 */ /* 0x000fe400078208ff */
[----:B------:R-:W-:Y:S02]  /*14220*/  @P0 LEA.HI.X R175, R0, c[0x0][0x1fc], R21, 0x1, P3 ;  /* 0x00007f0000af0a11 */ /* 0x000fe400018f0c15 */
[----:B------:R-:W-:Y:S01]  /*14230*/  @P0 LEA.HI.X R173, R23, c[0x0][0x1fc], R2, 0x1, P2 ;  /* 0x00007f0017ad0a11 */ /* 0x000fe200010f0c02 */
[----:B------:R-:W-:Y:S01]  /*14240*/  @P0 IMAD R2, R206, 0x6000, R196 ;  /* 0x00006000ce020824 */ /* 0x000fe200078e02c4 */
[----:B------:R-:W-:Y:S02]  /*14250*/  @P0 LEA.HI.X R171, R20, c[0x0][0x1fc], R31, 0x1, P1 ;  /* 0x00007f0014ab0a11 */ /* 0x000fe400008f0c1f */
[C---:B---3--:R-:W-:Y:S01]  /*14260*/  HMMA.16816.F32 R20, R32.reuse, R24, RZ ;  /* 0x000000182014723c */ /* 0x048fe200000018ff */
[C---:B------:R-:W-:Y:S01]  /*14270*/  IADD3 R0, R188.reuse, R29, RZ ;  /* 0x0000001dbc007210 */ /* 0x040fe20007ffe0ff */
[----:B------:R-:W-:Y:S01]  /*14280*/  @!PT LDS RZ, [RZ] ;  /* 0x00000000fffff984 */ /* 0x000fe20000000800 */
[----:B------:R-:W-:Y:S01]  /*14290*/  @!PT LDS RZ, [RZ] ;  /* 0x00000000fffff984 */ /* 0x000fe20000000800 */
[----:B------:R-:W-:Y:S01]  /*142a0*/  @!PT LDS RZ, [RZ] ;  /* 0x00000000fffff984 */ /* 0x000fe20000000800 */
[----:B------:R3:W-:Y:S06]  /*142b0*/  @P0 LDGSTS.E.BYPASS.LTC128B.128 [R2], [R178.64], !P6 ;  /* 0x00000000b2020fae */ /* 0x0007ec000f101d46 */
[C---:B------:R-:W-:Y:S02]  /*142c0*/  HMMA.16816.F32 R24, R32.reuse, R26, RZ ;  /* 0x0000001a2018723c */ /* 0x040fe400000018ff */
[----:B------:R3:W-:Y:S06]  /*142d0*/  @P0 LDGSTS.E.BYPASS.LTC128B.128 [R2+0x2000], [R176.64], !P5 ;  /* 0x02000000b0020fae */ /* 0x0007ec000e901d46 */
[C---:B----4-:R-:W-:Y:S02]  /*142e0*/  HMMA.16816.F32 R28, R32.reuse, R136, RZ ;  /* 0x00000088201c723c */ /* 0x050fe400000018ff */
[----:B------:R3:W-:Y:S06]  /*142f0*/  @P0 LDGSTS.E.BYPASS.LTC128B.128 [R2+0x4000], [R168.64], !P4 ;  /* 0x04000000a8020fae */ /* 0x0007ec000e101d46 */
[----:B------:R-:W-:Y:S02]  /*14300*/  HMMA.16816.F32 R32, R32, R138, RZ ;  /* 0x0000008a2020723c */ /* 0x000fe400000018ff */
[----:B------:R3:W-:Y:S06]  /*14310*/  @P0 LDGSTS.E.BYPASS.LTC128B.128 [R2+0x1000], [R174.64], !P6 ;  /* 0x01000000ae020fae */ /* 0x0007ec000f101d46 */
[C---:B-1----:R-:W-:Y:S02]  /*14320*/  HMMA.16816.F32 R4, R140.reuse, R144, R4 ;  /* 0x000000908c04723c */ /* 0x042fe40000001804 */
[----:B------:R3:W-:Y:S06]  /*14330*/  @P0 LDGSTS.E.BYPASS.LTC128B.128 [R2+0x3000], [R172.64], !P5 ;  /* 0x03000000ac020fae */ /* 0x0007ec000e901d46 */
[C---:B------:R-:W-:Y:S02]  /*14340*/  HMMA.16816.F32 R8, R140.reuse, R146, R8 ;  /* 0x000000928c08723c */ /* 0x040fe40000001808 */
[----:B------:R3:W-:Y:S01]  /*14350*/  @P0 LDGSTS.E.BYPASS.LTC128B.128 [R2+0x5000], [R170.64], !P4 ;  /* 0x05000000aa020fae */ /* 0x0007e2000e101d46 */
[----:B------:R-:W-:Y:S05]  /*14360*/  ISETP.GE.AND P0, PT, R211, 0x2, PT ;  /* 0x00000002d300780c */ /* 0x000fea0003f06270 */
[C---:B-----5:R-:W-:Y:S02]  /*14370*/  HMMA.16816.F32 R12, R140.reuse, R148, R12 ;  /* 0x000000948c0c723c */ /* 0x060fe4000000180c */
[----:B------:R-:W-:Y:S06]  /*14380*/  LDSM.16.M88.4 R160, [R181] ;  /* 0x00000000b5a0783b */ /* 0x000fec0000000200 */
[C---:B------:R-:W-:Y:S02]  /*14390*/  HMMA.16816.F32 R16, R140.reuse, R150, R16 ;  /* 0x000000968c10723c */ /* 0x040fe40000001810 */
[----:B------:R-:W1:Y:S06]  /*143a0*/  LDSM.16.M88.4 R164, [R0+0xc100] ;  /* 0x00c1000000a4783b */ /* 0x000e6c0000000200 */
[C---:B------:R-:W-:Y:S02]  /*143b0*/  HMMA.16816.F32 R20, R140.reuse, R152, R20 ;  /* 0x000000988c14723c */ /* 0x040fe40000001814 */
[----:B------:R-:W0:Y:S02]  /*143c0*/  LDGDEPBAR ;  /* 0x00000000000079af */ /* 0x000e240000000000 */
[C---:B---3--:R-:W-:Y:S04]  /*143d0*/  IADD3 R2, R188.reuse, R187, RZ ;  /* 0x000000bbbc027210 */ /* 0x048fe80007ffe0ff */
[C---:B------:R-:W-:Y:S02]  /*143e0*/  HMMA.16816.F32 R24, R140.reuse, R154, R24 ;  /* 0x0000009a8c18723c */ /* 0x040fe40000001818 */
[----:B------:R-:W3:Y:S06]  /*143f0*/  LDSM.16.M88.4 R136, [R0+0xc900] ;  /* 0x00c900000088783b */ /* 0x000eec0000000200 */
[C---:B--2---:R-:W-:Y:S02]  /*14400*/  HMMA.16816.F32 R28, R140.reuse, R156, R28 ;  /* 0x0000009c8c1c723c */ /* 0x044fe4000000181c */
[----:B------:R-:W2:Y:S06]  /*14410*/  LDSM.16.M88.4 R144, [R0+0xd100] ;  /* 0x00d100000090783b */ /* 0x000eac0000000200 */
[----:B------:R-:W-:Y:S02]  /*14420*/  HMMA.16816.F32 R32, R140, R158, R32 ;  /* 0x0000009e8c20723c */ /* 0x000fe40000001820 */
[----:B------:R-:W4:Y:S06]  /*14430*/  LDSM.16.M88.4 R140, [R0+0xd900] ;  /* 0x00d90000008c783b */ /* 0x000f2c0000000200 */
[C---:B-1----:R-:W-:Y:S02]  /*14440*/  HMMA.16816.F32 R4, R160.reuse, R164, R4 ;  /* 0x000000a4a004723c */ /* 0x042fe40000001804 */
[----:B------:R-:W-:Y:S06]  /*14450*/  LDSM.16.M88.4 R148, [R180] ;  /* 0x00000000b494783b */ /* 0x000fec0000000200 */
[C---:B------:R-:W-:Y:S02]  /*14460*/  HMMA.16816.F32 R8, R160.reuse, R166, R8 ;  /* 0x000000a6a008723c */ /* 0x040fe40000001808 */
[----:B------:R-:W1:Y:S06]  /*14470*/  LDSM.16.M88.4 R152, [R2+0xc100] ;  /* 0x00c100000298783b */ /* 0x000e6c0000000200 */
[C---:B---3--:R-:W-:Y:S02]  /*14480*/  HMMA.16816.F32 R12, R160.reuse, R136, R12 ;  /* 0x00000088a00c723c */ /* 0x048fe4000000180c */
[----:B------:R-:W3:Y:S06]  /*14490*/  LDSM.16.M88.4 R156, [R2+0xc900] ;  /* 0x00c90000029c783b */ /* 0x000eec0000000200 */
[C---:B------:R-:W-:Y:S02]  /*144a0*/  HMMA.16816.F32 R16, R160.reuse, R138, R16 ;  /* 0x0000008aa010723c */ /* 0x040fe40000001810 */
[----:B------:R-:W5:Y:S06]  /*144b0*/  LDSM.16.M88.4 R164, [R2+0xd100] ;  /* 0x00d1000002a4783b */ /* 0x000f6c0000000200 */
[C---:B--2---:R-:W-:Y:S02]  /*144c0*/  HMMA.16816.F32 R20, R160.reuse, R144, R20 ;  /* 0x00000090a014723c */ /* 0x044fe40000001814 */
[----:B------:R-:W2:Y:S06]  /*144d0*/  LDSM.16.M88.4 R168, [R2+0xd900] ;  /* 0x00d9000002a8783b */ /* 0x000eac0000000200 */
[C---:B------:R-:W-:Y:S02]  /*144e0*/  HMMA.16816.F32 R24, R160.reuse, R146, R24 ;  /* 0x00000092a018723c */ /* 0x040fe40000001818 */
[----:B------:R-:W-:Y:S06]  /*144f0*/  LDSM.16.M88.4 R172, [R185+0x4000] ;  /* 0x00400000b9ac783b */ /* 0x000fec0000000200 */
[C---:B----4-:R-:W-:Y:S02]  /*14500*/  HMMA.16816.F32 R28, R160.reuse, R140, R28 ;  /* 0x0000008ca01c723c */ /* 0x050fe4000000181c */
[----:B------:R-:W4:Y:S06]  /*14510*/  LDSM.16.M88.4 R176, [R183+UR4+0xe100] ;  /* 0x00e10004b7b0783b */ /* 0x000f2c0008000200 */
[----:B------:R-:W-:Y:S02]  /*14520*/  HMMA.16816.F32 R32, R160, R142, R32 ;  /* 0x0000008ea020723c */ /* 0x000fe40000001820 */
[----:B------:R-:W2:Y:S06]  /*14530*/  LDSM.16.M88.4 R136, [R183+UR4+0xe900] ;  /* 0x00e90004b788783b */ /* 0x000eac0008000200 */
[C---:B-1----:R-:W-:Y:S02]  /*14540*/  HMMA.16816.F32 R4, R148.reuse, R152, R4 ;  /* 0x000000989404723c */ /* 0x042fe40000001804 */
[----:B------:R-:W1:Y:S06]  /*14550*/  LDSM.16.M88.4 R140, [R183+UR4+0xf100] ;  /* 0x00f10004b78c783b */ /* 0x000e6c0008000200 */
[C---:B------:R-:W-:Y:S02]  /*14560*/  HMMA.16816.F32 R8, R148.reuse, R154, R8 ;  /* 0x0000009a9408723c */ /* 0x040fe40000001808 */
[----:B------:R-:W1:Y:S06]  /*14570*/  LDSM.16.M88.4 R144, [R183+UR4+0xf900] ;  /* 0x00f90004b790783b */ /* 0x000e6c0008000200 */
[C---:B---3--:R-:W-:Y:S02]  /*14580*/  HMMA.16816.F32 R12, R148.reuse, R156, R12 ;  /* 0x0000009c940c723c */ /* 0x048fe4000000180c */
[----:B------:R-:W-:Y:S06]  /*14590*/  LDSM.16.M88.4 R152, [R187+0xe100] ;  /* 0x00e10000bb98783b */ /* 0x000fec0000000200 */
[C---:B------:R-:W-:Y:S02]  /*145a0*/  HMMA.16816.F32 R16, R148.reuse, R158, R16 ;  /* 0x0000009e9410723c */ /* 0x040fe40000001810 */
[----:B------:R-:W-:Y:S06]  /*145b0*/  LDSM.16.M88.4 R156, [R187+0xe900] ;  /* 0x00e90000bb9c783b */ /* 0x000fec0000000200 */
[C---:B-----5:R-:W-:Y:S02]  /*145c0*/  HMMA.16816.F32 R20, R148.reuse, R164, R20 ;  /* 0x000000a49414723c */ /* 0x060fe40000001814 */
[----:B------:R-:W-:Y:S06]  /*145d0*/  LDSM.16.M88.4 R160, [R187+0xf100] ;  /* 0x00f10000bba0783b */ /* 0x000fec0000000200 */
[C---:B------:R-:W-:Y:S02]  /*145e0*/  HMMA.16816.F32 R24, R148.reuse, R166, R24 ;  /* 0x000000a69418723c */ /* 0x040fe40000001818 */
[----:B------:R-:W-:Y:S06]  /*145f0*/  LDSM.16.M88.4 R164, [R0+0xe100] ;  /* 0x00e1000000a4783b */ /* 0x000fec0000000200 */
[C---:B--2---:R-:W-:Y:S08]  /*14600*/  HMMA.16816.F32 R28, R148.reuse, R168, R28 ;  /* 0x000000a8941c723c */ /* 0x044ff0000000181c */
[----:B------:R-:W-:Y:S01]  /*14610*/  HMMA.16816.F32 R32, R148, R170, R32 ;  /* 0x000000aa9420723c */ /* 0x000fe20000001820 */
[----:B------:R-:W2:Y:S07]  /*14620*/  LDSM.16.M88.4 R148, [R186+0x4000] ;  /* 0x00400000ba94783b */ /* 0x000eae0000000200 */
[C---:B----4-:R-:W-:Y:S01]  /*14630*/  HMMA.16816.F32 R4, R172.reuse, R176, R4 ;  /* 0x000000b0ac04723c */ /* 0x050fe20000001804 */
[----:B------:R-:W-:Y:S07]  /*14640*/  LDSM.16.M88.4 R168, [R187+0x10100] ;  /* 0x01010000bba8783b */ /* 0x000fee0000000200 */
[C---:B------:R-:W-:Y:S08]  /*14650*/  HMMA.16816.F32 R8, R172.reuse, R178, R8 ;  /* 0x000000b2ac08723c */ /* 0x040ff00000001808 */
[C---:B------:R-:W-:Y:S08]  /*14660*/  HMMA.16816.F32 R12, R172.reuse, R136, R12 ;  /* 0x00000088ac0c723c */ /* 0x040ff0000000180c */
        /* <DEDUP_REMOVED lines=8> */
[C---:B--2---:R-:W-:Y:S01]  /*146f0*/  HMMA.16816.F32 R4, R148.reuse, R152, R4 ;  /* 0x000000989404723c */ /* 0x044fe20000001804 */
[----:B------:R-:W-:Y:S07]  /*14700*/  LDSM.16.M88.4 R172, [R2+0x10100] ;  /* 0x0101000002ac783b */ /* 0x000fee0000000200 */
[C---:B------:R-:W-:Y:S01]  /*14710*/  HMMA.16816.F32 R8, R148.reuse, R154, R8 ;  /* 0x0000009a9408723c */ /* 0x040fe20000001808 */
[----:B------:R-:W2:Y:S07]  /*14720*/  LDSM.16.M88.4 R152, [R0+0xf100] ;  /* 0x00f100000098783b */ /* 0x000eae0000000200 */
[C---:B------:R-:W-:Y:S08]  /*14730*/  HMMA.16816.F32 R12, R148.reuse, R156, R12 ;  /* 0x0000009c940c723c */ /* 0x040ff0000000180c */
[C---:B------:R-:W-:Y:S01]  /*14740*/  HMMA.16816.F32 R16, R148.reuse, R158, R16 ;  /* 0x0000009e9410723c */ /* 0x040fe20000001810 */
[----:B------:R-:W-:Y:S07]  /*14750*/  LDSM.16.M88.4 R156, [R2+0xe100] ;  /* 0x00e10000029c783b */ /* 0x000fee0000000200 */
[C---:B------:R-:W-:Y:S07]  /*14760*/  HMMA.16816.F32 R20, R148.reuse, R160, R20 ;  /* 0x000000a09414723c */ /* 0x040fee0000001814 */
[----:B------:R-:W-:Y:S01]  /*14770*/  IADD3 R161, R188, UR4, R183 ;  /* 0x00000004bca17c10 */ /* 0x000fe2000fffe0b7 */
[C---:B------:R-:W-:Y:S04]  /*14780*/  HMMA.16816.F32 R24, R148.reuse, R162, R24 ;  /* 0x000000a29418723c */ /* 0x040fe80000001818 */
[----:B------:R-:W-:Y:S04]  /*14790*/  IADD3 R132, R184, R161, RZ ;  /* 0x000000a1b8847210 */ /* 0x000fe80007ffe0ff */
[C---:B---3--:R-:W-:Y:S01]  /*147a0*/  HMMA.16816.F32 R28, R148.reuse, R136, R28 ;  /* 0x00000088941c723c */ /* 0x048fe2000000181c */
[----:B------:R-:W-:Y:S07]  /*147b0*/  LDSM.16.M88.4 R160, [R132+0xe900] ;  /* 0x00e9000084a0783b */ /* 0x000fee0000000200 */
[----:B------:R-:W-:Y:S01]  /*147c0*/  HMMA.16816.F32 R32, R148, R138, R32 ;  /* 0x0000008a9420723c */ /* 0x000fe20000001820 */
[----:B------:R-:W3:Y:S07]  /*147d0*/  LDSM.16.M88.4 R136, [R0+0xf900] ;  /* 0x00f900000088783b */ /* 0x000eee0000000200 */
[C---:B-1----:R-:W-:Y:S01]  /*147e0*/  HMMA.16816.F32 R4, R140.reuse, R164, R4 ;  /* 0x000000a48c04723c */ /* 0x042fe20000001804 */
[----:B------:R-:W1:Y:S07]  /*147f0*/  LDSM.16.M88.4 R148, [R180+0x4000] ;  /* 0x00400000b494783b */ /* 0x000e6e0000000200 */
[C---:B------:R-:W-:Y:S01]  /*14800*/  HMMA.16816.F32 R8, R140.reuse, R166, R8 ;  /* 0x000000a68c08723c */ /* 0x040fe20000001808 */
[----:B------:R-:W-:Y:S07]  /*14810*/  LDSM.16.M88.4 R164, [R183+UR4+0x11100] ;  /* 0x01110004b7a4783b */ /* 0x000fee0008000200 */
        /* <DEDUP_REMOVED lines=8> */
[----:B------:R-:W-:Y:S07]  /*148a0*/  LDSM.16.M88.4 R136, [R185+0x8000] ;  /* 0x00800000b988783b */ /* 0x000fee0000000200 */
[C---:B-1----:R-:W-:Y:S01]  /*148b0*/  HMMA.16816.F32 R4, R148.reuse, R156, R4 ;  /* 0x0000009c9404723c */ /* 0x042fe20000001804 */
[----:B------:R-:W1:Y:S07]  /*148c0*/  LDSM.16.M88.4 R140, [R183+UR4+0x10100] ;  /* 0x01010004b78c783b */ /* 0x000e6e0008000200 */
[C---:B------:R-:W-:Y:S01]  /*148d0*/  HMMA.16816.F32 R8, R148.reuse, R158, R8 ;  /* 0x0000009e9408723c */ /* 0x040fe20000001808 */
[----:B------:R-:W3:Y:S07]  /*148e0*/  LDSM.16.M88.4 R156, [R183+UR4+0x10900] ;  /* 0x01090004b79c783b */ /* 0x000eee0008000200 */
[C---:B------:R-:W-:Y:S08]  /*148f0*/  HMMA.16816.F32 R12, R148.reuse, R160, R12 ;  /* 0x000000a0940c723c */ /* 0x040ff0000000180c */
[C---:B------:R-:W-:Y:S01]  /*14900*/  HMMA.16816.F32 R16, R148.reuse, R162, R16 ;  /* 0x000000a29410723c */ /* 0x040fe20000001810 */
[----:B------:R-:W5:Y:S07]  /*14910*/  LDSM.16.M88.4 R160, [R183+UR4+0x11900] ;  /* 0x01190004b7a0783b */ /* 0x000f6e0008000200 */
[C---:B----4-:R-:W-:Y:S08]  /*14920*/  HMMA.16816.F32 R20, R148.reuse, R144, R20 ;  /* 0x000000909414723c */ /* 0x050ff00000001814 */
[C---:B------:R-:W-:Y:S01]  /*14930*/  HMMA.16816.F32 R24, R148.reuse, R146, R24 ;  /* 0x000000929418723c */ /* 0x040fe20000001818 */
[----:B------:R-:W4:Y:S07]  /*14940*/  LDSM.16.M88.4 R144, [R186+0x8000] ;  /* 0x00800000ba90783b */ /* 0x000f2e0000000200 */
[C---:B--2---:R-:W-:Y:S08]  /*14950*/  HMMA.16816.F32 R28, R148.reuse, R152, R28 ;  /* 0x00000098941c723c */ /* 0x044ff0000000181c */
[----:B------:R-:W-:Y:S01]  /*14960*/  HMMA.16816.F32 R32, R148, R154, R32 ;  /* 0x0000009a9420723c */ /* 0x000fe20000001820 */
[----:B------:R-:W2:Y:S07]  /*14970*/  LDSM.16.M88.4 R148, [R187+0x10900] ;  /* 0x01090000bb94783b */ /* 0x000eae0000000200 */
        /* <DEDUP_REMOVED lines=9> */
[----:B------:R-:W3:Y:S07]  /*14a10*/  LDSM.16.M88.4 R164, [R0+0x10100] ;  /* 0x0101000000a4783b */ /* 0x000eee0000000200 */
[C---:B-----5:R-:W-:Y:S08]  /*14a20*/  HMMA.16816.F32 R28, R136.reuse, R160, R28 ;  /* 0x000000a0881c723c */ /* 0x060ff0000000181c */
[----:B------:R-:W-:Y:S01]  /*14a30*/  HMMA.16816.F32 R32, R136, R162, R32 ;  /* 0x000000a28820723c */ /* 0x000fe20000001820 */
[----:B------:R-:W5:Y:S07]  /*14a40*/  LDSM.16.M88.4 R136, [R0+0x10900] ;  /* 0x010900000088783b */ /* 0x000f6e0000000200 */
[C---:B----4-:R-:W-:Y:S01]  /*14a50*/  HMMA.16816.F32 R4, R144.reuse, R168, R4 ;  /* 0x000000a89004723c */ /* 0x050fe20000001804 */
[----:B------:R-:W4:Y:S07]  /*14a60*/  LDSM.16.M88.4 R160, [R0+0x11100] ;  /* 0x0111000000a0783b */ /* 0x000f2e0000000200 */
        /* <DEDUP_REMOVED lines=11> */
[C---:B---3--:R-:W-:Y:S08]  /*14b20*/  HMMA.16816.F32 R4, R156.reuse, R164, R4 ;  /* 0x000000a49c04723c */ /* 0x048ff00000001804 */
[C---:B------:R-:W-:Y:S08]  /*14b30*/  HMMA.16816.F32 R8, R156.reuse, R166, R8 ;  /* 0x000000a69c08723c */ /* 0x040ff00000001808 */
[C---:B-----5:R-:W-:Y:S08]  /*14b40*/  HMMA.16816.F32 R12, R156.reuse, R136, R12 ;  /* 0x000000889c0c723c */ /* 0x060ff0000000180c */
[C---:B------:R-:W-:Y:S01]  /*14b50*/  HMMA.16816.F32 R16, R156.reuse, R138, R16 ;  /* 0x0000008a9c10723c */ /* 0x040fe20000001810 */
[----:B------:R-:W3:Y:S01]  /*14b60*/  LDSM.16.M88.4 R136, [R132+0x11100] ;  /* 0x011100008488783b */ /* 0x000ee20000000200 */
[----:B------:R-:W-:Y:S06]  /*14b70*/  DEPBAR.LE SB0, 0x2 ;  /* 0x000080800000791a */ /* 0x000fec0000000000 */
[C---:B----4-:R-:W-:Y:S01]  /*14b80*/  HMMA.16816.F32 R20, R156.reuse, R160, R20 ;  /* 0x000000a09c14723c */ /* 0x050fe20000001814 */
[----:B------:R-:W-:Y:S07]  /*14b90*/  BAR.SYNC.DEFER_BLOCKING 0x0 ;  /* 0x0000000000007b1d */ /* 0x000fee0000010000 */
[C---:B------:R-:W-:Y:S08]  /*14ba0*/  HMMA.16816.F32 R24, R156.reuse, R162, R24 ;  /* 0x000000a29c18723c */ /* 0x040ff00000001818 */
[C---:B--2---:R-:W-:Y:S08]  /*14bb0*/  HMMA.16816.F32 R28, R156.reuse, R148, R28 ;  /* 0x000000949c1c723c */ /* 0x044ff0000000181c */
[----:B------:R-:W-:Y:S01]  /*14bc0*/  HMMA.16816.F32 R32, R156, R150, R32 ;  /* 0x000000969c20723c */ /* 0x000fe20000001820 */
[----:B------:R-:W-:Y:S07]  /*14bd0*/  LDSM.16.MT88.4 R148, [R135+UR4+0x2900] ;  /* 0x002900048794783b */ /* 0x000fee0008004200 */
[C---:B------:R-:W-:Y:S01]  /*14be0*/  HMMA.16816.F32 R4, R168.reuse, R172, R4 ;  /* 0x000000aca804723c */ /* 0x040fe20000001804 */
[----:B------:R-:W-:Y:S07]  /*14bf0*/  LDSM.16.MT88.4 R156, [R134+UR4+0x2900] ;  /* 0x00290004869c783b */ /* 0x000fee0008004200 */
[C---:B------:R-:W-:Y:S08]  /*14c00*/  HMMA.16816.F32 R8, R168.reuse, R174, R8 ;  /* 0x000000aea808723c */ /* 0x040ff00000001808 */
[C---:B-1----:R-:W-:Y:S08]  /*14c10*/  HMMA.16816.F32 R12, R168.reuse, R140, R12 ;  /* 0x0000008ca80c723c */ /* 0x042ff0000000180c */
[C---:B------:R-:W-:Y:S04]  /*14c20*/  HMMA.16816.F32 R16, R168.reuse, R142, R16 ;  /* 0x0000008ea810723c */ /* 0x040fe80000001810 */
[----:B------:R-:W-:Y:S02]  /*14c30*/  FMNMX.FTZ R0, R4, R133, !PT ;  /* 0x0000008504007209 */ /* 0x000fe40007810000 */
[----:B------:R-:W-:Y:S02]  /*14c40*/  FMNMX.FTZ R2, R6, R3, !PT ;  /* 0x0000000306027209 */ /* 0x000fe40007810000 */
[C---:B---3--:R-:W-:Y:S04]  /*14c50*/  HMMA.16816.F32 R20, R168.reuse, R136, R20 ;  /* 0x00000088a814723c */ /* 0x048fe80000001814 */
[----:B------:R-:W-:Y:S04]  /*14c60*/  FMNMX.FTZ R141, R5, R0, !PT ;  /* 0x00000000058d7209 */ /* 0x000fe80007810000 */
        /* <DEDUP_REMOVED lines=44> */
[--C-:B------:R-:W-:Y:S02]  /*14f30*/  FFMA.FTZ R162, R4, c[0x0][0x2d0], -R172.reuse ;  /* 0x0000b40004a27a23 */ /* 0x100fe400000108ac */
[C---:B------:R-:W-:Y:S02]  /*14f40*/  FADD.FTZ R133, -R0.reuse, R3 ;  /* 0x0000000300857221 */ /* 0x040fe40000010100 */
[----:B------:R-:W-:Y:S01]  /*14f50*/  FMUL.FTZ R169, R0, c[0x0][0x2d0] ;  /* 0x0000b40000a97a20 */ /* 0x000fe20000410000 */
[----:B------:R-:W2:Y:S01]  /*14f60*/  MUFU.EX2 R132, R132 ;  /* 0x0000008400847308 */ /* 0x000ea20000000800 */
[----:B------:R-:W-:Y:S02]  /*14f70*/  FMUL.FTZ R3, R133, c[0x0][0x2d0] ;  /* 0x0000b40085037a20 */ /* 0x000fe40000410000 */
[--C-:B------:R-:W-:Y:S01]  /*14f80*/  FFMA.FTZ R163, R5, c[0x0][0x2d0], -R172.reuse ;  /* 0x0000b40005a37a23 */ /* 0x100fe200000108ac */
[----:B------:R-:W-:Y:S01]  /*14f90*/  IADD3 R5, R135, UR4, RZ ;  /* 0x0000000487057c10 */ /* 0x000fe2000fffe0ff */
[--C-:B------:R-:W-:Y:S02]  /*14fa0*/  FFMA.FTZ R166, R8, c[0x0][0x2d0], -R172.reuse ;  /* 0x0000b40008a67a23 */ /* 0x100fe400000108ac */
[--C-:B------:R-:W-:Y:S01]  /*14fb0*/  FFMA.FTZ R161, R9, c[0x0][0x2d0], -R172.reuse ;  /* 0x0000b40009a17a23 */ /* 0x100fe200000108ac */
[----:B------:R-:W-:Y:S01]  /*14fc0*/  IADD3 R133, R182, R5, RZ ;  /* 0x00000005b6857210 */ /* 0x000fe20007ffe0ff */
[--C-:B------:R-:W-:Y:S01]  /*14fd0*/  FFMA.FTZ R167, R6, c[0x0][0x2d0], -R169.reuse ;  /* 0x0000b40006a77a23 */ /* 0x100fe200000108a9 */
[----:B------:R-:W3:Y:S01]  /*14fe0*/  MUFU.EX2 R3, R3 ;  /* 0x0000000300037308 */ /* 0x000ee20000000800 */
[--C-:B------:R-:W-:Y:S02]  /*14ff0*/  FFMA.FTZ R168, R7, c[0x0][0x2d0], -R169.reuse ;  /* 0x0000b40007a87a23 */ /* 0x100fe400000108a9 */
[--C-:B------:R-:W-:Y:S01]  /*15000*/  FFMA.FTZ R164, R10, c[0x0][0x2d0], -R169.reuse ;  /* 0x0000b4000aa47a23 */ /* 0x100fe200000108a9 */
[----:B------:R-:W4:Y:S01]  /*15010*/  LDSM.16.MT88.4 R140, [R133+0x100] ;  /* 0x00010000858c783b */ /* 0x000f220000004200 */
[--C-:B------:R-:W-:Y:S02]  /*15020*/  FFMA.FTZ R165, R11, c[0x0][0x2d0], -R169.reuse ;  /* 0x0000b4000ba57a23 */ /* 0x100fe400000108a9 */
[--C-:B------:R-:W-:Y:S02]  /*15030*/  FFMA.FTZ R173, R16, c[0x0][0x2d0], -R172.reuse ;  /* 0x0000b40010ad7a23 */ /* 0x100fe400000108ac */
[--C-:B------:R-:W-:Y:S01]  /*15040*/  FFMA.FTZ R174, R17, c[0x0][0x2d0], -R172.reuse ;  /* 0x0000b40011ae7a23 */ /* 0x100fe200000108ac */
[----:B------:R-:W-:Y:S01]  /*15050*/  MUFU.EX2 R162, R162 ;  /* 0x000000a200a27308 */ /* 0x000fe20000000800 */
[--C-:B------:R-:W-:Y:S01]  /*15060*/  FFMA.FTZ R177, R18, c[0x0][0x2d0], -R169.reuse ;  /* 0x0000b40012b17a23 */ /* 0x100fe200000108a9 */
[----:B------:R-:W-:Y:S01]  /*15070*/  LDSM.16.MT88.4 R152, [R133+0x2900] ;  /* 0x002900008598783b */ /* 0x000fe20000004200 */
[--C-:B------:R-:W-:Y:S02]  /*15080*/  FFMA.FTZ R178, R19, c[0x0][0x2d0], -R169.reuse ;  /* 0x0000b40013b27a23 */ /* 0x100fe400000108a9 */
[C---:B--2---:R-:W-:Y:S02]  /*15090*/  FMUL.FTZ R4, R132.reuse, R128 ;  /* 0x0000008084047220 */ /* 0x044fe40000410000 */
[C---:B------:R-:W-:Y:S02]  /*150a0*/  FMUL.FTZ R5, R132.reuse, R129 ;  /* 0x0000008184057220 */ /* 0x040fe40000410000 */
[C---:B------:R-:W-:Y:S01]  /*150b0*/  FMUL.FTZ R8, R132.reuse, R124 ;  /* 0x0000007c84087220 */ /* 0x040fe20000410000 */
[----:B------:R-:W2:Y:S01]  /*150c0*/  MUFU.EX2 R163, R163 ;  /* 0x000000a300a37308 */ /* 0x000ea20000000800 */
[C---:B------:R-:W-:Y:S01]  /*150d0*/  FMUL.FTZ R9, R132.reuse, R125 ;  /* 0x0000007d84097220 */ /* 0x040fe20000410000 */
[----:B------:R-:W-:Y:S01]  /*150e0*/  LDSM.16.MT88.4 R16, [R133+0x900] ;  /* 0x000900008510783b */ /* 0x000fe20000004200 */
        /* <DEDUP_REMOVED lines=9> */
[----:B------:R-:W-:Y:S02]  /*15180*/  FMUL.FTZ R103, R3, R103 ;  /* 0x0000006703677220 */ /* 0x000fe40000410000 */
[----:B------:R-:W5:Y:S01]  /*15190*/  MUFU.EX2 R161, R161 ;  /* 0x000000a100a17308 */ /* 0x000f620000000800 */
        /* <DEDUP_REMOVED lines=43> */
[----:B------:R-:W-:Y:S02]  /*15450*/  FMUL.FTZ R49, R132, R49 ;  /* 0x0000003184317220 */ /* 0x000fe40000410000 */
[C---:B------:R-:W-:Y:S01]  /*15460*/  FMUL.FTZ R50, R3.reuse, R50 ;  /* 0x0000003203327220 */ /* 0x040fe20000410000 */
[----:B------:R-:W-:Y:S01]  /*15470*/  MUFU.EX2 R177, R177 ;  /* 0x000000b100b17308 */ /* 0x000fe20000000800 */
[C---:B-1----:R-:W-:Y:S05]  /*15480*/  HMMA.16816.F32 R4, R128.reuse, R136, R4 ;  /* 0x000000888004723c */ /* 0x042fea0000001804 */
[C---:B------:R-:W-:Y:S02]  /*15490*/  FMUL.FTZ R51, R3.reuse, R51 ;  /* 0x0000003303337220 */ /* 0x040fe40000410000 */
[----:B------:R-:W-:Y:S01]  /*154a0*/  IADD3 R137, R134, UR4, RZ ;  /* 0x0000000486897c10 */ /* 0x000fe2000fffe0ff */
[C---:B------:R-:W-:Y:S01]  /*154b0*/  HMMA.16816.F32 R8, R128.reuse, R138, R8 ;  /* 0x0000008a8008723c */ /* 0x040fe20000001808 */
[----:B------:R-:W1:Y:S03]  /*154c0*/  MUFU.EX2 R178, R178 ;  /* 0x000000b200b27308 */ /* 0x000e660000000800 */
[----:B------:R-:W-:Y:S01]  /*154d0*/  IADD3 R160, R182, R137, RZ ;  /* 0x00000089b6a07210 */ /* 0x000fe20007ffe0ff */
[C---:B------:R-:W-:Y:S02]  /*154e0*/  FMUL.FTZ R52, R132.reuse, R52 ;  /* 0x0000003484347220 */ /* 0x040fe40000410000 */
[C---:B------:R-:W-:Y:S01]  /*154f0*/  FMUL.FTZ R53, R132.reuse, R53 ;  /* 0x0000003584357220 */ /* 0x040fe20000410000 */
[C---:B----4-:R-:W-:Y:S01]  /*15500*/  HMMA.16816.F32 R100, R128.reuse, R140, R100 ;  /* 0x0000008c8064723c */ /* 0x050fe20000001864 */
[----:B------:R-:W4:Y:S03]  /*15510*/  LDSM.16.MT88.4 R136, [R160+0x100] ;  /* 0x00010000a088783b */ /* 0x000f260000004200 */
[C---:B------:R-:W-:Y:S02]  /*15520*/  FMUL.FTZ R54, R3.reuse, R54 ;  /* 0x0000003603367220 */ /* 0x040fe40000410000 */
[C---:B------:R-:W-:Y:S02]  /*15530*/  FMUL.FTZ R55, R3.reuse, R55 ;  /* 0x0000003703377220 */ /* 0x040fe40000410000 */
[C---:B------:R-:W-:Y:S01]  /*15540*/  HMMA.16816.F32 R104, R128.reuse, R142, R104 ;  /* 0x0000008e8068723c */ /* 0x040fe20000001868 */
[----:B------:R-:W5:Y:S03]  /*15550*/  LDSM.16.MT88.4 R140, [R135+UR4+0x2100] ;  /* 0x00210004878c783b */ /* 0x000f660008004200 */
[C---:B------:R-:W-:Y:S02]  /*15560*/  FMUL.FTZ R56, R132.reuse, R56 ;  /* 0x0000003884387220 */ /* 0x040fe40000410000 */
[C---:B------:R-:W-:Y:S02]  /*15570*/  FMUL.FTZ R57, R132.reuse, R57 ;  /* 0x0000003984397220 */ /* 0x040fe40000410000 */
[C---:B---3--:R-:W-:Y:S01]  /*15580*/  HMMA.16816.F32 R108, R128.reuse, R124, R108 ;  /* 0x0000007c806c723c */ /* 0x048fe2000000186c */
[----:B------:R-:W-:Y:S03]  /*15590*/  LDSM.16.MT88.4 R144, [R160+0x900] ;  /* 0x00090000a090783b */ /* 0x000fe60000004200 */
[C---:B------:R-:W-:Y:S02]  /*155a0*/  FMUL.FTZ R58, R3.reuse, R58 ;  /* 0x0000003a033a7220 */ /* 0x040fe40000410000 */
[C---:B------:R-:W-:Y:S02]  /*155b0*/  FMUL.FTZ R59, R3.reuse, R59 ;  /* 0x0000003b033b7220 */ /* 0x040fe40000410000 */
[C---:B------:R-:W-:Y:S01]  /*155c0*/  HMMA.16816.F32 R112, R128.reuse, R126, R112 ;  /* 0x0000007e8070723c */ /* 0x040fe20000001870 */
[----:B------:R-:W3:Y:S03]  /*155d0*/  LDSM.16.MT88.4 R124, [R133+0x2100] ;  /* 0x00210000857c783b */ /* 0x000ee60000004200 */
[C---:B------:R-:W-:Y:S02]  /*155e0*/  FMUL.FTZ R60, R132.reuse, R60 ;  /* 0x0000003c843c7220 */ /* 0x040fe40000410000 */
[C---:B------:R-:W-:Y:S02]  /*155f0*/  FMUL.FTZ R61, R132.reuse, R61 ;  /* 0x0000003d843d7220 */ /* 0x040fe40000410000 */
[C---:B------:R-:W-:Y:S04]  /*15600*/  FMUL.FTZ R62, R3.reuse, R62 ;  /* 0x0000003e033e7220 */ /* 0x040fe80000410000 */
        /* <DEDUP_REMOVED lines=35> */
[----:B------:R-:W-:Y:S02]  /*15840*/  FMUL.FTZ R85, R132, R85 ;  /* 0x0000005584557220 */ /* 0x000fe40000410000 */
[C---:B------:R-:W-:Y:S02]  /*15850*/  FMUL.FTZ R86, R3.reuse, R86 ;  /* 0x0000005603567220 */ /* 0x040fe40000410000 */
[C---:B------:R-:W-:Y:S01]  /*15860*/  HMMA.16816.F32 R64, R128.reuse, R142, R64 ;  /* 0x0000008e8040723c */ /* 0x040fe20000001840 */
[----:B------:R-:W5:Y:S03]  /*15870*/  LDSM.16.MT88.4 R140, [R134+UR4+0x4100] ;  /* 0x00410004868c783b */ /* 0x000f660008004200 */
[----:B------:R-:W-:Y:S02]  /*15880*/  FMUL.FTZ R87, R3, R87 ;  /* 0x0000005703577220 */ /* 0x000fe40000410000 */
[--C-:B------:R-:W-:Y:S02]  /*15890*/  FFMA.FTZ R170, R12, c[0x0][0x2d0], -R172.reuse ;  /* 0x0000b4000caa7a23 */ /* 0x100fe400000108ac */
[C---:B---3--:R-:W-:Y:S04]  /*158a0*/  HMMA.16816.F32 R68, R128.reuse, R124, R68 ;  /* 0x0000007c8044723c */ /* 0x048fe80000001844 */
[----:B------:R-:W-:Y:S01]  /*158b0*/  FFMA.FTZ R171, R13, c[0x0][0x2d0], -R172 ;  /* 0x0000b4000dab7a23 */ /* 0x000fe200000108ac */
[----:B------:R-:W-:Y:S01]  /*158c0*/  MUFU.EX2 R170, R170 ;  /* 0x000000aa00aa7308 */ /* 0x000fe20000000800 */
[--C-:B------:R-:W-:Y:S01]  /*158d0*/  FFMA.FTZ R175, R14, c[0x0][0x2d0], -R169.reuse ;  /* 0x0000b4000eaf7a23 */ /* 0x100fe200000108a9 */
[----:B--2---:R-:W-:Y:S01]  /*158e0*/  F2FP.PACK_AB R14, R174, R173 ;  /* 0x000000adae0e723e */ /* 0x004fe200000000ff */
[C---:B------:R-:W-:Y:S01]  /*158f0*/  HMMA.16816.F32 R72, R128.reuse, R126, R72 ;  /* 0x0000007e8048723c */ /* 0x040fe20000001848 */
[----:B------:R-:W2:Y:S03]  /*15900*/  LDSM.16.MT88.4 R124, [R160+0x4100] ;  /* 0x00410000a07c783b */ /* 0x000ea60000004200 */
[----:B------:R-:W-:Y:S01]  /*15910*/  FFMA.FTZ R176, R15, c[0x0][0x2d0], -R169 ;  /* 0x0000b4000fb07a23 */ /* 0x000fe200000108a9 */
[----:B-1----:R-:W-:Y:S01]  /*15920*/  F2FP.PACK_AB R15, R178, R177 ;  /* 0x000000b1b20f723e */ /* 0x002fe200000000ff */
[C---:B------:R-:W-:Y:S01]  /*15930*/  FMUL.FTZ R88, R132.reuse, R88 ;  /* 0x0000005884587220 */ /* 0x040fe20000410000 */
[----:B------:R-:W1:Y:S01]  /*15940*/  MUFU.EX2 R171, R171 ;  /* 0x000000ab00ab7308 */ /* 0x000e620000000800 */
[C---:B------:R-:W-:Y:S01]  /*15950*/  FMUL.FTZ R89, R132.reuse, R89 ;  /* 0x0000005984597220 */ /* 0x040fe20000410000 */
[C---:B----4-:R-:W-:Y:S03]  /*15960*/  HMMA.16816.F32 R76, R128.reuse, R136, R76 ;  /* 0x00000088804c723c */ /* 0x050fe6000000184c */
[C---:B------:R-:W-:Y:S02]  /*15970*/  FMUL.FTZ R90, R3.reuse, R90 ;  /* 0x0000005a035a7220 */ /* 0x040fe40000410000 */
[C---:B------:R-:W-:Y:S02]  /*15980*/  FMUL.FTZ R91, R3.reuse, R91 ;  /* 0x0000005b035b7220 */ /* 0x040fe40000410000 */
[C---:B------:R-:W-:Y:S01]  /*15990*/  FMUL.FTZ R92, R132.reuse, R92 ;  /* 0x0000005c845c7220 */ /* 0x040fe20000410000 */
[C---:B------:R-:W-:Y:S01]  /*159a0*/  HMMA.16816.F32 R80, R128.reuse, R138, R80 ;  /* 0x0000008a8050723c */ /* 0x040fe20000001850 */
[----:B------:R-:W3:Y:S01]  /*159b0*/  LDSM.16.MT88.4 R136, [R135+UR4+0x900] ;  /* 0x000900048788783b */ /* 0x000ee20008004200 */
[----:B------:R-:W-:Y:S02]  /*159c0*/  MUFU.EX2 R175, R175 ;  /* 0x000000af00af7308 */ /* 0x000fe40000000800 */
[C---:B------:R-:W-:Y:S02]  /*159d0*/  FMUL.FTZ R93, R132.reuse, R93 ;  /* 0x0000005d845d7220 */ /* 0x040fe40000410000 */
[C---:B------:R-:W-:Y:S02]  /*159e0*/  FMUL.FTZ R94, R3.reuse, R94 ;  /* 0x0000005e035e7220 */ /* 0x040fe40000410000 */
[C---:B-----5:R-:W-:Y:S04]  /*159f0*/  HMMA.16816.F32 R84, R128.reuse, R140, R84 ;  /* 0x0000008c8054723c */ /* 0x060fe80000001854 */
[----:B------:R-:W4:Y:S01]  /*15a00*/  MUFU.EX2 R176, R176 ;  /* 0x000000b000b07308 */ /* 0x000f220000000800 */
[----:B------:R-:W-:Y:S01]  /*15a10*/  FMUL.FTZ R95, R3, R95 ;  /* 0x0000005f035f7220 */ /* 0x000fe20000410000 */
[----:B-1----:R-:W-:Y:S01]  /*15a20*/  F2FP.PACK_AB R12, R171, R170 ;  /* 0x000000aaab0c723e */ /* 0x002fe200000000ff */
[C---:B------:R-:W-:Y:S01]  /*15a30*/  FMUL.FTZ R96, R132.reuse, R96 ;  /* 0x0000006084607220 */ /* 0x040fe20000410000 */
[C---:B------:R-:W-:Y:S01]  /*15a40*/  HMMA.16816.F32 R88, R128.reuse, R142, R88 ;  /* 0x0000008e8058723c */ /* 0x040fe20000001858 */
[----:B------:R-:W1:Y:S03]  /*15a50*/  LDSM.16.MT88.4 R140, [R134+UR4+0x900] ;  /* 0x00090004868c783b */ /* 0x000e660008004200 */
[C---:B------:R-:W-:Y:S02]  /*15a60*/  FMUL.FTZ R97, R132.reuse, R97 ;  /* 0x0000006184617220 */ /* 0x040fe40000410000 */
[C---:B------:R-:W-:Y:S02]  /*15a70*/  FMUL.FTZ R98, R3.reuse, R98 ;  /* 0x0000006203627220 */ /* 0x040fe40000410000 */
[C---:B--2---:R-:W-:Y:S04]  /*15a80*/  HMMA.16816.F32 R92, R128.reuse, R124, R92 ;  /* 0x0000007c805c723c */ /* 0x044fe8000000185c */
[C---:B------:R-:W-:Y:S02]  /*15a90*/  FMUL.FTZ R99, R3.reuse, R99 ;  /* 0x0000006303637220 */ /* 0x040fe40000410000 */
[----:B------:R-:W-:Y:S02]  /*15aa0*/  FFMA.FTZ R167, R3, R208, R167 ;  /* 0x000000d003a77223 */ /* 0x000fe400000100a7 */
[----:B------:R-:W-:Y:S03]  /*15ab0*/  FFMA.FTZ R162, R132, R207, R162 ;  /* 0x000000cf84a27223 */ /* 0x000fe600000100a2 */
[----:B------:R-:W-:Y:S01]  /*15ac0*/  HMMA.16816.F32 R96, R128, R126, R96 ;  /* 0x0000007e8060723c */ /* 0x000fe20000001860 */
[----:B------:R-:W2:Y:S02]  /*15ad0*/  LDSM.16.MT88.4 R124, [R160+0x2900] ;  /* 0x00290000a07c783b */ /* 0x000ea40000004200 */
[----:B----4-:R-:W-:Y:S01]  /*15ae0*/  F2FP.PACK_AB R13, R176, R175 ;  /* 0x000000afb00d723e */ /* 0x010fe200000000ff */
[----:B------:R-:W-:Y:S02]  /*15af0*/  FADD.FTZ R163, R163, R162 ;  /* 0x000000a2a3a37221 */ /* 0x000fe40000010000 */
[----:B------:R-:W-:Y:S02]  /*15b00*/  FADD.FTZ R167, R168, R167 ;  /* 0x000000a7a8a77221 */ /* 0x000fe40000010000 */
[----:B------:R-:W-:Y:S01]  /*15b10*/  FADD.FTZ R166, R166, R163 ;  /* 0x000000a3a6a67221 */ /* 0x000fe20000010000 */
[----:B------:R-:W-:Y:S01]  /*15b20*/  LDSM.16.MT88.4 R128, [R133+0x4900] ;  /* 0x004900008580783b */ /* 0x000fe20000004200 */
[C---:B---3--:R-:W-:Y:S05]  /*15b30*/  HMMA.16816.F32 R4, R12.reuse, R136, R4 ;  /* 0x000000880c04723c */ /* 0x048fea0000001804 */
[----:B------:R-:W-:Y:S03]  /*15b40*/  FADD.FTZ R161, R161, R166 ;  /* 0x000000a6a1a17221 */ /* 0x000fe60000010000 */
[C---:B------:R-:W-:Y:S01]  /*15b50*/  HMMA.16816.F32 R8, R12.reuse, R138, R8 ;  /* 0x0000008a0c08723c */ /* 0x040fe20000001808 */
[----:B------:R-:W-:Y:S03]  /*15b60*/  LDSM.16.MT88.4 R136, [R134+UR4+0x4900] ;  /* 0x004900048688783b */ /* 0x000fe60008004200 */
[----:B------:R-:W-:Y:S04]  /*15b70*/  FADD.FTZ R170, R170, R161 ;  /* 0x000000a1aaaa7221 */ /* 0x000fe80000010000 */
[C---:B------:R-:W-:Y:S04]  /*15b80*/  HMMA.16816.F32 R100, R12.reuse, R16, R100 ;  /* 0x000000100c64723c */ /* 0x040fe80000001864 */
[----:B------:R-:W-:Y:S04]  /*15b90*/  FADD.FTZ R170, R171, R170 ;  /* 0x000000aaabaa7221 */ /* 0x000fe80000010000 */
[C---:B------:R-:W-:Y:S01]  /*15ba0*/  HMMA.16816.F32 R104, R12.reuse, R18, R104 ;  /* 0x000000120c68723c */ /* 0x040fe20000001868 */
[----:B------:R-:W3:Y:S03]  /*15bb0*/  LDSM.16.MT88.4 R16, [R135+UR4+0x4900] ;  /* 0x004900048710783b */ /* 0x000ee60008004200 */
[----:B------:R-:W-:Y:S04]  /*15bc0*/  FADD.FTZ R173, R173, R170 ;  /* 0x000000aaadad7221 */ /* 0x000fe80000010000 */
[C---:B-1----:R-:W-:Y:S04]  /*15bd0*/  HMMA.16816.F32 R108, R12.reuse, R140, R108 ;  /* 0x0000008c0c6c723c */ /* 0x042fe8000000186c */
[----:B------:R-:W-:Y:S03]  /*15be0*/  FADD.FTZ R173, R174, R173 ;  /* 0x000000adaead7221 */ /* 0x000fe60000010000 */
[--C-:B------:R-:W-:Y:S01]  /*15bf0*/  FFMA.FTZ R140, R20, c[0x0][0x2d0], -R172.reuse ;  /* 0x0000b400148c7a23 */ /* 0x100fe200000108ac */
[C---:B------:R-:W-:Y:S04]  /*15c00*/  HMMA.16816.F32 R112, R12.reuse, R142, R112 ;  /* 0x0000008e0c70723c */ /* 0x040fe80000001870 */
[--C-:B------:R-:W-:Y:S01]  /*15c10*/  FFMA.FTZ R141, R21, c[0x0][0x2d0], -R172.reuse ;  /* 0x0000b400158d7a23 */ /* 0x100fe200000108ac */
[----:B------:R-:W-:Y:S02]  /*15c20*/  MUFU.EX2 R140, R140 ;  /* 0x0000008c008c7308 */ /* 0x000fe40000000800 */
[--C-:B------:R-:W-:Y:S01]  /*15c30*/  FFMA.FTZ R142, R24, c[0x0][0x2d0], -R172.reuse ;  /* 0x0000b400188e7a23 */ /* 0x100fe200000108ac */
[C---:B------:R-:W-:Y:S04]  /*15c40*/  HMMA.16816.F32 R116, R12.reuse, R144, R116 ;  /* 0x000000900c74723c */ /* 0x040fe80000001874 */
[--C-:B------:R-:W-:Y:S03]  /*15c50*/  FFMA.FTZ R143, R25, c[0x0][0x2d0], -R172.reuse ;  /* 0x0000b400198f7a23 */ /* 0x100fe600000108ac */
[--C-:B------:R-:W-:Y:S01]  /*15c60*/  FFMA.FTZ R144, R22, c[0x0][0x2d0], -R169.reuse ;  /* 0x0000b40016907a23 */ /* 0x100fe200000108a9 */
[C---:B------:R-:W-:Y:S01]  /*15c70*/  HMMA.16816.F32 R120, R12.reuse, R146, R120 ;  /* 0x000000920c78723c */ /* 0x040fe20000001878 */
[----:B------:R-:W1:Y:S03]  /*15c80*/  MUFU.EX2 R141, R141 ;  /* 0x0000008d008d7308 */ /* 0x000e660000000800 */
[--C-:B------:R-:W-:Y:S02]  /*15c90*/  FFMA.FTZ R145, R23, c[0x0][0x2d0], -R169.reuse ;  /* 0x0000b40017917a23 */ /* 0x100fe400000108a9 */
[----:B------:R-:W-:Y:S01]  /*15ca0*/  LDSM.16.MT88.4 R20, [R133+0x1100] ;  /* 0x001100008514783b */ /* 0x000fe20000004200 */
[--C-:B------:R-:W-:Y:S01]  /*15cb0*/  FFMA.FTZ R146, R26, c[0x0][0x2d0], -R169.reuse ;  /* 0x0000b4001a927a23 */ /* 0x100fe200000108a9 */
[C---:B------:R-:W-:Y:S03]  /*15cc0*/  HMMA.16816.F32 R36, R12.reuse, R148, R36 ;  /* 0x000000940c24723c */ /* 0x040fe60000001824 */
[----:B------:R-:W-:Y:S01]  /*15cd0*/  MUFU.EX2 R142, R142 ;  /* 0x0000008e008e7308 */ /* 0x000fe20000000800 */
[--C-:B------:R-:W-:Y:S02]  /*15ce0*/  FFMA.FTZ R147, R27, c[0x0][0x2d0], -R169.reuse ;  /* 0x0000b4001b937a23 */ /* 0x100fe400000108a9 */
[----:B------:R-:W-:Y:S01]  /*15cf0*/  LDSM.16.MT88.4 R24, [R134+UR4+0x1100] ;  /* 0x001100048618783b */ /* 0x000fe20008004200 */
[--C-:B------:R-:W-:Y:S01]  /*15d00*/  FFMA.FTZ R148, R28, c[0x0][0x2d0], -R172.reuse ;  /* 0x0000b4001c947a23 */ /* 0x100fe200000108ac */
[C---:B------:R-:W-:Y:S04]  /*15d10*/  HMMA.16816.F32 R40, R12.reuse, R150, R40 ;  /* 0x000000960c28723c */ /* 0x040fe80000001828 */
[--C-:B------:R-:W-:Y:S01]  /*15d20*/  FFMA.FTZ R149, R29, c[0x0][0x2d0], -R172.reuse ;  /* 0x0000b4001d957a23 */ /* 0x100fe200000108ac */
[----:B------:R-:W4:Y:S02]  /*15d30*/  MUFU.EX2 R143, R143 ;  /* 0x0000008f008f7308 */ /* 0x000f240000000800 */
[--C-:B------:R-:W-:Y:S01]  /*15d40*/  FFMA.FTZ R150, R32, c[0x0][0x2d0], -R172.reuse ;  /* 0x0000b40020967a23 */ /* 0x100fe200000108ac */
[C---:B------:R-:W-:Y:S04]  /*15d50*/  HMMA.16816.F32 R44, R12.reuse, R152, R44 ;  /* 0x000000980c2c723c */ /* 0x040fe8000000182c */
[----:B------:R-:W-:Y:S03]  /*15d60*/  FFMA.FTZ R172, R33, c[0x0][0x2d0], -R172 ;  /* 0x0000b40021ac7a23 */ /* 0x000fe600000108ac */
[--C-:B------:R-:W-:Y:S01]  /*15d70*/  FFMA.FTZ R152, R30, c[0x0][0x2d0], -R169.reuse ;  /* 0x0000b4001e987a23 */ /* 0x100fe200000108a9 */
[C---:B------:R-:W-:Y:S01]  /*15d80*/  HMMA.16816.F32 R48, R12.reuse, R154, R48 ;  /* 0x0000009a0c30723c */ /* 0x040fe20000001830 */
[----:B------:R-:W-:Y:S03]  /*15d90*/  MUFU.EX2 R144, R144 ;  /* 0x0000009000907308 */ /* 0x000fe60000000800 */
[--C-:B------:R-:W-:Y:S02]  /*15da0*/  FFMA.FTZ R153, R31, c[0x0][0x2d0], -R169.reuse ;  /* 0x0000b4001f997a23 */ /* 0x100fe400000108a9 */
[----:B------:R-:W-:Y:S01]  /*15db0*/  LDSM.16.MT88.4 R28, [R134+UR4+0x1900] ;  /* 0x00190004861c783b */ /* 0x000fe20008004200 */
[--C-:B------:R-:W-:Y:S01]  /*15dc0*/  FFMA.FTZ R154, R34, c[0x0][0x2d0], -R169.reuse ;  /* 0x0000b400229a7a23 */ /* 0x100fe200000108a9 */
[C---:B------:R-:W-:Y:S03]  /*15dd0*/  HMMA.16816.F32 R52, R12.reuse, R156, R52 ;  /* 0x0000009c0c34723c */ /* 0x040fe60000001834 */
[----:B------:R-:W5:Y:S01]  /*15de0*/  MUFU.EX2 R145, R145 ;  /* 0x0000009100917308 */ /* 0x000f620000000800 */
[----:B------:R-:W-:Y:S02]  /*15df0*/  FFMA.FTZ R169, R35, c[0x0][0x2d0], -R169 ;  /* 0x0000b40023a97a23 */ /* 0x000fe400000108a9 */
[----:B------:R-:W-:Y:S02]  /*15e00*/  LDSM.16.MT88.4 R32, [R160+0x1900] ;  /* 0x00190000a020783b */ /* 0x000fe40000004200 */
[C---:B------:R-:W-:Y:S05]  /*15e10*/  HMMA.16816.F32 R56, R12.reuse, R158, R56 ;  /* 0x0000009e0c38723c */ /* 0x040fea0000001838 */
[----:B------:R-:W-:Y:S03]  /*15e20*/  MUFU.EX2 R146, R146 ;  /* 0x0000009200927308 */ /* 0x000fe60000000800 */
[C---:B--2---:R-:W-:Y:S07]  /*15e30*/  HMMA.16816.F32 R60, R12.reuse, R124, R60 ;  /* 0x0000007c0c3c723c */ /* 0x044fee000000183c */
[----:B------:R-:W2:Y:S01]  /*15e40*/  MUFU.EX2 R147, R147 ;  /* 0x0000009300937308 */ /* 0x000ea20000000800 */
[C---:B------:R-:W-:Y:S01]  /*15e50*/  HMMA.16816.F32 R64, R12.reuse, R126, R64 ;  /* 0x0000007e0c40723c */ /* 0x040fe20000001840 */
[----:B------:R-:W1:Y:S07]  /*15e60*/  LDSM.16.MT88.4 R124, [R160+0x4900] ;  /* 0x00490000a07c783b */ /* 0x000e6e0000004200 */
[C---:B---3--:R-:W-:Y:S01]  /*15e70*/  HMMA.16816.F32 R68, R12.reuse, R16, R68 ;  /* 0x000000100c44723c */ /* 0x048fe20000001844 */
[----:B------:R-:W-:Y:S07]  /*15e80*/  MUFU.EX2 R148, R148 ;  /* 0x0000009400947308 */ /* 0x000fee0000000800 */
[C---:B------:R-:W-:Y:S01]  /*15e90*/  HMMA.16816.F32 R72, R12.reuse, R18, R72 ;  /* 0x000000120c48723c */ /* 0x040fe20000001848 */
[----:B------:R-:W3:Y:S02]  /*15ea0*/  LDSM.16.MT88.4 R16, [R135+UR4+0x1100] ;  /* 0x001100048710783b */ /* 0x000ee40008004200 */
[----:B------:R-:W1:Y:S05]  /*15eb0*/  MUFU.EX2 R149, R149 ;  /* 0x0000009500957308 */ /* 0x000e6a0000000800 */
[C---:B------:R-:W-:Y:S05]  /*15ec0*/  HMMA.16816.F32 R76, R12.reuse, R128, R76 ;  /* 0x000000800c4c723c */ /* 0x040fea000000184c */
[----:B------:R-:W-:Y:S03]  /*15ed0*/  MUFU.EX2 R150, R150 ;  /* 0x0000009600967308 */ /* 0x000fe60000000800 */
[C---:B------:R-:W-:Y:S01]  /*15ee0*/  HMMA.16816.F32 R80, R12.reuse, R130, R80 ;  /* 0x000000820c50723c */ /* 0x040fe20000001850 */
[----:B------:R-:W2:Y:S06]  /*15ef0*/  LDSM.16.MT88.4 R128, [R160+0x1100] ;  /* 0x00110000a080783b */ /* 0x000eac0000004200 */
[----:B------:R-:W2:Y:S01]  /*15f00*/  MUFU.EX2 R151, R172 ;  /* 0x000000ac00977308 */ /* 0x000ea20000000800 */
[C---:B------:R-:W-:Y:S08]  /*15f10*/  HMMA.16816.F32 R84, R12.reuse, R136, R84 ;  /* 0x000000880c54723c */ /* 0x040ff00000001854 */
[C---:B------:R-:W-:Y:S01]  /*15f20*/  HMMA.16816.F32 R88, R12.reuse, R138, R88 ;  /* 0x0000008a0c58723c */ /* 0x040fe20000001858 */
[----:B------:R-:W3:Y:S01]  /*15f30*/  LDSM.16.MT88.4 R136, [R135+UR4+0x3100] ;  /* 0x003100048788783b */ /* 0x000ee20008004200 */
[----:B------:R-:W-:Y:S06]  /*15f40*/  MUFU.EX2 R152, R152 ;  /* 0x0000009800987308 */ /* 0x000fec0000000800 */
[C---:B-1----:R-:W-:Y:S04]  /*15f50*/  HMMA.16816.F32 R92, R12.reuse, R124, R92 ;  /* 0x0000007c0c5c723c */ /* 0x042fe8000000185c */
[----:B------:R-:W1:Y:S04]  /*15f60*/  MUFU.EX2 R153, R153 ;  /* 0x0000009900997308 */ /* 0x000e680000000800 */
[----:B------:R-:W-:Y:S01]  /*15f70*/  HMMA.16816.F32 R96, R12, R126, R96 ;  /* 0x0000007e0c60723c */ /* 0x000fe20000001860 */
[----:B------:R-:W1:Y:S05]  /*15f80*/  LDSM.16.MT88.4 R124, [R133+0x3100] ;  /* 0x00310000857c783b */ /* 0x000e6a0000004200 */
[----:B------:R-:W-:Y:S01]  /*15f90*/  MUFU.EX2 R154, R154 ;  /* 0x0000009a009a7308 */ /* 0x000fe20000000800 */
[----:B------:R-:W-:Y:S01]  /*15fa0*/  F2FP.PACK_AB R12, R141, R140 ;  /* 0x0000008c8d0c723e */ /* 0x000fe200000000ff */
[----:B------:R-:W-:Y:S01]  /*15fb0*/  FADD.FTZ R140, R140, R173 ;  /* 0x000000ad8c8c7221 */ /* 0x000fe20000010000 */
[----:B----4-:R-:W-:Y:S03]  /*15fc0*/  F2FP.PACK_AB R14, R143, R142 ;  /* 0x0000008e8f0e723e */ /* 0x010fe600000000ff */
[----:B-----5:R-:W-:Y:S01]  /*15fd0*/  F2FP.PACK_AB R13, R145, R144 ;  /* 0x00000090910d723e */ /* 0x020fe200000000ff */
[----:B------:R-:W-:Y:S01]  /*15fe0*/  FADD.FTZ R141, R141, R140 ;  /* 0x0000008c8d8d7221 */ /* 0x000fe20000010000 */
[----:B--2---:R-:W-:Y:S02]  /*15ff0*/  F2FP.PACK_AB R15, R147, R146 ;  /* 0x00000092930f723e */ /* 0x004fe400000000ff */
[----:B------:R-:W2:Y:S01]  /*16000*/  MUFU.EX2 R169, R169 ;  /* 0x000000a900a97308 */ /* 0x000ea20000000800 */
[----:B------:R-:W-:Y:S04]  /*16010*/  FADD.FTZ R142, R142, R141 ;  /* 0x0000008d8e8e7221 */ /* 0x000fe80000010000 */
[C---:B---3--:R-:W-:Y:S03]  /*16020*/  HMMA.16816.F32 R4, R12.reuse, R16, R4 ;  /* 0x000000100c04723c */ /* 0x048fe60000001804 */
[----:B------:R-:W-:Y:S05]  /*16030*/  FADD.FTZ R143, R143, R142 ;  /* 0x0000008e8f8f7221 */ /* 0x000fea0000010000 */
[C---:B------:R-:W-:Y:S01]  /*16040*/  HMMA.16816.F32 R8, R12.reuse, R18, R8 ;  /* 0x000000120c08723c */ /* 0x040fe20000001808 */
[----:B------:R-:W3:Y:S07]  /*16050*/  LDSM.16.MT88.4 R16, [R134+UR4+0x3100] ;  /* 0x003100048610783b */ /* 0x000eee0008004200 */
[C---:B------:R-:W-:Y:S08]  /*16060*/  HMMA.16816.F32 R100, R12.reuse, R20, R100 ;  /* 0x000000140c64723c */ /* 0x040ff00000001864 */
[C---:B------:R-:W-:Y:S01]  /*16070*/  HMMA.16816.F32 R104, R12.reuse, R22, R104 ;  /* 0x000000160c68723c */ /* 0x040fe20000001868 */
[----:B------:R-:W4:Y:S07]  /*16080*/  LDSM.16.MT88.4 R20, [R160+0x3100] ;  /* 0x00310000a014783b */ /* 0x000f2e0000004200 */
[C---:B------:R-:W-:Y:S08]  /*16090*/  HMMA.16816.F32 R108, R12.reuse, R24, R108 ;  /* 0x000000180c6c723c */ /* 0x040ff0000000186c */
[C---:B------:R-:W-:Y:S01]  /*160a0*/  HMMA.16816.F32 R112, R12.reuse, R26, R112 ;  /* 0x0000001a0c70723c */ /* 0x040fe20000001870 */
[----:B------:R-:W5:Y:S07]  /*160b0*/  LDSM.16.MT88.4 R24, [R135+UR4+0x5100] ;  /* 0x005100048718783b */ /* 0x000f6e0008004200 */
        /* <DEDUP_REMOVED lines=14> */
[----:B------:R-:W4:Y:S07]  /*161a0*/  LDSM.16.MT88.4 R20, [R135+UR4+0x1900] ;  /* 0x001900048714783b */ /* 0x000f2e0008004200 */
[C---:B-----5:R-:W-:Y:S08]  /*161b0*/  HMMA.16816.F32 R68, R12.reuse, R24, R68 ;  /* 0x000000180c44723c */ /* 0x060ff00000001844 */
[C---:B------:R-:W-:Y:S01]  /*161c0*/  HMMA.16816.F32 R72, R12.reuse, R26, R72 ;  /* 0x0000001a0c48723c */ /* 0x040fe20000001848 */
[----:B------:R-:W5:Y:S07]  /*161d0*/  LDSM.16.MT88.4 R24, [R133+0x1900] ;  /* 0x001900008518783b */ /* 0x000f6e0000004200 */
[C---:B-1----:R-:W-:Y:S08]  /*161e0*/  HMMA.16816.F32 R76, R12.reuse, R124, R76 ;  /* 0x0000007c0c4c723c */ /* 0x042ff0000000184c */
[C---:B------:R-:W-:Y:S08]  /*161f0*/  HMMA.16816.F32 R80, R12.reuse, R126, R80 ;  /* 0x0000007e0c50723c */ /* 0x040ff00000001850 */
[C---:B---3--:R-:W-:Y:S08]  /*16200*/  HMMA.16816.F32 R84, R12.reuse, R16, R84 ;  /* 0x000000100c54723c */ /* 0x048ff00000001854 */
[C---:B------:R-:W-:Y:S01]  /*16210*/  HMMA.16816.F32 R88, R12.reuse, R18, R88 ;  /* 0x000000120c58723c */ /* 0x040fe20000001858 */
[----:B------:R-:W1:Y:S07]  /*16220*/  LDSM.16.MT88.4 R16, [R133+0x3900] ;  /* 0x003900008510783b */ /* 0x000e6e0000004200 */
[C---:B------:R-:W-:Y:S08]  /*16230*/  HMMA.16816.F32 R92, R12.reuse, R128, R92 ;  /* 0x000000800c5c723c */ /* 0x040ff0000000185c */
[----:B------:R-:W-:Y:S07]  /*16240*/  HMMA.16816.F32 R96, R12, R130, R96 ;  /* 0x000000820c60723c */ /* 0x000fee0000001860 */
[----:B------:R-:W-:Y:S01]  /*16250*/  F2FP.PACK_AB R12, R149, R148 ;  /* 0x00000094950c723e */ /* 0x000fe200000000ff */
[----:B------:R-:W-:Y:S01]  /*16260*/  FADD.FTZ R148, R148, R143 ;  /* 0x0000008f94947221 */ /* 0x000fe20000010000 */
[----:B------:R-:W-:Y:S03]  /*16270*/  F2FP.PACK_AB R14, R151, R150 ;  /* 0x00000096970e723e */ /* 0x000fe600000000ff */
[----:B------:R-:W-:Y:S01]  /*16280*/  F2FP.PACK_AB R13, R153, R152 ;  /* 0x00000098990d723e */ /* 0x000fe200000000ff */
[----:B------:R-:W-:Y:S01]  /*16290*/  FADD.FTZ R149, R149, R148 ;  /* 0x0000009495957221 */ /* 0x000fe20000010000 */
[----:B--2---:R-:W-:Y:S03]  /*162a0*/  F2FP.PACK_AB R15, R169, R154 ;  /* 0x0000009aa90f723e */ /* 0x004fe600000000ff */
[----:B------:R-:W-:Y:S04]  /*162b0*/  FADD.FTZ R150, R150, R149 ;  /* 0x0000009596967221 */ /* 0x000fe80000010000 */
[C---:B----4-:R-:W-:Y:S01]  /*162c0*/  HMMA.16816.F32 R128, R12.reuse, R20, R4 ;  /* 0x000000140c80723c */ /* 0x050fe20000001804 */
[----:B------:R-:W2:Y:S02]  /*162d0*/  LDSM.16.MT88.4 R4, [R134+UR4+0x3900] ;  /* 0x003900048604783b */ /* 0x000ea40008004200 */
[----:B------:R-:W-:Y:S05]  /*162e0*/  FADD.FTZ R207, R151, R150 ;  /* 0x0000009697cf7221 */ /* 0x000fea0000010000 */
[C---:B------:R-:W-:Y:S01]  /*162f0*/  HMMA.16816.F32 R124, R12.reuse, R22, R8 ;  /* 0x000000160c7c723c */ /* 0x040fe20000001808 */
[----:B------:R-:W3:Y:S07]  /*16300*/  LDSM.16.MT88.4 R8, [R160+0x3900] ;  /* 0x00390000a008783b */ /* 0x000eee0000004200 */
[C---:B-----5:R-:W-:Y:S01]  /*16310*/  HMMA.16816.F32 R100, R12.reuse, R24, R100 ;  /* 0x000000180c64723c */ /* 0x060fe20000001864 */
[----:B------:R-:W4:Y:S07]  /*16320*/  LDSM.16.MT88.4 R20, [R135+UR4+0x5900] ;  /* 0x005900048714783b */ /* 0x000f2e0008004200 */
        /* <DEDUP_REMOVED lines=8> */
[----:B------:R-:W-:Y:S01]  /*163b0*/  @P0 IADD3 R16, R211, -0x2, RZ ;  /* 0xfffffffed3100810 */ /* 0x000fe20007ffe0ff */
[C---:B------:R-:W-:Y:S04]  /*163c0*/  HMMA.16816.F32 R48, R12.reuse, R18, R48 ;  /* 0x000000120c30723c */ /* 0x040fe80000001830 */
[----:B------:R-:W-:Y:S03]  /*163d0*/  @P0 SHF.R.S32.HI R17, RZ, 0x1f, R16 ;  /* 0x0000001fff110819 */ /* 0x000fe60000011410 */
[C---:B------:R-:W-:Y:S01]  /*163e0*/  @P0 IMAD.WIDE.U32 R18, R16.reuse, c[0x0][0x1e0], RZ ;  /* 0x0000780010120a25 */ /* 0x040fe200078e00ff */
[C---:B--2---:R-:W-:Y:S04]  /*163f0*/  HMMA.16816.F32 R52, R12.reuse, R4, R52 ;  /* 0x000000040c34723c */ /* 0x044fe80000001834 */
[----:B------:R-:W-:Y:S04]  /*16400*/  @P0 IMAD R17, R17, c[0x0][0x1e0], RZ ;  /* 0x0000780011110a24 */ /* 0x000fe800078e02ff */
[C---:B------:R-:W-:Y:S01]  /*16410*/  HMMA.16816.F32 R56, R12.reuse, R6, R56 ;  /* 0x000000060c38723c */ /* 0x040fe20000001838 */
[----:B------:R-:W1:Y:S03]  /*16420*/  LDSM.16.MT88.4 R4, [R133+0x5900] ;  /* 0x005900008504783b */ /* 0x000e660000004200 */
[----:B------:R-:W-:Y:S01]  /*16430*/  @P0 IMAD R17, R16, c[0x0][0x1e4], R17 ;  /* 0x0000790010110a24 */ /* 0x000fe200078e0211 */
[----:B------:R-:W-:Y:S03]  /*16440*/  @P0 SHF.L.U32 R16, R18, 0x6, RZ ;  /* 0x0000000612100819 */ /* 0x000fe600000006ff */
[C---:B---3--:R-:W-:Y:S04]  /*16450*/  HMMA.16816.F32 R60, R12.reuse, R8, R60 ;  /* 0x000000080c3c723c */ /* 0x048fe8000000183c */
[----:B------:R-:W-:Y:S03]  /*16460*/  @P0 IADD3 R17, R19, R17, RZ ;  /* 0x0000001113110210 */ /* 0x000fe60007ffe0ff */
[----:B------:R-:W-:Y:S01]  /*16470*/  @P0 IADD3 R8, P1, R16, R200, RZ ;  /* 0x000000c810080210 */ /* 0x000fe20007f3e0ff */
[C---:B------:R-:W-:Y:S04]  /*16480*/  HMMA.16816.F32 R64, R12.reuse, R10, R64 ;  /* 0x0000000a0c40723c */ /* 0x040fe80000001840 */
[----:B------:R-:W-:Y:S02]  /*16490*/  @P0 SHF.L.U64.HI R17, R18, 0x6, R17 ;  /* 0x0000000612110819 */ /* 0x000fe40000010211 */
[----:B------:R-:W-:Y:S02]  /*164a0*/  @P0 LEA R26, P3, R8, c[0x0][0x1c8], 0x1 ;  /* 0x00007200081a0a11 */ /* 0x000fe400078608ff */
[----:B------:R-:W-:Y:S01]  /*164b0*/  @P0 IADD3 R11, P2, R16, R213, RZ ;  /* 0x000000d5100b0210 */ /* 0x000fe20007f5e0ff */
[C---:B----4-:R-:W-:Y:S03]  /*164c0*/  HMMA.16816.F32 R68, R12.reuse, R20, R68 ;  /* 0x000000140c44723c */ /* 0x050fe60000001844 */
[----:B------:R-:W-:Y:S02]  /*164d0*/  @P0 IADD3.X R9, R17, R205, RZ, P1, !PT ;  /* 0x000000cd11090210 */ /* 0x000fe40000ffe4ff */
[----:B------:R-:W-:Y:S02]  /*164e0*/  @P0 LEA R24, P1, R11, c[0x0][0x1c8], 0x1 ;  /* 0x000072000b180a11 */ /* 0x000fe400078208ff */
[----:B------:R-:W-:Y:S01]  /*164f0*/  @P0 IADD3.X R10, R17, R212, RZ, P2, !PT ;  /* 0x000000d4110a0210 */ /* 0x000fe200017fe4ff */
[C---:B------:R-:W-:Y:S04]  /*16500*/  HMMA.16816.F32 R72, R12.reuse, R22, R72 ;  /* 0x000000160c48723c */ /* 0x040fe80000001848 */
[----:B------:R-:W-:Y:S02]  /*16510*/  @P0 LEA.HI.X R25, R11, c[0x0][0x1cc], R10, 0x1, P1 ;  /* 0x000073000b190a11 */ /* 0x000fe400008f0c0a */
[----:B------:R-:W-:Y:S02]  /*16520*/  @P0 IADD3 R21, P1, R193, R16, RZ ;  /* 0x00000010c1150210 */ /* 0x000fe40007f3e0ff */
[C---:B-1----:R-:W-:Y:S04]  /*16530*/  HMMA.16816.F32 R76, R12.reuse, R4, R76 ;  /* 0x000000040c4c723c */ /* 0x042fe8000000184c */
[----:B------:R-:W-:Y:S02]  /*16540*/  @P0 IADD3 R18, P4, R21, R200, RZ ;  /* 0x000000c815120210 */ /* 0x000fe40007f9e0ff */
[----:B------:R-:W-:Y:S01]  /*16550*/  @P0 IADD3.X R29, R192, R17, RZ, P1, !PT ;  /* 0x00000011c01d0210 */ /* 0x000fe20000ffe4ff */
[----:B------:R-:W-:Y:S01]  /*16560*/  FADD.FTZ R4, R164, R167 ;  /* 0x000000a7a4047221 */ /* 0x000fe20000010000 */
[----:B------:R-:W-:Y:S01]  /*16570*/  @P0 LEA R30, P1, R18, c[0x0][0x1c8], 0x1 ;  /* 0x00007200121e0a11 */ /* 0x000fe200078208ff */
[C---:B------:R-:W-:Y:S03]  /*16580*/  HMMA.16816.F32 R80, R12.reuse, R6, R80 ;  /* 0x000000060c50723c */ /* 0x040fe60000001850 */
[----:B------:R-:W-:Y:S01]  /*16590*/  @P0 IADD3.X R19, R29, R205, RZ, P4, !PT ;  /* 0x000000cd1d130210 */ /* 0x000fe200027fe4ff */
[----:B------:R-:W-:Y:S01]  /*165a0*/  FADD.FTZ R4, R165, R4 ;  /* 0x00000004a5047221 */ /* 0x000fe20000010000 */
[----:B------:R-:W-:Y:S02]  /*165b0*/  @P0 LEA.HI.X R27, R8, c[0x0][0x1cc], R9, 0x1, P3 ;  /* 0x00007300081b0a11 */ /* 0x000fe400018f0c09 */
[----:B------:R-:W1:Y:S01]  /*165c0*/  LDSM.16.MT88.4 R8, [R134+UR4+0x5900] ;  /* 0x005900048608783b */ /* 0x000e620008004200 */
[----:B------:R-:W-:Y:S01]  /*165d0*/  @P0 LEA.HI.X R31, R18, c[0x0][0x1cc], R19, 0x1, P1 ;  /* 0x00007300121f0a11 */ /* 0x000fe200008f0c13 */
[----:B------:R-:W-:Y:S01]  /*165e0*/  FADD.FTZ R175, R175, R4 ;  /* 0x00000004afaf7221 */ /* 0x000fe20000010000 */
[C---:B------:R-:W-:Y:S02]  /*165f0*/  ISETP.GE.AND P1, PT, R206.reuse, 0x1, PT ;  /* 0x00000001ce00780c */ /* 0x040fe40003f26270 */
[----:B------:R-:W-:Y:S01]  /*16600*/  IADD3 R206, R206, 0x1, RZ ;  /* 0x00000001cece7810 */ /* 0x000fe20007ffe0ff */
[----:B------:R-:W-:Y:S01]  /*16610*/  FADD.FTZ R176, R176, R175 ;  /* 0x000000afb0b07221 */ /* 0x000fe20000010000 */
[----:B------:R-:W-:Y:S02]  /*16620*/  @P0 IADD3 R16, P3, R16, R210, RZ ;  /* 0x000000d210100210 */ /* 0x000fe40007f7e0ff */
[----:B------:R-:W-:Y:S01]  /*16630*/  SEL R206, R206, RZ, !P1 ;  /* 0x000000ffcece7207 */ /* 0x000fe20004800000 */
[----:B------:R-:W-:Y:S01]  /*16640*/  FADD.FTZ R177, R177, R176 ;  /* 0x000000b0b1b17221 */ /* 0x000fe20000010000 */
[----:B------:R-:W-:Y:S02]  /*16650*/  @P0 IADD3.X R17, R17, R209, RZ, P3, !PT ;  /* 0x000000d111110210 */ /* 0x000fe40001ffe4ff */
[----:B------:R-:W-:Y:S01]  /*16660*/  @P0 LEA R22, P2, R16, c[0x0][0x1c8], 0x1 ;  /* 0x0000720010160a11 */ /* 0x000fe200078408ff */
[----:B------:R-:W-:Y:S01]  /*16670*/  @P0 IMAD R5, R206, 0x3000, R197 ;  /* 0x00003000ce050824 */ /* 0x000fe200078e02c5 */
[----:B------:R-:W-:Y:S01]  /*16680*/  @P0 IADD3 R3, P4, R21, R213, RZ ;  /* 0x000000d515030210 */ /* 0x000fe20007f9e0ff */
[----:B------:R-:W-:Y:S01]  /*16690*/  FADD.FTZ R177, R178, R177 ;  /* 0x000000b1b2b17221 */ /* 0x000fe20000010000 */
[----:B------:R-:W-:Y:S02]  /*166a0*/  @P0 LEA.HI.X R23, R16, c[0x0][0x1cc], R17, 0x1, P2 ;  /* 0x0000730010170a11 */ /* 0x000fe400010f0c11 */
[----:B------:R-:W2:Y:S01]  /*166b0*/  LDSM.16.MT88.4 R16, [R160+0x5900] ;  /* 0x00590000a010783b */ /* 0x000ea20000004200 */
[----:B------:R-:W-:Y:S01]  /*166c0*/  @P0 LEA R20, P3, R3, c[0x0][0x1c8], 0x1 ;  /* 0x0000720003140a11 */ /* 0x000fe200078608ff */
[----:B------:R-:W-:Y:S01]  /*166d0*/  FADD.FTZ R144, R144, R177 ;  /* 0x000000b190907221 */ /* 0x000fe20000010000 */
[----:B------:R-:W-:Y:S02]  /*166e0*/  @P0 IADD3.X R28, R29, R212, RZ, P4, !PT ;  /* 0x000000d41d1c0210 */ /* 0x000fe400027fe4ff */
[----:B------:R-:W-:Y:S01]  /*166f0*/  @P0 IADD3 R7, P2, R21, R210, RZ ;  /* 0x000000d215070210 */ /* 0x000fe20007f5e0ff */
[----:B------:R-:W-:Y:S01]  /*16700*/  FADD.FTZ R145, R145, R144 ;  /* 0x0000009091917221 */ /* 0x000fe20000010000 */
[----:B------:R-:W-:Y:S02]  /*16710*/  @P0 LEA.HI.X R21, R3, c[0x0][0x1cc], R28, 0x1, P3 ;  /* 0x0000730003150a11 */ /* 0x000fe400018f0c1c */
[----:B------:R-:W-:Y:S01]  /*16720*/  @P0 SHF.L.U32 R3, R5, 0x1, RZ ;  /* 0x0000000105030819 */ /* 0x000fe200000006ff */
[----:B------:R-:W-:Y:S01]  /*16730*/  FADD.FTZ R146, R146, R145 ;  /* 0x0000009192927221 */ /* 0x000fe20000010000 */
[----:B------:R-:W-:Y:S02]  /*16740*/  LOP3.LUT P4, RZ, R191, 0x1, RZ, 0xc0, !PT ;  /* 0x00000001bfff7812 */ /* 0x000fe4000788c0ff */
[----:B------:R-:W-:Y:S01]  /*16750*/  @P0 LEA R6, P1, R7, c[0x0][0x1c8], 0x1 ;  /* 0x0000720007060a11 */ /* 0x000fe200078208ff */
[----:B------:R-:W-:Y:S01]  /*16760*/  @!PT LDS RZ, [RZ] ;  /* 0x00000000fffff984 */ /* 0x000fe20000000800 */
[----:B------:R-:W-:Y:S01]  /*16770*/  @!PT LDS RZ, [RZ] ;  /* 0x00000000fffff984 */ /* 0x000fe20000000800 */
[----:B------:R-:W-:Y:S01]  /*16780*/  @!PT LDS RZ, [RZ] ;  /* 0x00000000fffff984 */ /* 0x000fe20000000800 */
[----:B------:R3:W-:Y:S01]  /*16790*/  @P0 LDGSTS.E.BYPASS.LTC128B.128 [R3+0xc100], [R26.64], !P6 ;  /* 0x0c1000001a030fae */ /* 0x0007e2000f101d46 */
[----:B------:R-:W-:Y:S01]  /*167a0*/  @P0 IADD3.X R32, R29, R209, RZ, P2, !PT ;  /* 0x000000d11d200210 */ /* 0x000fe200017fe4ff */
[----:B------:R-:W-:Y:S01]  /*167b0*/  FADD.FTZ R147, R147, R146 ;  /* 0x0000009293937221 */ /* 0x000fe20000010000 */
[----:B------:R-:W-:Y:S02]  /*167c0*/  MOV R133, R2 ;  /* 0x0000000200857202 */ /* 0x000fe40000000f00 */
[----:B------:R-:W-:Y:S01]  /*167d0*/  @P0 LEA.HI.X R7, R7, c[0x0][0x1cc], R32, 0x1, P1 ;  /* 0x0000730007070a11 */ /* 0x000fe200008f0c20 */
[----:B------:R-:W-:Y:S01]  /*167e0*/  FADD.FTZ R152, R152, R147 ;  /* 0x0000009398987221 */ /* 0x000fe20000010000 */
[C---:B-1----:R-:W-:Y:S01]  /*167f0*/  HMMA.16816.F32 R84, R12.reuse, R8, R84 ;  /* 0x000000080c54723c */ /* 0x042fe20000001854 */
[----:B------:R3:W-:Y:S02]  /*16800*/  @P0 LDGSTS.E.BYPASS.LTC128B.128 [R3+0xe100], [R24.64], !P5 ;  /* 0x0e10000018030fae */ /* 0x0007e4000e901d46 */
[----:B------:R-:W-:Y:S04]  /*16810*/  FADD.FTZ R153, R153, R152 ;  /* 0x0000009899997221 */ /* 0x000fe80000010000 */
[----:B------:R-:W-:Y:S01]  /*16820*/  FADD.FTZ R154, R154, R153 ;  /* 0x000000999a9a7221 */ /* 0x000fe20000010000 */
[C---:B------:R-:W-:Y:S01]  /*16830*/  HMMA.16816.F32 R88, R12.reuse, R10, R88 ;  /* 0x0000000a0c58723c */ /* 0x040fe20000001858 */
[----:B------:R3:W-:Y:S03]  /*16840*/  @P0 LDGSTS.E.BYPASS.LTC128B.128 [R3+0x10100], [R22.64], !P4 ;  /* 0x1010000016030fae */ /* 0x0007e6000e101d46 */
[----:B------:R-:W-:Y:S05]  /*16850*/  FADD.FTZ R208, R169, R154 ;  /* 0x0000009aa9d07221 */ /* 0x000fea0000010000 */
[----:B------:R3:W-:Y:S01]  /*16860*/  @P0 LDGSTS.E.BYPASS.LTC128B.128 [R3+0xd100], [R30.64], !P6 ;  /* 0x0d1000001e030fae */ /* 0x0007e2000f101d46 */
[C---:B--2---:R-:W-:Y:S07]  /*16870*/  HMMA.16816.F32 R92, R12.reuse, R16, R92 ;  /* 0x000000100c5c723c */ /* 0x044fee000000185c */
[----:B------:R3:W-:Y:S01]  /*16880*/  @P0 LDGSTS.E.BYPASS.LTC128B.128 [R3+0xf100], [R20.64], !P5 ;  /* 0x0f10000014030fae */ /* 0x0007e2000e901d46 */
[----:B------:R-:W-:Y:S07]  /*16890*/  HMMA.16816.F32 R96, R12, R18, R96 ;  /* 0x000000120c60723c */ /* 0x000fee0000001860 */
[----:B------:R3:W-:Y:S01]  /*168a0*/  @P0 LDGSTS.E.BYPASS.LTC128B.128 [R3+0x11100], [R6.64], !P4 ;  /* 0x1110000006030fae */ /* 0x0007e2000e101d46 */
[----:B------:R-:W-:Y:S04]  /*168b0*/  ISETP.GT.AND P0, PT, R211, RZ, PT ;  /* 0x000000ffd300720c */ /* 0x000fe80003f04270 */
[----:B------:R-:W-:Y:S03]  /*168c0*/  MOV R211, R218 ;  /* 0x000000da00d37202 */ /* 0x000fe60000000f00 */
[----:B------:R-:W0:Y:S01]  /*168d0*/  LDGDEPBAR ;  /* 0x00000000000079af */ /* 0x000e220000000000 */
[----:B---3--:R-:W-:Y:S05]  /*168e0*/  MOV R3, R0 ;  /* 0x0000000000037202 */ /* 0x008fea0000000f00 */
[----:B------:R-:W-:-:S05]  /*168f0*/  @P0 BRA `(.L_x_1264) ;  /* 0xffffd5b000000947 */ /* 0x000fca000383ffff */
.L_x_1263:
        /* <DEDUP_REMOVED lines=122> */
.L_x_1209:
        /* <DEDUP_REMOVED lines=17> */
[----:B-1----:R-:W-:Y:S02]  /*171b0*/  SHF.R.S32.HI R17, RZ, 0x1f, R2 ;  /* 0x0000001fff117819 */ /* 0x002fe40000011402 */
[----:B------:R-:W-:Y:S02]  /*171c0*/  F2FP.PACK_AB R110, R111, R110 ;  /* 0x0000006e6f6e723e */ /* 0x000fe400000000ff */
[----:B------:R-:W-:Y:S02]  /*171d0*/  LEA.HI R4, R17, R2, RZ, 0x2 ;  /* 0x0000000211047211 */ /* 0x000fe400078f10ff */
[----:B------:R-:W-:-:S02]  /*171e0*/  F2FP.PACK_AB R112, R113, R112 ;  /* 0x000000707170723e */ /* 0x000fc400000000ff */
        /* <DEDUP_REMOVED lines=109> */
[----:B------:R1:W-:Y:S04]  /*178c0*/  STS [R27+0x8080], R7 ;  /* 0x008080071b007388 */ /* 0x0003e80000000800 */
        /* <DEDUP_REMOVED lines=10> */
[----:B------:R-:W-:-:S03]  /*17970*/  @P1 IMAD.WIDE R22, R190, R23, c[0x0][0x508] ;  /* 0x00014200be161625 */ /* 0x000fc600078e0217 */
[----:B-1----:R-:W2:Y:S04]  /*17980*/  @P0 LDG.E R7, [R18.64] ;  /* 0x0000000612070981 */ /* 0x002ea8000c1e1900 */
[----:B------:R4:W5:Y:S01]  /*17990*/  @P1 LDG.E R5, [R22.64] ;  /* 0x0000000616051981 */ /* 0x000962000c1e1900 */
[----:B---3--:R-:W-:Y:S02]  /*179a0*/  CS2R R10, SRZ ;  /* 0x00000000000a7805 */ /* 0x008fe4000001ff00 */
[--C-:B--2---:R-:W-:Y:S01]  /*179b0*/  @P0 SHF.R.S32.HI R11, RZ, 0x1f, R7.reuse ;  /* 0x0000001fff0b0819 */ /* 0x104fe20000011407 */
[----:B------:R-:W-:Y:S01]  /*179c0*/  @P0 IMAD.MOV.U32 R10, RZ, RZ, R7 ;  /* 0x000000ffff0a0224 */ /* 0x000fe200078e0007 */
[----:B------:R-:W-:Y:S05]  /*179d0*/  @P1 BRA `(.L_x_1266) ;  /* 0x0000004000001947 */ /* 0x000fea0003800000 */
[----:B----4-:R-:W-:Y:S05]  /*179e0*/  @!P0 BRA `(.L_x_1266) ;  /* 0x0000003000008947 */ /* 0x010fea0003800000 */
[----:B-----5:R-:W2:Y:S04]  /*179f0*/  LDG.E R5, [R18.64] ;  /* 0x0000000612057981 */ /* 0x020ea8000c1e1900 */
[----:B------:R-:W2:Y:S02]  /*17a00*/  LDG.E R8, [R18.64+0x4] ;  /* 0x0000040612087981 */ /* 0x000ea4000c1e1900 */
[----:B--2---:R-:W-:-:S02]  /*17a10*/  IADD3 R5, -R5, R8, RZ ;  /* 0x0000000805057210 */ /* 0x004fc40007ffe1ff */
.L_x_1266:
        /* <DEDUP_REMOVED lines=13> */
[----:B------:R-:W-:Y:S01]  /*17af0*/  LEA.HI R7, R7, R8, RZ, 0x2 ;  /* 0x0000000807077211 */ /* 0x000fe200078f10ff */
[----:B------:R-:W-:Y:S01]  /*17b00*/  IMAD R6, R0, c[0x0][0x490], RZ ;  /* 0x0001240000067a24 */ /* 0x000fe200078e02ff */
[----:B------:R-:W-:Y:S01]  /*17b10*/  IADD3 R4, R4, -R13, RZ ;  /* 0x8000000d04047210 */ /* 0x000fe20007ffe0ff */
[----:B------:R-:W-:Y:S01]  /*17b20*/  IMAD R0, R0, c[0x0][0x3e8], RZ ;  /* 0x0000fa0000007a24 */ /* 0x000fe200078e02ff */
[----:B------:R-:W-:Y:S01]  /*17b30*/  SHF.R.S32.HI R7, RZ, 0x2, R7 ;  /* 0x00000002ff077819 */ /* 0x000fe20000011407 */
[----:B------:R-:W-:Y:S01]  /*17b40*/  IMAD R13, R189, c[0x0][0x494], R6 ;  /* 0x00012500bd0d7a24 */ /* 0x000fe200078e0206 */
[----:B------:R-:W-:Y:S01]  /*17b50*/  ISETP.NE.AND P1, PT, R9, 0x1, PT ;  /* 0x000000010900780c */ /* 0x000fe20003f25270 */
[----:B------:R-:W-:Y:S01]  /*17b60*/  IMAD R9, R11, c[0x0][0x3a0], RZ ;  /* 0x0000e8000b097a24 */ /* 0x000fe200078e02ff */
[----:B------:R-:W-:Y:S01]  /*17b70*/  LOP3.LUT P2, RZ, R8, 0x3, RZ, 0xc0, !PT ;  /* 0x0000000308ff7812 */ /* 0x000fe2000784c0ff */
[----:B------:R-:W-:Y:S01]  /*17b80*/  IMAD R4, R4, 0x10, R7 ;  /* 0x0000001004047824 */ /* 0x000fe200078e0207 */
[----:B------:R-:W-:Y:S01]  /*17b90*/  MOV R18, R10 ;  /* 0x0000000a00127202 */ /* 0x000fe20000000f00 */
[C---:B------:R-:W-:Y:S01]  /*17ba0*/  IMAD R9, R10.reuse, c[0x0][0x3a4], R9 ;  /* 0x0000e9000a097a24 */ /* 0x040fe200078e0209 */
[-C--:B------:R-:W-:Y:S01]  /*17bb0*/  LEA.HI R12, R17, R2.reuse, RZ, 0x3 ;  /* 0x00000002110c7211 */ /* 0x080fe200078f18ff */
[----:B------:R-:W-:Y:S01]  /*17bc0*/  IMAD R8, R21, 0x8, R4 ;  /* 0x0000000815087824 */ /* 0x000fe200078e0204 */
[----:B------:R-:W-:Y:S01]  /*17bd0*/  LEA.HI R17, R17, R2, RZ, 0x6 ;  /* 0x0000000211117211 */ /* 0x000fe200078f30ff */
[----:B------:R-:W-:Y:S01]  /*17be0*/  IMAD.WIDE.U32 R10, R10, c[0x0][0x3a0], RZ ;  /* 0x0000e8000a0a7a25 */ /* 0x000fe200078e00ff */
[----:B------:R-:W-:-:S02]  /*17bf0*/  LOP3.LUT R7, R12, 0xfffffff8, RZ, 0xc0, !PT ;  /* 0xfffffff80c077812 */ /* 0x000fc400078ec0ff */
[----:B-1----:R-:W-:Y:S01]  /*17c00*/  LEA R8, R57, R8, 0x7 ;  /* 0x0000000839087211 */ /* 0x002fe200078e38ff */
[----:B------:R-:W-:Y:S01]  /*17c10*/  IMAD.WIDE.U32 R18, R189, c[0x0][0x490], R18 ;  /* 0x00012400bd127a25 */ /* 0x000fe200078e0012 */
[----:B------:R-:W-:Y:S02]  /*17c20*/  IADD3 R11, R11, R9, RZ ;  /* 0x000000090b0b7210 */ /* 0x000fe40007ffe0ff */
[----:B------:R-:W-:Y:S01]  /*17c30*/  SHF.R.S32.HI R12, RZ, 0x3, R12 ;  /* 0x00000003ff0c7819 */ /* 0x000fe2000001140c */
[----:B------:R-:W-:-:S04]  /*17c40*/  @P1 IMAD.HI.U32 R9, R8, c[0x0][0x4ec], RZ ;  /* 0x00013b0008091a27 */ /* 0x000fc800078e00ff */
[----:B------:R-:W-:Y:S01]  /*17c50*/  IMAD.IADD R7, R2, 0x1, -R7 ;  /* 0x0000000102077824 */ /* 0x000fe200078e0a07 */
[----:B------:R-:W-:Y:S01]  /*17c60*/  SHF.R.S32.HI R2, RZ, 0x1f, R190 ;  /* 0x0000001fff027819 */ /* 0x000fe200000114be */
[----:B------:R-:W-:Y:S01]  /*17c70*/  IMAD.MOV.U32 R6, RZ, RZ, R8 ;  /* 0x000000ffff067224 */ /* 0x000fe200078e0008 */
[----:B------:R-:W-:Y:S01]  /*17c80*/  @P1 SHF.R.U32.HI R6, RZ, c[0x0][0x4f0], R9 ;  /* 0x00013c00ff061a19 */ /* 0x000fe20000011609 */
[----:B------:R-:W-:Y:S01]  /*17c90*/  IMAD.IADD R19, R19, 0x1, R13 ;  /* 0x0000000113137824 */ /* 0x000fe200078e020d */
[----:B------:R-:W-:Y:S01]  /*17ca0*/  SEL R190, R190, RZ, !P0 ;  /* 0x000000ffbebe7207 */ /* 0x000fe20004000000 */
[----:B------:R-:W-:Y:S01]  /*17cb0*/  IMAD R15, R189, c[0x0][0x3ec], R0 ;  /* 0x0000fb00bd0f7a24 */ /* 0x000fe200078e0200 */
        /* <DEDUP_REMOVED lines=8> */
[----:B------:R-:W-:Y:S01]  /*17d40*/  IMAD.WIDE.U32 R10, R189, c[0x0][0x3e8], R10 ;  /* 0x0000fa00bd0a7a25 */ /* 0x000fe200078e000a */
[----:B------:R-:W-:-:S03]  /*17d50*/  SHF.R.S32.HI R18, RZ, 0x1f, R9 ;  /* 0x0000001fff127819 */ /* 0x000fc60000011409 */
[----:B------:R-:W-:Y:S01]  /*17d60*/  IMAD R13, R190, c[0x0][0x49c], R13 ;  /* 0x00012700be0d7a24 */ /* 0x000fe200078e020d */
[----:B------:R-:W-:Y:S01]  /*17d70*/  IADD3 R11, R11, R15, RZ ;  /* 0x0000000f0b0b7210 */ /* 0x000fe20007ffe0ff */
[----:B------:R-:W-:Y:S02]  /*17d80*/  IMAD R8, R57, 0x80, R0 ;  /* 0x0000008039087824 */ /* 0x000fe400078e0200 */
[----:B------:R-:W-:Y:S01]  /*17d90*/  IMAD R18, R18, c[0x0][0x488], RZ ;  /* 0x0001220012127a24 */ /* 0x000fe200078e02ff */
[----:B------:R-:W-:Y:S01]  /*17da0*/  IADD3.X R21, R16, R19, R13, P0, !PT ;  /* 0x0000001310157210 */ /* 0x000fe200007fe40d */
        /* <DEDUP_REMOVED lines=13> */
[----:B------:R-:W-:Y:S01]  /*17e80*/  LOP3.LUT R13, R13, 0x38, R0, 0xf8, !PT ;  /* 0x000000380d0d7812 */ /* 0x000fe200078ef800 */
[----:B------:R-:W-:Y:S01]  /*17e90*/  SHFL.IDX PT, R34, R9, RZ, 0x1c1f ;  /* 0x001c1fff09227589 */ /* 0x000fe200000e0000 */
[----:B------:R-:W-:Y:S01]  /*17ea0*/  LEA.HI.X R15, R20, c[0x0][0x454], R15, 0x2, P0 ;  /* 0x00011500140f7a11 */ /* 0x000fe200000f140f */
[----:B------:R-:W-:Y:S01]  /*17eb0*/  IMAD R7, R190, c[0x0][0x3f4], R7 ;  /* 0x0000fd00be077a24 */ /* 0x000fe200078e0207 */
[----:B------:R-:W-:Y:S01]  /*17ec0*/  LOP3.LUT R13, R13, R2, RZ, 0x3c, !PT ;  /* 0x000000020d0d7212 */ /* 0x000fe200078e3cff */
[----:B------:R-:W-:Y:S01]  /*17ed0*/  SHFL.IDX PT, R48, R9, 0x1, 0x1c1f ;  /* 0x003c1f0009307f89 */ /* 0x000fe200000e0000 */
[--C-:B------:R-:W-:Y:S01]  /*17ee0*/  SHF.R.S32.HI R2, RZ, 0x1f, R6.reuse ;  /* 0x0000001fff027819 */ /* 0x100fe20000011406 */
[----:B------:R-:W-:Y:S01]  /*17ef0*/  IMAD.MOV R19, RZ, RZ, -R6 ;  /* 0x000000ffff137224 */ /* 0x000fe200078e0a06 */
[----:B------:R-:W-:Y:S01]  /*17f00*/  IADD3 R11, R11, R7, RZ ;  /* 0x000000070b0b7210 */ /* 0x000fe20007ffe0ff */
[----:B------:R-:W1:Y:S01]  /*17f10*/  SHFL.IDX PT, R35, R15, RZ, 0x1c1f ;  /* 0x001c1fff0f237589 */ /* 0x000e6200000e0000 */
        /* <DEDUP_REMOVED lines=57> */
.L_x_1268:
[----:B--2---:R-:W-:Y:S05]  /*182b0*/  BSYNC B0 ;  /* 0x0000000000007941 */ /* 0x004fea0003800000 */
.L_x_1267:
        /* <DEDUP_REMOVED lines=23> */
.L_x_1270:
[----:B------:R-:W-:Y:S05]  /*18430*/  BSYNC B0 ;  /* 0x0000000000007941 */ /* 0x000fea0003800000 */
.L_x_1269:
        /* <DEDUP_REMOVED lines=23> */
.L_x_1272:
[----:B------:R-:W-:Y:S05]  /*185b0*/  BSYNC B0 ;  /* 0x0000000000007941 */ /* 0x000fea0003800000 */
.L_x_1271:
        /* <DEDUP_REMOVED lines=24> */
.L_x_1265:
        /* <DEDUP_REMOVED lines=18> */
.L_x_1273:
        /* <DEDUP_REMOVED lines=41> */
.L_x_1275:
[----:B------:R-:W-:Y:S05]  /*18af0*/  BSYNC B0 ;  /* 0x0000000000007941 */ /* 0x000fea0003800000 */
.L_x_1274:
        /* <DEDUP_REMOVED lines=64> */
.L_x_1277:
[----:B------:R-:W-:Y:S05]  /*18f00*/  BSYNC B0 ;  /* 0x0000000000007941 */ /* 0x000fea0003800000 */
.L_x_1276:
        /* <DEDUP_REMOVED lines=21> */
.L_x_1279:
[----:B------:R-:W-:Y:S05]  /*19060*/  BSYNC B0 ;  /* 0x0000000000007941 */ /* 0x000fea0003800000 */
.L_x_1278:
        /* <DEDUP_REMOVED lines=21> */
.L_x_1281:
[----:B------:R-:W-:Y:S05]  /*191c0*/  BSYNC B0 ;  /* 0x0000000000007941 */ /* 0x000fea0003800000 */
.L_x_1280:
        /* <DEDUP_REMOVED lines=22> */
.L_x_1282:
        /* <DEDUP_REMOVED lines=13> */
.L_x_1304:


//--------------------- .nv.shared._ZN7cutlass13device_kernelIN5flash19enable_sm80_to_sm89INS1_16FlashAttnFwdSm80INS1_25CollectiveMainloopFwdSm80ILi8ELi1ELb1EN4cute5tupleIJNS5_1CILi128EEENS7_ILi96EEENS7_ILi192EEEEEELi192ENS_6half_tEfNS_4arch4Sm80ELb0ELb0ELb0ELb0ELb0ELb0ELb1ELb0EEENS1_21CollectiveEpilogueFwdINS6_IJS8_SA_S9_EEENS6_IJNS7_ILi1EEESI_SI_EEESC_SE_Li256ELb0ELb1ELb0ELb0EEENS1_19SingleTileSchedulerILb0ELb0ELb1ELi128EEEEEEEEEvNT_6ParamsE --------------------------
	.section	.nv.shared._ZN7cutlass13device_kernelIN5flash19enable_sm80_to_sm89INS1_16FlashAttnFwdSm80INS1_25CollectiveMainloopFwdSm80ILi8ELi1ELb1EN4cute5tupleIJNS5_1CILi128EEENS7_ILi96EEENS7_ILi192EEEEEELi192ENS_6half_tEfNS_4arch4Sm80ELb0ELb0ELb0ELb0ELb0ELb0ELb1ELb0EEENS1_21CollectiveEpilogueFwdINS6_IJS8_SA_S9_EEENS6_IJNS7_ILi1EEESI_SI_EEESC_SE_Li256ELb0ELb1ELb0ELb0EEENS1_19SingleTileSchedulerILb0ELb0ELb1ELi128EEEEEEEEEvNT_6ParamsE,"aw",@nobits
	.sectionflags	@""
	.align	16


//--------------------- .nv.global                --------------------------
	.section	.nv.global,"aw",@nobits
.nv.global:
	.type		_ZN66_INTERNAL_0a7204b8_30_flash_fwd_hdim192_fp16_sm80_cu_b81ac279_31964cute1_E,@object
	.size		_ZN66_INTERNAL_0a7204b8_30_flash_fwd_hdim192_fp16_sm80_cu_b81ac279_31964cute1_E,(_ZN66_INTERNAL_0a7204b8_30_flash_fwd_hdim192_fp16_sm80_cu_b81ac279_31964cuda3std3__45__cpo6cbeginE - _ZN66_INTERNAL_0a7204b8_30_flash_fwd_hdim192_fp16_sm80_cu_b81ac279_31964cute1_E)
_ZN66_INTERNAL_0a7204b8_30_flash_fwd_hdim192_fp16_sm80_cu_b81ac279_31964cute1_E:
	.zero		1
	.type		_ZN66_INTERNAL_0a7204b8_30_flash_fwd_hdim192_fp16_sm80_cu_b81ac279_31964cuda3std3__45__cpo6cbeginE,@object
	.size		_ZN66_INTERNAL_0a7204b8_30_flash_fwd_hdim192_fp16_sm80_cu_b81ac279_31964cuda3std3__45__cpo6cbeginE,(_ZN66_INTERNAL_0a7204b8_30_flash_fwd_hdim192_fp16_sm80_cu_b81ac279_31964cuda3std3__48in_placeE - _ZN66_INTERNAL_0a7204b8_30_flash_fwd_hdim192_fp16_sm80_cu_b81ac279_31964cuda3std3__45__cpo6cbeginE)
_ZN66_INTERNAL_0a7204b8_30_flash_fwd_hdim192_fp16_sm80_cu_b81ac279_31964cuda3std3__45__cpo6cbeginE:
	.zero		1
	.type		_ZN66_INTERNAL_0a7204b8_30_flash_fwd_hdim192_fp16_sm80_cu_b81ac279_31964cuda3std3__48in_placeE,@object
	.size		_ZN66_INTERNAL_0a7204b8_30_flash_fwd_hdim192_fp16_sm80_cu_b81ac279_31964cuda3std3__48in_placeE,(_ZN66_INTERNAL_0a7204b8_30_flash_fwd_hdim192_fp16_sm80_cu_b81ac279_31964cuda3std6ranges3__45__cpo9iter_moveE - _ZN66_INTERNAL_0a7204b8_30_flash_fwd_hdim192_fp16_sm80_cu_b81ac279_31964cuda3std3__48in_placeE)
_ZN66_INTERNAL_0a7204b8_30_flash_fwd_hdim192_fp16_sm80_cu_b81ac279_31964cuda3std3__48in_placeE:
	.zero		1
	.type		_ZN66_INTERNAL_0a7204b8_30_flash_fwd_hdim192_fp16_sm80_cu_b81ac279_31964cuda3std6ranges3__45__cpo9iter_moveE,@object
	.size		_ZN66_INTERNAL_0a7204b8_30_flash_fwd_hdim192_fp16_sm80_cu_b81ac279_31964cuda3std6ranges3__45__cpo9iter_moveE,(_ZN66_INTERNAL_0a7204b8_30_flash_fwd_hdim192_fp16_sm80_cu_b81ac279_31964cuda3std3__45__cpo5beginE - _ZN66_INTERNAL_0a7204b8_30_flash_fwd_hdim192_fp16_sm80_cu_b81ac279_31964cuda3std6ranges3__45__cpo9iter_moveE)
_ZN66_INTERNAL_0a7204b8_30_flash_fwd_hdim192_fp16_sm80_cu_b81ac279_31964cuda3std6ranges3__45__cpo9iter_moveE:
	.zero		1
	.type		_ZN66_INTERNAL_0a7204b8_30_flash_fwd_hdim192_fp16_sm80_cu_b81ac279_31964cuda3std3__45__cpo5beginE,@object
	.size		_ZN66_INTERNAL_0a7204b8_30_flash_fwd_hdim192_fp16_sm80_cu_b81ac279_31964cuda3std3__45__cpo5beginE,(_ZN66_INTERNAL_0a7204b8_30_flash_fwd_hdim192_fp16_sm80_cu_b81ac279_31964cuda3std3__468_GLOBAL__N__0a7204b8_30_flash_fwd_hdim192_fp16_sm80_cu_b81ac279_31966ignoreE - _ZN66_INTERNAL_0a7204b8_30_flash_fwd_hdim192_fp16_sm80_cu_b81ac279_31964cuda3std3__45__cpo5beginE)
_ZN66_INTERNAL_0a7204b8_30_flash_fwd_hdim192_fp16_sm80_cu_b81ac279_31964cuda3std3__45__cpo5beginE:
	.zero		1
	.type		_ZN66_INTERNAL_0a7204b8_30_flash_fwd_hdim192_fp16_sm80_cu_b81ac279_31964cuda3std3__468_GLOBAL__N__0a7204b8_30_flash_fwd_hdim192_fp16_sm80_cu_b81ac279_31966ignoreE,@object
	.size		_ZN66_INTERNAL_0a7204b8_30_flash_fwd_hdim192_fp16_sm80_cu_b81ac279_31964cuda3std3__468_GLOBAL__N__0a7204b8_30_flash_fwd_hdim192_fp16_sm80_cu_b81ac279_31966ignoreE,(_ZN66_INTERNAL_0a7204b8_30_flash_fwd_hdim192_fp16_sm80_cu_b81ac279_31964cute7productE - _ZN66_INTERNAL_0a7204b8_30_flash_fwd_hdim192_fp16_sm80_cu_b81ac279_31964cuda3std3__468_GLOBAL__N__0a7204b8_30_flash_fwd_hdim192_fp16_sm80_cu_b81ac279_31966ignoreE)
_ZN66_INTERNAL_0a7204b8_30_flash_fwd_hdim192_fp16_sm80_cu_b81ac279_31964cuda3std3__468_GLOBAL__N__0a7204b8_30_flash_fwd_hdim192_fp16_sm80_cu_b81ac279_31966ignoreE:
	.zero		1
	.type		_ZN66_INTERNAL_0a7204b8_30_flash_fwd_hdim192_fp16_sm80_cu_b81ac279_31964cute7productE,@object
	.size		_ZN66_INTERNAL_0a7204b8_30_flash_fwd_hdim192_fp16_sm80_cu_b81ac279_31964cute7productE,(_ZN66_INTERNAL_0a7204b8_30_flash_fwd_hdim192_fp16_sm80_cu_b81ac279_31964cuda3std3__45__cpo3endE - _ZN66_INTERNAL_0a7204b8_30_flash_fwd_hdim192_fp16_sm80_cu_b81ac279_31964cute7productE)
_ZN66_INTERNAL_0a7204b8_30_flash_fwd_hdim192_fp16_sm80_cu_b81ac279_31964cute7productE:
	.zero		1
	.type		_ZN66_INTERNAL_0a7204b8_30_flash_fwd_hdim192_fp16_sm80_cu_b81ac279_31964cuda3std3__45__cpo3endE,@object
	.size		_ZN66_INTERNAL_0a7204b8_30_flash_fwd_hdim192_fp16_sm80_cu_b81ac279_31964cuda3std3__45__cpo3endE,(_ZN66_INTERNAL_0a7204b8_30_flash_fwd_hdim192_fp16_sm80_cu_b81ac279_31964cuda3std3__419piecewise_constructE - _ZN66_INTERNAL_0a7204b8_30_flash_fwd_hdim192_fp16_sm80_cu_b81ac279_31964cuda3std3__45__cpo3endE)
_ZN66_INTERNAL_0a7204b8_30_flash_fwd_hdim192_fp16_sm80_cu_b81ac279_31964cuda3std3__45__cpo3endE:
	.zero		1
	.type		_ZN66_INTERNAL_0a7204b8_30_flash_fwd_hdim192_fp16_sm80_cu_b81ac279_31964cuda3std3__419piecewise_constructE,@object
	.size		_ZN66_INTERNAL_0a7204b8_30_flash_fwd_hdim192_fp16_sm80_cu_b81ac279_31964cuda3std3__419piecewise_constructE,(_ZN66_INTERNAL_0a7204b8_30_flash_fwd_hdim192_fp16_sm80_cu_b81ac279_31964cuda3std3__45__cpo4cendE - _ZN66_INTERNAL_0a7204b8_30_flash_fwd_hdim192_fp16_sm80_cu_b81ac279_31964cuda3std3__419piecewise_constructE)
_ZN66_INTERNAL_0a7204b8_30_flash_fwd_hdim192_fp16_sm80_cu_b81ac279_31964cuda3std3__419piecewise_constructE:
	.zero		1
	.type		_ZN66_INTERNAL_0a7204b8_30_flash_fwd_hdim192_fp16_sm80_cu_b81ac279_31964cuda3std3__45__cpo4cendE,@object
	.size		_ZN66_INTERNAL_0a7204b8_30_flash_fwd_hdim192_fp16_sm80_cu_b81ac279_31964cuda3std3__45__cpo4cendE,(_ZN66_INTERNAL_0a7204b8_30_flash_fwd_hdim192_fp16_sm80_cu_b81ac279_31964cuda3std6ranges3__45__cpo4swapE - _ZN66_INTERNAL_0a7204b8_30_flash_fwd_hdim192_fp16_sm80_cu_b81ac279_31964cuda3std3__45__cpo4cendE)
_ZN66_INTERNAL_0a7204b8_30_flash_fwd_hdim192_fp16_sm80_cu_b81ac279_31964cuda3std3__45__cpo4cendE:
	.zero		1
	.type		_ZN66_INTERNAL_0a7204b8_30_flash_fwd_hdim192_fp16_sm80_cu_b81ac279_31964cuda3std6ranges3__45__cpo4swapE,@object
	.size		_ZN66_INTERNAL_0a7204b8_30_flash_fwd_hdim192_fp16_sm80_cu_b81ac279_31964cuda3std6ranges3__45__cpo4swapE,(.L_7 - _ZN66_INTERNAL_0a7204b8_30_flash_fwd_hdim192_fp16_sm80_cu_b81ac279_31964cuda3std6ranges3__45__cpo4swapE)
_ZN66_INTERNAL_0a7204b8_30_flash_fwd_hdim192_fp16_sm80_cu_b81ac279_31964cuda3std6ranges3__45__cpo4swapE:
	.zero		1
.L_7:


//--------------------- .nv.shared._ZN7cutlass13device_kernelIN5flash19enable_sm80_to_sm89INS1_16FlashAttnFwdSm80INS1_25CollectiveMainloopFwdSm80ILi8ELi1ELb1EN4cute5tupleIJNS5_1CILi128EEENS7_ILi96EEENS7_ILi192EEEEEELi192ENS_6half_tEfNS_4arch4Sm80ELb0ELb0ELb0ELb1ELb0ELb0ELb1ELb0EEENS1_21CollectiveEpilogueFwdINS6_IJS8_SA_S9_EEENS6_IJNS7_ILi1EEESI_SI_EEESC_SE_Li256ELb1ELb1ELb0ELb0EEENS1_19SingleTileSchedulerILb1ELb0ELb1ELi128EEEEEEEEEvNT_6ParamsE --------------------------
	.section	.nv.shared._ZN7cutlass13device_kernelIN5flash19enable_sm80_to_sm89INS1_16FlashAttnFwdSm80INS1_25CollectiveMainloopFwdSm80ILi8ELi1ELb1EN4cute5tupleIJNS5_1CILi128EEENS7_ILi96EEENS7_ILi192EEEEEELi192ENS_6half_tEfNS_4arch4Sm80ELb0ELb0ELb0ELb1ELb0ELb0ELb1ELb0EEENS1_21CollectiveEpilogueFwdINS6_IJS8_SA_S9_EEENS6_IJNS7_ILi1EEESI_SI_EEESC_SE_Li256ELb1ELb1ELb0ELb0EEENS1_19SingleTileSchedulerILb1ELb0ELb1ELi128EEEEEEEEEvNT_6ParamsE,"aw",@nobits
	.sectionflags	@""
	.align	16


//--------------------- .nv.shared._ZN7cutlass13device_kernelIN5flash19enable_sm80_to_sm89INS1_16FlashAttnFwdSm80INS1_25CollectiveMainloopFwdSm80ILi8ELi1ELb0EN4cute5tupleIJNS5_1CILi128EEENS7_ILi64EEENS7_ILi192EEEEEELi192ENS_6half_tEfNS_4arch4Sm80ELb0ELb0ELb0ELb1ELb0ELb1ELb1ELb0EEENS1_21CollectiveEpilogueFwdINS6_IJS8_SA_S9_EEENS6_IJNS7_ILi1EEESI_SI_EEESC_SE_Li256ELb1ELb1ELb0ELb0EEENS1_19SingleTileSchedulerILb1ELb0ELb1ELi128EEEEEEEEEvNT_6ParamsE --------------------------
	.section	.nv.shared._ZN7cutlass13device_kernelIN5flash19enable_sm80_to_sm89INS1_16FlashAttnFwdSm80INS1_25CollectiveMainloopFwdSm80ILi8ELi1ELb0EN4cute5tupleIJNS5_1CILi128EEENS7_ILi64EEENS7_ILi192EEEEEELi192ENS_6half_tEfNS_4arch4Sm80ELb0ELb0ELb0ELb1ELb0ELb1ELb1ELb0EEENS1_21CollectiveEpilogueFwdINS6_IJS8_SA_S9_EEENS6_IJNS7_ILi1EEESI_SI_EEESC_SE_Li256ELb1ELb1ELb0ELb0EEENS1_19SingleTileSchedulerILb1ELb0ELb1ELi128EEEEEEEEEvNT_6ParamsE,"aw",@nobits
	.sectionflags	@""
	.align	16


//--------------------- .nv.shared._ZN7cutlass13device_kernelIN5flash19enable_sm80_to_sm89INS1_16FlashAttnFwdSm80INS1_25CollectiveMainloopFwdSm80ILi8ELi1ELb0EN4cute5tupleIJNS5_1CILi128EEENS7_ILi64EEENS7_ILi192EEEEEELi192ENS_6half_tEfNS_4arch4Sm80ELb0ELb1ELb0ELb0ELb0ELb0ELb1ELb0EEENS1_21CollectiveEpilogueFwdINS6_IJS8_SA_S9_EEENS6_IJNS7_ILi1EEESI_SI_EEESC_SE_Li256ELb0ELb1ELb0ELb0EEENS1_19SingleTileSchedulerILb0ELb0ELb1ELi128EEEEEEEEEvNT_6ParamsE --------------------------
	.section	.nv.shared._ZN7cutlass13device_kernelIN5flash19enable_sm80_to_sm89INS1_16FlashAttnFwdSm80INS1_25CollectiveMainloopFwdSm80ILi8ELi1ELb0EN4cute5tupleIJNS5_1CILi128EEENS7_ILi64EEENS7_ILi192EEEEEELi192ENS_6half_tEfNS_4arch4Sm80ELb0ELb1ELb0ELb0ELb0ELb0ELb1ELb0EEENS1_21CollectiveEpilogueFwdINS6_IJS8_SA_S9_EEENS6_IJNS7_ILi1EEESI_SI_EEESC_SE_Li256ELb0ELb1ELb0ELb0EEENS1_19SingleTileSchedulerILb0ELb0ELb1ELi128EEEEEEEEEvNT_6ParamsE,"aw",@nobits
	.sectionflags	@""
	.align	16


//--------------------- .nv.shared._ZN7cutlass13device_kernelIN5flash19enable_sm80_to_sm89INS1_16FlashAttnFwdSm80INS1_25CollectiveMainloopFwdSm80ILi8ELi1ELb0EN4cute5tupleIJNS5_1CILi128EEENS7_ILi64EEENS7_ILi192EEEEEELi192ENS_6half_tEfNS_4arch4Sm80ELb0ELb1ELb0ELb1ELb0ELb0ELb1ELb0EEENS1_21CollectiveEpilogueFwdINS6_IJS8_SA_S9_EEENS6_IJNS7_ILi1EEESI_SI_EEESC_SE_Li256ELb1ELb1ELb0ELb0EEENS1_19SingleTileSchedulerILb1ELb0ELb1ELi128EEEEEEEEEvNT_6ParamsE --------------------------
	.section	.nv.shared._ZN7cutlass13device_kernelIN5flash19enable_sm80_to_sm89INS1_16FlashAttnFwdSm80INS1_25CollectiveMainloopFwdSm80ILi8ELi1ELb0EN4cute5tupleIJNS5_1CILi128EEENS7_ILi64EEENS7_ILi192EEEEEELi192ENS_6half_tEfNS_4arch4Sm80ELb0ELb1ELb0ELb1ELb0ELb0ELb1ELb0EEENS1_21CollectiveEpilogueFwdINS6_IJS8_SA_S9_EEENS6_IJNS7_ILi1EEESI_SI_EEESC_SE_Li256ELb1ELb1ELb0ELb0EEENS1_19SingleTileSchedulerILb1ELb0ELb1ELi128EEEEEEEEEvNT_6ParamsE,"aw",@nobits
	.sectionflags	@""
	.align	16


//--------------------- .nv.shared._ZN7cutlass13device_kernelIN5flash19enable_sm80_to_sm89INS1_16FlashAttnFwdSm80INS1_25CollectiveMainloopFwdSm80ILi8ELi1ELb0EN4cute5tupleIJNS5_1CILi128EEENS7_ILi64EEENS7_ILi192EEEEEELi192ENS_6half_tEfNS_4arch4Sm80ELb0ELb1ELb0ELb1ELb0ELb1ELb1ELb0EEENS1_21CollectiveEpilogueFwdINS6_IJS8_SA_S9_EEENS6_IJNS7_ILi1EEESI_SI_EEESC_SE_Li256ELb1ELb1ELb0ELb0EEENS1_19SingleTileSchedulerILb1ELb0ELb1ELi128EEEEEEEEEvNT_6ParamsE --------------------------
	.section	.nv.shared._ZN7cutlass13device_kernelIN5flash19enable_sm80_to_sm89INS1_16FlashAttnFwdSm80INS1_25CollectiveMainloopFwdSm80ILi8ELi1ELb0EN4cute5tupleIJNS5_1CILi128EEENS7_ILi64EEENS7_ILi192EEEEEELi192ENS_6half_tEfNS_4arch4Sm80ELb0ELb1ELb0ELb1ELb0ELb1ELb1ELb0EEENS1_21CollectiveEpilogueFwdINS6_IJS8_SA_S9_EEENS6_IJNS7_ILi1EEESI_SI_EEESC_SE_Li256ELb1ELb1ELb0ELb0EEENS1_19SingleTileSchedulerILb1ELb0ELb1ELi128EEEEEEEEEvNT_6ParamsE,"aw",@nobits
	.sectionflags	@""
	.align	16


//--------------------- .nv.shared._ZN7cutlass13device_kernelIN5flash19enable_sm80_to_sm89INS1_16FlashAttnFwdSm80INS1_25CollectiveMainloopFwdSm80ILi8ELi1ELb1EN4cute5tupleIJNS5_1CILi128EEENS7_ILi96EEENS7_ILi192EEEEEELi192ENS_6half_tEfNS_4arch4Sm80ELb1ELb0ELb0ELb0ELb0ELb0ELb1ELb0EEENS1_21CollectiveEpilogueFwdINS6_IJS8_SA_S9_EEENS6_IJNS7_ILi1EEESI_SI_EEESC_SE_Li256ELb0ELb1ELb0ELb0EEENS1_30DynamicPersistentTileSchedulerILi256ELi256ELb0ELb1ELb0EEEEEEEEEvNT_6ParamsE --------------------------
	.section	.nv.shared._ZN7cutlass13device_kernelIN5flash19enable_sm80_to_sm89INS1_16FlashAttnFwdSm80INS1_25CollectiveMainloopFwdSm80ILi8ELi1ELb1EN4cute5tupleIJNS5_1CILi128EEENS7_ILi96EEENS7_ILi192EEEEEELi192ENS_6half_tEfNS_4arch4Sm80ELb1ELb0ELb0ELb0ELb0ELb0ELb1ELb0EEENS1_21CollectiveEpilogueFwdINS6_IJS8_SA_S9_EEENS6_IJNS7_ILi1EEESI_SI_EEESC_SE_Li256ELb0ELb1ELb0ELb0EEENS1_30DynamicPersistentTileSchedulerILi256ELi256ELb0ELb1ELb0EEEEEEEEEvNT_6ParamsE,"aw",@nobits
	.sectionflags	@""
	.align	16


//--------------------- .nv.shared._ZN7cutlass13device_kernelIN5flash19enable_sm80_to_sm89INS1_16FlashAttnFwdSm80INS1_25CollectiveMainloopFwdSm80ILi8ELi1ELb1EN4cute5tupleIJNS5_1CILi128EEENS7_ILi96EEENS7_ILi192EEEEEELi192ENS_6half_tEfNS_4arch4Sm80ELb1ELb0ELb0ELb1ELb0ELb0ELb1ELb0EEENS1_21CollectiveEpilogueFwdINS6_IJS8_SA_S9_EEENS6_IJNS7_ILi1EEESI_SI_EEESC_SE_Li256ELb1ELb1ELb0ELb0EEENS1_19SingleTileSchedulerILb1ELb0ELb1ELi128EEEEEEEEEvNT_6ParamsE --------------------------
	.section	.nv.shared._ZN7cutlass13device_kernelIN5flash19enable_sm80_to_sm89INS1_16FlashAttnFwdSm80INS1_25CollectiveMainloopFwdSm80ILi8ELi1ELb1EN4cute5tupleIJNS5_1CILi128EEENS7_ILi96EEENS7_ILi192EEEEEELi192ENS_6half_tEfNS_4arch4Sm80ELb1ELb0ELb0ELb1ELb0ELb0ELb1ELb0EEENS1_21CollectiveEpilogueFwdINS6_IJS8_SA_S9_EEENS6_IJNS7_ILi1EEESI_SI_EEESC_SE_Li256ELb1ELb1ELb0ELb0EEENS1_19SingleTileSchedulerILb1ELb0ELb1ELi128EEEEEEEEEvNT_6ParamsE,"aw",@nobits
	.sectionflags	@""
	.align	16


//--------------------- .nv.shared._ZN7cutlass13device_kernelIN5flash19enable_sm80_to_sm89INS1_16FlashAttnFwdSm80INS1_25CollectiveMainloopFwdSm80ILi8ELi1ELb0EN4cute5tupleIJNS5_1CILi128EEENS7_ILi64EEENS7_ILi192EEEEEELi192ENS_6half_tEfNS_4arch4Sm80ELb1ELb0ELb0ELb1ELb0ELb1ELb1ELb0EEENS1_21CollectiveEpilogueFwdINS6_IJS8_SA_S9_EEENS6_IJNS7_ILi1EEESI_SI_EEESC_SE_Li256ELb1ELb1ELb0ELb0EEENS1_19SingleTileSchedulerILb1ELb0ELb1ELi128EEEEEEEEEvNT_6ParamsE --------------------------
	.section	.nv.shared._ZN7cutlass13device_kernelIN5flash19enable_sm80_to_sm89INS1_16FlashAttnFwdSm80INS1_25CollectiveMainloopFwdSm80ILi8ELi1ELb0EN4cute5tupleIJNS5_1CILi128EEENS7_ILi64EEENS7_ILi192EEEEEELi192ENS_6half_tEfNS_4arch4Sm80ELb1ELb0ELb0ELb1ELb0ELb1ELb1ELb0EEENS1_21CollectiveEpilogueFwdINS6_IJS8_SA_S9_EEENS6_IJNS7_ILi1EEESI_SI_EEESC_SE_Li256ELb1ELb1ELb0ELb0EEENS1_19SingleTileSchedulerILb1ELb0ELb1ELi128EEEEEEEEEvNT_6ParamsE,"aw",@nobits
	.sectionflags	@""
	.align	16


//--------------------- .nv.shared._ZN7cutlass13device_kernelIN5flash19enable_sm80_to_sm89INS1_16FlashAttnFwdSm80INS1_25CollectiveMainloopFwdSm80ILi8ELi2ELb1EN4cute5tupleIJNS5_1CILi128EEENS7_ILi96EEENS7_ILi192EEEEEELi192ENS_6half_tEfNS_4arch4Sm80ELb0ELb0ELb0ELb0ELb0ELb0ELb1ELb0EEENS1_21CollectiveEpilogueFwdINS6_IJS8_SA_S9_EEENS6_IJNS7_ILi1EEESI_SI_EEESC_SE_Li256ELb0ELb1ELb0ELb0EEENS1_19SingleTileSchedulerILb0ELb0ELb1ELi128EEEEEEEEEvNT_6ParamsE --------------------------
	.section	.nv.shared._ZN7cutlass13device_kernelIN5flash19enable_sm80_to_sm89INS1_16FlashAttnFwdSm80INS1_25CollectiveMainloopFwdSm80ILi8ELi2ELb1EN4cute5tupleIJNS5_1CILi128EEENS7_ILi96EEENS7_ILi192EEEEEELi192ENS_6half_tEfNS_4arch4Sm80ELb0ELb0ELb0ELb0ELb0ELb0ELb1ELb0EEENS1_21CollectiveEpilogueFwdINS6_IJS8_SA_S9_EEENS6_IJNS7_ILi1EEESI_SI_EEESC_SE_Li256ELb0ELb1ELb0ELb0EEENS1_19SingleTileSchedulerILb0ELb0ELb1ELi128EEEEEEEEEvNT_6ParamsE,"aw",@nobits
	.sectionflags	@""
	.align	16


//--------------------- .nv.shared._ZN7cutlass13device_kernelIN5flash19enable_sm80_to_sm89INS1_16FlashAttnFwdSm80INS1_25CollectiveMainloopFwdSm80ILi8ELi2ELb1EN4cute5tupleIJNS5_1CILi128EEENS7_ILi96EEENS7_ILi192EEEEEELi192ENS_6half_tEfNS_4arch4Sm80ELb0ELb0ELb0ELb1ELb0ELb0ELb1ELb0EEENS1_21CollectiveEpilogueFwdINS6_IJS8_SA_S9_EEENS6_IJNS7_ILi1EEESI_SI_EEESC_SE_Li256ELb1ELb1ELb0ELb0EEENS1_19SingleTileSchedulerILb1ELb0ELb1ELi128EEEEEEEEEvNT_6ParamsE --------------------------
	.section	.nv.shared._ZN7cutlass13device_kernelIN5flash19enable_sm80_to_sm89INS1_16FlashAttnFwdSm80INS1_25CollectiveMainloopFwdSm80ILi8ELi2ELb1EN4cute5tupleIJNS5_1CILi128EEENS7_ILi96EEENS7_ILi192EEEEEELi192ENS_6half_tEfNS_4arch4Sm80ELb0ELb0ELb0ELb1ELb0ELb0ELb1ELb0EEENS1_21CollectiveEpilogueFwdINS6_IJS8_SA_S9_EEENS6_IJNS7_ILi1EEESI_SI_EEESC_SE_Li256ELb1ELb1ELb0ELb0EEENS1_19SingleTileSchedulerILb1ELb0ELb1ELi128EEEEEEEEEvNT_6ParamsE,"aw",@nobits
	.sectionflags	@""
	.align	16


//--------------------- .nv.shared._ZN7cutlass13device_kernelIN5flash19enable_sm80_to_sm89INS1_16FlashAttnFwdSm80INS1_25CollectiveMainloopFwdSm80ILi8ELi2ELb0EN4cute5tupleIJNS5_1CILi128EEENS7_ILi64EEENS7_ILi192EEEEEELi192ENS_6half_tEfNS_4arch4Sm80ELb0ELb0ELb0ELb1ELb0ELb1ELb1ELb0EEENS1_21CollectiveEpilogueFwdINS6_IJS8_SA_S9_EEENS6_IJNS7_ILi1EEESI_SI_EEESC_SE_Li256ELb1ELb1ELb0ELb0EEENS1_19SingleTileSchedulerILb1ELb0ELb1ELi128EEEEEEEEEvNT_6ParamsE --------------------------
	.section	.nv.shared._ZN7cutlass13device_kernelIN5flash19enable_sm80_to_sm89INS1_16FlashAttnFwdSm80INS1_25CollectiveMainloopFwdSm80ILi8ELi2ELb0EN4cute5tupleIJNS5_1CILi128EEENS7_ILi64EEENS7_ILi192EEEEEELi192ENS_6half_tEfNS_4arch4Sm80ELb0ELb0ELb0ELb1ELb0ELb1ELb1ELb0EEENS1_21CollectiveEpilogueFwdINS6_IJS8_SA_S9_EEENS6_IJNS7_ILi1EEESI_SI_EEESC_SE_Li256ELb1ELb1ELb0ELb0EEENS1_19SingleTileSchedulerILb1ELb0ELb1ELi128EEEEEEEEEvNT_6ParamsE,"aw",@nobits
	.sectionflags	@""
	.align	16


//--------------------- .nv.shared._ZN7cutlass13device_kernelIN5flash19enable_sm80_to_sm89INS1_16FlashAttnFwdSm80INS1_25CollectiveMainloopFwdSm80ILi8ELi2ELb0EN4cute5tupleIJNS5_1CILi128EEENS7_ILi64EEENS7_ILi192EEEEEELi192ENS_6half_tEfNS_4arch4Sm80ELb0ELb1ELb0ELb0ELb0ELb0ELb1ELb0EEENS1_21CollectiveEpilogueFwdINS6_IJS8_SA_S9_EEENS6_IJNS7_ILi1EEESI_SI_EEESC_SE_Li256ELb0ELb1ELb0ELb0EEENS1_19SingleTileSchedulerILb0ELb0ELb1ELi128EEEEEEEEEvNT_6ParamsE --------------------------
	.section	.nv.shared._ZN7cutlass13device_kernelIN5flash19enable_sm80_to_sm89INS1_16FlashAttnFwdSm80INS1_25CollectiveMainloopFwdSm80ILi8ELi2ELb0EN4cute5tupleIJNS5_1CILi128EEENS7_ILi64EEENS7_ILi192EEEEEELi192ENS_6half_tEfNS_4arch4Sm80ELb0ELb1ELb0ELb0ELb0ELb0ELb1ELb0EEENS1_21CollectiveEpilogueFwdINS6_IJS8_SA_S9_EEENS6_IJNS7_ILi1EEESI_SI_EEESC_SE_Li256ELb0ELb1ELb0ELb0EEENS1_19SingleTileSchedulerILb0ELb0ELb1ELi128EEEEEEEEEvNT_6ParamsE,"aw",@nobits
	.sectionflags	@""
	.align	16


//--------------------- .nv.shared._ZN7cutlass13device_kernelIN5flash19enable_sm80_to_sm89INS1_16FlashAttnFwdSm80INS1_25CollectiveMainloopFwdSm80ILi8ELi2ELb0EN4cute5tupleIJNS5_1CILi128EEENS7_ILi64EEENS7_ILi192EEEEEELi192ENS_6half_tEfNS_4arch4Sm80ELb0ELb1ELb0ELb1ELb0ELb0ELb1ELb0EEENS1_21CollectiveEpilogueFwdINS6_IJS8_SA_S9_EEENS6_IJNS7_ILi1EEESI_SI_EEESC_SE_Li256ELb1ELb1ELb0ELb0EEENS1_19SingleTileSchedulerILb1ELb0ELb1ELi128EEEEEEEEEvNT_6ParamsE --------------------------
	.section	.nv.shared._ZN7cutlass13device_kernelIN5flash19enable_sm80_to_sm89INS1_16FlashAttnFwdSm80INS1_25CollectiveMainloopFwdSm80ILi8ELi2ELb0EN4cute5tupleIJNS5_1CILi128EEENS7_ILi64EEENS7_ILi192EEEEEELi192ENS_6half_tEfNS_4arch4Sm80ELb0ELb1ELb0ELb1ELb0ELb0ELb1ELb0EEENS1_21CollectiveEpilogueFwdINS6_IJS8_SA_S9_EEENS6_IJNS7_ILi1EEESI_SI_EEESC_SE_Li256ELb1ELb1ELb0ELb0EEENS1_19SingleTileSchedulerILb1ELb0ELb1ELi128EEEEEEEEEvNT_6ParamsE,"aw",@nobits
	.sectionflags	@""
	.align	16


//--------------------- .nv.shared._ZN7cutlass13device_kernelIN5flash19enable_sm80_to_sm89INS1_16FlashAttnFwdSm80INS1_25CollectiveMainloopFwdSm80ILi8ELi2ELb0EN4cute5tupleIJNS5_1CILi128EEENS7_ILi64EEENS7_ILi192EEEEEELi192ENS_6half_tEfNS_4arch4Sm80ELb0ELb1ELb0ELb1ELb0ELb1ELb1ELb0EEENS1_21CollectiveEpilogueFwdINS6_IJS8_SA_S9_EEENS6_IJNS7_ILi1EEESI_SI_EEESC_SE_Li256ELb1ELb1ELb0ELb0EEENS1_19SingleTileSchedulerILb1ELb0ELb1ELi128EEEEEEEEEvNT_6ParamsE --------------------------
	.section	.nv.shared._ZN7cutlass13device_kernelIN5flash19enable_sm80_to_sm89INS1_16FlashAttnFwdSm80INS1_25CollectiveMainloopFwdSm80ILi8ELi2ELb0EN4cute5tupleIJNS5_1CILi128EEENS7_ILi64EEENS7_ILi192EEEEEELi192ENS_6half_tEfNS_4arch4Sm80ELb0ELb1ELb0ELb1ELb0ELb1ELb1ELb0EEENS1_21CollectiveEpilogueFwdINS6_IJS8_SA_S9_EEENS6_IJNS7_ILi1EEESI_SI_EEESC_SE_Li256ELb1ELb1ELb0ELb0EEENS1_19SingleTileSchedulerILb1ELb0ELb1ELi128EEEEEEEEEvNT_6ParamsE,"aw",@nobits
	.sectionflags	@""
	.align	16


//--------------------- .nv.shared._ZN7cutlass13device_kernelIN5flash19enable_sm80_to_sm89INS1_16FlashAttnFwdSm80INS1_25CollectiveMainloopFwdSm80ILi8ELi2ELb1EN4cute5tupleIJNS5_1CILi128EEENS7_ILi96EEENS7_ILi192EEEEEELi192ENS_6half_tEfNS_4arch4Sm80ELb1ELb0ELb0ELb0ELb0ELb0ELb1ELb0EEENS1_21CollectiveEpilogueFwdINS6_IJS8_SA_S9_EEENS6_IJNS7_ILi1EEESI_SI_EEESC_SE_Li256ELb0ELb1ELb0ELb0EEENS1_30DynamicPersistentTileSchedulerILi256ELi256ELb0ELb1ELb0EEEEEEEEEvNT_6ParamsE --------------------------
	.section	.nv.shared._ZN7cutlass13device_kernelIN5flash19enable_sm80_to_sm89INS1_16FlashAttnFwdSm80INS1_25CollectiveMainloopFwdSm80ILi8ELi2ELb1EN4cute5tupleIJNS5_1CILi128EEENS7_ILi96EEENS7_ILi192EEEEEELi192ENS_6half_tEfNS_4arch4Sm80ELb1ELb0ELb0ELb0ELb0ELb0ELb1ELb0EEENS1_21CollectiveEpilogueFwdINS6_IJS8_SA_S9_EEENS6_IJNS7_ILi1EEESI_SI_EEESC_SE_Li256ELb0ELb1ELb0ELb0EEENS1_30DynamicPersistentTileSchedulerILi256ELi256ELb0ELb1ELb0EEEEEEEEEvNT_6ParamsE,"aw",@nobits
	.sectionflags	@""
	.align	16


//--------------------- .nv.shared._ZN7cutlass13device_kernelIN5flash19enable_sm80_to_sm89INS1_16FlashAttnFwdSm80INS1_25CollectiveMainloopFwdSm80ILi8ELi2ELb1EN4cute5tupleIJNS5_1CILi128EEENS7_ILi96EEENS7_ILi192EEEEEELi192ENS_6half_tEfNS_4arch4Sm80ELb1ELb0ELb0ELb1ELb0ELb0ELb1ELb0EEENS1_21CollectiveEpilogueFwdINS6_IJS8_SA_S9_EEENS6_IJNS7_ILi1EEESI_SI_EEESC_SE_Li256ELb1ELb1ELb0ELb0EEENS1_19SingleTileSchedulerILb1ELb0ELb1ELi128EEEEEEEEEvNT_6ParamsE --------------------------
	.section	.nv.shared._ZN7cutlass13device_kernelIN5flash19enable_sm80_to_sm89INS1_16FlashAttnFwdSm80INS1_25CollectiveMainloopFwdSm80ILi8ELi2ELb1EN4cute5tupleIJNS5_1CILi128EEENS7_ILi96EEENS7_ILi192EEEEEELi192ENS_6half_tEfNS_4arch4Sm80ELb1ELb0ELb0ELb1ELb0ELb0ELb1ELb0EEENS1_21CollectiveEpilogueFwdINS6_IJS8_SA_S9_EEENS6_IJNS7_ILi1EEESI_SI_EEESC_SE_Li256ELb1ELb1ELb0ELb0EEENS1_19SingleTileSchedulerILb1ELb0ELb1ELi128EEEEEEEEEvNT_6ParamsE,"aw",@nobits
	.sectionflags	@""
	.align	16


//--------------------- .nv.shared._ZN7cutlass13device_kernelIN5flash19enable_sm80_to_sm89INS1_16FlashAttnFwdSm80INS1_25CollectiveMainloopFwdSm80ILi8ELi2ELb0EN4cute5tupleIJNS5_1CILi128EEENS7_ILi64EEENS7_ILi192EEEEEELi192ENS_6half_tEfNS_4arch4Sm80ELb1ELb0ELb0ELb1ELb0ELb1ELb1ELb0EEENS1_21CollectiveEpilogueFwdINS6_IJS8_SA_S9_EEENS6_IJNS7_ILi1EEESI_SI_EEESC_SE_Li256ELb1ELb1ELb0ELb0EEENS1_19SingleTileSchedulerILb1ELb0ELb1ELi128EEEEEEEEEvNT_6ParamsE --------------------------
	.section	.nv.shared._ZN7cutlass13device_kernelIN5flash19enable_sm80_to_sm89INS1_16FlashAttnFwdSm80INS1_25CollectiveMainloopFwdSm80ILi8ELi2ELb0EN4cute5tupleIJNS5_1CILi128EEENS7_ILi64EEENS7_ILi192EEEEEELi192ENS_6half_tEfNS_4arch4Sm80ELb1ELb0ELb0ELb1ELb0ELb1ELb1ELb0EEENS1_21CollectiveEpilogueFwdINS6_IJS8_SA_S9_EEENS6_IJNS7_ILi1EEESI_SI_EEESC_SE_Li256ELb1ELb1ELb0ELb0EEENS1_19SingleTileSchedulerILb1ELb0ELb1ELi128EEEEEEEEEvNT_6ParamsE,"aw",@nobits
	.sectionflags	@""
	.align	16
